	.target	sm_90a

	.elftype	@"ET_EXEC"


//--------------------- .note.nv.tkinfo           --------------------------
	.section	.note.nv.tkinfo,"",@"SHT_NOTE"
	.sectionflags	@"SHF_NOTE_NV_TKINFO"
	.tkinfo
        /*0018*/ 	.word	0x00000002
        /*0030*/ 	.string	""
        /*0030*/ 	.string	"ptxas"
        /*0030*/ 	.string	"Cuda compilation tools, release 13.0, V13.0.88"
        /*0030*/ 	.string	"Build cuda_13.0.r13.0/compiler.36424714_0"
        /*0030*/ 	.string	"-arch sm_90a -m 64 "



//--------------------- .note.nv.cuinfo           --------------------------
	.section	.note.nv.cuinfo,"",@"SHT_NOTE"
	.sectionflags	@"SHF_NOTE_NV_CUINFO"
        /*0018*/ 	.short	0x0002
        /*001a*/ 	.short	0x005a
        /*001c*/ 	.short	0x0082
	.zero		2


//--------------------- .nv.info                  --------------------------
	.section	.nv.info,"",@"SHT_CUDA_INFO"
	.align	4


	//----- nvinfo : EIATTR_REGCOUNT
	.align		4
        /*0000*/ 	.byte	0x04, 0x2f
        /*0002*/ 	.short	(.L_22 - .L_21)
	.align		4
.L_21:
        /*0004*/ 	.word	index@(_ZN7cutlass13device_kernelIN5flash11enable_sm90INS1_16FlashAttnFwdSm90INS1_25CollectiveMainloopFwdSm90ILi2EN4cute5tupleIJNS5_1CILi1EEES8_S8_EEENS6_IJNS7_ILi128EEESA_SA_EEELi128ENS_10bfloat16_tEfNS_4arch4Sm90ELb1ELb0ELb1ELb1ELb0ELb1ELb0ELb1ELb1ELb1ELb0ELb0EEENS1_21CollectiveEpilogueFwdISB_S9_SC_SE_Li256ELb1ELb1ELb0ELb0EEENS1_36VarlenDynamicPersistentTileSchedulerILi128ELi128ELi256ELi128ELb0ELb1ELb1ELb1ELb1ELb1EEEEEEEEEvNT_6ParamsE)
        /*0008*/ 	.word	0x000000a8


	//----- nvinfo : EIATTR_FRAME_SIZE
	.align		4
.L_22:
        /*000c*/ 	.byte	0x04, 0x11
        /*000e*/ 	.short	(.L_24 - .L_23)
	.align		4
.L_23:
        /*0010*/ 	.word	index@(_ZN7cutlass13device_kernelIN5flash11enable_sm90INS1_16FlashAttnFwdSm90INS1_25CollectiveMainloopFwdSm90ILi2EN4cute5tupleIJNS5_1CILi1EEES8_S8_EEENS6_IJNS7_ILi128EEESA_SA_EEELi128ENS_10bfloat16_tEfNS_4arch4Sm90ELb1ELb0ELb1ELb1ELb0ELb1ELb0ELb1ELb1ELb1ELb0ELb0EEENS1_21CollectiveEpilogueFwdISB_S9_SC_SE_Li256ELb1ELb1ELb0ELb0EEENS1_36VarlenDynamicPersistentTileSchedulerILi128ELi128ELi256ELi128ELb0ELb1ELb1ELb1ELb1ELb1EEEEEEEEEvNT_6ParamsE)
        /*0014*/ 	.word	0x00000060


	//----- nvinfo : EIATTR_REGCOUNT
	.align		4
.L_24:
        /*0018*/ 	.byte	0x04, 0x2f
        /*001a*/ 	.short	(.L_26 - .L_25)
	.align		4
.L_25:
        /*001c*/ 	.word	index@(_ZN7cutlass13device_kernelIN5flash11enable_sm90INS1_16FlashAttnFwdSm90INS1_25CollectiveMainloopFwdSm90ILi2EN4cute5tupleIJNS5_1CILi1EEES8_S8_EEENS6_IJNS7_ILi128EEESA_SA_EEELi128ENS_10bfloat16_tEfNS_4arch4Sm90ELb1ELb0ELb1ELb1ELb0ELb0ELb0ELb1ELb1ELb1ELb0ELb0EEENS1_21CollectiveEpilogueFwdISB_S9_SC_SE_Li256ELb1ELb1ELb0ELb0EEENS1_36VarlenDynamicPersistentTileSchedulerILi128ELi128ELi256ELi128ELb0ELb1ELb1ELb1ELb1ELb1EEEEEEEEEvNT_6ParamsE)
        /*0020*/ 	.word	0x000000a8


	//----- nvinfo : EIATTR_FRAME_SIZE
	.align		4
.L_26:
        /*0024*/ 	.byte	0x04, 0x11
        /*0026*/ 	.short	(.L_28 - .L_27)
	.align		4
.L_27:
        /*0028*/ 	.word	index@(_ZN7cutlass13device_kernelIN5flash11enable_sm90INS1_16FlashAttnFwdSm90INS1_25CollectiveMainloopFwdSm90ILi2EN4cute5tupleIJNS5_1CILi1EEES8_S8_EEENS6_IJNS7_ILi128EEESA_SA_EEELi128ENS_10bfloat16_tEfNS_4arch4Sm90ELb1ELb0ELb1ELb1ELb0ELb0ELb0ELb1ELb1ELb1ELb0ELb0EEENS1_21CollectiveEpilogueFwdISB_S9_SC_SE_Li256ELb1ELb1ELb0ELb0EEENS1_36VarlenDynamicPersistentTileSchedulerILi128ELi128ELi256ELi128ELb0ELb1ELb1ELb1ELb1ELb1EEEEEEEEEvNT_6ParamsE)
        /*002c*/ 	.word	0x00000058


	//----- nvinfo : EIATTR_REGCOUNT
	.align		4
.L_28:
        /*0030*/ 	.byte	0x04, 0x2f
        /*0032*/ 	.short	(.L_30 - .L_29)
	.align		4
.L_29:
        /*0034*/ 	.word	index@(_ZN7cutlass13device_kernelIN5flash11enable_sm90INS1_16FlashAttnFwdSm90INS1_25CollectiveMainloopFwdSm90ILi2EN4cute5tupleIJNS5_1CILi1EEES8_S8_EEENS6_IJNS7_ILi128EEESA_SA_EEELi128ENS_10bfloat16_tEfNS_4arch4Sm90ELb1ELb0ELb1ELb0ELb0ELb0ELb0ELb1ELb1ELb1ELb0ELb0EEENS1_21CollectiveEpilogueFwdISB_S9_SC_SE_Li256ELb0ELb1ELb0ELb0EEENS1_30DynamicPersistentTileSchedulerILi256ELi128ELb0ELb1ELb1EEEEEEEEEvNT_6ParamsE)
        /*0038*/ 	.word	0x000000a8


	//----- nvinfo : EIATTR_FRAME_SIZE
	.align		4
.L_30:
        /*003c*/ 	.byte	0x04, 0x11
        /*003e*/ 	.short	(.L_32 - .L_31)
	.align		4
.L_31:
        /*0040*/ 	.word	index@(_ZN7cutlass13device_kernelIN5flash11enable_sm90INS1_16FlashAttnFwdSm90INS1_25CollectiveMainloopFwdSm90ILi2EN4cute5tupleIJNS5_1CILi1EEES8_S8_EEENS6_IJNS7_ILi128EEESA_SA_EEELi128ENS_10bfloat16_tEfNS_4arch4Sm90ELb1ELb0ELb1ELb0ELb0ELb0ELb0ELb1ELb1ELb1ELb0ELb0EEENS1_21CollectiveEpilogueFwdISB_S9_SC_SE_Li256ELb0ELb1ELb0ELb0EEENS1_30DynamicPersistentTileSchedulerILi256ELi128ELb0ELb1ELb1EEEEEEEEEvNT_6ParamsE)
        /*0044*/ 	.word	0x00000028


	//----- nvinfo : EIATTR_REGCOUNT
	.align		4
.L_32:
        /*0048*/ 	.byte	0x04, 0x2f
        /*004a*/ 	.short	(.L_34 - .L_33)
	.align		4
.L_33:
        /*004c*/ 	.word	index@(_ZN7cutlass13device_kernelIN5flash11enable_sm90INS1_16FlashAttnFwdSm90INS1_25CollectiveMainloopFwdSm90ILi2EN4cute5tupleIJNS5_1CILi1EEES8_S8_EEENS6_IJNS7_ILi128EEESA_SA_EEELi128ENS_10bfloat16_tEfNS_4arch4Sm90ELb0ELb1ELb1ELb1ELb0ELb1ELb0ELb1ELb1ELb1ELb0ELb0EEENS1_21CollectiveEpilogueFwdISB_S9_SC_SE_Li256ELb1ELb1ELb0ELb0EEENS1_36VarlenDynamicPersistentTileSchedulerILi128ELi128ELi256ELi128ELb0ELb1ELb1ELb1ELb0ELb1EEEEEEEEEvNT_6ParamsE)
        /*0050*/ 	.word	0x000000a8


	//----- nvinfo : EIATTR_FRAME_SIZE
	.align		4
.L_34:
        /*0054*/ 	.byte	0x04, 0x11
        /*0056*/ 	.short	(.L_36 - .L_35)
	.align		4
.L_35:
        /*0058*/ 	.word	index@(_ZN7cutlass13device_kernelIN5flash11enable_sm90INS1_16FlashAttnFwdSm90INS1_25CollectiveMainloopFwdSm90ILi2EN4cute5tupleIJNS5_1CILi1EEES8_S8_EEENS6_IJNS7_ILi128EEESA_SA_EEELi128ENS_10bfloat16_tEfNS_4arch4Sm90ELb0ELb1ELb1ELb1ELb0ELb1ELb0ELb1ELb1ELb1ELb0ELb0EEENS1_21CollectiveEpilogueFwdISB_S9_SC_SE_Li256ELb1ELb1ELb0ELb0EEENS1_36VarlenDynamicPersistentTileSchedulerILi128ELi128ELi256ELi128ELb0ELb1ELb1ELb1ELb0ELb1EEEEEEEEEvNT_6ParamsE)
        /*005c*/ 	.word	0x00000058


	//----- nvinfo : EIATTR_REGCOUNT
	.align		4
.L_36:
        /*0060*/ 	.byte	0x04, 0x2f
        /*0062*/ 	.short	(.L_38 - .L_37)
	.align		4
.L_37:
        /*0064*/ 	.word	index@(_ZN7cutlass13device_kernelIN5flash11enable_sm90INS1_16FlashAttnFwdSm90INS1_25CollectiveMainloopFwdSm90ILi2EN4cute5tupleIJNS5_1CILi1EEES8_S8_EEENS6_IJNS7_ILi128EEESA_SA_EEELi128ENS_10bfloat16_tEfNS_4arch4Sm90ELb0ELb1ELb1ELb1ELb0ELb0ELb0ELb1ELb1ELb1ELb0ELb0EEENS1_21CollectiveEpilogueFwdISB_S9_SC_SE_Li256ELb1ELb1ELb0ELb0EEENS1_36VarlenDynamicPersistentTileSchedulerILi128ELi128ELi256ELi128ELb0ELb1ELb1ELb1ELb0ELb1EEEEEEEEEvNT_6ParamsE)
        /*0068*/ 	.word	0x000000a8


	//----- nvinfo : EIATTR_FRAME_SIZE
	.align		4
.L_38:
        /*006c*/ 	.byte	0x04, 0x11
        /*006e*/ 	.short	(.L_40 - .L_39)
	.align		4
.L_39:
        /*0070*/ 	.word	index@(_ZN7cutlass13device_kernelIN5flash11enable_sm90INS1_16FlashAttnFwdSm90INS1_25CollectiveMainloopFwdSm90ILi2EN4cute5tupleIJNS5_1CILi1EEES8_S8_EEENS6_IJNS7_ILi128EEESA_SA_EEELi128ENS_10bfloat16_tEfNS_4arch4Sm90ELb0ELb1ELb1ELb1ELb0ELb0ELb0ELb1ELb1ELb1ELb0ELb0EEENS1_21CollectiveEpilogueFwdISB_S9_SC_SE_Li256ELb1ELb1ELb0ELb0EEENS1_36VarlenDynamicPersistentTileSchedulerILi128ELi128ELi256ELi128ELb0ELb1ELb1ELb1ELb0ELb1EEEEEEEEEvNT_6ParamsE)
        /*0074*/ 	.word	0x00000048


	//----- nvinfo : EIATTR_REGCOUNT
	.align		4
.L_40:
        /*0078*/ 	.byte	0x04, 0x2f
        /*007a*/ 	.short	(.L_42 - .L_41)
	.align		4
.L_41:
        /*007c*/ 	.word	index@(_ZN7cutlass13device_kernelIN5flash11enable_sm90INS1_16FlashAttnFwdSm90INS1_25CollectiveMainloopFwdSm90ILi2EN4cute5tupleIJNS5_1CILi1EEES8_S8_EEENS6_IJNS7_ILi128EEESA_SA_EEELi128ENS_10bfloat16_tEfNS_4arch4Sm90ELb0ELb1ELb1ELb0ELb0ELb0ELb0ELb1ELb1ELb1ELb0ELb0EEENS1_21CollectiveEpilogueFwdISB_S9_SC_SE_Li256ELb0ELb1ELb0ELb0EEENS1_30DynamicPersistentTileSchedulerILi256ELi128ELb0ELb1ELb1EEEEEEEEEvNT_6ParamsE)
        /*0080*/ 	.word	0x000000a8


	//----- nvinfo : EIATTR_FRAME_SIZE
	.align		4
.L_42:
        /*0084*/ 	.byte	0x04, 0x11
        /*0086*/ 	.short	(.L_44 - .L_43)
	.align		4
.L_43:
        /*0088*/ 	.word	index@(_ZN7cutlass13device_kernelIN5flash11enable_sm90INS1_16FlashAttnFwdSm90INS1_25CollectiveMainloopFwdSm90ILi2EN4cute5tupleIJNS5_1CILi1EEES8_S8_EEENS6_IJNS7_ILi128EEESA_SA_EEELi128ENS_10bfloat16_tEfNS_4arch4Sm90ELb0ELb1ELb1ELb0ELb0ELb0ELb0ELb1ELb1ELb1ELb0ELb0EEENS1_21CollectiveEpilogueFwdISB_S9_SC_SE_Li256ELb0ELb1ELb0ELb0EEENS1_30DynamicPersistentTileSchedulerILi256ELi128ELb0ELb1ELb1EEEEEEEEEvNT_6ParamsE)
        /*008c*/ 	.word	0x00000020


	//----- nvinfo : EIATTR_REGCOUNT
	.align		4
.L_44:
        /*0090*/ 	.byte	0x04, 0x2f
        /*0092*/ 	.short	(.L_46 - .L_45)
	.align		4
.L_45:
        /*0094*/ 	.word	index@(_ZN7cutlass13device_kernelIN5flash11enable_sm90INS1_16FlashAttnFwdSm90INS1_25CollectiveMainloopFwdSm90ILi2EN4cute5tupleIJNS5_1CILi1EEES8_S8_EEENS6_IJNS7_ILi128EEENS7_ILi176EEESA_EEELi128ENS_10bfloat16_tEfNS_4arch4Sm90ELb0ELb0ELb1ELb1ELb0ELb1ELb0ELb1ELb1ELb1ELb0ELb0EEENS1_21CollectiveEpilogueFwdINS6_IJSA_SA_SB_EEES9_SD_SF_Li256ELb1ELb1ELb0ELb0EEENS1_36VarlenDynamicPersistentTileSchedulerILi128ELi176ELi256ELi128ELb0ELb1ELb1ELb0ELb1ELb1EEEEEEEEEvNT_6ParamsE)
        /*0098*/ 	.word	0x000000a8


	//----- nvinfo : EIATTR_FRAME_SIZE
	.align		4
.L_46:
        /*009c*/ 	.byte	0x04, 0x11
        /*009e*/ 	.short	(.L_48 - .L_47)
	.align		4
.L_47:
        /*00a0*/ 	.word	index@(_ZN7cutlass13device_kernelIN5flash11enable_sm90INS1_16FlashAttnFwdSm90INS1_25CollectiveMainloopFwdSm90ILi2EN4cute5tupleIJNS5_1CILi1EEES8_S8_EEENS6_IJNS7_ILi128EEENS7_ILi176EEESA_EEELi128ENS_10bfloat16_tEfNS_4arch4Sm90ELb0ELb0ELb1ELb1ELb0ELb1ELb0ELb1ELb1ELb1ELb0ELb0EEENS1_21CollectiveEpilogueFwdINS6_IJSA_SA_SB_EEES9_SD_SF_Li256ELb1ELb1ELb0ELb0EEENS1_36VarlenDynamicPersistentTileSchedulerILi128ELi176ELi256ELi128ELb0ELb1ELb1ELb0ELb1ELb1EEEEEEEEEvNT_6ParamsE)
        /*00a4*/ 	.word	0x00000090


	//----- nvinfo : EIATTR_REGCOUNT
	.align		4
.L_48:
        /*00a8*/ 	.byte	0x04, 0x2f
        /*00aa*/ 	.short	(.L_50 - .L_49)
	.align		4
.L_49:
        /*00ac*/ 	.word	index@(_ZN7cutlass13device_kernelIN5flash11enable_sm90INS1_16FlashAttnFwdSm90INS1_25CollectiveMainloopFwdSm90ILi2EN4cute5tupleIJNS5_1CILi1EEES8_S8_EEENS6_IJNS7_ILi128EEENS7_ILi176EEESA_EEELi128ENS_10bfloat16_tEfNS_4arch4Sm90ELb0ELb0ELb1ELb1ELb0ELb0ELb0ELb1ELb1ELb1ELb0ELb0EEENS1_21CollectiveEpilogueFwdINS6_IJSA_SA_SB_EEES9_SD_SF_Li256ELb1ELb1ELb0ELb0EEENS1_36VarlenDynamicPersistentTileSchedulerILi128ELi176ELi256ELi128ELb0ELb1ELb1ELb0ELb1ELb1EEEEEEEEEvNT_6ParamsE)
        /*00b0*/ 	.word	0x000000a8


	//----- nvinfo : EIATTR_FRAME_SIZE
	.align		4
.L_50:
        /*00b4*/ 	.byte	0x04, 0x11
        /*00b6*/ 	.short	(.L_52 - .L_51)
	.align		4
.L_51:
        /*00b8*/ 	.word	index@(_ZN7cutlass13device_kernelIN5flash11enable_sm90INS1_16FlashAttnFwdSm90INS1_25CollectiveMainloopFwdSm90ILi2EN4cute5tupleIJNS5_1CILi1EEES8_S8_EEENS6_IJNS7_ILi128EEENS7_ILi176EEESA_EEELi128ENS_10bfloat16_tEfNS_4arch4Sm90ELb0ELb0ELb1ELb1ELb0ELb0ELb0ELb1ELb1ELb1ELb0ELb0EEENS1_21CollectiveEpilogueFwdINS6_IJSA_SA_SB_EEES9_SD_SF_Li256ELb1ELb1ELb0ELb0EEENS1_36VarlenDynamicPersistentTileSchedulerILi128ELi176ELi256ELi128ELb0ELb1ELb1ELb0ELb1ELb1EEEEEEEEEvNT_6ParamsE)
        /*00bc*/ 	.word	0x00000060


	//----- nvinfo : EIATTR_REGCOUNT
	.align		4
.L_52:
        /*00c0*/ 	.byte	0x04, 0x2f
        /*00c2*/ 	.short	(.L_54 - .L_53)
	.align		4
.L_53:
        /*00c4*/ 	.word	index@(_ZN7cutlass13device_kernelIN5flash11enable_sm90INS1_16FlashAttnFwdSm90INS1_25CollectiveMainloopFwdSm90ILi2EN4cute5tupleIJNS5_1CILi2EEENS7_ILi1EEES9_EEENS6_IJNS7_ILi128EEENS7_ILi176EEESB_EEELi128ENS_10bfloat16_tEfNS_4arch4Sm90ELb0ELb0ELb1ELb0ELb0ELb0ELb0ELb1ELb1ELb1ELb0ELb0EEENS1_21CollectiveEpilogueFwdINS6_IJSB_SB_SC_EEESA_SE_SG_Li256ELb0ELb1ELb0ELb0EEENS1_29StaticPersistentTileSchedulerILb0EEEEEEEEEvNT_6ParamsE)
        /*00c8*/ 	.word	0x000000a8


	//----- nvinfo : EIATTR_FRAME_SIZE
	.align		4
.L_54:
        /*00cc*/ 	.byte	0x04, 0x11
        /*00ce*/ 	.short	(.L_56 - .L_55)
	.align		4
.L_55:
        /*00d0*/ 	.word	index@(_ZN7cutlass13device_kernelIN5flash11enable_sm90INS1_16FlashAttnFwdSm90INS1_25CollectiveMainloopFwdSm90ILi2EN4cute5tupleIJNS5_1CILi2EEENS7_ILi1EEES9_EEENS6_IJNS7_ILi128EEENS7_ILi176EEESB_EEELi128ENS_10bfloat16_tEfNS_4arch4Sm90ELb0ELb0ELb1ELb0ELb0ELb0ELb0ELb1ELb1ELb1ELb0ELb0EEENS1_21CollectiveEpilogueFwdINS6_IJSB_SB_SC_EEESA_SE_SG_Li256ELb0ELb1ELb0ELb0EEENS1_29StaticPersistentTileSchedulerILb0EEEEEEEEEvNT_6ParamsE)
        /*00d4*/ 	.word	0x00000038


	//----- nvinfo : EIATTR_REGCOUNT
	.align		4
.L_56:
        /*00d8*/ 	.byte	0x04, 0x2f
        /*00da*/ 	.short	(.L_58 - .L_57)
	.align		4
.L_57:
        /*00dc*/ 	.word	index@(_ZN7cutlass13device_kernelIN5flash11enable_sm90INS1_16FlashAttnFwdSm90INS1_25CollectiveMainloopFwdSm90ILi2EN4cute5tupleIJNS5_1CILi1EEES8_S8_EEENS6_IJNS7_ILi128EEENS7_ILi176EEESA_EEELi128ENS_10bfloat16_tEfNS_4arch4Sm90ELb0ELb0ELb1ELb0ELb0ELb0ELb0ELb1ELb1ELb1ELb0ELb0EEENS1_21CollectiveEpilogueFwdINS6_IJSA_SA_SB_EEES9_SD_SF_Li256ELb0ELb1ELb0ELb0EEENS1_29StaticPersistentTileSchedulerILb0EEEEEEEEEvNT_6ParamsE)
        /*00e0*/ 	.word	0x000000a8


	//----- nvinfo : EIATTR_FRAME_SIZE
	.align		4
.L_58:
        /*00e4*/ 	.byte	0x04, 0x11
        /*00e6*/ 	.short	(.L_60 - .L_59)
	.align		4
.L_59:
        /*00e8*/ 	.word	index@(_ZN7cutlass13device_kernelIN5flash11enable_sm90INS1_16FlashAttnFwdSm90INS1_25CollectiveMainloopFwdSm90ILi2EN4cute5tupleIJNS5_1CILi1EEES8_S8_EEENS6_IJNS7_ILi128EEENS7_ILi176EEESA_EEELi128ENS_10bfloat16_tEfNS_4arch4Sm90ELb0ELb0ELb1ELb0ELb0ELb0ELb0ELb1ELb1ELb1ELb0ELb0EEENS1_21CollectiveEpilogueFwdINS6_IJSA_SA_SB_EEES9_SD_SF_Li256ELb0ELb1ELb0ELb0EEENS1_29StaticPersistentTileSchedulerILb0EEEEEEEEEvNT_6ParamsE)
        /*00ec*/ 	.word	0x00000038


	//----- nvinfo : EIATTR_MIN_STACK_SIZE
	.align		4
.L_60:
        /*00f0*/ 	.byte	0x04, 0x12
        /*00f2*/ 	.short	(.L_62 - .L_61)
	.align		4
.L_61:
        /*00f4*/ 	.word	index@(_ZN7cutlass13device_kernelIN5flash11enable_sm90INS1_16FlashAttnFwdSm90INS1_25CollectiveMainloopFwdSm90ILi2EN4cute5tupleIJNS5_1CILi1EEES8_S8_EEENS6_IJNS7_ILi128EEENS7_ILi176EEESA_EEELi128ENS_10bfloat16_tEfNS_4arch4Sm90ELb0ELb0ELb1ELb0ELb0ELb0ELb0ELb1ELb1ELb1ELb0ELb0EEENS1_21CollectiveEpilogueFwdINS6_IJSA_SA_SB_EEES9_SD_SF_Li256ELb0ELb1ELb0ELb0EEENS1_29StaticPersistentTileSchedulerILb0EEEEEEEEEvNT_6ParamsE)
        /*00f8*/ 	.word	0x00000038


	//----- nvinfo : EIATTR_MIN_STACK_SIZE
	.align		4
.L_62:
        /*00fc*/ 	.byte	0x04, 0x12
        /*00fe*/ 	.short	(.L_64 - .L_63)
	.align		4
.L_63:
        /*0100*/ 	.word	index@(_ZN7cutlass13device_kernelIN5flash11enable_sm90INS1_16FlashAttnFwdSm90INS1_25CollectiveMainloopFwdSm90ILi2EN4cute5tupleIJNS5_1CILi2EEENS7_ILi1EEES9_EEENS6_IJNS7_ILi128EEENS7_ILi176EEESB_EEELi128ENS_10bfloat16_tEfNS_4arch4Sm90ELb0ELb0ELb1ELb0ELb0ELb0ELb0ELb1ELb1ELb1ELb0ELb0EEENS1_21CollectiveEpilogueFwdINS6_IJSB_SB_SC_EEESA_SE_SG_Li256ELb0ELb1ELb0ELb0EEENS1_29StaticPersistentTileSchedulerILb0EEEEEEEEEvNT_6ParamsE)
        /*0104*/ 	.word	0x00000038


	//----- nvinfo : EIATTR_MIN_STACK_SIZE
	.align		4
.L_64:
        /*0108*/ 	.byte	0x04, 0x12
        /*010a*/ 	.short	(.L_66 - .L_65)
	.align		4
.L_65:
        /*010c*/ 	.word	index@(_ZN7cutlass13device_kernelIN5flash11enable_sm90INS1_16FlashAttnFwdSm90INS1_25CollectiveMainloopFwdSm90ILi2EN4cute5tupleIJNS5_1CILi1EEES8_S8_EEENS6_IJNS7_ILi128EEENS7_ILi176EEESA_EEELi128ENS_10bfloat16_tEfNS_4arch4Sm90ELb0ELb0ELb1ELb1ELb0ELb0ELb0ELb1ELb1ELb1ELb0ELb0EEENS1_21CollectiveEpilogueFwdINS6_IJSA_SA_SB_EEES9_SD_SF_Li256ELb1ELb1ELb0ELb0EEENS1_36VarlenDynamicPersistentTileSchedulerILi128ELi176ELi256ELi128ELb0ELb1ELb1ELb0ELb1ELb1EEEEEEEEEvNT_6ParamsE)
        /*0110*/ 	.word	0x00000060


	//----- nvinfo : EIATTR_MIN_STACK_SIZE
	.align		4
.L_66:
        /*0114*/ 	.byte	0x04, 0x12
        /*0116*/ 	.short	(.L_68 - .L_67)
	.align		4
.L_67:
        /*0118*/ 	.word	index@(_ZN7cutlass13device_kernelIN5flash11enable_sm90INS1_16FlashAttnFwdSm90INS1_25CollectiveMainloopFwdSm90ILi2EN4cute5tupleIJNS5_1CILi1EEES8_S8_EEENS6_IJNS7_ILi128EEENS7_ILi176EEESA_EEELi128ENS_10bfloat16_tEfNS_4arch4Sm90ELb0ELb0ELb1ELb1ELb0ELb1ELb0ELb1ELb1ELb1ELb0ELb0EEENS1_21CollectiveEpilogueFwdINS6_IJSA_SA_SB_EEES9_SD_SF_Li256ELb1ELb1ELb0ELb0EEENS1_36VarlenDynamicPersistentTileSchedulerILi128ELi176ELi256ELi128ELb0ELb1ELb1ELb0ELb1ELb1EEEEEEEEEvNT_6ParamsE)
        /*011c*/ 	.word	0x00000090


	//----- nvinfo : EIATTR_MIN_STACK_SIZE
	.align		4
.L_68:
        /*0120*/ 	.byte	0x04, 0x12
        /*0122*/ 	.short	(.L_70 - .L_69)
	.align		4
.L_69:
        /*0124*/ 	.word	index@(_ZN7cutlass13device_kernelIN5flash11enable_sm90INS1_16FlashAttnFwdSm90INS1_25CollectiveMainloopFwdSm90ILi2EN4cute5tupleIJNS5_1CILi1EEES8_S8_EEENS6_IJNS7_ILi128EEESA_SA_EEELi128ENS_10bfloat16_tEfNS_4arch4Sm90ELb0ELb1ELb1ELb0ELb0ELb0ELb0ELb1ELb1ELb1ELb0ELb0EEENS1_21CollectiveEpilogueFwdISB_S9_SC_SE_Li256ELb0ELb1ELb0ELb0EEENS1_30DynamicPersistentTileSchedulerILi256ELi128ELb0ELb1ELb1EEEEEEEEEvNT_6ParamsE)
        /*0128*/ 	.word	0x00000020


	//----- nvinfo : EIATTR_MIN_STACK_SIZE
	.align		4
.L_70:
        /*012c*/ 	.byte	0x04, 0x12
        /*012e*/ 	.short	(.L_72 - .L_71)
	.align		4
.L_71:
        /*0130*/ 	.word	index@(_ZN7cutlass13device_kernelIN5flash11enable_sm90INS1_16FlashAttnFwdSm90INS1_25CollectiveMainloopFwdSm90ILi2EN4cute5tupleIJNS5_1CILi1EEES8_S8_EEENS6_IJNS7_ILi128EEESA_SA_EEELi128ENS_10bfloat16_tEfNS_4arch4Sm90ELb0ELb1ELb1ELb1ELb0ELb0ELb0ELb1ELb1ELb1ELb0ELb0EEENS1_21CollectiveEpilogueFwdISB_S9_SC_SE_Li256ELb1ELb1ELb0ELb0EEENS1_36VarlenDynamicPersistentTileSchedulerILi128ELi128ELi256ELi128ELb0ELb1ELb1ELb1ELb0ELb1EEEEEEEEEvNT_6ParamsE)
        /*0134*/ 	.word	0x00000048


	//----- nvinfo : EIATTR_MIN_STACK_SIZE
	.align		4
.L_72:
        /*0138*/ 	.byte	0x04, 0x12
        /*013a*/ 	.short	(.L_74 - .L_73)
	.align		4
.L_73:
        /*013c*/ 	.word	index@(_ZN7cutlass13device_kernelIN5flash11enable_sm90INS1_16FlashAttnFwdSm90INS1_25CollectiveMainloopFwdSm90ILi2EN4cute5tupleIJNS5_1CILi1EEES8_S8_EEENS6_IJNS7_ILi128EEESA_SA_EEELi128ENS_10bfloat16_tEfNS_4arch4Sm90ELb0ELb1ELb1ELb1ELb0ELb1ELb0ELb1ELb1ELb1ELb0ELb0EEENS1_21CollectiveEpilogueFwdISB_S9_SC_SE_Li256ELb1ELb1ELb0ELb0EEENS1_36VarlenDynamicPersistentTileSchedulerILi128ELi128ELi256ELi128ELb0ELb1ELb1ELb1ELb0ELb1EEEEEEEEEvNT_6ParamsE)
        /*0140*/ 	.word	0x00000058


	//----- nvinfo : EIATTR_MIN_STACK_SIZE
	.align		4
.L_74:
        /*0144*/ 	.byte	0x04, 0x12
        /*0146*/ 	.short	(.L_76 - .L_75)
	.align		4
.L_75:
        /*0148*/ 	.word	index@(_ZN7cutlass13device_kernelIN5flash11enable_sm90INS1_16FlashAttnFwdSm90INS1_25CollectiveMainloopFwdSm90ILi2EN4cute5tupleIJNS5_1CILi1EEES8_S8_EEENS6_IJNS7_ILi128EEESA_SA_EEELi128ENS_10bfloat16_tEfNS_4arch4Sm90ELb1ELb0ELb1ELb0ELb0ELb0ELb0ELb1ELb1ELb1ELb0ELb0EEENS1_21CollectiveEpilogueFwdISB_S9_SC_SE_Li256ELb0ELb1ELb0ELb0EEENS1_30DynamicPersistentTileSchedulerILi256ELi128ELb0ELb1ELb1EEEEEEEEEvNT_6ParamsE)
        /*014c*/ 	.word	0x00000028


	//----- nvinfo : EIATTR_MIN_STACK_SIZE
	.align		4
.L_76:
        /*0150*/ 	.byte	0x04, 0x12
        /*0152*/ 	.short	(.L_78 - .L_77)
	.align		4
.L_77:
        /*0154*/ 	.word	index@(_ZN7cutlass13device_kernelIN5flash11enable_sm90INS1_16FlashAttnFwdSm90INS1_25CollectiveMainloopFwdSm90ILi2EN4cute5tupleIJNS5_1CILi1EEES8_S8_EEENS6_IJNS7_ILi128EEESA_SA_EEELi128ENS_10bfloat16_tEfNS_4arch4Sm90ELb1ELb0ELb1ELb1ELb0ELb0ELb0ELb1ELb1ELb1ELb0ELb0EEENS1_21CollectiveEpilogueFwdISB_S9_SC_SE_Li256ELb1ELb1ELb0ELb0EEENS1_36VarlenDynamicPersistentTileSchedulerILi128ELi128ELi256ELi128ELb0ELb1ELb1ELb1ELb1ELb1EEEEEEEEEvNT_6ParamsE)
        /*0158*/ 	.word	0x00000058


	//----- nvinfo : EIATTR_MIN_STACK_SIZE
	.align		4
.L_78:
        /*015c*/ 	.byte	0x04, 0x12
        /*015e*/ 	.short	(.L_80 - .L_79)
	.align		4
.L_79:
        /*0160*/ 	.word	index@(_ZN7cutlass13device_kernelIN5flash11enable_sm90INS1_16FlashAttnFwdSm90INS1_25CollectiveMainloopFwdSm90ILi2EN4cute5tupleIJNS5_1CILi1EEES8_S8_EEENS6_IJNS7_ILi128EEESA_SA_EEELi128ENS_10bfloat16_tEfNS_4arch4Sm90ELb1ELb0ELb1ELb1ELb0ELb1ELb0ELb1ELb1ELb1ELb0ELb0EEENS1_21CollectiveEpilogueFwdISB_S9_SC_SE_Li256ELb1ELb1ELb0ELb0EEENS1_36VarlenDynamicPersistentTileSchedulerILi128ELi128ELi256ELi128ELb0ELb1ELb1ELb1ELb1ELb1EEEEEEEEEvNT_6ParamsE)
        /*0164*/ 	.word	0x00000060
.L_80:


//--------------------- .nv.compat                --------------------------
	.section	.nv.compat,"",@"SHT_CUDA_COMPAT_INFO"
	.align	4
        /*0000*/ 	.byte	0x02, 0x09, 0x01, 0x00, 0x02, 0x02, 0x04, 0x00, 0x02, 0x05, 0x05, 0x00, 0x03, 0x07, 0x01, 0x01
        /*0010*/ 	.byte	0x02, 0x03, 0x01, 0x00, 0x02, 0x06, 0x01, 0x00, 0x04, 0x0b, 0x08, 0x00, 0x00, 0x00, 0x00, 0x00
        /*0020*/ 	.byte	0x00, 0x00, 0x00, 0x00


//--------------------- .nv.info._ZN7cutlass13device_kernelIN5flash11enable_sm90INS1_16FlashAttnFwdSm90INS1_25CollectiveMainloopFwdSm90ILi2EN4cute5tupleIJNS5_1CILi1EEES8_S8_EEENS6_IJNS7_ILi128EEENS7_ILi176EEESA_EEELi128ENS_10bfloat16_tEfNS_4arch4Sm90ELb0ELb0ELb1ELb0ELb0ELb0ELb0ELb1ELb1ELb1ELb0ELb0EEENS1_21CollectiveEpilogueFwdINS6_IJSA_SA_SB_EEES9_SD_SF_Li256ELb0ELb1ELb0ELb0EEENS1_29StaticPersistentTileSchedulerILb0EEEEEEEEEvNT_6ParamsE --------------------------
	.section	.nv.info._ZN7cutlass13device_kernelIN5flash11enable_sm90INS1_16FlashAttnFwdSm90INS1_25CollectiveMainloopFwdSm90ILi2EN4cute5tupleIJNS5_1CILi1EEES8_S8_EEENS6_IJNS7_ILi128EEENS7_ILi176EEESA_EEELi128ENS_10bfloat16_tEfNS_4arch4Sm90ELb0ELb0ELb1ELb0ELb0ELb0ELb0ELb1ELb1ELb1ELb0ELb0EEENS1_21CollectiveEpilogueFwdINS6_IJSA_SA_SB_EEES9_SD_SF_Li256ELb0ELb1ELb0ELb0EEENS1_29StaticPersistentTileSchedulerILb0EEEEEEEEEvNT_6ParamsE,"",@"SHT_CUDA_INFO"
	.sectionflags	@""
	.align	4


	//----- nvinfo : EIATTR_CUDA_API_VERSION
	.align		4
        /*0000*/ 	.byte	0x04, 0x37
        /*0002*/ 	.short	(.L_82 - .L_81)
.L_81:
        /*0004*/ 	.word	0x00000082


	//----- nvinfo : EIATTR_KPARAM_INFO
	.align		4
.L_82:
        /*0008*/ 	.byte	0x04, 0x17
        /*000a*/ 	.short	(.L_84 - .L_83)
.L_83:
        /*000c*/ 	.word	0x00000000
        /*0010*/ 	.short	0x0000
        /*0012*/ 	.short	0x0070
        /*0014*/ 	.byte	0x00, 0xf0, 0x01, 0x28


	//----- nvinfo : EIATTR_SPARSE_MMA_MASK
	.align		4
.L_84:
        /*0018*/ 	.byte	0x03, 0x50
        /*001a*/ 	.short	0x0000


	//----- nvinfo : EIATTR_MAXREG_COUNT
	.align		4
        /*001c*/ 	.byte	0x03, 0x1b
        /*001e*/ 	.short	0x00a8


	//----- nvinfo : EIATTR_NUM_BARRIERS
	.align		4
        /*0020*/ 	.byte	0x02, 0x4c
        /*0022*/ 	.byte	0x10
	.zero		1


	//----- nvinfo : EIATTR_EXTERNS
	.align		4
        /*0024*/ 	.byte	0x04, 0x0f
        /*0026*/ 	.short	(.L_86 - .L_85)


	//   ....[0]....
	.align		4
.L_85:
        /*0028*/ 	.word	index@(__assertfail)


	//----- nvinfo : EIATTR_ANNOTATIONS
	.align		4
.L_86:
        /*002c*/ 	.byte	0x04, 0x55
        /*002e*/ 	.short	(.L_88 - .L_87)


	//   ....[0]....
.L_87:
        /*0030*/ 	.word	0x00000001
        /*0034*/ 	.byte	0x20, 0x09, 0x00, 0x00, 0x01, 0x00, 0x00, 0x00, 0x10, 0x0a, 0x00, 0x00, 0x01, 0x00, 0x00, 0x00
        /* <DEDUP_REMOVED lines=30> */
        /*0224*/ 	.byte	0x20, 0x20, 0x01, 0x00


	//----- nvinfo : EIATTR_MERCURY_ISA_VERSION
	.align		4
.L_88:
        /*0228*/ 	.byte	0x03, 0x5f
        /*022a*/ 	.short	0x0101


	//----- nvinfo : EIATTR_INT_WARP_WIDE_INSTR_OFFSETS
	.align		4
        /*022c*/ 	.byte	0x04, 0x31
        /*022e*/ 	.short	(.L_90 - .L_89)


	//   ....[0]....
.L_89:
        /*0230*/ 	.word	0x00000120


	//   ....[1]....
        /*0234*/ 	.word	0x000001c0


	//   ....[2]....
        /*0238*/ 	.word	0x00000230


	//----- nvinfo : EIATTR_COOP_GROUP_MASK_REGIDS
	.align		4
.L_90:
        /*023c*/ 	.byte	0x04, 0x29
        /*023e*/ 	.short	(.L_92 - .L_91)


	//   ....[0]....
.L_91:
        /*0240*/ 	.word	0xffffffff


	//   ....[1]....
        /*0244*/ 	.word	0xffffffff


	//   ....[2]....
        /*0248*/ 	.word	0xffffffff


	//   ....[3]....
        /*024c*/ 	.word	0xffffffff


	//   ....[4]....
        /*0250*/ 	.word	0xffffffff


	//   ....[5]....
        /*0254*/ 	.word	0xffffffff


	//   ....[6]....
        /*0258*/ 	.word	0xffffffff


	//   ....[7]....
        /*025c*/ 	.word	0xffffffff


	//   ....[8]....
        /*0260*/ 	.word	0xffffffff


	//   ....[9]....
        /*0264*/ 	.word	0xffffffff


	//   ....[10]....
        /*0268*/ 	.word	0xffffffff


	//   ....[11]....
        /*026c*/ 	.word	0xffffffff


	//   ....[12]....
        /*0270*/ 	.word	0xffffffff


	//   ....[13]....
        /*0274*/ 	.word	0xffffffff


	//   ....[14]....
        /*0278*/ 	.word	0xffffffff


	//   ....[15]....
        /*027c*/ 	.word	0xffffffff


	//   ....[16]....
        /*0280*/ 	.word	0xffffffff


	//   ....[17]....
        /*0284*/ 	.word	0xffffffff


	//   ....[18]....
        /*0288*/ 	.word	0xffffffff


	//   ....[19]....
        /*028c*/ 	.word	0xffffffff


	//   ....[20]....
        /*0290*/ 	.word	0xffffffff


	//   ....[21]....
        /*0294*/ 	.word	0xffffffff


	//   ....[22]....
        /*0298*/ 	.word	0xffffffff


	//   ....[23]....
        /*029c*/ 	.word	0xffffffff


	//   ....[24]....
        /*02a0*/ 	.word	0xffffffff


	//   ....[25]....
        /*02a4*/ 	.word	0xffffffff


	//   ....[26]....
        /*02a8*/ 	.word	0xffffffff


	//   ....[27]....
        /*02ac*/ 	.word	0xffffffff


	//   ....[28]....
        /*02b0*/ 	.word	0xffffffff


	//   ....[29]....
        /*02b4*/ 	.word	0xffffffff


	//   ....[30]....
        /*02b8*/ 	.word	0xffffffff


	//   ....[31]....
        /*02bc*/ 	.word	0xffffffff


	//   ....[32]....
        /*02c0*/ 	.word	0xffffffff


	//   ....[33]....
        /*02c4*/ 	.word	0xffffffff


	//   ....[34]....
        /*02c8*/ 	.word	0xffffffff


	//   ....[35]....
        /*02cc*/ 	.word	0xffffffff


	//   ....[36]....
        /*02d0*/ 	.word	0xffffffff


	//   ....[37]....
        /*02d4*/ 	.word	0xffffffff


	//   ....[38]....
        /*02d8*/ 	.word	0xffffffff


	//   ....[39]....
        /*02dc*/ 	.word	0xffffffff


	//   ....[40]....
        /*02e0*/ 	.word	0xffffffff


	//   ....[41]....
        /*02e4*/ 	.word	0xffffffff


	//   ....[42]....
        /*02e8*/ 	.word	0xffffffff


	//   ....[43]....
        /*02ec*/ 	.word	0xffffffff


	//   ....[44]....
        /*02f0*/ 	.word	0xffffffff


	//   ....[45]....
        /*02f4*/ 	.word	0xffffffff


	//   ....[46]....
        /*02f8*/ 	.word	0xffffffff


	//   ....[47]....
        /*02fc*/ 	.word	0xffffffff


	//   ....[48]....
        /*0300*/ 	.word	0xffffffff


	//   ....[49]....
        /*0304*/ 	.word	0xffffffff


	//   ....[50]....
        /*0308*/ 	.word	0x0500000f


	//   ....[51]....
        /*030c*/ 	.word	0x0500000f


	//   ....[52]....
        /*0310*/ 	.word	0x0500000f


	//   ....[53]....
        /*0314*/ 	.word	0x0500000f


	//   ....[54]....
        /*0318*/ 	.word	0x0500000f


	//   ....[55]....
        /*031c*/ 	.word	0x0500000f


	//   ....[56]....
        /*0320*/ 	.word	0x0500000f


	//   ....[57]....
        /*0324*/ 	.word	0x0500000f


	//   ....[58]....
        /*0328*/ 	.word	0x0500000f


	//   ....[59]....
        /*032c*/ 	.word	0x0500000f


	//   ....[60]....
        /*0330*/ 	.word	0x0500000f


	//   ....[61]....
        /*0334*/ 	.word	0x0500000f


	//   ....[62]....
        /*0338*/ 	.word	0x0500000f


	//   ....[63]....
        /*033c*/ 	.word	0x0500000f


	//   ....[64]....
        /*0340*/ 	.word	0x0500000f


	//   ....[65]....
        /*0344*/ 	.word	0x0500000f


	//   ....[66]....
        /*0348*/ 	.word	0x0500000f


	//   ....[67]....
        /*034c*/ 	.word	0x0500000f


	//----- nvinfo : EIATTR_COOP_GROUP_INSTR_OFFSETS
	.align		4
.L_92:
        /*0350*/ 	.byte	0x04, 0x28
        /*0352*/ 	.short	(.L_94 - .L_93)


	//   ....[0]....
.L_93:
        /*0354*/ 	.word	0x00000060


	//   ....[1]....
        /*0358*/ 	.word	0x00000130


	//   ....[2]....
        /*035c*/ 	.word	0x000001e0


	//   ....[3]....
        /*0360*/ 	.word	0x000003a0


	//   ....[4]....
        /*0364*/ 	.word	0x00000500


	//   ....[5]....
        /*0368*/ 	.word	0x00000620


	//   ....[6]....
        /*036c*/ 	.word	0x00000780


	//   ....[7]....
        /*0370*/ 	.word	0x00000da0


	//   ....[8]....
        /*0374*/ 	.word	0x00004fe0


	//   ....[9]....
        /*0378*/ 	.word	0x00005020


	//   ....[10]....
        /*037c*/ 	.word	0x000057a0


	//   ....[11]....
        /*0380*/ 	.word	0x000057f0


	//   ....[12]....
        /*0384*/ 	.word	0x0000a3a0


	//   ....[13]....
        /*0388*/ 	.word	0x0000a3f0


	//   ....[14]....
        /*038c*/ 	.word	0x0000afc0


	//   ....[15]....
        /*0390*/ 	.word	0x0000b000


	//   ....[16]....
        /*0394*/ 	.word	0x0000c4b0


	//   ....[17]....
        /*0398*/ 	.word	0x0000c4f0


	//   ....[18]....
        /*039c*/ 	.word	0x0000c5d0


	//   ....[19]....
        /*03a0*/ 	.word	0x0000c620


	//   ....[20]....
        /*03a4*/ 	.word	0x0000d900


	//   ....[21]....
        /*03a8*/ 	.word	0x0000d930


	//   ....[22]....
        /*03ac*/ 	.word	0x0000d960


	//   ....[23]....
        /*03b0*/ 	.word	0x0000d9d0


	//   ....[24]....
        /*03b4*/ 	.word	0x0000dea0


	//   ....[25]....
        /*03b8*/ 	.word	0x0000dee0


	//   ....[26]....
        /*03bc*/ 	.word	0x0000dfc0


	//   ....[27]....
        /*03c0*/ 	.word	0x0000dfe0


	//   ....[28]....
        /*03c4*/ 	.word	0x0000e0a0


	//   ....[29]....
        /*03c8*/ 	.word	0x0000e0c0


	//   ....[30]....
        /*03cc*/ 	.word	0x0000e190


	//   ....[31]....
        /*03d0*/ 	.word	0x0000e1d0


	//   ....[32]....
        /*03d4*/ 	.word	0x0000ebe0


	//   ....[33]....
        /*03d8*/ 	.word	0x0000f610


	//   ....[34]....
        /*03dc*/ 	.word	0x0000f620


	//   ....[35]....
        /*03e0*/ 	.word	0x0000f660


	//   ....[36]....
        /*03e4*/ 	.word	0x0000f6a0


	//   ....[37]....
        /*03e8*/ 	.word	0x0000f7a0


	//   ....[38]....
        /*03ec*/ 	.word	0x0000f7b0


	//   ....[39]....
        /*03f0*/ 	.word	0x0000f830


	//   ....[40]....
        /*03f4*/ 	.word	0x0000f840


	//   ....[41]....
        /*03f8*/ 	.word	0x0000f8c0


	//   ....[42]....
        /*03fc*/ 	.word	0x0000f8d0


	//   ....[43]....
        /*0400*/ 	.word	0x0000f950


	//   ....[44]....
        /*0404*/ 	.word	0x0000f960


	//   ....[45]....
        /*0408*/ 	.word	0x0000f9e0


	//   ....[46]....
        /*040c*/ 	.word	0x0000f9f0


	//   ....[47]....
        /*0410*/ 	.word	0x0000fa00


	//   ....[48]....
        /*0414*/ 	.word	0x0000fa40


	//   ....[49]....
        /*0418*/ 	.word	0x00011f50


	//   ....[50]....
        /*041c*/ 	.word	0x00012450


	//   ....[51]....
        /*0420*/ 	.word	0x000125c0


	//   ....[52]....
        /*0424*/ 	.word	0x00012610


	//   ....[53]....
        /*0428*/ 	.word	0x000127a0


	//   ....[54]....
        /*042c*/ 	.word	0x000127f0


	//   ....[55]....
        /*0430*/ 	.word	0x00012920


	//   ....[56]....
        /*0434*/ 	.word	0x00012970


	//   ....[57]....
        /*0438*/ 	.word	0x00012a80


	//   ....[58]....
        /*043c*/ 	.word	0x00012ad0


	//   ....[59]....
        /*0440*/ 	.word	0x00012be0


	//   ....[60]....
        /*0444*/ 	.word	0x00012c30


	//   ....[61]....
        /*0448*/ 	.word	0x00012d40


	//   ....[62]....
        /*044c*/ 	.word	0x00012d90


	//   ....[63]....
        /*0450*/ 	.word	0x00012e90


	//   ....[64]....
        /*0454*/ 	.word	0x00012ee0


	//   ....[65]....
        /*0458*/ 	.word	0x00012fd0


	//   ....[66]....
        /*045c*/ 	.word	0x00013020


	//   ....[67]....
        /*0460*/ 	.word	0x000133c0


	//----- nvinfo : EIATTR_REG_RECONFIG
	.align		4
.L_94:
        /*0464*/ 	.byte	0x01, 0x54
	.zero		2


	//----- nvinfo : EIATTR_SYSCALL_OFFSETS
	.align		4
        /*0468*/ 	.byte	0x04, 0x46
        /*046a*/ 	.short	(.L_96 - .L_95)


	//   ....[0]....
.L_95:
        /*046c*/ 	.word	0x00001170


	//   ....[1]....
        /*0470*/ 	.word	0x0000e830


	//   ....[2]....
        /*0474*/ 	.word	0x0000e970


	//   ....[3]....
        /*0478*/ 	.word	0x0000ea60


	//   ....[4]....
        /*047c*/ 	.word	0x0000f1d0


	//----- nvinfo : EIATTR_MBARRIER_INSTR_OFFSETS
	.align		4
.L_96:
        /*0480*/ 	.byte	0x04, 0x39
        /*0482*/ 	.short	(.L_98 - .L_97)


	//   ....[0]....
.L_97:
        /*0484*/ 	.word	0x00000250
        /*0488*/ 	.word	0x000000ff
        /*048c*/ 	.word	0x00034800
        /*0490*/ 	.short	0x0100
        /*0492*/ 	.byte	0x08
	.zero		1


	//   ....[1]....
        /*0494*/ 	.word	0x00000260
        /*0498*/ 	.word	0x000000ff
        /*049c*/ 	.word	0x00034820
        /*04a0*/ 	.short	0x0100
        /*04a2*/ 	.byte	0x08
	.zero		1


	//   ....[2]....
        /*04a4*/ 	.word	0x00000350
        /*04a8*/ 	.word	0x000000ff
        /*04ac*/ 	.word	0x00034830
        /*04b0*/ 	.short	0x0100
        /*04b2*/ 	.byte	0x08
	.zero		1


	//   ....[3]....
        /*04b4*/ 	.word	0x00000360
        /*04b8*/ 	.word	0x000000ff
        /*04bc*/ 	.word	0x00034840
        /*04c0*/ 	.short	0x0100
        /*04c2*/ 	.byte	0x08
	.zero		1


	//   ....[4]....
        /*04c4*/ 	.word	0x00000370
        /*04c8*/ 	.word	0x000000ff
        /*04cc*/ 	.word	0x00034838
        /*04d0*/ 	.short	0x0100
        /*04d2*/ 	.byte	0x08
	.zero		1


	//   ....[5]....
        /*04d4*/ 	.word	0x00000380
        /*04d8*/ 	.word	0x000000ff
        /*04dc*/ 	.word	0x00034848
        /*04e0*/ 	.short	0x0100
        /*04e2*/ 	.byte	0x08
	.zero		1


	//   ....[6]....
        /*04e4*/ 	.word	0x000004b0
        /*04e8*/ 	.word	0x000000ff
        /*04ec*/ 	.word	0x00034850
        /*04f0*/ 	.short	0x0100
        /*04f2*/ 	.byte	0x08
	.zero		1


	//   ....[7]....
        /*04f4*/ 	.word	0x000004c0
        /*04f8*/ 	.word	0x000000ff
        /*04fc*/ 	.word	0x00034860
        /*0500*/ 	.short	0x0100
        /*0502*/ 	.byte	0x08
	.zero		1


	//   ....[8]....
        /*0504*/ 	.word	0x000004d0
        /*0508*/ 	.word	0x000000ff
        /*050c*/ 	.word	0x00034858
        /*0510*/ 	.short	0x0100
        /*0512*/ 	.byte	0x08
	.zero		1


	//   ....[9]....
        /*0514*/ 	.word	0x000004e0
        /*0518*/ 	.word	0x000000ff
        /*051c*/ 	.word	0x00034868
        /*0520*/ 	.short	0x0100
        /*0522*/ 	.byte	0x08
	.zero		1


	//   ....[10]....
        /*0524*/ 	.word	0x000005d0
        /*0528*/ 	.word	0x000000ff
        /*052c*/ 	.word	0x00034870
        /*0530*/ 	.short	0x0100
        /*0532*/ 	.byte	0x06
	.zero		1


	//   ....[11]....
        /*0534*/ 	.word	0x000005e0
        /*0538*/ 	.word	0x000000ff
        /*053c*/ 	.word	0x00034880
        /*0540*/ 	.short	0x0100
        /*0542*/ 	.byte	0x06
	.zero		1


	//   ....[12]....
        /*0544*/ 	.word	0x000005f0
        /*0548*/ 	.word	0x000000ff
        /*054c*/ 	.word	0x00034878
        /*0550*/ 	.short	0x0100
        /*0552*/ 	.byte	0x06
	.zero		1


	//   ....[13]....
        /*0554*/ 	.word	0x00000600
        /*0558*/ 	.word	0x000000ff
        /*055c*/ 	.word	0x00034888
        /*0560*/ 	.short	0x0100
        /*0562*/ 	.byte	0x06
	.zero		1


	//   ....[14]....
        /*0564*/ 	.word	0x00000730
        /*0568*/ 	.word	0x000000ff
        /*056c*/ 	.word	0x00034890
        /*0570*/ 	.short	0x0100
        /*0572*/ 	.byte	0x08
	.zero		1


	//   ....[15]....
        /*0574*/ 	.word	0x00000740
        /*0578*/ 	.word	0x000000ff
        /*057c*/ 	.word	0x000348a0
        /*0580*/ 	.short	0x0100
        /*0582*/ 	.byte	0x08
	.zero		1


	//   ....[16]....
        /*0584*/ 	.word	0x00000750
        /*0588*/ 	.word	0x000000ff
        /*058c*/ 	.word	0x00034898
        /*0590*/ 	.short	0x0100
        /*0592*/ 	.byte	0x08
	.zero		1


	//   ....[17]....
        /*0594*/ 	.word	0x00000760
        /*0598*/ 	.word	0x000000ff
        /*059c*/ 	.word	0x000348a8
        /*05a0*/ 	.short	0x0100
        /*05a2*/ 	.byte	0x08
	.zero		1


	//   ....[18]....
        /*05a4*/ 	.word	0x00000890
        /*05a8*/ 	.word	0x000000ff
        /*05ac*/ 	.word	0x000348b0
        /*05b0*/ 	.short	0x0100
        /*05b2*/ 	.byte	0x08
	.zero		1


	//   ....[19]....
        /*05b4*/ 	.word	0x000008a0
        /*05b8*/ 	.word	0x000000ff
        /*05bc*/ 	.word	0x000348c0
        /*05c0*/ 	.short	0x0100
        /*05c2*/ 	.byte	0x08
	.zero		1


	//   ....[20]....
        /*05c4*/ 	.word	0x000008b0
        /*05c8*/ 	.word	0x000000ff
        /*05cc*/ 	.word	0x000348b8
        /*05d0*/ 	.short	0x0100
        /*05d2*/ 	.byte	0x08
	.zero		1


	//   ....[21]....
        /*05d4*/ 	.word	0x000008c0
        /*05d8*/ 	.word	0x000000ff
        /*05dc*/ 	.word	0x000348c8
        /*05e0*/ 	.short	0x0100
        /*05e2*/ 	.byte	0x08
	.zero		1


	//   ....[22]....
        /*05e4*/ 	.word	0x000011c0
        /*05e8*/ 	.word	0x000000ff
        /*05ec*/ 	.word	0x00034800
        /*05f0*/ 	.short	0x010a
        /*05f2*/ 	.byte	0x04
	.zero		1


	//   ....[23]....
        /*05f4*/ 	.word	0x00001260
        /*05f8*/ 	.word	0x00000003
        /*05fc*/ 	.word	0x00034830
        /*0600*/ 	.short	0x010a
        /*0602*/ 	.byte	0x3f
	.zero		1


	//   ....[24]....
        /*0604*/ 	.word	0x000012e0
        /*0608*/ 	.word	0x00000003
        /*060c*/ 	.word	0x00034830
        /*0610*/ 	.short	0x010a
        /*0612*/ 	.byte	0x3f
	.zero		1


	//   ....[25]....
        /*0614*/ 	.word	0x00004930
        /*0618*/ 	.word	0x00000003
        /*061c*/ 	.word	0x00000000
        /*0620*/ 	.short	0x0101
        /*0622*/ 	.byte	0x3f
	.zero		1


	//   ....[26]....
        /*0624*/ 	.word	0x00006e00
        /*0628*/ 	.word	0x000000ff
        /*062c*/ 	.word	0x00034830
        /*0630*/ 	.short	0x010a
        /*0632*/ 	.byte	0x06
	.zero		1


	//   ....[27]....
        /*0634*/ 	.word	0x00006e40
        /*0638*/ 	.word	0x000000ff
        /*063c*/ 	.word	0x00034830
        /*0640*/ 	.short	0x010a
        /*0642*/ 	.byte	0x06
	.zero		1


	//   ....[28]....
        /*0644*/ 	.word	0x00009520
        /*0648*/ 	.word	0x000000ff
        /*064c*/ 	.word	0x00034850
        /*0650*/ 	.short	0x010a
        /*0652*/ 	.byte	0x06
	.zero		1


	//   ....[29]....
        /*0654*/ 	.word	0x00009560
        /*0658*/ 	.word	0x000000ff
        /*065c*/ 	.word	0x00034850
        /*0660*/ 	.short	0x010a
        /*0662*/ 	.byte	0x06
	.zero		1


	//   ....[30]....
        /*0664*/ 	.word	0x0000b630
        /*0668*/ 	.word	0x0000007c
        /*066c*/ 	.word	0x00000000
        /*0670*/ 	.short	0x0101
        /*0672*/ 	.byte	0x3f
	.zero		1


	//   ....[31]....
        /*0674*/ 	.word	0x0000b6d0
        /*0678*/ 	.word	0x00000080
        /*067c*/ 	.word	0x00000000
        /*0680*/ 	.short	0x0101
        /*0682*/ 	.byte	0x3f
	.zero		1


	//   ....[32]....
        /*0684*/ 	.word	0x0000c410
        /*0688*/ 	.word	0x000000ff
        /*068c*/ 	.word	0x00034850
        /*0690*/ 	.short	0x010a
        /*0692*/ 	.byte	0x08
	.zero		1


	//   ....[33]....
        /*0694*/ 	.word	0x0000c450
        /*0698*/ 	.word	0x000000ff
        /*069c*/ 	.word	0x00034850
        /*06a0*/ 	.short	0x010a
        /*06a2*/ 	.byte	0x08
	.zero		1


	//   ....[34]....
        /*06a4*/ 	.word	0x0000d270
        /*06a8*/ 	.word	0x00000066
        /*06ac*/ 	.word	0x00000000
        /*06b0*/ 	.short	0x0101
        /*06b2*/ 	.byte	0x3f
	.zero		1


	//   ....[35]....
        /*06b4*/ 	.word	0x0000dec0
        /*06b8*/ 	.word	0x000000ff
        /*06bc*/ 	.word	0x00000000
        /*06c0*/ 	.short	0x0101
        /*06c2*/ 	.byte	0x04
	.zero		1


	//   ....[36]....
        /*06c4*/ 	.word	0x0000ee20
        /*06c8*/ 	.word	0x00000000
        /*06cc*/ 	.word	0x00034840
        /*06d0*/ 	.short	0x010a
        /*06d2*/ 	.byte	0x3f
	.zero		1


	//   ....[37]....
        /*06d4*/ 	.word	0x0000fb50
        /*06d8*/ 	.word	0x000000ff
        /*06dc*/ 	.word	0x00034800
        /*06e0*/ 	.short	0x0107
        /*06e2*/ 	.byte	0x24
	.zero		1


	//   ....[38]....
        /*06e4*/ 	.word	0x0000fbc0
        /*06e8*/ 	.word	0x000000ff
        /*06ec*/ 	.word	0x00034800
        /*06f0*/ 	.short	0x0101
        /*06f2*/ 	.byte	0x24
	.zero		1


	//   ....[39]....
        /*06f4*/ 	.word	0x0000fbf0
        /*06f8*/ 	.word	0x000000ff
        /*06fc*/ 	.word	0x00034820
        /*0700*/ 	.short	0x010a
        /*0702*/ 	.byte	0x24
	.zero		1


	//   ....[40]....
        /*0704*/ 	.word	0x0000ff30
        /*0708*/ 	.word	0x00000003
        /*070c*/ 	.word	0x00034840
        /*0710*/ 	.short	0x010a
        /*0712*/ 	.byte	0x3f
	.zero		1


	//   ....[41]....
        /*0714*/ 	.word	0x000102c0
        /*0718*/ 	.word	0x00000003
        /*071c*/ 	.word	0x00000060
        /*0720*/ 	.short	0x010a
        /*0722*/ 	.byte	0x3f
	.zero		1


	//   ....[42]....
        /*0724*/ 	.word	0x00010930
        /*0728*/ 	.word	0x00000003
        /*072c*/ 	.word	0x00034840
        /*0730*/ 	.short	0x010a
        /*0732*/ 	.byte	0x3f
	.zero		1


	//   ....[43]....
        /*0734*/ 	.word	0x00010cc0
        /*0738*/ 	.word	0x00000002
        /*073c*/ 	.word	0x00000060
        /*0740*/ 	.short	0x010a
        /*0742*/ 	.byte	0x3f
	.zero		1


	//   ....[44]....
        /*0744*/ 	.word	0x00011270
        /*0748*/ 	.word	0x00000002
        /*074c*/ 	.word	0x00034840
        /*0750*/ 	.short	0x010a
        /*0752*/ 	.byte	0x3f
	.zero		1


	//   ....[45]....
        /*0754*/ 	.word	0x00011600
        /*0758*/ 	.word	0x00000002
        /*075c*/ 	.word	0x00000060
        /*0760*/ 	.short	0x010a
        /*0762*/ 	.byte	0x3f
	.zero		1


	//   ....[46]....
        /*0764*/ 	.word	0x00011a50
        /*0768*/ 	.word	0x00000003
        /*076c*/ 	.word	0x00034860
        /*0770*/ 	.short	0x010a
        /*0772*/ 	.byte	0x3f
	.zero		1


	//   ....[47]....
        /*0774*/ 	.word	0x00011ed0
        /*0778*/ 	.word	0x00000000
        /*077c*/ 	.word	0x00034820
        /*0780*/ 	.short	0x010a
        /*0782*/ 	.byte	0x3f
	.zero		1


	//   ....[48]....
        /*0784*/ 	.word	0x000120a0
        /*0788*/ 	.word	0x00000006
        /*078c*/ 	.word	0x00000000
        /*0790*/ 	.short	0x010a
        /*0792*/ 	.byte	0x3f
	.zero		1


	//   ....[49]....
        /*0794*/ 	.word	0x000120f0
        /*0798*/ 	.word	0x00000003
        /*079c*/ 	.word	0x00000000
        /*07a0*/ 	.short	0x010a
        /*07a2*/ 	.byte	0x3f
	.zero		1


	//   ....[50]....
        /*07a4*/ 	.word	0x00012150
        /*07a8*/ 	.word	0x00000012
        /*07ac*/ 	.word	0x00000000
        /*07b0*/ 	.short	0x010a
        /*07b2*/ 	.byte	0x3f
	.zero		1


	//   ....[51]....
        /*07b4*/ 	.word	0x00012180
        /*07b8*/ 	.word	0x00000003
        /*07bc*/ 	.word	0x00000000
        /*07c0*/ 	.short	0x010a
        /*07c2*/ 	.byte	0x3f
	.zero		1


	//   ....[52]....
        /*07c4*/ 	.word	0x00012200
        /*07c8*/ 	.word	0x00000003
        /*07cc*/ 	.word	0x00034800
        /*07d0*/ 	.short	0x010a
        /*07d2*/ 	.byte	0x3f
	.zero		1


	//   ....[53]....
        /*07d4*/ 	.word	0x00012250
        /*07d8*/ 	.word	0x00000003
        /*07dc*/ 	.word	0x00034830
        /*07e0*/ 	.short	0x010a
        /*07e2*/ 	.byte	0x3f
	.zero		1


	//   ....[54]....
        /*07e4*/ 	.word	0x000122b0
        /*07e8*/ 	.word	0x00000015
        /*07ec*/ 	.word	0x00034830
        /*07f0*/ 	.short	0x010a
        /*07f2*/ 	.byte	0x3f
	.zero		1


	//   ....[55]....
        /*07f4*/ 	.word	0x00012310
        /*07f8*/ 	.word	0x0000000f
        /*07fc*/ 	.word	0x00034850
        /*0800*/ 	.short	0x010a
        /*0802*/ 	.byte	0x3f
	.zero		1


	//   ....[56]....
        /*0804*/ 	.word	0x00012370
        /*0808*/ 	.word	0x00000005
        /*080c*/ 	.word	0x00034850
        /*0810*/ 	.short	0x010a
        /*0812*/ 	.byte	0x3f
	.zero		1


	//   ....[57]....
        /*0814*/ 	.word	0x00012510
        /*0818*/ 	.word	0x00000000
        /*081c*/ 	.word	0x00034840
        /*0820*/ 	.short	0x010a
        /*0822*/ 	.byte	0x3f
	.zero		1


	//   ....[58]....
        /*0824*/ 	.word	0x00013060
        /*0828*/ 	.word	0x0000000b
        /*082c*/ 	.word	0x00034820
        /*0830*/ 	.short	0x010a
        /*0832*/ 	.byte	0x3f
	.zero		1


	//   ....[59]....
        /*0834*/ 	.word	0x000130b0
        /*0838*/ 	.word	0x00000003
        /*083c*/ 	.word	0x00034840
        /*0840*/ 	.short	0x010a
        /*0842*/ 	.byte	0x3f
	.zero		1


	//   ....[60]....
        /*0844*/ 	.word	0x00013100
        /*0848*/ 	.word	0x00000003
        /*084c*/ 	.word	0x00000060
        /*0850*/ 	.short	0x010a
        /*0852*/ 	.byte	0x3f
	.zero		1


	//   ....[61]....
        /*0854*/ 	.word	0x00013150
        /*0858*/ 	.word	0x00000003
        /*085c*/ 	.word	0x00034840
        /*0860*/ 	.short	0x010a
        /*0862*/ 	.byte	0x3f
	.zero		1


	//   ....[62]....
        /*0864*/ 	.word	0x000131a0
        /*0868*/ 	.word	0x00000002
        /*086c*/ 	.word	0x00000060
        /*0870*/ 	.short	0x010a
        /*0872*/ 	.byte	0x3f
	.zero		1


	//   ....[63]....
        /*0874*/ 	.word	0x000131f0
        /*0878*/ 	.word	0x00000002
        /*087c*/ 	.word	0x00034840
        /*0880*/ 	.short	0x010a
        /*0882*/ 	.byte	0x3f
	.zero		1


	//   ....[64]....
        /*0884*/ 	.word	0x00013240
        /*0888*/ 	.word	0x00000002
        /*088c*/ 	.word	0x00000060
        /*0890*/ 	.short	0x010a
        /*0892*/ 	.byte	0x3f
	.zero		1


	//   ....[65]....
        /*0894*/ 	.word	0x00013290
        /*0898*/ 	.word	0x00000003
        /*089c*/ 	.word	0x00034860
        /*08a0*/ 	.short	0x010a
        /*08a2*/ 	.byte	0x3f
	.zero		1


	//   ....[66]....
        /*08a4*/ 	.word	0x000132e0
        /*08a8*/ 	.word	0x00000000
        /*08ac*/ 	.word	0x00034820
        /*08b0*/ 	.short	0x010a
        /*08b2*/ 	.byte	0x3f
	.zero		1


	//   ....[67]....
        /*08b4*/ 	.word	0x00013480
        /*08b8*/ 	.word	0x00000006
        /*08bc*/ 	.word	0x00000000
        /*08c0*/ 	.short	0x010a
        /*08c2*/ 	.byte	0x3f
	.zero		1


	//   ....[68]....
        /*08c4*/ 	.word	0x000134d0
        /*08c8*/ 	.word	0x00000003
        /*08cc*/ 	.word	0x00000000
        /*08d0*/ 	.short	0x010a
        /*08d2*/ 	.byte	0x3f
	.zero		1


	//   ....[69]....
        /*08d4*/ 	.word	0x00013520
        /*08d8*/ 	.word	0x00000012
        /*08dc*/ 	.word	0x00000000
        /*08e0*/ 	.short	0x010a
        /*08e2*/ 	.byte	0x3f
	.zero		1


	//----- nvinfo : EIATTR_NUM_MBARRIERS
	.align		4
.L_98:
        /*08e4*/ 	.byte	0x03, 0x38
        /*08e6*/ 	.short	0x0016


	//----- nvinfo : EIATTR_EXIT_INSTR_OFFSETS
	.align		4
        /*08e8*/ 	.byte	0x04, 0x1c
        /*08ea*/ 	.short	(.L_100 - .L_99)


	//   ....[0]....
.L_99:
        /*08ec*/ 	.word	0x00000a00


	//   ....[1]....
        /*08f0*/ 	.word	0x0000e2d0


	//   ....[2]....
        /*08f4*/ 	.word	0x000121d0


	//----- nvinfo : EIATTR_MAX_THREADS
	.align		4
.L_100:
        /*08f8*/ 	.byte	0x04, 0x05
        /*08fa*/ 	.short	(.L_102 - .L_101)
.L_101:
        /*08fc*/ 	.word	0x00000180
        /*0900*/ 	.word	0x00000001
        /*0904*/ 	.word	0x00000001


	//----- nvinfo : EIATTR_CRS_STACK_SIZE
	.align		4
.L_102:
        /*0908*/ 	.byte	0x04, 0x1e
        /*090a*/ 	.short	(.L_104 - .L_103)
.L_103:
        /*090c*/ 	.word	0x00000000


	//----- nvinfo : EIATTR_CBANK_PARAM_SIZE
	.align		4
.L_104:
        /*0910*/ 	.byte	0x03, 0x19
        /*0912*/ 	.short	0x0a70


	//----- nvinfo : EIATTR_PARAM_CBANK
	.align		4
        /*0914*/ 	.byte	0x04, 0x0a
        /*0916*/ 	.short	(.L_106 - .L_105)
	.align		4
.L_105:
        /*0918*/ 	.word	index@(.nv.constant0._ZN7cutlass13device_kernelIN5flash11enable_sm90INS1_16FlashAttnFwdSm90INS1_25CollectiveMainloopFwdSm90ILi2EN4cute5tupleIJNS5_1CILi1EEES8_S8_EEENS6_IJNS7_ILi128EEENS7_ILi176EEESA_EEELi128ENS_10bfloat16_tEfNS_4arch4Sm90ELb0ELb0ELb1ELb0ELb0ELb0ELb0ELb1ELb1ELb1ELb0ELb0EEENS1_21CollectiveEpilogueFwdINS6_IJSA_SA_SB_EEES9_SD_SF_Li256ELb0ELb1ELb0ELb0EEENS1_29StaticPersistentTileSchedulerILb0EEEEEEEEEvNT_6ParamsE)
        /*091c*/ 	.short	0x0210
        /*091e*/ 	.short	0x0a70


	//----- nvinfo : EIATTR_SW_WAR
	.align		4
.L_106:
        /*0920*/ 	.byte	0x04, 0x36
        /*0922*/ 	.short	(.L_108 - .L_107)
.L_107:
        /*0924*/ 	.word	0x00000008
.L_108:


//--------------------- .nv.info._ZN7cutlass13device_kernelIN5flash11enable_sm90INS1_16FlashAttnFwdSm90INS1_25CollectiveMainloopFwdSm90ILi2EN4cute5tupleIJNS5_1CILi2EEENS7_ILi1EEES9_EEENS6_IJNS7_ILi128EEENS7_ILi176EEESB_EEELi128ENS_10bfloat16_tEfNS_4arch4Sm90ELb0ELb0ELb1ELb0ELb0ELb0ELb0ELb1ELb1ELb1ELb0ELb0EEENS1_21CollectiveEpilogueFwdINS6_IJSB_SB_SC_EEESA_SE_SG_Li256ELb0ELb1ELb0ELb0EEENS1_29StaticPersistentTileSchedulerILb0EEEEEEEEEvNT_6ParamsE --------------------------
	.section	.nv.info._ZN7cutlass13device_kernelIN5flash11enable_sm90INS1_16FlashAttnFwdSm90INS1_25CollectiveMainloopFwdSm90ILi2EN4cute5tupleIJNS5_1CILi2EEENS7_ILi1EEES9_EEENS6_IJNS7_ILi128EEENS7_ILi176EEESB_EEELi128ENS_10bfloat16_tEfNS_4arch4Sm90ELb0ELb0ELb1ELb0ELb0ELb0ELb0ELb1ELb1ELb1ELb0ELb0EEENS1_21CollectiveEpilogueFwdINS6_IJSB_SB_SC_EEESA_SE_SG_Li256ELb0ELb1ELb0ELb0EEENS1_29StaticPersistentTileSchedulerILb0EEEEEEEEEvNT_6ParamsE,"",@"SHT_CUDA_INFO"
	.sectionflags	@""
	.align	4


	//----- nvinfo : EIATTR_CUDA_API_VERSION
	.align		4
        /*0000*/ 	.byte	0x04, 0x37
        /*0002*/ 	.short	(.L_110 - .L_109)
.L_109:
        /*0004*/ 	.word	0x00000082


	//----- nvinfo : EIATTR_KPARAM_INFO
	.align		4
.L_110:
        /*0008*/ 	.byte	0x04, 0x17
        /*000a*/ 	.short	(.L_112 - .L_111)
.L_111:
        /*000c*/ 	.word	0x00000000
        /*0010*/ 	.short	0x0000
        /*0012*/ 	.short	0x0070
        /*0014*/ 	.byte	0x00, 0xf0, 0x01, 0x28


	//----- nvinfo : EIATTR_SPARSE_MMA_MASK
	.align		4
.L_112:
        /*0018*/ 	.byte	0x03, 0x50
        /*001a*/ 	.short	0x0000


	//----- nvinfo : EIATTR_MAXREG_COUNT
	.align		4
        /*001c*/ 	.byte	0x03, 0x1b
        /*001e*/ 	.short	0x00a8


	//----- nvinfo : EIATTR_NUM_BARRIERS
	.align		4
        /*0020*/ 	.byte	0x02, 0x4c
        /*0022*/ 	.byte	0x10
	.zero		1


	//----- nvinfo : EIATTR_EXTERNS
	.align		4
        /*0024*/ 	.byte	0x04, 0x0f
        /*0026*/ 	.short	(.L_114 - .L_113)


	//   ....[0]....
	.align		4
.L_113:
        /*0028*/ 	.word	index@(__assertfail)


	//----- nvinfo : EIATTR_ANNOTATIONS
	.align		4
.L_114:
        /*002c*/ 	.byte	0x04, 0x55
        /*002e*/ 	.short	(.L_116 - .L_115)


	//   ....[0]....
.L_115:
        /* <DEDUP_REMOVED lines=34> */
        /*0244*/ 	.byte	0xf0, 0x28, 0x01, 0x00, 0x01, 0x00, 0x00, 0x00, 0x40, 0x29, 0x01, 0x00


	//----- nvinfo : EIATTR_MERCURY_ISA_VERSION
	.align		4
.L_116:
        /*0250*/ 	.byte	0x03, 0x5f
        /*0252*/ 	.short	0x0101


	//----- nvinfo : EIATTR_INT_WARP_WIDE_INSTR_OFFSETS
	.align		4
        /*0254*/ 	.byte	0x04, 0x31
        /*0256*/ 	.short	(.L_118 - .L_117)


	//   ....[0]....
.L_117:
        /*0258*/ 	.word	0x00000120


	//   ....[1]....
        /*025c*/ 	.word	0x000001c0


	//   ....[2]....
        /*0260*/ 	.word	0x00000230


	//----- nvinfo : EIATTR_COOP_GROUP_MASK_REGIDS
	.align		4
.L_118:
        /*0264*/ 	.byte	0x04, 0x29
        /*0266*/ 	.short	(.L_120 - .L_119)


	//   ....[0]....
.L_119:
        /*0268*/ 	.word	0xffffffff


	//   ....[1]....
        /*026c*/ 	.word	0xffffffff


	//   ....[2]....
        /*0270*/ 	.word	0xffffffff


	//   ....[3]....
        /*0274*/ 	.word	0xffffffff


	//   ....[4]....
        /*0278*/ 	.word	0xffffffff


	//   ....[5]....
        /*027c*/ 	.word	0xffffffff


	//   ....[6]....
        /*0280*/ 	.word	0xffffffff


	//   ....[7]....
        /*0284*/ 	.word	0xffffffff


	//   ....[8]....
        /*0288*/ 	.word	0xffffffff


	//   ....[9]....
        /*028c*/ 	.word	0xffffffff


	//   ....[10]....
        /*0290*/ 	.word	0xffffffff


	//   ....[11]....
        /*0294*/ 	.word	0xffffffff


	//   ....[12]....
        /*0298*/ 	.word	0xffffffff


	//   ....[13]....
        /*029c*/ 	.word	0xffffffff


	//   ....[14]....
        /*02a0*/ 	.word	0xffffffff


	//   ....[15]....
        /*02a4*/ 	.word	0xffffffff


	//   ....[16]....
        /*02a8*/ 	.word	0xffffffff


	//   ....[17]....
        /*02ac*/ 	.word	0xffffffff


	//   ....[18]....
        /*02b0*/ 	.word	0xffffffff


	//   ....[19]....
        /*02b4*/ 	.word	0xffffffff


	//   ....[20]....
        /*02b8*/ 	.word	0xffffffff


	//   ....[21]....
        /*02bc*/ 	.word	0xffffffff


	//   ....[22]....
        /*02c0*/ 	.word	0xffffffff


	//   ....[23]....
        /*02c4*/ 	.word	0xffffffff


	//   ....[24]....
        /*02c8*/ 	.word	0xffffffff


	//   ....[25]....
        /*02cc*/ 	.word	0xffffffff


	//   ....[26]....
        /*02d0*/ 	.word	0xffffffff


	//   ....[27]....
        /*02d4*/ 	.word	0xffffffff


	//   ....[28]....
        /*02d8*/ 	.word	0xffffffff


	//   ....[29]....
        /*02dc*/ 	.word	0xffffffff


	//   ....[30]....
        /*02e0*/ 	.word	0xffffffff


	//   ....[31]....
        /*02e4*/ 	.word	0xffffffff


	//   ....[32]....
        /*02e8*/ 	.word	0xffffffff


	//   ....[33]....
        /*02ec*/ 	.word	0xffffffff


	//   ....[34]....
        /*02f0*/ 	.word	0xffffffff


	//   ....[35]....
        /*02f4*/ 	.word	0xffffffff


	//   ....[36]....
        /*02f8*/ 	.word	0xffffffff


	//   ....[37]....
        /*02fc*/ 	.word	0xffffffff


	//   ....[38]....
        /*0300*/ 	.word	0xffffffff


	//   ....[39]....
        /*0304*/ 	.word	0xffffffff


	//   ....[40]....
        /*0308*/ 	.word	0xffffffff


	//   ....[41]....
        /*030c*/ 	.word	0xffffffff


	//   ....[42]....
        /*0310*/ 	.word	0xffffffff


	//   ....[43]....
        /*0314*/ 	.word	0xffffffff


	//   ....[44]....
        /*0318*/ 	.word	0xffffffff


	//   ....[45]....
        /*031c*/ 	.word	0xffffffff


	//   ....[46]....
        /*0320*/ 	.word	0xffffffff


	//   ....[47]....
        /*0324*/ 	.word	0xffffffff


	//   ....[48]....
        /*0328*/ 	.word	0xffffffff


	//   ....[49]....
        /*032c*/ 	.word	0xffffffff


	//   ....[50]....
        /*0330*/ 	.word	0xffffffff


	//   ....[51]....
        /*0334*/ 	.word	0x0500000f


	//   ....[52]....
        /*0338*/ 	.word	0x0500000f


	//   ....[53]....
        /*033c*/ 	.word	0x0500000f


	//   ....[54]....
        /*0340*/ 	.word	0x0500000f


	//   ....[55]....
        /*0344*/ 	.word	0x0500000f


	//   ....[56]....
        /*0348*/ 	.word	0x0500000f


	//   ....[57]....
        /*034c*/ 	.word	0x0500000f


	//   ....[58]....
        /*0350*/ 	.word	0x0500000f


	//   ....[59]....
        /*0354*/ 	.word	0x0500000f


	//   ....[60]....
        /*0358*/ 	.word	0x0500000f


	//   ....[61]....
        /*035c*/ 	.word	0x0500000f


	//   ....[62]....
        /*0360*/ 	.word	0x0500000f


	//   ....[63]....
        /*0364*/ 	.word	0x0500000f


	//   ....[64]....
        /*0368*/ 	.word	0x0500000f


	//   ....[65]....
        /*036c*/ 	.word	0x0500000f


	//   ....[66]....
        /*0370*/ 	.word	0x0500000f


	//   ....[67]....
        /*0374*/ 	.word	0x0500000f


	//   ....[68]....
        /*0378*/ 	.word	0x0500000f


	//----- nvinfo : EIATTR_COOP_GROUP_INSTR_OFFSETS
	.align		4
.L_120:
        /*037c*/ 	.byte	0x04, 0x28
        /*037e*/ 	.short	(.L_122 - .L_121)


	//   ....[0]....
.L_121:
        /*0380*/ 	.word	0x00000060


	//   ....[1]....
        /*0384*/ 	.word	0x00000130


	//   ....[2]....
        /*0388*/ 	.word	0x000001d0


	//   ....[3]....
        /*038c*/ 	.word	0x000003b0


	//   ....[4]....
        /*0390*/ 	.word	0x000005e0


	//   ....[5]....
        /*0394*/ 	.word	0x00000810


	//   ....[6]....
        /*0398*/ 	.word	0x00000aa0


	//   ....[7]....
        /*039c*/ 	.word	0x00000dd0


	//   ....[8]....
        /*03a0*/ 	.word	0x000012c0


	//   ....[9]....
        /*03a4*/ 	.word	0x00005660


	//   ....[10]....
        /*03a8*/ 	.word	0x00005700


	//   ....[11]....
        /*03ac*/ 	.word	0x00005a00


	//   ....[12]....
        /*03b0*/ 	.word	0x00005bd0


	//   ....[13]....
        /*03b4*/ 	.word	0x0000ac80


	//   ....[14]....
        /*03b8*/ 	.word	0x0000acb0


	//   ....[15]....
        /*03bc*/ 	.word	0x0000acf0


	//   ....[16]....
        /*03c0*/ 	.word	0x0000ad00


	//   ....[17]....
        /*03c4*/ 	.word	0x0000c780


	//   ....[18]....
        /*03c8*/ 	.word	0x0000c7b0


	//   ....[19]....
        /*03cc*/ 	.word	0x0000c850


	//   ....[20]....
        /*03d0*/ 	.word	0x0000c8b0


	//   ....[21]....
        /*03d4*/ 	.word	0x0000db40


	//   ....[22]....
        /*03d8*/ 	.word	0x0000db70


	//   ....[23]....
        /*03dc*/ 	.word	0x0000dba0


	//   ....[24]....
        /*03e0*/ 	.word	0x0000dbd0


	//   ....[25]....
        /*03e4*/ 	.word	0x0000e210


	//   ....[26]....
        /*03e8*/ 	.word	0x0000e250


	//   ....[27]....
        /*03ec*/ 	.word	0x0000e320


	//   ....[28]....
        /*03f0*/ 	.word	0x0000e340


	//   ....[29]....
        /*03f4*/ 	.word	0x0000e400


	//   ....[30]....
        /*03f8*/ 	.word	0x0000e420


	//   ....[31]....
        /*03fc*/ 	.word	0x0000e4f0


	//   ....[32]....
        /*0400*/ 	.word	0x0000e530


	//   ....[33]....
        /*0404*/ 	.word	0x0000f020


	//   ....[34]....
        /*0408*/ 	.word	0x0000faf0


	//   ....[35]....
        /*040c*/ 	.word	0x0000fb20


	//   ....[36]....
        /*0410*/ 	.word	0x0000fbf0


	//   ....[37]....
        /*0414*/ 	.word	0x0000fc00


	//   ....[38]....
        /*0418*/ 	.word	0x0000fc90


	//   ....[39]....
        /*041c*/ 	.word	0x0000fca0


	//   ....[40]....
        /*0420*/ 	.word	0x0000fd30


	//   ....[41]....
        /*0424*/ 	.word	0x0000fd40


	//   ....[42]....
        /*0428*/ 	.word	0x0000fdd0


	//   ....[43]....
        /*042c*/ 	.word	0x0000fde0


	//   ....[44]....
        /*0430*/ 	.word	0x0000fe70


	//   ....[45]....
        /*0434*/ 	.word	0x0000fe80


	//   ....[46]....
        /*0438*/ 	.word	0x0000ff10


	//   ....[47]....
        /*043c*/ 	.word	0x0000ff20


	//   ....[48]....
        /*0440*/ 	.word	0x0000ff30


	//   ....[49]....
        /*0444*/ 	.word	0x0000ff80


	//   ....[50]....
        /*0448*/ 	.word	0x00012870


	//   ....[51]....
        /*044c*/ 	.word	0x00012d70


	//   ....[52]....
        /*0450*/ 	.word	0x00012ee0


	//   ....[53]....
        /*0454*/ 	.word	0x00012f40


	//   ....[54]....
        /*0458*/ 	.word	0x000130c0


	//   ....[55]....
        /*045c*/ 	.word	0x00013110


	//   ....[56]....
        /*0460*/ 	.word	0x00013230


	//   ....[57]....
        /*0464*/ 	.word	0x00013280


	//   ....[58]....
        /*0468*/ 	.word	0x000133a0


	//   ....[59]....
        /*046c*/ 	.word	0x000133f0


	//   ....[60]....
        /*0470*/ 	.word	0x00013510


	//   ....[61]....
        /*0474*/ 	.word	0x00013560


	//   ....[62]....
        /*0478*/ 	.word	0x00013680


	//   ....[63]....
        /*047c*/ 	.word	0x000136d0


	//   ....[64]....
        /*0480*/ 	.word	0x000137f0


	//   ....[65]....
        /*0484*/ 	.word	0x00013840


	//   ....[66]....
        /*0488*/ 	.word	0x00013940


	//   ....[67]....
        /*048c*/ 	.word	0x00013990


	//   ....[68]....
        /*0490*/ 	.word	0x00013d40


	//----- nvinfo : EIATTR_REG_RECONFIG
	.align		4
.L_122:
        /*0494*/ 	.byte	0x01, 0x54
	.zero		2


	//----- nvinfo : EIATTR_SYSCALL_OFFSETS
	.align		4
        /*0498*/ 	.byte	0x04, 0x46
        /*049a*/ 	.short	(.L_124 - .L_123)


	//   ....[0]....
.L_123:
        /*049c*/ 	.word	0x00001690


	//   ....[1]....
        /*04a0*/ 	.word	0x0000ec40


	//   ....[2]....
        /*04a4*/ 	.word	0x0000ed80


	//   ....[3]....
        /*04a8*/ 	.word	0x0000ee70


	//   ....[4]....
        /*04ac*/ 	.word	0x0000f6b0


	//----- nvinfo : EIATTR_MBARRIER_INSTR_OFFSETS
	.align		4
.L_124:
        /*04b0*/ 	.byte	0x04, 0x39
        /*04b2*/ 	.short	(.L_126 - .L_125)


	//   ....[0]....
.L_125:
        /*04b4*/ 	.word	0x00000250
        /*04b8*/ 	.word	0x000000ff
        /*04bc*/ 	.word	0x00034800
        /*04c0*/ 	.short	0x0100
        /*04c2*/ 	.byte	0x08
	.zero		1


	//   ....[1]....
        /*04c4*/ 	.word	0x00000260
        /*04c8*/ 	.word	0x000000ff
        /*04cc*/ 	.word	0x00034820
        /*04d0*/ 	.short	0x0100
        /*04d2*/ 	.byte	0x08
	.zero		1


	//   ....[2]....
        /*04d4*/ 	.word	0x00000350
        /*04d8*/ 	.word	0x000000ff
        /*04dc*/ 	.word	0x00034830
        /*04e0*/ 	.short	0x0100
        /*04e2*/ 	.byte	0x08
	.zero		1


	//   ....[3]....
        /*04e4*/ 	.word	0x00000360
        /*04e8*/ 	.word	0x000000ff
        /*04ec*/ 	.word	0x00034840
        /*04f0*/ 	.short	0x0100
        /*04f2*/ 	.byte	0x08
	.zero		1


	//   ....[4]....
        /*04f4*/ 	.word	0x00000370
        /*04f8*/ 	.word	0x000000ff
        /*04fc*/ 	.word	0x00034838
        /*0500*/ 	.short	0x0100
        /*0502*/ 	.byte	0x08
	.zero		1


	//   ....[5]....
        /*0504*/ 	.word	0x00000380
        /*0508*/ 	.word	0x000000ff
        /*050c*/ 	.word	0x00034848
        /*0510*/ 	.short	0x0100
        /*0512*/ 	.byte	0x08
	.zero		1


	//   ....[6]....
        /*0514*/ 	.word	0x00000590
        /*0518*/ 	.word	0x000000ff
        /*051c*/ 	.word	0x00034850
        /*0520*/ 	.short	0x0100
        /*0522*/ 	.byte	0x08
	.zero		1


	//   ....[7]....
        /*0524*/ 	.word	0x000005a0
        /*0528*/ 	.word	0x000000ff
        /*052c*/ 	.word	0x00034860
        /*0530*/ 	.short	0x0100
        /*0532*/ 	.byte	0x08
	.zero		1


	//   ....[8]....
        /*0534*/ 	.word	0x000005b0
        /*0538*/ 	.word	0x000000ff
        /*053c*/ 	.word	0x00034858
        /*0540*/ 	.short	0x0100
        /*0542*/ 	.byte	0x08
	.zero		1


	//   ....[9]....
        /*0544*/ 	.word	0x000005c0
        /*0548*/ 	.word	0x000000ff
        /*054c*/ 	.word	0x00034868
        /*0550*/ 	.short	0x0100
        /*0552*/ 	.byte	0x08
	.zero		1


	//   ....[10]....
        /*0554*/ 	.word	0x000007c0
        /*0558*/ 	.word	0x000000ff
        /*055c*/ 	.word	0x00034870
        /*0560*/ 	.short	0x0100
        /*0562*/ 	.byte	0x08
	.zero		1


	//   ....[11]....
        /*0564*/ 	.word	0x000007d0
        /*0568*/ 	.word	0x000000ff
        /*056c*/ 	.word	0x00034880
        /*0570*/ 	.short	0x0100
        /*0572*/ 	.byte	0x08
	.zero		1


	//   ....[12]....
        /*0574*/ 	.word	0x000007e0
        /*0578*/ 	.word	0x000000ff
        /*057c*/ 	.word	0x00034878
        /*0580*/ 	.short	0x0100
        /*0582*/ 	.byte	0x08
	.zero		1


	//   ....[13]....
        /*0584*/ 	.word	0x000007f0
        /*0588*/ 	.word	0x000000ff
        /*058c*/ 	.word	0x00034888
        /*0590*/ 	.short	0x0100
        /*0592*/ 	.byte	0x08
	.zero		1


	//   ....[14]....
        /*0594*/ 	.word	0x00000a50
        /*0598*/ 	.word	0x000000ff
        /*059c*/ 	.word	0x00034890
        /*05a0*/ 	.short	0x0100
        /*05a2*/ 	.byte	0x08
	.zero		1


	//   ....[15]....
        /*05a4*/ 	.word	0x00000a60
        /*05a8*/ 	.word	0x000000ff
        /*05ac*/ 	.word	0x000348a0
        /*05b0*/ 	.short	0x0100
        /*05b2*/ 	.byte	0x08
	.zero		1


	//   ....[16]....
        /*05b4*/ 	.word	0x00000a70
        /*05b8*/ 	.word	0x000000ff
        /*05bc*/ 	.word	0x00034898
        /*05c0*/ 	.short	0x0100
        /*05c2*/ 	.byte	0x08
	.zero		1


	//   ....[17]....
        /*05c4*/ 	.word	0x00000a80
        /*05c8*/ 	.word	0x000000ff
        /*05cc*/ 	.word	0x000348a8
        /*05d0*/ 	.short	0x0100
        /*05d2*/ 	.byte	0x08
	.zero		1


	//   ....[18]....
        /*05d4*/ 	.word	0x00000d30
        /*05d8*/ 	.word	0x000000ff
        /*05dc*/ 	.word	0x000348b0
        /*05e0*/ 	.short	0x0100
        /*05e2*/ 	.byte	0x08
	.zero		1


	//   ....[19]....
        /*05e4*/ 	.word	0x00000d40
        /*05e8*/ 	.word	0x000000ff
        /*05ec*/ 	.word	0x000348c0
        /*05f0*/ 	.short	0x0100
        /*05f2*/ 	.byte	0x08
	.zero		1


	//   ....[20]....
        /*05f4*/ 	.word	0x00000d50
        /*05f8*/ 	.word	0x000000ff
        /*05fc*/ 	.word	0x000348b8
        /*0600*/ 	.short	0x0100
        /*0602*/ 	.byte	0x08
	.zero		1


	//   ....[21]....
        /*0604*/ 	.word	0x00000d60
        /*0608*/ 	.word	0x000000ff
        /*060c*/ 	.word	0x000348c8
        /*0610*/ 	.short	0x0100
        /*0612*/ 	.byte	0x08
	.zero		1


	//   ....[22]....
        /*0614*/ 	.word	0x000016e0
        /*0618*/ 	.word	0x000000ff
        /*061c*/ 	.word	0x00034800
        /*0620*/ 	.short	0x010a
        /*0622*/ 	.byte	0x04
	.zero		1


	//   ....[23]....
        /*0624*/ 	.word	0x00001780
        /*0628*/ 	.word	0x00000003
        /*062c*/ 	.word	0x00034830
        /*0630*/ 	.short	0x010a
        /*0632*/ 	.byte	0x3f
	.zero		1


	//   ....[24]....
        /*0634*/ 	.word	0x000017c0
        /*0638*/ 	.word	0x00000003
        /*063c*/ 	.word	0x00034830
        /*0640*/ 	.short	0x010a
        /*0642*/ 	.byte	0x3f
	.zero		1


	//   ....[25]....
        /*0644*/ 	.word	0x00005f20
        /*0648*/ 	.word	0x00000003
        /*064c*/ 	.word	0x00000000
        /*0650*/ 	.short	0x0101
        /*0652*/ 	.byte	0x3f
	.zero		1


	//   ....[26]....
        /*0654*/ 	.word	0x00007050
        /*0658*/ 	.word	0x000000ff
        /*065c*/ 	.word	0x00034830
        /*0660*/ 	.short	0x010a
        /*0662*/ 	.byte	0x06
	.zero		1


	//   ....[27]....
        /*0664*/ 	.word	0x00007090
        /*0668*/ 	.word	0x000000ff
        /*066c*/ 	.word	0x00034830
        /*0670*/ 	.short	0x010a
        /*0672*/ 	.byte	0x06
	.zero		1


	//   ....[28]....
        /*0674*/ 	.word	0x00009770
        /*0678*/ 	.word	0x000000ff
        /*067c*/ 	.word	0x00034850
        /*0680*/ 	.short	0x010a
        /*0682*/ 	.byte	0x06
	.zero		1


	//   ....[29]....
        /*0684*/ 	.word	0x000097b0
        /*0688*/ 	.word	0x000000ff
        /*068c*/ 	.word	0x00034850
        /*0690*/ 	.short	0x010a
        /*0692*/ 	.byte	0x06
	.zero		1


	//   ....[30]....
        /*0694*/ 	.word	0x0000bdd0
        /*0698*/ 	.word	0x00000003
        /*069c*/ 	.word	0x00000000
        /*06a0*/ 	.short	0x0101
        /*06a2*/ 	.byte	0x3f
	.zero		1


	//   ....[31]....
        /*06a4*/ 	.word	0x0000c090
        /*06a8*/ 	.word	0x00000066
        /*06ac*/ 	.word	0x00000000
        /*06b0*/ 	.short	0x0101
        /*06b2*/ 	.byte	0x3f
	.zero		1


	//   ....[32]....
        /*06b4*/ 	.word	0x0000c6f0
        /*06b8*/ 	.word	0x000000ff
        /*06bc*/ 	.word	0x00034850
        /*06c0*/ 	.short	0x010a
        /*06c2*/ 	.byte	0x07
	.zero		1


	//   ....[33]....
        /*06c4*/ 	.word	0x0000c730
        /*06c8*/ 	.word	0x000000ff
        /*06cc*/ 	.word	0x00034850
        /*06d0*/ 	.short	0x010a
        /*06d2*/ 	.byte	0x07
	.zero		1


	//   ....[34]....
        /*06d4*/ 	.word	0x0000d070
        /*06d8*/ 	.word	0x0000000a
        /*06dc*/ 	.word	0x00000000
        /*06e0*/ 	.short	0x0101
        /*06e2*/ 	.byte	0x3f
	.zero		1


	//   ....[35]....
        /*06e4*/ 	.word	0x0000e1c0
        /*06e8*/ 	.word	0x000000ff
        /*06ec*/ 	.word	0x00000000
        /*06f0*/ 	.short	0x0101
        /*06f2*/ 	.byte	0x05
	.zero		1


	//   ....[36]....
        /*06f4*/ 	.word	0x0000e240
        /*06f8*/ 	.word	0x000000ff
        /*06fc*/ 	.word	0x00000000
        /*0700*/ 	.short	0x0101
        /*0702*/ 	.byte	0x04
	.zero		1


	//   ....[37]....
        /*0704*/ 	.word	0x0000f240
        /*0708*/ 	.word	0x00000002
        /*070c*/ 	.word	0x00034840
        /*0710*/ 	.short	0x010a
        /*0712*/ 	.byte	0x3f
	.zero		1


	//   ....[38]....
        /*0714*/ 	.word	0x00010090
        /*0718*/ 	.word	0x000000ff
        /*071c*/ 	.word	0x00034800
        /*0720*/ 	.short	0x0107
        /*0722*/ 	.byte	0x24
	.zero		1


	//   ....[39]....
        /*0724*/ 	.word	0x00010100
        /*0728*/ 	.word	0x000000ff
        /*072c*/ 	.word	0x00034800
        /*0730*/ 	.short	0x0101
        /*0732*/ 	.byte	0x24
	.zero		1


	//   ....[40]....
        /*0734*/ 	.word	0x00010120
        /*0738*/ 	.word	0x000000ff
        /*073c*/ 	.word	0x00034820
        /*0740*/ 	.short	0x010a
        /*0742*/ 	.byte	0x24
	.zero		1


	//   ....[41]....
        /*0744*/ 	.word	0x00010440
        /*0748*/ 	.word	0x00000003
        /*074c*/ 	.word	0x00034840
        /*0750*/ 	.short	0x010a
        /*0752*/ 	.byte	0x3f
	.zero		1


	//   ....[42]....
        /*0754*/ 	.word	0x00010880
        /*0758*/ 	.word	0x00000002
        /*075c*/ 	.word	0x00034860
        /*0760*/ 	.short	0x010a
        /*0762*/ 	.byte	0x3f
	.zero		1


	//   ....[43]....
        /*0764*/ 	.word	0x00010f50
        /*0768*/ 	.word	0x00000003
        /*076c*/ 	.word	0x00034840
        /*0770*/ 	.short	0x010a
        /*0772*/ 	.byte	0x3f
	.zero		1


	//   ....[44]....
        /*0774*/ 	.word	0x00011390
        /*0778*/ 	.word	0x00000002
        /*077c*/ 	.word	0x00034860
        /*0780*/ 	.short	0x010a
        /*0782*/ 	.byte	0x3f
	.zero		1


	//   ....[45]....
        /*0784*/ 	.word	0x000119c0
        /*0788*/ 	.word	0x00000003
        /*078c*/ 	.word	0x00034840
        /*0790*/ 	.short	0x010a
        /*0792*/ 	.byte	0x3f
	.zero		1


	//   ....[46]....
        /*0794*/ 	.word	0x00011df0
        /*0798*/ 	.word	0x00000002
        /*079c*/ 	.word	0x00034860
        /*07a0*/ 	.short	0x010a
        /*07a2*/ 	.byte	0x3f
	.zero		1


	//   ....[47]....
        /*07a4*/ 	.word	0x00012290
        /*07a8*/ 	.word	0x00000000
        /*07ac*/ 	.word	0x00034860
        /*07b0*/ 	.short	0x010a
        /*07b2*/ 	.byte	0x3f
	.zero		1


	//   ....[48]....
        /*07b4*/ 	.word	0x000127f0
        /*07b8*/ 	.word	0x00000000
        /*07bc*/ 	.word	0x00034820
        /*07c0*/ 	.short	0x010a
        /*07c2*/ 	.byte	0x3f
	.zero		1


	//   ....[49]....
        /*07c4*/ 	.word	0x000129e0
        /*07c8*/ 	.word	0x00000006
        /*07cc*/ 	.word	0x00000000
        /*07d0*/ 	.short	0x010a
        /*07d2*/ 	.byte	0x3f
	.zero		1


	//   ....[50]....
        /*07d4*/ 	.word	0x00012a10
        /*07d8*/ 	.word	0x00000007
        /*07dc*/ 	.word	0x00000000
        /*07e0*/ 	.short	0x010a
        /*07e2*/ 	.byte	0x3f
	.zero		1


	//   ....[51]....
        /*07e4*/ 	.word	0x00012a70
        /*07e8*/ 	.word	0x00000004
        /*07ec*/ 	.word	0x00000000
        /*07f0*/ 	.short	0x010a
        /*07f2*/ 	.byte	0x3f
	.zero		1


	//   ....[52]....
        /*07f4*/ 	.word	0x00012aa0
        /*07f8*/ 	.word	0x00000003
        /*07fc*/ 	.word	0x00000000
        /*0800*/ 	.short	0x010a
        /*0802*/ 	.byte	0x3f
	.zero		1


	//   ....[53]....
        /*0804*/ 	.word	0x00012b20
        /*0808*/ 	.word	0x00000003
        /*080c*/ 	.word	0x00034800
        /*0810*/ 	.short	0x010a
        /*0812*/ 	.byte	0x3f
	.zero		1


	//   ....[54]....
        /*0814*/ 	.word	0x00012b70
        /*0818*/ 	.word	0x00000003
        /*081c*/ 	.word	0x00034830
        /*0820*/ 	.short	0x010a
        /*0822*/ 	.byte	0x3f
	.zero		1


	//   ....[55]....
        /*0824*/ 	.word	0x00012bd0
        /*0828*/ 	.word	0x00000014
        /*082c*/ 	.word	0x00034830
        /*0830*/ 	.short	0x010a
        /*0832*/ 	.byte	0x3f
	.zero		1


	//   ....[56]....
        /*0834*/ 	.word	0x00012c30
        /*0838*/ 	.word	0x0000000f
        /*083c*/ 	.word	0x00034850
        /*0840*/ 	.short	0x010a
        /*0842*/ 	.byte	0x3f
	.zero		1


	//   ....[57]....
        /*0844*/ 	.word	0x00012c90
        /*0848*/ 	.word	0x00000005
        /*084c*/ 	.word	0x00034850
        /*0850*/ 	.short	0x010a
        /*0852*/ 	.byte	0x3f
	.zero		1


	//   ....[58]....
        /*0854*/ 	.word	0x00012e30
        /*0858*/ 	.word	0x00000002
        /*085c*/ 	.word	0x00034840
        /*0860*/ 	.short	0x010a
        /*0862*/ 	.byte	0x3f
	.zero		1


	//   ....[59]....
        /*0864*/ 	.word	0x000139e0
        /*0868*/ 	.word	0x00000003
        /*086c*/ 	.word	0x00034820
        /*0870*/ 	.short	0x010a
        /*0872*/ 	.byte	0x3f
	.zero		1


	//   ....[60]....
        /*0874*/ 	.word	0x00013a30
        /*0878*/ 	.word	0x00000003
        /*087c*/ 	.word	0x00034840
        /*0880*/ 	.short	0x010a
        /*0882*/ 	.byte	0x3f
	.zero		1


	//   ....[61]....
        /*0884*/ 	.word	0x00013a80
        /*0888*/ 	.word	0x00000002
        /*088c*/ 	.word	0x00034860
        /*0890*/ 	.short	0x010a
        /*0892*/ 	.byte	0x3f
	.zero		1


	//   ....[62]....
        /*0894*/ 	.word	0x00013ad0
        /*0898*/ 	.word	0x00000003
        /*089c*/ 	.word	0x00034840
        /*08a0*/ 	.short	0x010a
        /*08a2*/ 	.byte	0x3f
	.zero		1


	//   ....[63]....
        /*08a4*/ 	.word	0x00013b20
        /*08a8*/ 	.word	0x00000002
        /*08ac*/ 	.word	0x00034860
        /*08b0*/ 	.short	0x010a
        /*08b2*/ 	.byte	0x3f
	.zero		1


	//   ....[64]....
        /*08b4*/ 	.word	0x00013b70
        /*08b8*/ 	.word	0x00000003
        /*08bc*/ 	.word	0x00034840
        /*08c0*/ 	.short	0x010a
        /*08c2*/ 	.byte	0x3f
	.zero		1


	//   ....[65]....
        /*08c4*/ 	.word	0x00013bc0
        /*08c8*/ 	.word	0x00000002
        /*08cc*/ 	.word	0x00034860
        /*08d0*/ 	.short	0x010a
        /*08d2*/ 	.byte	0x3f
	.zero		1


	//   ....[66]....
        /*08d4*/ 	.word	0x00013c10
        /*08d8*/ 	.word	0x00000000
        /*08dc*/ 	.word	0x00034860
        /*08e0*/ 	.short	0x010a
        /*08e2*/ 	.byte	0x3f
	.zero		1


	//   ....[67]....
        /*08e4*/ 	.word	0x00013c60
        /*08e8*/ 	.word	0x00000000
        /*08ec*/ 	.word	0x00034820
        /*08f0*/ 	.short	0x010a
        /*08f2*/ 	.byte	0x3f
	.zero		1


	//   ....[68]....
        /*08f4*/ 	.word	0x00013e00
        /*08f8*/ 	.word	0x00000006
        /*08fc*/ 	.word	0x00000000
        /*0900*/ 	.short	0x010a
        /*0902*/ 	.byte	0x3f
	.zero		1


	//   ....[69]....
        /*0904*/ 	.word	0x00013e50
        /*0908*/ 	.word	0x00000007
        /*090c*/ 	.word	0x00000000
        /*0910*/ 	.short	0x010a
        /*0912*/ 	.byte	0x3f
	.zero		1


	//   ....[70]....
        /*0914*/ 	.word	0x00013ea0
        /*0918*/ 	.word	0x00000004
        /*091c*/ 	.word	0x00000000
        /*0920*/ 	.short	0x010a
        /*0922*/ 	.byte	0x3f
	.zero		1


	//----- nvinfo : EIATTR_NUM_MBARRIERS
	.align		4
.L_126:
        /*0924*/ 	.byte	0x03, 0x38
        /*0926*/ 	.short	0x0016


	//----- nvinfo : EIATTR_EXIT_INSTR_OFFSETS
	.align		4
        /*0928*/ 	.byte	0x04, 0x1c
        /*092a*/ 	.short	(.L_128 - .L_127)


	//   ....[0]....
.L_127:
        /*092c*/ 	.word	0x00000f20


	//   ....[1]....
        /*0930*/ 	.word	0x0000e630


	//   ....[2]....
        /*0934*/ 	.word	0x00012af0


	//----- nvinfo : EIATTR_MAX_THREADS
	.align		4
.L_128:
        /*0938*/ 	.byte	0x04, 0x05
        /*093a*/ 	.short	(.L_130 - .L_129)
.L_129:
        /*093c*/ 	.word	0x00000180
        /*0940*/ 	.word	0x00000001
        /*0944*/ 	.word	0x00000001


	//----- nvinfo : EIATTR_CRS_STACK_SIZE
	.align		4
.L_130:
        /*0948*/ 	.byte	0x04, 0x1e
        /*094a*/ 	.short	(.L_132 - .L_131)
.L_131:
        /*094c*/ 	.word	0x00000000


	//----- nvinfo : EIATTR_CBANK_PARAM_SIZE
	.align		4
.L_132:
        /*0950*/ 	.byte	0x03, 0x19
        /*0952*/ 	.short	0x0a70


	//----- nvinfo : EIATTR_PARAM_CBANK
	.align		4
        /*0954*/ 	.byte	0x04, 0x0a
        /*0956*/ 	.short	(.L_134 - .L_133)
	.align		4
.L_133:
        /*0958*/ 	.word	index@(.nv.constant0._ZN7cutlass13device_kernelIN5flash11enable_sm90INS1_16FlashAttnFwdSm90INS1_25CollectiveMainloopFwdSm90ILi2EN4cute5tupleIJNS5_1CILi2EEENS7_ILi1EEES9_EEENS6_IJNS7_ILi128EEENS7_ILi176EEESB_EEELi128ENS_10bfloat16_tEfNS_4arch4Sm90ELb0ELb0ELb1ELb0ELb0ELb0ELb0ELb1ELb1ELb1ELb0ELb0EEENS1_21CollectiveEpilogueFwdINS6_IJSB_SB_SC_EEESA_SE_SG_Li256ELb0ELb1ELb0ELb0EEENS1_29StaticPersistentTileSchedulerILb0EEEEEEEEEvNT_6ParamsE)
        /*095c*/ 	.short	0x0210
        /*095e*/ 	.short	0x0a70


	//----- nvinfo : EIATTR_SW_WAR
	.align		4
.L_134:
        /*0960*/ 	.byte	0x04, 0x36
        /*0962*/ 	.short	(.L_136 - .L_135)
.L_135:
        /*0964*/ 	.word	0x00000008
.L_136:


//--------------------- .nv.info._ZN7cutlass13device_kernelIN5flash11enable_sm90INS1_16FlashAttnFwdSm90INS1_25CollectiveMainloopFwdSm90ILi2EN4cute5tupleIJNS5_1CILi1EEES8_S8_EEENS6_IJNS7_ILi128EEENS7_ILi176EEESA_EEELi128ENS_10bfloat16_tEfNS_4arch4Sm90ELb0ELb0ELb1ELb1ELb0ELb0ELb0ELb1ELb1ELb1ELb0ELb0EEENS1_21CollectiveEpilogueFwdINS6_IJSA_SA_SB_EEES9_SD_SF_Li256ELb1ELb1ELb0ELb0EEENS1_36VarlenDynamicPersistentTileSchedulerILi128ELi176ELi256ELi128ELb0ELb1ELb1ELb0ELb1ELb1EEEEEEEEEvNT_6ParamsE --------------------------
	.section	.nv.info._ZN7cutlass13device_kernelIN5flash11enable_sm90INS1_16FlashAttnFwdSm90INS1_25CollectiveMainloopFwdSm90ILi2EN4cute5tupleIJNS5_1CILi1EEES8_S8_EEENS6_IJNS7_ILi128EEENS7_ILi176EEESA_EEELi128ENS_10bfloat16_tEfNS_4arch4Sm90ELb0ELb0ELb1ELb1ELb0ELb0ELb0ELb1ELb1ELb1ELb0ELb0EEENS1_21CollectiveEpilogueFwdINS6_IJSA_SA_SB_EEES9_SD_SF_Li256ELb1ELb1ELb0ELb0EEENS1_36VarlenDynamicPersistentTileSchedulerILi128ELi176ELi256ELi128ELb0ELb1ELb1ELb0ELb1ELb1EEEEEEEEEvNT_6ParamsE,"",@"SHT_CUDA_INFO"
	.sectionflags	@""
	.align	4


	//----- nvinfo : EIATTR_CUDA_API_VERSION
	.align		4
        /*0000*/ 	.byte	0x04, 0x37
        /*0002*/ 	.short	(.L_138 - .L_137)
.L_137:
        /*0004*/ 	.word	0x00000082


	//----- nvinfo : EIATTR_KPARAM_INFO
	.align		4
.L_138:
        /*0008*/ 	.byte	0x04, 0x17
        /*000a*/ 	.short	(.L_140 - .L_139)
.L_139:
        /*000c*/ 	.word	0x00000000
        /*0010*/ 	.short	0x0000
        /*0012*/ 	.short	0x0070
        /*0014*/ 	.byte	0x00, 0xf0, 0x01, 0x2a


	//----- nvinfo : EIATTR_SPARSE_MMA_MASK
	.align		4
.L_140:
        /*0018*/ 	.byte	0x03, 0x50
        /*001a*/ 	.short	0x0000


	//----- nvinfo : EIATTR_MAXREG_COUNT
	.align		4
        /*001c*/ 	.byte	0x03, 0x1b
        /*001e*/ 	.short	0x00a8


	//----- nvinfo : EIATTR_NUM_BARRIERS
	.align		4
        /*0020*/ 	.byte	0x02, 0x4c
        /*0022*/ 	.byte	0x10
	.zero		1


	//----- nvinfo : EIATTR_EXTERNS
	.align		4
        /*0024*/ 	.byte	0x04, 0x0f
        /*0026*/ 	.short	(.L_142 - .L_141)


	//   ....[0]....
	.align		4
.L_141:
        /*0028*/ 	.word	index@(__assertfail)


	//----- nvinfo : EIATTR_ANNOTATIONS
	.align		4
.L_142:
        /*002c*/ 	.byte	0x04, 0x55
        /*002e*/ 	.short	(.L_144 - .L_143)


	//   ....[0]....
.L_143:
        /* <DEDUP_REMOVED lines=76> */


	//----- nvinfo : EIATTR_MERCURY_ISA_VERSION
	.align		4
.L_144:
        /*04e0*/ 	.byte	0x03, 0x5f
        /*04e2*/ 	.short	0x0101


	//----- nvinfo : EIATTR_UNUSED_LOAD_BYTE_OFFSET
	.align		4
        /*04e4*/ 	.byte	0x04, 0x44
        /*04e6*/ 	.short	(.L_146 - .L_145)


	//   ....[0]....
.L_145:
        /*04e8*/ 	.word	0x00000a20
        /*04ec*/ 	.word	0x0000fff0


	//   ....[1]....
        /*04f0*/ 	.word	0x0000d370
        /*04f4*/ 	.word	0x0000fff0


	//----- nvinfo : EIATTR_INT_WARP_WIDE_INSTR_OFFSETS
	.align		4
.L_146:
        /*04f8*/ 	.byte	0x04, 0x31
        /*04fa*/ 	.short	(.L_148 - .L_147)


	//   ....[0]....
.L_147:
        /*04fc*/ 	.word	0x00000120


	//   ....[1]....
        /*0500*/ 	.word	0x000001c0


	//   ....[2]....
        /*0504*/ 	.word	0x00000230


	//   ....[3]....
        /*0508*/ 	.word	0x00010490


	//   ....[4]....
        /*050c*/ 	.word	0x00010530


	//   ....[5]....
        /*0510*/ 	.word	0x00013de0


	//   ....[6]....
        /*0514*/ 	.word	0x00013e50


	//----- nvinfo : EIATTR_COOP_GROUP_MASK_REGIDS
	.align		4
.L_148:
        /*0518*/ 	.byte	0x04, 0x29
        /*051a*/ 	.short	(.L_150 - .L_149)


	//   ....[0]....
.L_149:
        /*051c*/ 	.word	0xffffffff


	//   ....[1]....
        /*0520*/ 	.word	0xffffffff


	//   ....[2]....
        /*0524*/ 	.word	0xffffffff


	//   ....[3]....
        /*0528*/ 	.word	0xffffffff


	//   ....[4]....
        /*052c*/ 	.word	0xffffffff


	//   ....[5]....
        /*0530*/ 	.word	0xffffffff


	//   ....[6]....
        /*0534*/ 	.word	0xffffffff


	//   ....[7]....
        /*0538*/ 	.word	0xffffffff


	//   ....[8]....
        /*053c*/ 	.word	0xffffffff


	//   ....[9]....
        /*0540*/ 	.word	0xffffffff


	//   ....[10]....
        /*0544*/ 	.word	0xffffffff


	//   ....[11]....
        /*0548*/ 	.word	0xffffffff


	//   ....[12]....
        /*054c*/ 	.word	0xffffffff


	//   ....[13]....
        /*0550*/ 	.word	0xffffffff


	//   ....[14]....
        /*0554*/ 	.word	0xffffffff


	//   ....[15]....
        /*0558*/ 	.word	0xffffffff


	//   ....[16]....
        /*055c*/ 	.word	0xffffffff


	//   ....[17]....
        /*0560*/ 	.word	0xffffffff


	//   ....[18]....
        /*0564*/ 	.word	0xffffffff


	//   ....[19]....
        /*0568*/ 	.word	0xffffffff


	//   ....[20]....
        /*056c*/ 	.word	0xffffffff


	//   ....[21]....
        /*0570*/ 	.word	0xffffffff


	//   ....[22]....
        /*0574*/ 	.word	0xffffffff


	//   ....[23]....
        /*0578*/ 	.word	0xffffffff


	//   ....[24]....
        /*057c*/ 	.word	0xffffffff


	//   ....[25]....
        /*0580*/ 	.word	0xffffffff


	//   ....[26]....
        /*0584*/ 	.word	0xffffffff


	//   ....[27]....
        /*0588*/ 	.word	0xffffffff


	//   ....[28]....
        /*058c*/ 	.word	0xffffffff


	//   ....[29]....
        /*0590*/ 	.word	0xffffffff


	//   ....[30]....
        /*0594*/ 	.word	0xffffffff


	//   ....[31]....
        /*0598*/ 	.word	0xffffffff


	//   ....[32]....
        /*059c*/ 	.word	0xffffffff


	//   ....[33]....
        /*05a0*/ 	.word	0xffffffff


	//   ....[34]....
        /*05a4*/ 	.word	0xffffffff


	//   ....[35]....
        /*05a8*/ 	.word	0xffffffff


	//   ....[36]....
        /*05ac*/ 	.word	0xffffffff


	//   ....[37]....
        /*05b0*/ 	.word	0xffffffff


	//   ....[38]....
        /*05b4*/ 	.word	0xffffffff


	//   ....[39]....
        /*05b8*/ 	.word	0xffffffff


	//   ....[40]....
        /*05bc*/ 	.word	0xffffffff


	//   ....[41]....
        /*05c0*/ 	.word	0xffffffff


	//   ....[42]....
        /*05c4*/ 	.word	0xffffffff


	//   ....[43]....
        /*05c8*/ 	.word	0xffffffff


	//   ....[44]....
        /*05cc*/ 	.word	0xffffffff


	//   ....[45]....
        /*05d0*/ 	.word	0xffffffff


	//   ....[46]....
        /*05d4*/ 	.word	0xffffffff


	//   ....[47]....
        /*05d8*/ 	.word	0xffffffff


	//   ....[48]....
        /*05dc*/ 	.word	0xffffffff


	//   ....[49]....
        /*05e0*/ 	.word	0xffffffff


	//   ....[50]....
        /*05e4*/ 	.word	0xffffffff


	//   ....[51]....
        /*05e8*/ 	.word	0xffffffff


	//   ....[52]....
        /*05ec*/ 	.word	0xffffffff


	//   ....[53]....
        /*05f0*/ 	.word	0xffffffff


	//   ....[54]....
        /*05f4*/ 	.word	0xffffffff


	//   ....[55]....
        /*05f8*/ 	.word	0xffffffff


	//   ....[56]....
        /*05fc*/ 	.word	0xffffffff


	//   ....[57]....
        /*0600*/ 	.word	0xffffffff


	//   ....[58]....
        /*0604*/ 	.word	0xffffffff


	//   ....[59]....
        /*0608*/ 	.word	0xffffffff


	//   ....[60]....
        /*060c*/ 	.word	0xffffffff


	//   ....[61]....
        /*0610*/ 	.word	0xffffffff


	//   ....[62]....
        /*0614*/ 	.word	0xffffffff


	//   ....[63]....
        /*0618*/ 	.word	0xffffffff


	//   ....[64]....
        /*061c*/ 	.word	0xffffffff


	//   ....[65]....
        /*0620*/ 	.word	0xffffffff


	//   ....[66]....
        /*0624*/ 	.word	0xffffffff


	//   ....[67]....
        /*0628*/ 	.word	0xffffffff


	//   ....[68]....
        /*062c*/ 	.word	0xffffffff


	//   ....[69]....
        /*0630*/ 	.word	0xffffffff


	//   ....[70]....
        /*0634*/ 	.word	0xffffffff


	//   ....[71]....
        /*0638*/ 	.word	0xffffffff


	//   ....[72]....
        /*063c*/ 	.word	0xffffffff


	//   ....[73]....
        /*0640*/ 	.word	0xffffffff


	//   ....[74]....
        /*0644*/ 	.word	0xffffffff


	//   ....[75]....
        /*0648*/ 	.word	0xffffffff


	//   ....[76]....
        /*064c*/ 	.word	0xffffffff


	//   ....[77]....
        /*0650*/ 	.word	0xffffffff


	//   ....[78]....
        /*0654*/ 	.word	0xffffffff


	//   ....[79]....
        /*0658*/ 	.word	0xffffffff


	//   ....[80]....
        /*065c*/ 	.word	0xffffffff


	//   ....[81]....
        /*0660*/ 	.word	0xffffffff


	//   ....[82]....
        /*0664*/ 	.word	0xffffffff


	//   ....[83]....
        /*0668*/ 	.word	0xffffffff


	//   ....[84]....
        /*066c*/ 	.word	0xffffffff


	//   ....[85]....
        /*0670*/ 	.word	0xffffffff


	//   ....[86]....
        /*0674*/ 	.word	0xffffffff


	//   ....[87]....
        /*0678*/ 	.word	0xffffffff


	//   ....[88]....
        /*067c*/ 	.word	0xffffffff


	//   ....[89]....
        /*0680*/ 	.word	0xffffffff


	//   ....[90]....
        /*0684*/ 	.word	0xffffffff


	//   ....[91]....
        /*0688*/ 	.word	0x0500000f


	//   ....[92]....
        /*068c*/ 	.word	0x0500000f


	//   ....[93]....
        /*0690*/ 	.word	0x0500000f


	//   ....[94]....
        /*0694*/ 	.word	0x0500000f


	//   ....[95]....
        /*0698*/ 	.word	0x0500000f


	//   ....[96]....
        /*069c*/ 	.word	0x0500000f


	//   ....[97]....
        /*06a0*/ 	.word	0x0500000f


	//   ....[98]....
        /*06a4*/ 	.word	0x0500000f


	//   ....[99]....
        /*06a8*/ 	.word	0x0500000f


	//   ....[100]....
        /*06ac*/ 	.word	0x0500000f


	//   ....[101]....
        /*06b0*/ 	.word	0x0500000f


	//   ....[102]....
        /*06b4*/ 	.word	0x0500000f


	//   ....[103]....
        /*06b8*/ 	.word	0x0500000f


	//   ....[104]....
        /*06bc*/ 	.word	0x0500000f


	//   ....[105]....
        /*06c0*/ 	.word	0x0500000f


	//   ....[106]....
        /*06c4*/ 	.word	0x0500000f


	//   ....[107]....
        /*06c8*/ 	.word	0x0500000f


	//   ....[108]....
        /*06cc*/ 	.word	0x0500000f


	//   ....[109]....
        /*06d0*/ 	.word	0x0500000f


	//   ....[110]....
        /*06d4*/ 	.word	0x0500000f


	//   ....[111]....
        /*06d8*/ 	.word	0x0500000f


	//   ....[112]....
        /*06dc*/ 	.word	0x0500000f


	//   ....[113]....
        /*06e0*/ 	.word	0x0500000f


	//   ....[114]....
        /*06e4*/ 	.word	0x0500000f


	//   ....[115]....
        /*06e8*/ 	.word	0x0500000f


	//   ....[116]....
        /*06ec*/ 	.word	0x0500000f


	//   ....[117]....
        /*06f0*/ 	.word	0x0500000f


	//   ....[118]....
        /*06f4*/ 	.word	0x0500000f


	//   ....[119]....
        /*06f8*/ 	.word	0x0500000f


	//   ....[120]....
        /*06fc*/ 	.word	0x0500000f


	//   ....[121]....
        /*0700*/ 	.word	0x0500000f


	//   ....[122]....
        /*0704*/ 	.word	0x0500000f


	//   ....[123]....
        /*0708*/ 	.word	0x0500000f


	//   ....[124]....
        /*070c*/ 	.word	0x0500000f


	//   ....[125]....
        /*0710*/ 	.word	0x0500000f


	//----- nvinfo : EIATTR_COOP_GROUP_INSTR_OFFSETS
	.align		4
.L_150:
        /*0714*/ 	.byte	0x04, 0x28
        /*0716*/ 	.short	(.L_152 - .L_151)


	//   ....[0]....
.L_151:
        /*0718*/ 	.word	0x00000060


	//   ....[1]....
        /*071c*/ 	.word	0x00000130


	//   ....[2]....
        /*0720*/ 	.word	0x000001e0


	//   ....[3]....
        /*0724*/ 	.word	0x000003a0


	//   ....[4]....
        /*0728*/ 	.word	0x00000500


	//   ....[5]....
        /*072c*/ 	.word	0x00000620


	//   ....[6]....
        /*0730*/ 	.word	0x00000780


	//   ....[7]....
        /*0734*/ 	.word	0x00001340


	//   ....[8]....
        /*0738*/ 	.word	0x000054e0


	//   ....[9]....
        /*073c*/ 	.word	0x00005580


	//   ....[10]....
        /*0740*/ 	.word	0x00005870


	//   ....[11]....
        /*0744*/ 	.word	0x00005a40


	//   ....[12]....
        /*0748*/ 	.word	0x0000a770


	//   ....[13]....
        /*074c*/ 	.word	0x0000a7c0


	//   ....[14]....
        /*0750*/ 	.word	0x0000b310


	//   ....[15]....
        /*0754*/ 	.word	0x0000b350


	//   ....[16]....
        /*0758*/ 	.word	0x0000c820


	//   ....[17]....
        /*075c*/ 	.word	0x0000c880


	//   ....[18]....
        /*0760*/ 	.word	0x0000cd70


	//   ....[19]....
        /*0764*/ 	.word	0x0000cd80


	//   ....[20]....
        /*0768*/ 	.word	0x0000de00


	//   ....[21]....
        /*076c*/ 	.word	0x0000de40


	//   ....[22]....
        /*0770*/ 	.word	0x0000de80


	//   ....[23]....
        /*0774*/ 	.word	0x0000deb0


	//   ....[24]....
        /*0778*/ 	.word	0x0000e450


	//   ....[25]....
        /*077c*/ 	.word	0x0000e460


	//   ....[26]....
        /*0780*/ 	.word	0x0000e530


	//   ....[27]....
        /*0784*/ 	.word	0x0000e550


	//   ....[28]....
        /*0788*/ 	.word	0x0000e620


	//   ....[29]....
        /*078c*/ 	.word	0x0000e640


	//   ....[30]....
        /*0790*/ 	.word	0x0000e720


	//   ....[31]....
        /*0794*/ 	.word	0x0000e740


	//   ....[32]....
        /*0798*/ 	.word	0x0000efb0


	//   ....[33]....
        /*079c*/ 	.word	0x0000efc0


	//   ....[34]....
        /*07a0*/ 	.word	0x0000f090


	//   ....[35]....
        /*07a4*/ 	.word	0x0000f0b0


	//   ....[36]....
        /*07a8*/ 	.word	0x0000f180


	//   ....[37]....
        /*07ac*/ 	.word	0x0000f1a0


	//   ....[38]....
        /*07b0*/ 	.word	0x0000f280


	//   ....[39]....
        /*07b4*/ 	.word	0x0000f2a0


	//   ....[40]....
        /*07b8*/ 	.word	0x0000f3e0


	//   ....[41]....
        /*07bc*/ 	.word	0x0000f5d0


	//   ....[42]....
        /*07c0*/ 	.word	0x0000f600


	//   ....[43]....
        /*07c4*/ 	.word	0x0000f630


	//   ....[44]....
        /*07c8*/ 	.word	0x0000f660


	//   ....[45]....
        /*07cc*/ 	.word	0x0000f690


	//   ....[46]....
        /*07d0*/ 	.word	0x0000f6c0


	//   ....[47]....
        /*07d4*/ 	.word	0x0000f840


	//   ....[48]....
        /*07d8*/ 	.word	0x0000f870


	//   ....[49]....
        /*07dc*/ 	.word	0x0000f8a0


	//   ....[50]....
        /*07e0*/ 	.word	0x0000f8d0


	//   ....[51]....
        /*07e4*/ 	.word	0x0000f900


	//   ....[52]....
        /*07e8*/ 	.word	0x0000f930


	//   ....[53]....
        /*07ec*/ 	.word	0x0000f9d0


	//   ....[54]....
        /*07f0*/ 	.word	0x0000fa00


	//   ....[55]....
        /*07f4*/ 	.word	0x0000fa90


	//   ....[56]....
        /*07f8*/ 	.word	0x00010ac0


	//   ....[57]....
        /*07fc*/ 	.word	0x000116e0


	//   ....[58]....
        /*0800*/ 	.word	0x000116f0


	//   ....[59]....
        /*0804*/ 	.word	0x00011720


	//   ....[60]....
        /*0808*/ 	.word	0x00011750


	//   ....[61]....
        /*080c*/ 	.word	0x00011860


	//   ....[62]....
        /*0810*/ 	.word	0x00011870


	//   ....[63]....
        /*0814*/ 	.word	0x00011900


	//   ....[64]....
        /*0818*/ 	.word	0x00011910


	//   ....[65]....
        /*081c*/ 	.word	0x000119a0


	//   ....[66]....
        /*0820*/ 	.word	0x000119b0


	//   ....[67]....
        /*0824*/ 	.word	0x00011a40


	//   ....[68]....
        /*0828*/ 	.word	0x00011a50


	//   ....[69]....
        /*082c*/ 	.word	0x00011ae0


	//   ....[70]....
        /*0830*/ 	.word	0x00011af0


	//   ....[71]....
        /*0834*/ 	.word	0x00011b00


	//   ....[72]....
        /*0838*/ 	.word	0x00011b10


	//   ....[73]....
        /*083c*/ 	.word	0x00014520


	//   ....[74]....
        /*0840*/ 	.word	0x00014580


	//   ....[75]....
        /*0844*/ 	.word	0x000145b0


	//   ....[76]....
        /*0848*/ 	.word	0x000145e0


	//   ....[77]....
        /*084c*/ 	.word	0x00014610


	//   ....[78]....
        /*0850*/ 	.word	0x00014640


	//   ....[79]....
        /*0854*/ 	.word	0x00014670


	//   ....[80]....
        /*0858*/ 	.word	0x00014680


	//   ....[81]....
        /*085c*/ 	.word	0x00014810


	//   ....[82]....
        /*0860*/ 	.word	0x00014840


	//   ....[83]....
        /*0864*/ 	.word	0x00014870


	//   ....[84]....
        /*0868*/ 	.word	0x000148a0


	//   ....[85]....
        /*086c*/ 	.word	0x000148d0


	//   ....[86]....
        /*0870*/ 	.word	0x00014900


	//   ....[87]....
        /*0874*/ 	.word	0x000149c0


	//   ....[88]....
        /*0878*/ 	.word	0x000149e0


	//   ....[89]....
        /*087c*/ 	.word	0x00014a50


	//   ....[90]....
        /*0880*/ 	.word	0x00014ee0


	//   ....[91]....
        /*0884*/ 	.word	0x000153c0


	//   ....[92]....
        /*0888*/ 	.word	0x00015590


	//   ....[93]....
        /*088c*/ 	.word	0x000155e0


	//   ....[94]....
        /*0890*/ 	.word	0x00015700


	//   ....[95]....
        /*0894*/ 	.word	0x00015750


	//   ....[96]....
        /*0898*/ 	.word	0x00015890


	//   ....[97]....
        /*089c*/ 	.word	0x000158e0


	//   ....[98]....
        /*08a0*/ 	.word	0x00015a00


	//   ....[99]....
        /*08a4*/ 	.word	0x00015a50


	//   ....[100]....
        /*08a8*/ 	.word	0x00015b70


	//   ....[101]....
        /*08ac*/ 	.word	0x00015bc0


	//   ....[102]....
        /*08b0*/ 	.word	0x00015ce0


	//   ....[103]....
        /*08b4*/ 	.word	0x00015d30


	//   ....[104]....
        /*08b8*/ 	.word	0x00015e40


	//   ....[105]....
        /*08bc*/ 	.word	0x00015e90


	//   ....[106]....
        /*08c0*/ 	.word	0x00015f90


	//   ....[107]....
        /*08c4*/ 	.word	0x00015fe0


	//   ....[108]....
        /*08c8*/ 	.word	0x00016310


	//   ....[109]....
        /*08cc*/ 	.word	0x000163b0


	//   ....[110]....
        /*08d0*/ 	.word	0x000164e0


	//   ....[111]....
        /*08d4*/ 	.word	0x00016550


	//   ....[112]....
        /*08d8*/ 	.word	0x000165d0


	//   ....[113]....
        /*08dc*/ 	.word	0x00016650


	//   ....[114]....
        /*08e0*/ 	.word	0x000166d0


	//   ....[115]....
        /*08e4*/ 	.word	0x00016760


	//   ....[116]....
        /*08e8*/ 	.word	0x00016800


	//   ....[117]....
        /*08ec*/ 	.word	0x000168a0


	//   ....[118]....
        /*08f0*/ 	.word	0x00016910


	//   ....[119]....
        /*08f4*/ 	.word	0x00016980


	//   ....[120]....
        /*08f8*/ 	.word	0x000169f0


	//   ....[121]....
        /*08fc*/ 	.word	0x00016a70


	//   ....[122]....
        /*0900*/ 	.word	0x00016af0


	//   ....[123]....
        /*0904*/ 	.word	0x00016b90


	//   ....[124]....
        /*0908*/ 	.word	0x00016c20


	//   ....[125]....
        /*090c*/ 	.word	0x00016d50


	//----- nvinfo : EIATTR_REG_RECONFIG
	.align		4
.L_152:
        /*0910*/ 	.byte	0x01, 0x54
	.zero		2


	//----- nvinfo : EIATTR_SYSCALL_OFFSETS
	.align		4
        /*0914*/ 	.byte	0x04, 0x46
        /*0916*/ 	.short	(.L_154 - .L_153)


	//   ....[0]....
.L_153:
        /*0918*/ 	.word	0x00001520


	//   ....[1]....
        /*091c*/ 	.word	0x000106a0


	//   ....[2]....
        /*0920*/ 	.word	0x00010800


	//   ....[3]....
        /*0924*/ 	.word	0x00010900


	//   ....[4]....
        /*0928*/ 	.word	0x000112a0


	//----- nvinfo : EIATTR_MBARRIER_INSTR_OFFSETS
	.align		4
.L_154:
        /*092c*/ 	.byte	0x04, 0x39
        /*092e*/ 	.short	(.L_156 - .L_155)


	//   ....[0]....
.L_155:
        /*0930*/ 	.word	0x00000250
        /*0934*/ 	.word	0x000000ff
        /*0938*/ 	.word	0x00034800
        /*093c*/ 	.short	0x0100
        /*093e*/ 	.byte	0x08
	.zero		1


	//   ....[1]....
        /*0940*/ 	.word	0x00000260
        /*0944*/ 	.word	0x000000ff
        /*0948*/ 	.word	0x00034820
        /*094c*/ 	.short	0x0100
        /*094e*/ 	.byte	0x08
	.zero		1


	//   ....[2]....
        /*0950*/ 	.word	0x00000350
        /*0954*/ 	.word	0x000000ff
        /*0958*/ 	.word	0x00034830
        /*095c*/ 	.short	0x0100
        /*095e*/ 	.byte	0x08
	.zero		1


	//   ....[3]....
        /*0960*/ 	.word	0x00000360
        /*0964*/ 	.word	0x000000ff
        /*0968*/ 	.word	0x00034840
        /*096c*/ 	.short	0x0100
        /*096e*/ 	.byte	0x08
	.zero		1


	//   ....[4]....
        /*0970*/ 	.word	0x00000370
        /*0974*/ 	.word	0x000000ff
        /*0978*/ 	.word	0x00034838
        /*097c*/ 	.short	0x0100
        /*097e*/ 	.byte	0x08
	.zero		1


	//   ....[5]....
        /*0980*/ 	.word	0x00000380
        /*0984*/ 	.word	0x000000ff
        /*0988*/ 	.word	0x00034848
        /*098c*/ 	.short	0x0100
        /*098e*/ 	.byte	0x08
	.zero		1


	//   ....[6]....
        /*0990*/ 	.word	0x000004b0
        /*0994*/ 	.word	0x000000ff
        /*0998*/ 	.word	0x00034850
        /*099c*/ 	.short	0x0100
        /*099e*/ 	.byte	0x08
	.zero		1


	//   ....[7]....
        /*09a0*/ 	.word	0x000004c0
        /*09a4*/ 	.word	0x000000ff
        /*09a8*/ 	.word	0x00034860
        /*09ac*/ 	.short	0x0100
        /*09ae*/ 	.byte	0x08
	.zero		1


	//   ....[8]....
        /*09b0*/ 	.word	0x000004d0
        /*09b4*/ 	.word	0x000000ff
        /*09b8*/ 	.word	0x00034858
        /*09bc*/ 	.short	0x0100
        /*09be*/ 	.byte	0x08
	.zero		1


	//   ....[9]....
        /*09c0*/ 	.word	0x000004e0
        /*09c4*/ 	.word	0x000000ff
        /*09c8*/ 	.word	0x00034868
        /*09cc*/ 	.short	0x0100
        /*09ce*/ 	.byte	0x08
	.zero		1


	//   ....[10]....
        /*09d0*/ 	.word	0x000005d0
        /*09d4*/ 	.word	0x000000ff
        /*09d8*/ 	.word	0x00034870
        /*09dc*/ 	.short	0x0100
        /*09de*/ 	.byte	0x06
	.zero		1


	//   ....[11]....
        /*09e0*/ 	.word	0x000005e0
        /*09e4*/ 	.word	0x000000ff
        /*09e8*/ 	.word	0x00034880
        /*09ec*/ 	.short	0x0100
        /*09ee*/ 	.byte	0x06
	.zero		1


	//   ....[12]....
        /*09f0*/ 	.word	0x000005f0
        /*09f4*/ 	.word	0x000000ff
        /*09f8*/ 	.word	0x00034878
        /*09fc*/ 	.short	0x0100
        /*09fe*/ 	.byte	0x06
	.zero		1


	//   ....[13]....
        /*0a00*/ 	.word	0x00000600
        /*0a04*/ 	.word	0x000000ff
        /*0a08*/ 	.word	0x00034888
        /*0a0c*/ 	.short	0x0100
        /*0a0e*/ 	.byte	0x06
	.zero		1


	//   ....[14]....
        /*0a10*/ 	.word	0x00000730
        /*0a14*/ 	.word	0x000000ff
        /*0a18*/ 	.word	0x00034890
        /*0a1c*/ 	.short	0x0100
        /*0a1e*/ 	.byte	0x08
	.zero		1


	//   ....[15]....
        /*0a20*/ 	.word	0x00000740
        /*0a24*/ 	.word	0x000000ff
        /*0a28*/ 	.word	0x000348a0
        /*0a2c*/ 	.short	0x0100
        /*0a2e*/ 	.byte	0x08
	.zero		1


	//   ....[16]....
        /*0a30*/ 	.word	0x00000750
        /*0a34*/ 	.word	0x000000ff
        /*0a38*/ 	.word	0x00034898
        /*0a3c*/ 	.short	0x0100
        /*0a3e*/ 	.byte	0x08
	.zero		1


	//   ....[17]....
        /*0a40*/ 	.word	0x00000760
        /*0a44*/ 	.word	0x000000ff
        /*0a48*/ 	.word	0x000348a8
        /*0a4c*/ 	.short	0x0100
        /*0a4e*/ 	.byte	0x08
	.zero		1


	//   ....[18]....
        /*0a50*/ 	.word	0x00000890
        /*0a54*/ 	.word	0x000000ff
        /*0a58*/ 	.word	0x000348b0
        /*0a5c*/ 	.short	0x0100
        /*0a5e*/ 	.byte	0x08
	.zero		1


	//   ....[19]....
        /*0a60*/ 	.word	0x000008a0
        /*0a64*/ 	.word	0x000000ff
        /*0a68*/ 	.word	0x000348c0
        /*0a6c*/ 	.short	0x0100
        /*0a6e*/ 	.byte	0x08
	.zero		1


	//   ....[20]....
        /*0a70*/ 	.word	0x000008b0
        /*0a74*/ 	.word	0x000000ff
        /*0a78*/ 	.word	0x000348b8
        /*0a7c*/ 	.short	0x0100
        /*0a7e*/ 	.byte	0x08
	.zero		1


	//   ....[21]....
        /*0a80*/ 	.word	0x000008c0
        /*0a84*/ 	.word	0x000000ff
        /*0a88*/ 	.word	0x000348c8
        /*0a8c*/ 	.short	0x0100
        /*0a8e*/ 	.byte	0x08
	.zero		1


	//   ....[22]....
        /*0a90*/ 	.word	0x000015d0
        /*0a94*/ 	.word	0x00000000
        /*0a98*/ 	.word	0x00034800
        /*0a9c*/ 	.short	0x010a
        /*0a9e*/ 	.byte	0x3f
	.zero		1


	//   ....[23]....
        /*0aa0*/ 	.word	0x00001640
        /*0aa4*/ 	.word	0x0000000a
        /*0aa8*/ 	.word	0x00034830
        /*0aac*/ 	.short	0x010a
        /*0aae*/ 	.byte	0x3f
	.zero		1


	//   ....[24]....
        /*0ab0*/ 	.word	0x000016b0
        /*0ab4*/ 	.word	0x0000000a
        /*0ab8*/ 	.word	0x00034830
        /*0abc*/ 	.short	0x010a
        /*0abe*/ 	.byte	0x3f
	.zero		1


	//   ....[25]....
        /*0ac0*/ 	.word	0x000063e0
        /*0ac4*/ 	.word	0x0000000b
        /*0ac8*/ 	.word	0x00000000
        /*0acc*/ 	.short	0x0101
        /*0ace*/ 	.byte	0x3f
	.zero		1


	//   ....[26]....
        /*0ad0*/ 	.word	0x00007190
        /*0ad4*/ 	.word	0x00000000
        /*0ad8*/ 	.word	0x00034830
        /*0adc*/ 	.short	0x010a
        /*0ade*/ 	.byte	0x3f
	.zero		1


	//   ....[27]....
        /*0ae0*/ 	.word	0x000071d0
        /*0ae4*/ 	.word	0x00000000
        /*0ae8*/ 	.word	0x00034830
        /*0aec*/ 	.short	0x010a
        /*0aee*/ 	.byte	0x3f
	.zero		1


	//   ....[28]....
        /*0af0*/ 	.word	0x000098a0
        /*0af4*/ 	.word	0x000000ff
        /*0af8*/ 	.word	0x00034850
        /*0afc*/ 	.short	0x010a
        /*0afe*/ 	.byte	0x06
	.zero		1


	//   ....[29]....
        /*0b00*/ 	.word	0x000098e0
        /*0b04*/ 	.word	0x000000ff
        /*0b08*/ 	.word	0x00034850
        /*0b0c*/ 	.short	0x010a
        /*0b0e*/ 	.byte	0x06
	.zero		1


	//   ....[30]....
        /*0b10*/ 	.word	0x0000b980
        /*0b14*/ 	.word	0x00000080
        /*0b18*/ 	.word	0x00000000
        /*0b1c*/ 	.short	0x0101
        /*0b1e*/ 	.byte	0x3f
	.zero		1


	//   ....[31]....
        /*0b20*/ 	.word	0x0000ba10
        /*0b24*/ 	.word	0x00000082
        /*0b28*/ 	.word	0x00000000
        /*0b2c*/ 	.short	0x0101
        /*0b2e*/ 	.byte	0x3f
	.zero		1


	//   ....[32]....
        /*0b30*/ 	.word	0x0000c780
        /*0b34*/ 	.word	0x00000008
        /*0b38*/ 	.word	0x00034850
        /*0b3c*/ 	.short	0x010a
        /*0b3e*/ 	.byte	0x3f
	.zero		1


	//   ....[33]....
        /*0b40*/ 	.word	0x0000c7c0
        /*0b44*/ 	.word	0x00000008
        /*0b48*/ 	.word	0x00034850
        /*0b4c*/ 	.short	0x010a
        /*0b4e*/ 	.byte	0x3f
	.zero		1


	//   ....[34]....
        /*0b50*/ 	.word	0x0000d050
        /*0b54*/ 	.word	0x00000007
        /*0b58*/ 	.word	0x00000000
        /*0b5c*/ 	.short	0x0101
        /*0b5e*/ 	.byte	0x3f
	.zero		1


	//   ....[35]....
        /*0b60*/ 	.word	0x0000e440
        /*0b64*/ 	.word	0x0000001c
        /*0b68*/ 	.word	0x00000000
        /*0b6c*/ 	.short	0x0101
        /*0b6e*/ 	.byte	0x3f
	.zero		1


	//   ....[36]....
        /*0b70*/ 	.word	0x00010d50
        /*0b74*/ 	.word	0x00000000
        /*0b78*/ 	.word	0x00034840
        /*0b7c*/ 	.short	0x010a
        /*0b7e*/ 	.byte	0x3f
	.zero		1


	//   ....[37]....
        /*0b80*/ 	.word	0x00011c70
        /*0b84*/ 	.word	0x00000009
        /*0b88*/ 	.word	0x00034800
        /*0b8c*/ 	.short	0x0107
        /*0b8e*/ 	.byte	0x3f
	.zero		1


	//   ....[38]....
        /*0b90*/ 	.word	0x00011d80
        /*0b94*/ 	.word	0x00000002
        /*0b98*/ 	.word	0x00034800
        /*0b9c*/ 	.short	0x0101
        /*0b9e*/ 	.byte	0x3f
	.zero		1


	//   ....[39]....
        /*0ba0*/ 	.word	0x00011da0
        /*0ba4*/ 	.word	0x00000002
        /*0ba8*/ 	.word	0x00034820
        /*0bac*/ 	.short	0x010a
        /*0bae*/ 	.byte	0x3f
	.zero		1


	//   ....[40]....
        /*0bb0*/ 	.word	0x00012130
        /*0bb4*/ 	.word	0x00000003
        /*0bb8*/ 	.word	0x00034840
        /*0bbc*/ 	.short	0x010a
        /*0bbe*/ 	.byte	0x3f
	.zero		1


	//   ....[41]....
        /*0bc0*/ 	.word	0x000124f0
        /*0bc4*/ 	.word	0x00000003
        /*0bc8*/ 	.word	0x00000060
        /*0bcc*/ 	.short	0x010a
        /*0bce*/ 	.byte	0x3f
	.zero		1


	//   ....[42]....
        /*0bd0*/ 	.word	0x00012bf0
        /*0bd4*/ 	.word	0x00000003
        /*0bd8*/ 	.word	0x00034840
        /*0bdc*/ 	.short	0x010a
        /*0bde*/ 	.byte	0x3f
	.zero		1


	//   ....[43]....
        /*0be0*/ 	.word	0x00012fb0
        /*0be4*/ 	.word	0x00000002
        /*0be8*/ 	.word	0x00000060
        /*0bec*/ 	.short	0x010a
        /*0bee*/ 	.byte	0x3f
	.zero		1


	//   ....[44]....
        /*0bf0*/ 	.word	0x000135e0
        /*0bf4*/ 	.word	0x00000002
        /*0bf8*/ 	.word	0x00034840
        /*0bfc*/ 	.short	0x010a
        /*0bfe*/ 	.byte	0x3f
	.zero		1


	//   ....[45]....
        /*0c00*/ 	.word	0x000139a0
        /*0c04*/ 	.word	0x00000002
        /*0c08*/ 	.word	0x00000060
        /*0c0c*/ 	.short	0x010a
        /*0c0e*/ 	.byte	0x3f
	.zero		1


	//   ....[46]....
        /*0c10*/ 	.word	0x00013f60
        /*0c14*/ 	.word	0x00000002
        /*0c18*/ 	.word	0x00034860
        /*0c1c*/ 	.short	0x010a
        /*0c1e*/ 	.byte	0x3f
	.zero		1


	//   ....[47]....
        /*0c20*/ 	.word	0x00014e60
        /*0c24*/ 	.word	0x00000000
        /*0c28*/ 	.word	0x00034820
        /*0c2c*/ 	.short	0x010a
        /*0c2e*/ 	.byte	0x3f
	.zero		1


	//   ....[48]....
        /*0c30*/ 	.word	0x00015020
        /*0c34*/ 	.word	0x00000006
        /*0c38*/ 	.word	0x00000000
        /*0c3c*/ 	.short	0x010a
        /*0c3e*/ 	.byte	0x3f
	.zero		1


	//   ....[49]....
        /*0c40*/ 	.word	0x00015090
        /*0c44*/ 	.word	0x00000007
        /*0c48*/ 	.word	0x00000000
        /*0c4c*/ 	.short	0x010a
        /*0c4e*/ 	.byte	0x3f
	.zero		1


	//   ....[50]....
        /*0c50*/ 	.word	0x00015100
        /*0c54*/ 	.word	0x00000004
        /*0c58*/ 	.word	0x00000000
        /*0c5c*/ 	.short	0x010a
        /*0c5e*/ 	.byte	0x3f
	.zero		1


	//   ....[51]....
        /*0c60*/ 	.word	0x00015130
        /*0c64*/ 	.word	0x00000003
        /*0c68*/ 	.word	0x00000000
        /*0c6c*/ 	.short	0x010a
        /*0c6e*/ 	.byte	0x3f
	.zero		1


	//   ....[52]....
        /*0c70*/ 	.word	0x00015190
        /*0c74*/ 	.word	0x00000000
        /*0c78*/ 	.word	0x00034800
        /*0c7c*/ 	.short	0x010a
        /*0c7e*/ 	.byte	0x3f
	.zero		1


	//   ....[53]....
        /*0c80*/ 	.word	0x000151e0
        /*0c84*/ 	.word	0x0000000a
        /*0c88*/ 	.word	0x00034830
        /*0c8c*/ 	.short	0x010a
        /*0c8e*/ 	.byte	0x3f
	.zero		1


	//   ....[54]....
        /*0c90*/ 	.word	0x00015230
        /*0c94*/ 	.word	0x00000000
        /*0c98*/ 	.word	0x00034830
        /*0c9c*/ 	.short	0x010a
        /*0c9e*/ 	.byte	0x3f
	.zero		1


	//   ....[55]....
        /*0ca0*/ 	.word	0x00015290
        /*0ca4*/ 	.word	0x0000000f
        /*0ca8*/ 	.word	0x00034850
        /*0cac*/ 	.short	0x010a
        /*0cae*/ 	.byte	0x3f
	.zero		1


	//   ....[56]....
        /*0cb0*/ 	.word	0x000152e0
        /*0cb4*/ 	.word	0x00000008
        /*0cb8*/ 	.word	0x00034850
        /*0cbc*/ 	.short	0x010a
        /*0cbe*/ 	.byte	0x3f
	.zero		1


	//   ....[57]....
        /*0cc0*/ 	.word	0x00015480
        /*0cc4*/ 	.word	0x00000000
        /*0cc8*/ 	.word	0x00034840
        /*0ccc*/ 	.short	0x010a
        /*0cce*/ 	.byte	0x3f
	.zero		1


	//   ....[58]....
        /*0cd0*/ 	.word	0x00016030
        /*0cd4*/ 	.word	0x00000002
        /*0cd8*/ 	.word	0x00034820
        /*0cdc*/ 	.short	0x010a
        /*0cde*/ 	.byte	0x3f
	.zero		1


	//   ....[59]....
        /*0ce0*/ 	.word	0x00016080
        /*0ce4*/ 	.word	0x00000003
        /*0ce8*/ 	.word	0x00034840
        /*0cec*/ 	.short	0x010a
        /*0cee*/ 	.byte	0x3f
	.zero		1


	//   ....[60]....
        /*0cf0*/ 	.word	0x000160d0
        /*0cf4*/ 	.word	0x00000003
        /*0cf8*/ 	.word	0x00000060
        /*0cfc*/ 	.short	0x010a
        /*0cfe*/ 	.byte	0x3f
	.zero		1


	//   ....[61]....
        /*0d00*/ 	.word	0x00016120
        /*0d04*/ 	.word	0x00000003
        /*0d08*/ 	.word	0x00034840
        /*0d0c*/ 	.short	0x010a
        /*0d0e*/ 	.byte	0x3f
	.zero		1


	//   ....[62]....
        /*0d10*/ 	.word	0x00016170
        /*0d14*/ 	.word	0x00000002
        /*0d18*/ 	.word	0x00000060
        /*0d1c*/ 	.short	0x010a
        /*0d1e*/ 	.byte	0x3f
	.zero		1


	//   ....[63]....
        /*0d20*/ 	.word	0x000161c0
        /*0d24*/ 	.word	0x00000002
        /*0d28*/ 	.word	0x00034840
        /*0d2c*/ 	.short	0x010a
        /*0d2e*/ 	.byte	0x3f
	.zero		1


	//   ....[64]....
        /*0d30*/ 	.word	0x00016210
        /*0d34*/ 	.word	0x00000002
        /*0d38*/ 	.word	0x00000060
        /*0d3c*/ 	.short	0x010a
        /*0d3e*/ 	.byte	0x3f
	.zero		1


	//   ....[65]....
        /*0d40*/ 	.word	0x00016260
        /*0d44*/ 	.word	0x00000002
        /*0d48*/ 	.word	0x00034860
        /*0d4c*/ 	.short	0x010a
        /*0d4e*/ 	.byte	0x3f
	.zero		1


	//   ....[66]....
        /*0d50*/ 	.word	0x00016c70
        /*0d54*/ 	.word	0x00000000
        /*0d58*/ 	.word	0x00034820
        /*0d5c*/ 	.short	0x010a
        /*0d5e*/ 	.byte	0x3f
	.zero		1


	//   ....[67]....
        /*0d60*/ 	.word	0x00016e10
        /*0d64*/ 	.word	0x00000006
        /*0d68*/ 	.word	0x00000000
        /*0d6c*/ 	.short	0x010a
        /*0d6e*/ 	.byte	0x3f
	.zero		1


	//   ....[68]....
        /*0d70*/ 	.word	0x00016e60
        /*0d74*/ 	.word	0x00000007
        /*0d78*/ 	.word	0x00000000
        /*0d7c*/ 	.short	0x010a
        /*0d7e*/ 	.byte	0x3f
	.zero		1


	//   ....[69]....
        /*0d80*/ 	.word	0x00016eb0
        /*0d84*/ 	.word	0x00000004
        /*0d88*/ 	.word	0x00000000
        /*0d8c*/ 	.short	0x010a
        /*0d8e*/ 	.byte	0x3f
	.zero		1


	//----- nvinfo : EIATTR_NUM_MBARRIERS
	.align		4
.L_156:
        /*0d90*/ 	.byte	0x03, 0x38
        /*0d92*/ 	.short	0x0016


	//----- nvinfo : EIATTR_EXIT_INSTR_OFFSETS
	.align		4
        /*0d94*/ 	.byte	0x04, 0x1c
        /*0d96*/ 	.short	(.L_158 - .L_157)


	//   ....[0]....
.L_157:
        /*0d98*/ 	.word	0x00000a60


	//   ....[1]....
        /*0d9c*/ 	.word	0x0000f3a0


	//   ....[2]....
        /*0da0*/ 	.word	0x00015180


	//----- nvinfo : EIATTR_MAX_THREADS
	.align		4
.L_158:
        /*0da4*/ 	.byte	0x04, 0x05
        /*0da6*/ 	.short	(.L_160 - .L_159)
.L_159:
        /*0da8*/ 	.word	0x00000180
        /*0dac*/ 	.word	0x00000001
        /*0db0*/ 	.word	0x00000001


	//----- nvinfo : EIATTR_CRS_STACK_SIZE
	.align		4
.L_160:
        /*0db4*/ 	.byte	0x04, 0x1e
        /*0db6*/ 	.short	(.L_162 - .L_161)
.L_161:
        /*0db8*/ 	.word	0x00000000


	//----- nvinfo : EIATTR_CBANK_PARAM_SIZE
	.align		4
.L_162:
        /*0dbc*/ 	.byte	0x03, 0x19
        /*0dbe*/ 	.short	0x0af0


	//----- nvinfo : EIATTR_PARAM_CBANK
	.align		4
        /*0dc0*/ 	.byte	0x04, 0x0a
        /*0dc2*/ 	.short	(.L_164 - .L_163)
	.align		4
.L_163:
        /*0dc4*/ 	.word	index@(.nv.constant0._ZN7cutlass13device_kernelIN5flash11enable_sm90INS1_16FlashAttnFwdSm90INS1_25CollectiveMainloopFwdSm90ILi2EN4cute5tupleIJNS5_1CILi1EEES8_S8_EEENS6_IJNS7_ILi128EEENS7_ILi176EEESA_EEELi128ENS_10bfloat16_tEfNS_4arch4Sm90ELb0ELb0ELb1ELb1ELb0ELb0ELb0ELb1ELb1ELb1ELb0ELb0EEENS1_21CollectiveEpilogueFwdINS6_IJSA_SA_SB_EEES9_SD_SF_Li256ELb1ELb1ELb0ELb0EEENS1_36VarlenDynamicPersistentTileSchedulerILi128ELi176ELi256ELi128ELb0ELb1ELb1ELb0ELb1ELb1EEEEEEEEEvNT_6ParamsE)
        /*0dc8*/ 	.short	0x0210
        /*0dca*/ 	.short	0x0af0


	//----- nvinfo : EIATTR_SW_WAR
	.align		4
.L_164:
        /*0dcc*/ 	.byte	0x04, 0x36
        /*0dce*/ 	.short	(.L_166 - .L_165)
.L_165:
        /*0dd0*/ 	.word	0x00000008
.L_166:


//--------------------- .nv.info._ZN7cutlass13device_kernelIN5flash11enable_sm90INS1_16FlashAttnFwdSm90INS1_25CollectiveMainloopFwdSm90ILi2EN4cute5tupleIJNS5_1CILi1EEES8_S8_EEENS6_IJNS7_ILi128EEENS7_ILi176EEESA_EEELi128ENS_10bfloat16_tEfNS_4arch4Sm90ELb0ELb0ELb1ELb1ELb0ELb1ELb0ELb1ELb1ELb1ELb0ELb0EEENS1_21CollectiveEpilogueFwdINS6_IJSA_SA_SB_EEES9_SD_SF_Li256ELb1ELb1ELb0ELb0EEENS1_36VarlenDynamicPersistentTileSchedulerILi128ELi176ELi256ELi128ELb0ELb1ELb1ELb0ELb1ELb1EEEEEEEEEvNT_6ParamsE --------------------------
	.section	.nv.info._ZN7cutlass13device_kernelIN5flash11enable_sm90INS1_16FlashAttnFwdSm90INS1_25CollectiveMainloopFwdSm90ILi2EN4cute5tupleIJNS5_1CILi1EEES8_S8_EEENS6_IJNS7_ILi128EEENS7_ILi176EEESA_EEELi128ENS_10bfloat16_tEfNS_4arch4Sm90ELb0ELb0ELb1ELb1ELb0ELb1ELb0ELb1ELb1ELb1ELb0ELb0EEENS1_21CollectiveEpilogueFwdINS6_IJSA_SA_SB_EEES9_SD_SF_Li256ELb1ELb1ELb0ELb0EEENS1_36VarlenDynamicPersistentTileSchedulerILi128ELi176ELi256ELi128ELb0ELb1ELb1ELb0ELb1ELb1EEEEEEEEEvNT_6ParamsE,"",@"SHT_CUDA_INFO"
	.sectionflags	@""
	.align	4


	//----- nvinfo : EIATTR_CUDA_API_VERSION
	.align		4
        /*0000*/ 	.byte	0x04, 0x37
        /*0002*/ 	.short	(.L_168 - .L_167)
.L_167:
        /*0004*/ 	.word	0x00000082


	//----- nvinfo : EIATTR_KPARAM_INFO
	.align		4
.L_168:
        /*0008*/ 	.byte	0x04, 0x17
        /*000a*/ 	.short	(.L_170 - .L_169)
.L_169:
        /*000c*/ 	.word	0x00000000
        /*0010*/ 	.short	0x0000
        /*0012*/ 	.short	0x0070
        /*0014*/ 	.byte	0x00, 0xf0, 0x01, 0x2a


	//----- nvinfo : EIATTR_SPARSE_MMA_MASK
	.align		4
.L_170:
        /*0018*/ 	.byte	0x03, 0x50
        /*001a*/ 	.short	0x0000


	//----- nvinfo : EIATTR_MAXREG_COUNT
	.align		4
        /*001c*/ 	.byte	0x03, 0x1b
        /*001e*/ 	.short	0x00a8


	//----- nvinfo : EIATTR_NUM_BARRIERS
	.align		4
        /*0020*/ 	.byte	0x02, 0x4c
        /*0022*/ 	.byte	0x10
	.zero		1


	//----- nvinfo : EIATTR_EXTERNS
	.align		4
        /*0024*/ 	.byte	0x04, 0x0f
        /*0026*/ 	.short	(.L_172 - .L_171)


	//   ....[0]....
	.align		4
.L_171:
        /*0028*/ 	.word	index@(__assertfail)


	//----- nvinfo : EIATTR_ANNOTATIONS
	.align		4
.L_172:
        /*002c*/ 	.byte	0x04, 0x55
        /*002e*/ 	.short	(.L_174 - .L_173)


	//   ....[0]....
.L_173:
        /* <DEDUP_REMOVED lines=133> */


	//----- nvinfo : EIATTR_MERCURY_ISA_VERSION
	.align		4
.L_174:
        /*0870*/ 	.byte	0x03, 0x5f
        /*0872*/ 	.short	0x0101


	//----- nvinfo : EIATTR_UNUSED_LOAD_BYTE_OFFSET
	.align		4
        /*0874*/ 	.byte	0x04, 0x44
        /*0876*/ 	.short	(.L_176 - .L_175)


	//   ....[0]....
.L_175:
        /*0878*/ 	.word	0x00000ab0
        /*087c*/ 	.word	0x0000fff0


	//   ....[1]....
        /*0880*/ 	.word	0x0001e4e0
        /*0884*/ 	.word	0x0000fff0


	//----- nvinfo : EIATTR_INT_WARP_WIDE_INSTR_OFFSETS
	.align		4
.L_176:
        /*0888*/ 	.byte	0x04, 0x31
        /*088a*/ 	.short	(.L_178 - .L_177)


	//   ....[0]....
.L_177:
        /*088c*/ 	.word	0x00000180


	//   ....[1]....
        /*0890*/ 	.word	0x00000220


	//   ....[2]....
        /*0894*/ 	.word	0x00000290


	//   ....[3]....
        /*0898*/ 	.word	0x00022bb0


	//   ....[4]....
        /*089c*/ 	.word	0x00022c50


	//   ....[5]....
        /*08a0*/ 	.word	0x00026550


	//   ....[6]....
        /*08a4*/ 	.word	0x000265c0


	//----- nvinfo : EIATTR_COOP_GROUP_MASK_REGIDS
	.align		4
.L_178:
        /*08a8*/ 	.byte	0x04, 0x29
        /*08aa*/ 	.short	(.L_180 - .L_179)


	//   ....[0]....
.L_179:
        /*08ac*/ 	.word	0xffffffff


	//   ....[1]....
        /*08b0*/ 	.word	0xffffffff


	//   ....[2]....
        /*08b4*/ 	.word	0xffffffff


	//   ....[3]....
        /*08b8*/ 	.word	0xffffffff


	//   ....[4]....
        /*08bc*/ 	.word	0xffffffff


	//   ....[5]....
        /*08c0*/ 	.word	0xffffffff


	//   ....[6]....
        /*08c4*/ 	.word	0xffffffff


	//   ....[7]....
        /*08c8*/ 	.word	0xffffffff


	//   ....[8]....
        /*08cc*/ 	.word	0xffffffff


	//   ....[9]....
        /*08d0*/ 	.word	0xffffffff


	//   ....[10]....
        /*08d4*/ 	.word	0xffffffff


	//   ....[11]....
        /*08d8*/ 	.word	0xffffffff


	//   ....[12]....
        /*08dc*/ 	.word	0xffffffff


	//   ....[13]....
        /*08e0*/ 	.word	0xffffffff


	//   ....[14]....
        /*08e4*/ 	.word	0xffffffff


	//   ....[15]....
        /*08e8*/ 	.word	0xffffffff


	//   ....[16]....
        /*08ec*/ 	.word	0xffffffff


	//   ....[17]....
        /*08f0*/ 	.word	0xffffffff


	//   ....[18]....
        /*08f4*/ 	.word	0xffffffff


	//   ....[19]....
        /*08f8*/ 	.word	0xffffffff


	//   ....[20]....
        /*08fc*/ 	.word	0xffffffff


	//   ....[21]....
        /*0900*/ 	.word	0xffffffff


	//   ....[22]....
        /*0904*/ 	.word	0xffffffff


	//   ....[23]....
        /*0908*/ 	.word	0xffffffff


	//   ....[24]....
        /*090c*/ 	.word	0xffffffff


	//   ....[25]....
        /*0910*/ 	.word	0xffffffff


	//   ....[26]....
        /*0914*/ 	.word	0xffffffff


	//   ....[27]....
        /*0918*/ 	.word	0xffffffff


	//   ....[28]....
        /*091c*/ 	.word	0xffffffff


	//   ....[29]....
        /*0920*/ 	.word	0xffffffff


	//   ....[30]....
        /*0924*/ 	.word	0xffffffff


	//   ....[31]....
        /*0928*/ 	.word	0xffffffff


	//   ....[32]....
        /*092c*/ 	.word	0xffffffff


	//   ....[33]....
        /*0930*/ 	.word	0xffffffff


	//   ....[34]....
        /*0934*/ 	.word	0xffffffff


	//   ....[35]....
        /*0938*/ 	.word	0xffffffff


	//   ....[36]....
        /*093c*/ 	.word	0xffffffff


	//   ....[37]....
        /*0940*/ 	.word	0xffffffff


	//   ....[38]....
        /*0944*/ 	.word	0xffffffff


	//   ....[39]....
        /*0948*/ 	.word	0xffffffff


	//   ....[40]....
        /*094c*/ 	.word	0xffffffff


	//   ....[41]....
        /*0950*/ 	.word	0xffffffff


	//   ....[42]....
        /*0954*/ 	.word	0xffffffff


	//   ....[43]....
        /*0958*/ 	.word	0xffffffff


	//   ....[44]....
        /*095c*/ 	.word	0xffffffff


	//   ....[45]....
        /*0960*/ 	.word	0xffffffff


	//   ....[46]....
        /*0964*/ 	.word	0xffffffff


	//   ....[47]....
        /*0968*/ 	.word	0xffffffff


	//   ....[48]....
        /*096c*/ 	.word	0xffffffff


	//   ....[49]....
        /*0970*/ 	.word	0xffffffff


	//   ....[50]....
        /*0974*/ 	.word	0xffffffff


	//   ....[51]....
        /*0978*/ 	.word	0xffffffff


	//   ....[52]....
        /*097c*/ 	.word	0xffffffff


	//   ....[53]....
        /*0980*/ 	.word	0xffffffff


	//   ....[54]....
        /*0984*/ 	.word	0xffffffff


	//   ....[55]....
        /*0988*/ 	.word	0xffffffff


	//   ....[56]....
        /*098c*/ 	.word	0xffffffff


	//   ....[57]....
        /*0990*/ 	.word	0xffffffff


	//   ....[58]....
        /*0994*/ 	.word	0xffffffff


	//   ....[59]....
        /*0998*/ 	.word	0xffffffff


	//   ....[60]....
        /*099c*/ 	.word	0xffffffff


	//   ....[61]....
        /*09a0*/ 	.word	0xffffffff


	//   ....[62]....
        /*09a4*/ 	.word	0xffffffff


	//   ....[63]....
        /*09a8*/ 	.word	0xffffffff


	//   ....[64]....
        /*09ac*/ 	.word	0xffffffff


	//   ....[65]....
        /*09b0*/ 	.word	0xffffffff


	//   ....[66]....
        /*09b4*/ 	.word	0xffffffff


	//   ....[67]....
        /*09b8*/ 	.word	0xffffffff


	//   ....[68]....
        /*09bc*/ 	.word	0xffffffff


	//   ....[69]....
        /*09c0*/ 	.word	0xffffffff


	//   ....[70]....
        /*09c4*/ 	.word	0xffffffff


	//   ....[71]....
        /*09c8*/ 	.word	0xffffffff


	//   ....[72]....
        /*09cc*/ 	.word	0xffffffff


	//   ....[73]....
        /*09d0*/ 	.word	0xffffffff


	//   ....[74]....
        /*09d4*/ 	.word	0xffffffff


	//   ....[75]....
        /*09d8*/ 	.word	0xffffffff


	//   ....[76]....
        /*09dc*/ 	.word	0xffffffff


	//   ....[77]....
        /*09e0*/ 	.word	0xffffffff


	//   ....[78]....
        /*09e4*/ 	.word	0xffffffff


	//   ....[79]....
        /*09e8*/ 	.word	0xffffffff


	//   ....[80]....
        /*09ec*/ 	.word	0xffffffff


	//   ....[81]....
        /*09f0*/ 	.word	0xffffffff


	//   ....[82]....
        /*09f4*/ 	.word	0xffffffff


	//   ....[83]....
        /*09f8*/ 	.word	0xffffffff


	//   ....[84]....
        /*09fc*/ 	.word	0xffffffff


	//   ....[85]....
        /*0a00*/ 	.word	0xffffffff


	//   ....[86]....
        /*0a04*/ 	.word	0xffffffff


	//   ....[87]....
        /*0a08*/ 	.word	0xffffffff


	//   ....[88]....
        /*0a0c*/ 	.word	0xffffffff


	//   ....[89]....
        /*0a10*/ 	.word	0xffffffff


	//   ....[90]....
        /*0a14*/ 	.word	0xffffffff


	//   ....[91]....
        /*0a18*/ 	.word	0xffffffff


	//   ....[92]....
        /*0a1c*/ 	.word	0xffffffff


	//   ....[93]....
        /*0a20*/ 	.word	0xffffffff


	//   ....[94]....
        /*0a24*/ 	.word	0xffffffff


	//   ....[95]....
        /*0a28*/ 	.word	0xffffffff


	//   ....[96]....
        /*0a2c*/ 	.word	0xffffffff


	//   ....[97]....
        /*0a30*/ 	.word	0xffffffff


	//   ....[98]....
        /*0a34*/ 	.word	0xffffffff


	//   ....[99]....
        /*0a38*/ 	.word	0xffffffff


	//   ....[100]....
        /*0a3c*/ 	.word	0x0500000f


	//   ....[101]....
        /*0a40*/ 	.word	0x0500000f


	//   ....[102]....
        /*0a44*/ 	.word	0x0500000f


	//   ....[103]....
        /*0a48*/ 	.word	0x0500000f


	//   ....[104]....
        /*0a4c*/ 	.word	0x0500000f


	//   ....[105]....
        /*0a50*/ 	.word	0x0500000f


	//   ....[106]....
        /*0a54*/ 	.word	0x0500000f


	//   ....[107]....
        /*0a58*/ 	.word	0x0500000f


	//   ....[108]....
        /*0a5c*/ 	.word	0x0500000f


	//   ....[109]....
        /*0a60*/ 	.word	0x0500000f


	//   ....[110]....
        /*0a64*/ 	.word	0x0500000f


	//   ....[111]....
        /*0a68*/ 	.word	0x0500000f


	//   ....[112]....
        /*0a6c*/ 	.word	0x0500000f


	//   ....[113]....
        /*0a70*/ 	.word	0x0500000f


	//   ....[114]....
        /*0a74*/ 	.word	0x0500000f


	//   ....[115]....
        /*0a78*/ 	.word	0x0500000f


	//   ....[116]....
        /*0a7c*/ 	.word	0x0500000f


	//   ....[117]....
        /*0a80*/ 	.word	0x0500000f


	//   ....[118]....
        /*0a84*/ 	.word	0x0500000f


	//   ....[119]....
        /*0a88*/ 	.word	0x0500000f


	//   ....[120]....
        /*0a8c*/ 	.word	0x0500000f


	//   ....[121]....
        /*0a90*/ 	.word	0x0500000f


	//   ....[122]....
        /*0a94*/ 	.word	0x0500000f


	//   ....[123]....
        /*0a98*/ 	.word	0x0500000f


	//   ....[124]....
        /*0a9c*/ 	.word	0x0500000f


	//   ....[125]....
        /*0aa0*/ 	.word	0x0500000f


	//   ....[126]....
        /*0aa4*/ 	.word	0x0500000f


	//   ....[127]....
        /*0aa8*/ 	.word	0x0500000f


	//   ....[128]....
        /*0aac*/ 	.word	0x0500000f


	//   ....[129]....
        /*0ab0*/ 	.word	0x0500000f


	//   ....[130]....
        /*0ab4*/ 	.word	0x0500000f


	//   ....[131]....
        /*0ab8*/ 	.word	0x0500000f


	//   ....[132]....
        /*0abc*/ 	.word	0x0500000f


	//   ....[133]....
        /*0ac0*/ 	.word	0x0500000f


	//   ....[134]....
        /*0ac4*/ 	.word	0x0500000f


	//   ....[135]....
        /*0ac8*/ 	.word	0x0500000f


	//   ....[136]....
        /*0acc*/ 	.word	0x0500000f


	//   ....[137]....
        /*0ad0*/ 	.word	0x0500000f


	//   ....[138]....
        /*0ad4*/ 	.word	0x0500000f


	//   ....[139]....
        /*0ad8*/ 	.word	0x0500000f


	//   ....[140]....
        /*0adc*/ 	.word	0x0500000f


	//   ....[141]....
        /*0ae0*/ 	.word	0x0500000f


	//   ....[142]....
        /*0ae4*/ 	.word	0x0500000f


	//   ....[143]....
        /*0ae8*/ 	.word	0x0500000f


	//   ....[144]....
        /*0aec*/ 	.word	0x0500000f


	//   ....[145]....
        /*0af0*/ 	.word	0x0500000f


	//   ....[146]....
        /*0af4*/ 	.word	0x0500000f


	//   ....[147]....
        /*0af8*/ 	.word	0x0500000f


	//   ....[148]....
        /*0afc*/ 	.word	0x0500000f


	//   ....[149]....
        /*0b00*/ 	.word	0x0500000f


	//   ....[150]....
        /*0b04*/ 	.word	0x0500000f


	//   ....[151]....
        /*0b08*/ 	.word	0x0500000f


	//   ....[152]....
        /*0b0c*/ 	.word	0x0500000f


	//----- nvinfo : EIATTR_COOP_GROUP_INSTR_OFFSETS
	.align		4
.L_180:
        /*0b10*/ 	.byte	0x04, 0x28
        /*0b12*/ 	.short	(.L_182 - .L_181)


	//   ....[0]....
.L_181:
        /*0b14*/ 	.word	0x00000060


	//   ....[1]....
        /*0b18*/ 	.word	0x00000190


	//   ....[2]....
        /*0b1c*/ 	.word	0x00000240


	//   ....[3]....
        /*0b20*/ 	.word	0x00000400


	//   ....[4]....
        /*0b24*/ 	.word	0x00000560


	//   ....[5]....
        /*0b28*/ 	.word	0x00000680


	//   ....[6]....
        /*0b2c*/ 	.word	0x000007e0


	//   ....[7]....
        /*0b30*/ 	.word	0x0000cbb0


	//   ....[8]....
        /*0b34*/ 	.word	0x0000d170


	//   ....[9]....
        /*0b38*/ 	.word	0x0000d180


	//   ....[10]....
        /*0b3c*/ 	.word	0x0000d190


	//   ....[11]....
        /*0b40*/ 	.word	0x0000d1a0


	//   ....[12]....
        /*0b44*/ 	.word	0x0000ec20


	//   ....[13]....
        /*0b48*/ 	.word	0x0000ec30


	//   ....[14]....
        /*0b4c*/ 	.word	0x0000ec40


	//   ....[15]....
        /*0b50*/ 	.word	0x0000ec50


	//   ....[16]....
        /*0b54*/ 	.word	0x00015390


	//   ....[17]....
        /*0b58*/ 	.word	0x000153b0


	//   ....[18]....
        /*0b5c*/ 	.word	0x00015840


	//   ....[19]....
        /*0b60*/ 	.word	0x00015890


	//   ....[20]....
        /*0b64*/ 	.word	0x0001b940


	//   ....[21]....
        /*0b68*/ 	.word	0x0001b9a0


	//   ....[22]....
        /*0b6c*/ 	.word	0x0001c2f0


	//   ....[23]....
        /*0b70*/ 	.word	0x0001c350


	//   ....[24]....
        /*0b74*/ 	.word	0x0001d9c0


	//   ....[25]....
        /*0b78*/ 	.word	0x0001de20


	//   ....[26]....
        /*0b7c*/ 	.word	0x0001de30


	//   ....[27]....
        /*0b80*/ 	.word	0x0001de60


	//   ....[28]....
        /*0b84*/ 	.word	0x0001f0c0


	//   ....[29]....
        /*0b88*/ 	.word	0x0001f0f0


	//   ....[30]....
        /*0b8c*/ 	.word	0x0001f150


	//   ....[31]....
        /*0b90*/ 	.word	0x0001f190


	//   ....[32]....
        /*0b94*/ 	.word	0x0001f6f0


	//   ....[33]....
        /*0b98*/ 	.word	0x0001f710


	//   ....[34]....
        /*0b9c*/ 	.word	0x0001f7e0


	//   ....[35]....
        /*0ba0*/ 	.word	0x0001f800


	//   ....[36]....
        /*0ba4*/ 	.word	0x0001f8d0


	//   ....[37]....
        /*0ba8*/ 	.word	0x0001f8f0


	//   ....[38]....
        /*0bac*/ 	.word	0x0001f9d0


	//   ....[39]....
        /*0bb0*/ 	.word	0x0001f9f0


	//   ....[40]....
        /*0bb4*/ 	.word	0x00020290


	//   ....[41]....
        /*0bb8*/ 	.word	0x000202a0


	//   ....[42]....
        /*0bbc*/ 	.word	0x000203c0


	//   ....[43]....
        /*0bc0*/ 	.word	0x000203d0


	//   ....[44]....
        /*0bc4*/ 	.word	0x000204f0


	//   ....[45]....
        /*0bc8*/ 	.word	0x00020500


	//   ....[46]....
        /*0bcc*/ 	.word	0x00020620


	//   ....[47]....
        /*0bd0*/ 	.word	0x00020630


	//   ....[48]....
        /*0bd4*/ 	.word	0x000207b0


	//   ....[49]....
        /*0bd8*/ 	.word	0x00020990


	//   ....[50]....
        /*0bdc*/ 	.word	0x000209c0


	//   ....[51]....
        /*0be0*/ 	.word	0x000209f0


	//   ....[52]....
        /*0be4*/ 	.word	0x00020a20


	//   ....[53]....
        /*0be8*/ 	.word	0x00020a50


	//   ....[54]....
        /*0bec*/ 	.word	0x00020a80


	//   ....[55]....
        /*0bf0*/ 	.word	0x00020c00


	//   ....[56]....
        /*0bf4*/ 	.word	0x00020c30


	//   ....[57]....
        /*0bf8*/ 	.word	0x00020c60


	//   ....[58]....
        /*0bfc*/ 	.word	0x00020c90


	//   ....[59]....
        /*0c00*/ 	.word	0x00020cc0


	//   ....[60]....
        /*0c04*/ 	.word	0x00020cf0


	//   ....[61]....
        /*0c08*/ 	.word	0x00020d80


	//   ....[62]....
        /*0c0c*/ 	.word	0x00020db0


	//   ....[63]....
        /*0c10*/ 	.word	0x00020e40


	//   ....[64]....
        /*0c14*/ 	.word	0x00021a00


	//   ....[65]....
        /*0c18*/ 	.word	0x000231e0


	//   ....[66]....
        /*0c1c*/ 	.word	0x00023e50


	//   ....[67]....
        /*0c20*/ 	.word	0x00023e80


	//   ....[68]....
        /*0c24*/ 	.word	0x00023ea0


	//   ....[69]....
        /*0c28*/ 	.word	0x00023ec0


	//   ....[70]....
        /*0c2c*/ 	.word	0x00023fd0


	//   ....[71]....
        /*0c30*/ 	.word	0x00023fe0


	//   ....[72]....
        /*0c34*/ 	.word	0x00024070


	//   ....[73]....
        /*0c38*/ 	.word	0x00024080


	//   ....[74]....
        /*0c3c*/ 	.word	0x00024110


	//   ....[75]....
        /*0c40*/ 	.word	0x00024120


	//   ....[76]....
        /*0c44*/ 	.word	0x000241b0


	//   ....[77]....
        /*0c48*/ 	.word	0x000241c0


	//   ....[78]....
        /*0c4c*/ 	.word	0x00024250


	//   ....[79]....
        /*0c50*/ 	.word	0x00024260


	//   ....[80]....
        /*0c54*/ 	.word	0x000242b0


	//   ....[81]....
        /*0c58*/ 	.word	0x000242e0


	//   ....[82]....
        /*0c5c*/ 	.word	0x00026c90


	//   ....[83]....
        /*0c60*/ 	.word	0x00026cc0


	//   ....[84]....
        /*0c64*/ 	.word	0x00026d00


	//   ....[85]....
        /*0c68*/ 	.word	0x00026d30


	//   ....[86]....
        /*0c6c*/ 	.word	0x00026d60


	//   ....[87]....
        /*0c70*/ 	.word	0x00026d90


	//   ....[88]....
        /*0c74*/ 	.word	0x00026dc0


	//   ....[89]....
        /*0c78*/ 	.word	0x00026df0


	//   ....[90]....
        /*0c7c*/ 	.word	0x00026f80


	//   ....[91]....
        /*0c80*/ 	.word	0x00026fb0


	//   ....[92]....
        /*0c84*/ 	.word	0x00026fe0


	//   ....[93]....
        /*0c88*/ 	.word	0x00027010


	//   ....[94]....
        /*0c8c*/ 	.word	0x00027040


	//   ....[95]....
        /*0c90*/ 	.word	0x00027070


	//   ....[96]....
        /*0c94*/ 	.word	0x00027130


	//   ....[97]....
        /*0c98*/ 	.word	0x00027150


	//   ....[98]....
        /*0c9c*/ 	.word	0x000271c0


	//   ....[99]....
        /*0ca0*/ 	.word	0x00027650


	//   ....[100]....
        /*0ca4*/ 	.word	0x00027ae0


	//   ....[101]....
        /*0ca8*/ 	.word	0x00027b90


	//   ....[102]....
        /*0cac*/ 	.word	0x00027c20


	//   ....[103]....
        /*0cb0*/ 	.word	0x00027c70


	//   ....[104]....
        /*0cb4*/ 	.word	0x00027cc0


	//   ....[105]....
        /*0cb8*/ 	.word	0x00027da0


	//   ....[106]....
        /*0cbc*/ 	.word	0x00027e30


	//   ....[107]....
        /*0cc0*/ 	.word	0x00027e80


	//   ....[108]....
        /*0cc4*/ 	.word	0x00027ed0


	//   ....[109]....
        /*0cc8*/ 	.word	0x000280e0


	//   ....[110]....
        /*0ccc*/ 	.word	0x00028130


	//   ....[111]....
        /*0cd0*/ 	.word	0x000281c0


	//   ....[112]....
        /*0cd4*/ 	.word	0x00028250


	//   ....[113]....
        /*0cd8*/ 	.word	0x000282e0


	//   ....[114]....
        /*0cdc*/ 	.word	0x00028370


	//   ....[115]....
        /*0ce0*/ 	.word	0x00028400


	//   ....[116]....
        /*0ce4*/ 	.word	0x00028490


	//   ....[117]....
        /*0ce8*/ 	.word	0x00028550


	//   ....[118]....
        /*0cec*/ 	.word	0x00028840


	//   ....[119]....
        /*0cf0*/ 	.word	0x000289b0


	//   ....[120]....
        /*0cf4*/ 	.word	0x00028a00


	//   ....[121]....
        /*0cf8*/ 	.word	0x00028b90


	//   ....[122]....
        /*0cfc*/ 	.word	0x00028be0


	//   ....[123]....
        /*0d00*/ 	.word	0x00028d10


	//   ....[124]....
        /*0d04*/ 	.word	0x00028d60


	//   ....[125]....
        /*0d08*/ 	.word	0x00028e80


	//   ....[126]....
        /*0d0c*/ 	.word	0x00028ed0


	//   ....[127]....
        /*0d10*/ 	.word	0x00028ff0


	//   ....[128]....
        /*0d14*/ 	.word	0x00029040


	//   ....[129]....
        /*0d18*/ 	.word	0x00029160


	//   ....[130]....
        /*0d1c*/ 	.word	0x000291b0


	//   ....[131]....
        /*0d20*/ 	.word	0x000292b0


	//   ....[132]....
        /*0d24*/ 	.word	0x00029320


	//   ....[133]....
        /*0d28*/ 	.word	0x00029420


	//   ....[134]....
        /*0d2c*/ 	.word	0x00029470


	//   ....[135]....
        /*0d30*/ 	.word	0x000297a0


	//   ....[136]....
        /*0d34*/ 	.word	0x00029840


	//   ....[137]....
        /*0d38*/ 	.word	0x00029970


	//   ....[138]....
        /*0d3c*/ 	.word	0x000299f0


	//   ....[139]....
        /*0d40*/ 	.word	0x00029a70


	//   ....[140]....
        /*0d44*/ 	.word	0x00029af0


	//   ....[141]....
        /*0d48*/ 	.word	0x00029b70


	//   ....[142]....
        /*0d4c*/ 	.word	0x00029c00


	//   ....[143]....
        /*0d50*/ 	.word	0x00029ca0


	//   ....[144]....
        /*0d54*/ 	.word	0x00029d50


	//   ....[145]....
        /*0d58*/ 	.word	0x00029dd0


	//   ....[146]....
        /*0d5c*/ 	.word	0x00029e50


	//   ....[147]....
        /*0d60*/ 	.word	0x00029ed0


	//   ....[148]....
        /*0d64*/ 	.word	0x00029f60


	//   ....[149]....
        /*0d68*/ 	.word	0x00029fe0


	//   ....[150]....
        /*0d6c*/ 	.word	0x0002a080


	//   ....[151]....
        /*0d70*/ 	.word	0x0002a110


	//   ....[152]....
        /*0d74*/ 	.word	0x0002a240


	//----- nvinfo : EIATTR_REG_RECONFIG
	.align		4
.L_182:
        /*0d78*/ 	.byte	0x01, 0x54
	.zero		2


	//----- nvinfo : EIATTR_SYSCALL_OFFSETS
	.align		4
        /*0d7c*/ 	.byte	0x04, 0x46
        /*0d7e*/ 	.short	(.L_184 - .L_183)


	//   ....[0]....
.L_183:
        /*0d80*/ 	.word	0x00001b10


	//   ....[1]....
        /*0d84*/ 	.word	0x00001c60


	//   ....[2]....
        /*0d88*/ 	.word	0x0000cd60


	//   ....[3]....
        /*0d8c*/ 	.word	0x0000d0d0


	//   ....[4]....
        /*0d90*/ 	.word	0x00022dc0


	//   ....[5]....
        /*0d94*/ 	.word	0x00022f20


	//   ....[6]....
        /*0d98*/ 	.word	0x00023020


	//   ....[7]....
        /*0d9c*/ 	.word	0x00023a00


	//----- nvinfo : EIATTR_MBARRIER_INSTR_OFFSETS
	.align		4
.L_184:
        /*0da0*/ 	.byte	0x04, 0x39
        /*0da2*/ 	.short	(.L_186 - .L_185)


	//   ....[0]....
.L_185:
        /*0da4*/ 	.word	0x000002b0
        /*0da8*/ 	.word	0x000000ff
        /*0dac*/ 	.word	0x00034800
        /*0db0*/ 	.short	0x0100
        /*0db2*/ 	.byte	0x08
	.zero		1


	//   ....[1]....
        /*0db4*/ 	.word	0x000002c0
        /*0db8*/ 	.word	0x000000ff
        /*0dbc*/ 	.word	0x00034820
        /*0dc0*/ 	.short	0x0100
        /*0dc2*/ 	.byte	0x08
	.zero		1


	//   ....[2]....
        /*0dc4*/ 	.word	0x000003b0
        /*0dc8*/ 	.word	0x000000ff
        /*0dcc*/ 	.word	0x00034830
        /*0dd0*/ 	.short	0x0100
        /*0dd2*/ 	.byte	0x08
	.zero		1


	//   ....[3]....
        /*0dd4*/ 	.word	0x000003c0
        /*0dd8*/ 	.word	0x000000ff
        /*0ddc*/ 	.word	0x00034840
        /*0de0*/ 	.short	0x0100
        /*0de2*/ 	.byte	0x08
	.zero		1


	//   ....[4]....
        /*0de4*/ 	.word	0x000003d0
        /*0de8*/ 	.word	0x000000ff
        /*0dec*/ 	.word	0x00034838
        /*0df0*/ 	.short	0x0100
        /*0df2*/ 	.byte	0x08
	.zero		1


	//   ....[5]....
        /*0df4*/ 	.word	0x000003e0
        /*0df8*/ 	.word	0x000000ff
        /*0dfc*/ 	.word	0x00034848
        /*0e00*/ 	.short	0x0100
        /*0e02*/ 	.byte	0x08
	.zero		1


	//   ....[6]....
        /*0e04*/ 	.word	0x00000510
        /*0e08*/ 	.word	0x000000ff
        /*0e0c*/ 	.word	0x00034850
        /*0e10*/ 	.short	0x0100
        /*0e12*/ 	.byte	0x08
	.zero		1


	//   ....[7]....
        /*0e14*/ 	.word	0x00000520
        /*0e18*/ 	.word	0x000000ff
        /*0e1c*/ 	.word	0x00034860
        /*0e20*/ 	.short	0x0100
        /*0e22*/ 	.byte	0x08
	.zero		1


	//   ....[8]....
        /*0e24*/ 	.word	0x00000530
        /*0e28*/ 	.word	0x000000ff
        /*0e2c*/ 	.word	0x00034858
        /*0e30*/ 	.short	0x0100
        /*0e32*/ 	.byte	0x08
	.zero		1


	//   ....[9]....
        /*0e34*/ 	.word	0x00000540
        /*0e38*/ 	.word	0x000000ff
        /*0e3c*/ 	.word	0x00034868
        /*0e40*/ 	.short	0x0100
        /*0e42*/ 	.byte	0x08
	.zero		1


	//   ....[10]....
        /*0e44*/ 	.word	0x00000630
        /*0e48*/ 	.word	0x000000ff
        /*0e4c*/ 	.word	0x00034870
        /*0e50*/ 	.short	0x0100
        /*0e52*/ 	.byte	0x06
	.zero		1


	//   ....[11]....
        /*0e54*/ 	.word	0x00000640
        /*0e58*/ 	.word	0x000000ff
        /*0e5c*/ 	.word	0x00034880
        /*0e60*/ 	.short	0x0100
        /*0e62*/ 	.byte	0x06
	.zero		1


	//   ....[12]....
        /*0e64*/ 	.word	0x00000650
        /*0e68*/ 	.word	0x000000ff
        /*0e6c*/ 	.word	0x00034878
        /*0e70*/ 	.short	0x0100
        /*0e72*/ 	.byte	0x06
	.zero		1


	//   ....[13]....
        /*0e74*/ 	.word	0x00000660
        /*0e78*/ 	.word	0x000000ff
        /*0e7c*/ 	.word	0x00034888
        /*0e80*/ 	.short	0x0100
        /*0e82*/ 	.byte	0x06
	.zero		1


	//   ....[14]....
        /*0e84*/ 	.word	0x00000790
        /*0e88*/ 	.word	0x000000ff
        /*0e8c*/ 	.word	0x00034890
        /*0e90*/ 	.short	0x0100
        /*0e92*/ 	.byte	0x08
	.zero		1


	//   ....[15]....
        /*0e94*/ 	.word	0x000007a0
        /*0e98*/ 	.word	0x000000ff
        /*0e9c*/ 	.word	0x000348a0
        /*0ea0*/ 	.short	0x0100
        /*0ea2*/ 	.byte	0x08
	.zero		1


	//   ....[16]....
        /*0ea4*/ 	.word	0x000007b0
        /*0ea8*/ 	.word	0x000000ff
        /*0eac*/ 	.word	0x00034898
        /*0eb0*/ 	.short	0x0100
        /*0eb2*/ 	.byte	0x08
	.zero		1


	//   ....[17]....
        /*0eb4*/ 	.word	0x000007c0
        /*0eb8*/ 	.word	0x000000ff
        /*0ebc*/ 	.word	0x000348a8
        /*0ec0*/ 	.short	0x0100
        /*0ec2*/ 	.byte	0x08
	.zero		1


	//   ....[18]....
        /*0ec4*/ 	.word	0x000008f0
        /*0ec8*/ 	.word	0x000000ff
        /*0ecc*/ 	.word	0x000348b0
        /*0ed0*/ 	.short	0x0100
        /*0ed2*/ 	.byte	0x08
	.zero		1


	//   ....[19]....
        /*0ed4*/ 	.word	0x00000900
        /*0ed8*/ 	.word	0x000000ff
        /*0edc*/ 	.word	0x000348c0
        /*0ee0*/ 	.short	0x0100
        /*0ee2*/ 	.byte	0x08
	.zero		1


	//   ....[20]....
        /*0ee4*/ 	.word	0x00000910
        /*0ee8*/ 	.word	0x000000ff
        /*0eec*/ 	.word	0x000348b8
        /*0ef0*/ 	.short	0x0100
        /*0ef2*/ 	.byte	0x08
	.zero		1


	//   ....[21]....
        /*0ef4*/ 	.word	0x00000920
        /*0ef8*/ 	.word	0x000000ff
        /*0efc*/ 	.word	0x000348c8
        /*0f00*/ 	.short	0x0100
        /*0f02*/ 	.byte	0x08
	.zero		1


	//   ....[22]....
        /*0f04*/ 	.word	0x00003fb0
        /*0f08*/ 	.word	0x00000003
        /*0f0c*/ 	.word	0x00034890
        /*0f10*/ 	.short	0x010a
        /*0f12*/ 	.byte	0x3f
	.zero		1


	//   ....[23]....
        /*0f14*/ 	.word	0x00007d10
        /*0f18*/ 	.word	0x00000003
        /*0f1c*/ 	.word	0x00034890
        /*0f20*/ 	.short	0x010a
        /*0f22*/ 	.byte	0x3f
	.zero		1


	//   ....[24]....
        /*0f24*/ 	.word	0x0000b450
        /*0f28*/ 	.word	0x00000003
        /*0f2c*/ 	.word	0x00034890
        /*0f30*/ 	.short	0x010a
        /*0f32*/ 	.byte	0x3f
	.zero		1


	//   ....[25]....
        /*0f34*/ 	.word	0x0000be20
        /*0f38*/ 	.word	0x0000002c
        /*0f3c*/ 	.word	0x00000000
        /*0f40*/ 	.short	0x0101
        /*0f42*/ 	.byte	0x3f
	.zero		1


	//   ....[26]....
        /*0f44*/ 	.word	0x0000be60
        /*0f48*/ 	.word	0x00000003
        /*0f4c*/ 	.word	0x000348b0
        /*0f50*/ 	.short	0x010a
        /*0f52*/ 	.byte	0x3f
	.zero		1


	//   ....[27]....
        /*0f54*/ 	.word	0x0000c7c0
        /*0f58*/ 	.word	0x00000003
        /*0f5c*/ 	.word	0x00000000
        /*0f60*/ 	.short	0x0101
        /*0f62*/ 	.byte	0x3f
	.zero		1


	//   ....[28]....
        /*0f64*/ 	.word	0x0000cdf0
        /*0f68*/ 	.word	0x00000002
        /*0f6c*/ 	.word	0x00034800
        /*0f70*/ 	.short	0x010a
        /*0f72*/ 	.byte	0x3f
	.zero		1


	//   ....[29]....
        /*0f74*/ 	.word	0x0000ce40
        /*0f78*/ 	.word	0x00000002
        /*0f7c*/ 	.word	0x00034800
        /*0f80*/ 	.short	0x010a
        /*0f82*/ 	.byte	0x3f
	.zero		1


	//   ....[30]....
        /*0f84*/ 	.word	0x0000d440
        /*0f88*/ 	.word	0x00000002
        /*0f8c*/ 	.word	0x00034800
        /*0f90*/ 	.short	0x010a
        /*0f92*/ 	.byte	0x3f
	.zero		1


	//   ....[31]....
        /*0f94*/ 	.word	0x0000ee30
        /*0f98*/ 	.word	0x00000002
        /*0f9c*/ 	.word	0x00034800
        /*0fa0*/ 	.short	0x010a
        /*0fa2*/ 	.byte	0x3f
	.zero		1


	//   ....[32]....
        /*0fa4*/ 	.word	0x00010b80
        /*0fa8*/ 	.word	0x00000000
        /*0fac*/ 	.word	0x00034830
        /*0fb0*/ 	.short	0x010a
        /*0fb2*/ 	.byte	0x3f
	.zero		1


	//   ....[33]....
        /*0fb4*/ 	.word	0x00010c00
        /*0fb8*/ 	.word	0x00000000
        /*0fbc*/ 	.word	0x00034830
        /*0fc0*/ 	.short	0x010a
        /*0fc2*/ 	.byte	0x3f
	.zero		1


	//   ....[34]....
        /*0fc4*/ 	.word	0x00015ff0
        /*0fc8*/ 	.word	0x00000003
        /*0fcc*/ 	.word	0x00000000
        /*0fd0*/ 	.short	0x0101
        /*0fd2*/ 	.byte	0x3f
	.zero		1


	//   ....[35]....
        /*0fd4*/ 	.word	0x00017300
        /*0fd8*/ 	.word	0x00000007
        /*0fdc*/ 	.word	0x00034830
        /*0fe0*/ 	.short	0x010a
        /*0fe2*/ 	.byte	0x3f
	.zero		1


	//   ....[36]....
        /*0fe4*/ 	.word	0x00017350
        /*0fe8*/ 	.word	0x00000007
        /*0fec*/ 	.word	0x00034830
        /*0ff0*/ 	.short	0x010a
        /*0ff2*/ 	.byte	0x3f
	.zero		1


	//   ....[37]....
        /*0ff4*/ 	.word	0x0001a870
        /*0ff8*/ 	.word	0x00000007
        /*0ffc*/ 	.word	0x00034850
        /*1000*/ 	.short	0x010a
        /*1002*/ 	.byte	0x3f
	.zero		1


	//   ....[38]....
        /*1004*/ 	.word	0x0001a8b0
        /*1008*/ 	.word	0x00000007
        /*100c*/ 	.word	0x00034850
        /*1010*/ 	.short	0x010a
        /*1012*/ 	.byte	0x3f
	.zero		1


	//   ....[39]....
        /*1014*/ 	.word	0x0001cb40
        /*1018*/ 	.word	0x00000083
        /*101c*/ 	.word	0x00000000
        /*1020*/ 	.short	0x0101
        /*1022*/ 	.byte	0x3f
	.zero		1


	//   ....[40]....
        /*1024*/ 	.word	0x0001cbe0
        /*1028*/ 	.word	0x00000086
        /*102c*/ 	.word	0x00000000
        /*1030*/ 	.short	0x0101
        /*1032*/ 	.byte	0x3f
	.zero		1


	//   ....[41]....
        /*1034*/ 	.word	0x0001d870
        /*1038*/ 	.word	0x00000009
        /*103c*/ 	.word	0x00034850
        /*1040*/ 	.short	0x010a
        /*1042*/ 	.byte	0x3f
	.zero		1


	//   ....[42]....
        /*1044*/ 	.word	0x0001d8f0
        /*1048*/ 	.word	0x00000009
        /*104c*/ 	.word	0x00034850
        /*1050*/ 	.short	0x010a
        /*1052*/ 	.byte	0x3f
	.zero		1


	//   ....[43]....
        /*1054*/ 	.word	0x0001e1d0
        /*1058*/ 	.word	0x00000008
        /*105c*/ 	.word	0x00000000
        /*1060*/ 	.short	0x0101
        /*1062*/ 	.byte	0x3f
	.zero		1


	//   ....[44]....
        /*1064*/ 	.word	0x0001f700
        /*1068*/ 	.word	0x00000000
        /*106c*/ 	.word	0x00000000
        /*1070*/ 	.short	0x0101
        /*1072*/ 	.byte	0x3f
	.zero		1


	//   ....[45]....
        /*1074*/ 	.word	0x00021af0
        /*1078*/ 	.word	0x00000004
        /*107c*/ 	.word	0x00034820
        /*1080*/ 	.short	0x010a
        /*1082*/ 	.byte	0x3f
	.zero		1


	//   ....[46]....
        /*1084*/ 	.word	0x00021bd0
        /*1088*/ 	.word	0x00000004
        /*108c*/ 	.word	0x000348a0
        /*1090*/ 	.short	0x010a
        /*1092*/ 	.byte	0x3f
	.zero		1


	//   ....[47]....
        /*1094*/ 	.word	0x00021f20
        /*1098*/ 	.word	0x00000004
        /*109c*/ 	.word	0x000348c0
        /*10a0*/ 	.short	0x010a
        /*10a2*/ 	.byte	0x3f
	.zero		1


	//   ....[48]....
        /*10a4*/ 	.word	0x000223d0
        /*10a8*/ 	.word	0x00000006
        /*10ac*/ 	.word	0x000348a0
        /*10b0*/ 	.short	0x010a
        /*10b2*/ 	.byte	0x3f
	.zero		1


	//   ....[49]....
        /*10b4*/ 	.word	0x00022710
        /*10b8*/ 	.word	0x00000006
        /*10bc*/ 	.word	0x000348c0
        /*10c0*/ 	.short	0x010a
        /*10c2*/ 	.byte	0x3f
	.zero		1


	//   ....[50]....
        /*10c4*/ 	.word	0x00023490
        /*10c8*/ 	.word	0x00000000
        /*10cc*/ 	.word	0x00034840
        /*10d0*/ 	.short	0x010a
        /*10d2*/ 	.byte	0x3f
	.zero		1


	//   ....[51]....
        /*10d4*/ 	.word	0x000243e0
        /*10d8*/ 	.word	0x00000009
        /*10dc*/ 	.word	0x00034800
        /*10e0*/ 	.short	0x0107
        /*10e2*/ 	.byte	0x3f
	.zero		1


	//   ....[52]....
        /*10e4*/ 	.word	0x000244f0
        /*10e8*/ 	.word	0x00000002
        /*10ec*/ 	.word	0x00034800
        /*10f0*/ 	.short	0x0101
        /*10f2*/ 	.byte	0x3f
	.zero		1


	//   ....[53]....
        /*10f4*/ 	.word	0x00024510
        /*10f8*/ 	.word	0x00000002
        /*10fc*/ 	.word	0x00034820
        /*1100*/ 	.short	0x010a
        /*1102*/ 	.byte	0x3f
	.zero		1


	//   ....[54]....
        /*1104*/ 	.word	0x000248a0
        /*1108*/ 	.word	0x00000003
        /*110c*/ 	.word	0x00034840
        /*1110*/ 	.short	0x010a
        /*1112*/ 	.byte	0x3f
	.zero		1


	//   ....[55]....
        /*1114*/ 	.word	0x00024c60
        /*1118*/ 	.word	0x00000003
        /*111c*/ 	.word	0x00000060
        /*1120*/ 	.short	0x010a
        /*1122*/ 	.byte	0x3f
	.zero		1


	//   ....[56]....
        /*1124*/ 	.word	0x00025360
        /*1128*/ 	.word	0x00000003
        /*112c*/ 	.word	0x00034840
        /*1130*/ 	.short	0x010a
        /*1132*/ 	.byte	0x3f
	.zero		1


	//   ....[57]....
        /*1134*/ 	.word	0x00025720
        /*1138*/ 	.word	0x00000002
        /*113c*/ 	.word	0x00000060
        /*1140*/ 	.short	0x010a
        /*1142*/ 	.byte	0x3f
	.zero		1


	//   ....[58]....
        /*1144*/ 	.word	0x00025d50
        /*1148*/ 	.word	0x00000002
        /*114c*/ 	.word	0x00034840
        /*1150*/ 	.short	0x010a
        /*1152*/ 	.byte	0x3f
	.zero		1


	//   ....[59]....
        /*1154*/ 	.word	0x00026110
        /*1158*/ 	.word	0x00000002
        /*115c*/ 	.word	0x00000060
        /*1160*/ 	.short	0x010a
        /*1162*/ 	.byte	0x3f
	.zero		1


	//   ....[60]....
        /*1164*/ 	.word	0x000266d0
        /*1168*/ 	.word	0x00000002
        /*116c*/ 	.word	0x00034860
        /*1170*/ 	.short	0x010a
        /*1172*/ 	.byte	0x3f
	.zero		1


	//   ....[61]....
        /*1174*/ 	.word	0x000275d0
        /*1178*/ 	.word	0x00000000
        /*117c*/ 	.word	0x00034820
        /*1180*/ 	.short	0x010a
        /*1182*/ 	.byte	0x3f
	.zero		1


	//   ....[62]....
        /*1184*/ 	.word	0x00027780
        /*1188*/ 	.word	0x00000006
        /*118c*/ 	.word	0x00000000
        /*1190*/ 	.short	0x010a
        /*1192*/ 	.byte	0x3f
	.zero		1


	//   ....[63]....
        /*1194*/ 	.word	0x000277f0
        /*1198*/ 	.word	0x00000007
        /*119c*/ 	.word	0x00000000
        /*11a0*/ 	.short	0x010a
        /*11a2*/ 	.byte	0x3f
	.zero		1


	//   ....[64]....
        /*11a4*/ 	.word	0x00027860
        /*11a8*/ 	.word	0x00000004
        /*11ac*/ 	.word	0x00000000
        /*11b0*/ 	.short	0x010a
        /*11b2*/ 	.byte	0x3f
	.zero		1


	//   ....[65]....
        /*11b4*/ 	.word	0x00027890
        /*11b8*/ 	.word	0x00000003
        /*11bc*/ 	.word	0x00000000
        /*11c0*/ 	.short	0x010a
        /*11c2*/ 	.byte	0x3f
	.zero		1


	//   ....[66]....
        /*11c4*/ 	.word	0x000278f0
        /*11c8*/ 	.word	0x00000003
        /*11cc*/ 	.word	0x00034890
        /*11d0*/ 	.short	0x010a
        /*11d2*/ 	.byte	0x3f
	.zero		1


	//   ....[67]....
        /*11d4*/ 	.word	0x00027940
        /*11d8*/ 	.word	0x00000003
        /*11dc*/ 	.word	0x00034890
        /*11e0*/ 	.short	0x010a
        /*11e2*/ 	.byte	0x3f
	.zero		1


	//   ....[68]....
        /*11e4*/ 	.word	0x00027990
        /*11e8*/ 	.word	0x00000003
        /*11ec*/ 	.word	0x00034890
        /*11f0*/ 	.short	0x010a
        /*11f2*/ 	.byte	0x3f
	.zero		1


	//   ....[69]....
        /*11f4*/ 	.word	0x000279e0
        /*11f8*/ 	.word	0x00000003
        /*11fc*/ 	.word	0x000348b0
        /*1200*/ 	.short	0x010a
        /*1202*/ 	.byte	0x3f
	.zero		1


	//   ....[70]....
        /*1204*/ 	.word	0x00027cf0
        /*1208*/ 	.word	0x00000002
        /*120c*/ 	.word	0x00034800
        /*1210*/ 	.short	0x010a
        /*1212*/ 	.byte	0x3f
	.zero		1


	//   ....[71]....
        /*1214*/ 	.word	0x00027f00
        /*1218*/ 	.word	0x00000002
        /*121c*/ 	.word	0x00034800
        /*1220*/ 	.short	0x010a
        /*1222*/ 	.byte	0x3f
	.zero		1


	//   ....[72]....
        /*1224*/ 	.word	0x00027f50
        /*1228*/ 	.word	0x00000000
        /*122c*/ 	.word	0x00034830
        /*1230*/ 	.short	0x010a
        /*1232*/ 	.byte	0x3f
	.zero		1


	//   ....[73]....
        /*1234*/ 	.word	0x00027fa0
        /*1238*/ 	.word	0x00000007
        /*123c*/ 	.word	0x00034830
        /*1240*/ 	.short	0x010a
        /*1242*/ 	.byte	0x3f
	.zero		1


	//   ....[74]....
        /*1244*/ 	.word	0x00027ff0
        /*1248*/ 	.word	0x00000007
        /*124c*/ 	.word	0x00034850
        /*1250*/ 	.short	0x010a
        /*1252*/ 	.byte	0x3f
	.zero		1


	//   ....[75]....
        /*1254*/ 	.word	0x00028040
        /*1258*/ 	.word	0x00000009
        /*125c*/ 	.word	0x00034850
        /*1260*/ 	.short	0x010a
        /*1262*/ 	.byte	0x3f
	.zero		1


	//   ....[76]....
        /*1264*/ 	.word	0x00028620
        /*1268*/ 	.word	0x00000003
        /*126c*/ 	.word	0x00034820
        /*1270*/ 	.short	0x010a
        /*1272*/ 	.byte	0x3f
	.zero		1


	//   ....[77]....
        /*1274*/ 	.word	0x00028670
        /*1278*/ 	.word	0x00000004
        /*127c*/ 	.word	0x000348a0
        /*1280*/ 	.short	0x010a
        /*1282*/ 	.byte	0x3f
	.zero		1


	//   ....[78]....
        /*1284*/ 	.word	0x000286c0
        /*1288*/ 	.word	0x00000004
        /*128c*/ 	.word	0x000348c0
        /*1290*/ 	.short	0x010a
        /*1292*/ 	.byte	0x3f
	.zero		1


	//   ....[79]....
        /*1294*/ 	.word	0x00028710
        /*1298*/ 	.word	0x00000006
        /*129c*/ 	.word	0x000348a0
        /*12a0*/ 	.short	0x010a
        /*12a2*/ 	.byte	0x3f
	.zero		1


	//   ....[80]....
        /*12a4*/ 	.word	0x00028760
        /*12a8*/ 	.word	0x00000006
        /*12ac*/ 	.word	0x000348c0
        /*12b0*/ 	.short	0x010a
        /*12b2*/ 	.byte	0x3f
	.zero		1


	//   ....[81]....
        /*12b4*/ 	.word	0x00028900
        /*12b8*/ 	.word	0x00000000
        /*12bc*/ 	.word	0x00034840
        /*12c0*/ 	.short	0x010a
        /*12c2*/ 	.byte	0x3f
	.zero		1


	//   ....[82]....
        /*12c4*/ 	.word	0x000294c0
        /*12c8*/ 	.word	0x00000002
        /*12cc*/ 	.word	0x00034820
        /*12d0*/ 	.short	0x010a
        /*12d2*/ 	.byte	0x3f
	.zero		1


	//   ....[83]....
        /*12d4*/ 	.word	0x00029510
        /*12d8*/ 	.word	0x00000003
        /*12dc*/ 	.word	0x00034840
        /*12e0*/ 	.short	0x010a
        /*12e2*/ 	.byte	0x3f
	.zero		1


	//   ....[84]....
        /*12e4*/ 	.word	0x00029560
        /*12e8*/ 	.word	0x00000003
        /*12ec*/ 	.word	0x00000060
        /*12f0*/ 	.short	0x010a
        /*12f2*/ 	.byte	0x3f
	.zero		1


	//   ....[85]....
        /*12f4*/ 	.word	0x000295b0
        /*12f8*/ 	.word	0x00000003
        /*12fc*/ 	.word	0x00034840
        /*1300*/ 	.short	0x010a
        /*1302*/ 	.byte	0x3f
	.zero		1


	//   ....[86]....
        /*1304*/ 	.word	0x00029600
        /*1308*/ 	.word	0x00000002
        /*130c*/ 	.word	0x00000060
        /*1310*/ 	.short	0x010a
        /*1312*/ 	.byte	0x3f
	.zero		1


	//   ....[87]....
        /*1314*/ 	.word	0x00029650
        /*1318*/ 	.word	0x00000002
        /*131c*/ 	.word	0x00034840
        /*1320*/ 	.short	0x010a
        /*1322*/ 	.byte	0x3f
	.zero		1


	//   ....[88]....
        /*1324*/ 	.word	0x000296a0
        /*1328*/ 	.word	0x00000002
        /*132c*/ 	.word	0x00000060
        /*1330*/ 	.short	0x010a
        /*1332*/ 	.byte	0x3f
	.zero		1


	//   ....[89]....
        /*1334*/ 	.word	0x000296f0
        /*1338*/ 	.word	0x00000002
        /*133c*/ 	.word	0x00034860
        /*1340*/ 	.short	0x010a
        /*1342*/ 	.byte	0x3f
	.zero		1


	//   ....[90]....
        /*1344*/ 	.word	0x0002a160
        /*1348*/ 	.word	0x00000000
        /*134c*/ 	.word	0x00034820
        /*1350*/ 	.short	0x010a
        /*1352*/ 	.byte	0x3f
	.zero		1


	//   ....[91]....
        /*1354*/ 	.word	0x0002a300
        /*1358*/ 	.word	0x00000006
        /*135c*/ 	.word	0x00000000
        /*1360*/ 	.short	0x010a
        /*1362*/ 	.byte	0x3f
	.zero		1


	//   ....[92]....
        /*1364*/ 	.word	0x0002a350
        /*1368*/ 	.word	0x00000007
        /*136c*/ 	.word	0x00000000
        /*1370*/ 	.short	0x010a
        /*1372*/ 	.byte	0x3f
	.zero		1


	//   ....[93]....
        /*1374*/ 	.word	0x0002a3a0
        /*1378*/ 	.word	0x00000004
        /*137c*/ 	.word	0x00000000
        /*1380*/ 	.short	0x010a
        /*1382*/ 	.byte	0x3f
	.zero		1


	//----- nvinfo : EIATTR_NUM_MBARRIERS
	.align		4
.L_186:
        /*1384*/ 	.byte	0x03, 0x38
        /*1386*/ 	.short	0x0016


	//----- nvinfo : EIATTR_EXIT_INSTR_OFFSETS
	.align		4
        /*1388*/ 	.byte	0x04, 0x1c
        /*138a*/ 	.short	(.L_188 - .L_187)


	//   ....[0]....
.L_187:
        /*138c*/ 	.word	0x000278e0


	//----- nvinfo : EIATTR_MAX_THREADS
	.align		4
.L_188:
        /*1390*/ 	.byte	0x04, 0x05
        /*1392*/ 	.short	(.L_190 - .L_189)
.L_189:
        /*1394*/ 	.word	0x00000180
        /*1398*/ 	.word	0x00000001
        /*139c*/ 	.word	0x00000001


	//----- nvinfo : EIATTR_CRS_STACK_SIZE
	.align		4
.L_190:
        /*13a0*/ 	.byte	0x04, 0x1e
        /*13a2*/ 	.short	(.L_192 - .L_191)
.L_191:
        /*13a4*/ 	.word	0x00000000


	//----- nvinfo : EIATTR_CBANK_PARAM_SIZE
	.align		4
.L_192:
        /*13a8*/ 	.byte	0x03, 0x19
        /*13aa*/ 	.short	0x0af0


	//----- nvinfo : EIATTR_PARAM_CBANK
	.align		4
        /*13ac*/ 	.byte	0x04, 0x0a
        /*13ae*/ 	.short	(.L_194 - .L_193)
	.align		4
.L_193:
        /*13b0*/ 	.word	index@(.nv.constant0._ZN7cutlass13device_kernelIN5flash11enable_sm90INS1_16FlashAttnFwdSm90INS1_25CollectiveMainloopFwdSm90ILi2EN4cute5tupleIJNS5_1CILi1EEES8_S8_EEENS6_IJNS7_ILi128EEENS7_ILi176EEESA_EEELi128ENS_10bfloat16_tEfNS_4arch4Sm90ELb0ELb0ELb1ELb1ELb0ELb1ELb0ELb1ELb1ELb1ELb0ELb0EEENS1_21CollectiveEpilogueFwdINS6_IJSA_SA_SB_EEES9_SD_SF_Li256ELb1ELb1ELb0ELb0EEENS1_36VarlenDynamicPersistentTileSchedulerILi128ELi176ELi256ELi128ELb0ELb1ELb1ELb0ELb1ELb1EEEEEEEEEvNT_6ParamsE)
        /*13b4*/ 	.short	0x0210
        /*13b6*/ 	.short	0x0af0


	//----- nvinfo : EIATTR_SW_WAR
	.align		4
.L_194:
        /*13b8*/ 	.byte	0x04, 0x36
        /*13ba*/ 	.short	(.L_196 - .L_195)
.L_195:
        /*13bc*/ 	.word	0x00000008
.L_196:


//--------------------- .nv.info._ZN7cutlass13device_kernelIN5flash11enable_sm90INS1_16FlashAttnFwdSm90INS1_25CollectiveMainloopFwdSm90ILi2EN4cute5tupleIJNS5_1CILi1EEES8_S8_EEENS6_IJNS7_ILi128EEESA_SA_EEELi128ENS_10bfloat16_tEfNS_4arch4Sm90ELb0ELb1ELb1ELb0ELb0ELb0ELb0ELb1ELb1ELb1ELb0ELb0EEENS1_21CollectiveEpilogueFwdISB_S9_SC_SE_Li256ELb0ELb1ELb0ELb0EEENS1_30DynamicPersistentTileSchedulerILi256ELi128ELb0ELb1ELb1EEEEEEEEEvNT_6ParamsE --------------------------
	.section	.nv.info._ZN7cutlass13device_kernelIN5flash11enable_sm90INS1_16FlashAttnFwdSm90INS1_25CollectiveMainloopFwdSm90ILi2EN4cute5tupleIJNS5_1CILi1EEES8_S8_EEENS6_IJNS7_ILi128EEESA_SA_EEELi128ENS_10bfloat16_tEfNS_4arch4Sm90ELb0ELb1ELb1ELb0ELb0ELb0ELb0ELb1ELb1ELb1ELb0ELb0EEENS1_21CollectiveEpilogueFwdISB_S9_SC_SE_Li256ELb0ELb1ELb0ELb0EEENS1_30DynamicPersistentTileSchedulerILi256ELi128ELb0ELb1ELb1EEEEEEEEEvNT_6ParamsE,"",@"SHT_CUDA_INFO"
	.sectionflags	@""
	.align	4


	//----- nvinfo : EIATTR_CUDA_API_VERSION
	.align		4
        /*0000*/ 	.byte	0x04, 0x37
        /*0002*/ 	.short	(.L_198 - .L_197)
.L_197:
        /*0004*/ 	.word	0x00000082


	//----- nvinfo : EIATTR_KPARAM_INFO
	.align		4
.L_198:
        /*0008*/ 	.byte	0x04, 0x17
        /*000a*/ 	.short	(.L_200 - .L_199)
.L_199:
        /*000c*/ 	.word	0x00000000
        /*0010*/ 	.short	0x0000
        /*0012*/ 	.short	0x0070
        /*0014*/ 	.byte	0x00, 0xf0, 0x01, 0x2a


	//----- nvinfo : EIATTR_SPARSE_MMA_MASK
	.align		4
.L_200:
        /*0018*/ 	.byte	0x03, 0x50
        /*001a*/ 	.short	0x0000


	//----- nvinfo : EIATTR_MAXREG_COUNT
	.align		4
        /*001c*/ 	.byte	0x03, 0x1b
        /*001e*/ 	.short	0x00a8


	//----- nvinfo : EIATTR_NUM_BARRIERS
	.align		4
        /*0020*/ 	.byte	0x02, 0x4c
        /*0022*/ 	.byte	0x10
	.zero		1


	//----- nvinfo : EIATTR_EXTERNS
	.align		4
        /*0024*/ 	.byte	0x04, 0x0f
        /*0026*/ 	.short	(.L_202 - .L_201)


	//   ....[0]....
	.align		4
.L_201:
        /*0028*/ 	.word	index@(__assertfail)


	//----- nvinfo : EIATTR_ANNOTATIONS
	.align		4
.L_202:
        /*002c*/ 	.byte	0x04, 0x55
        /*002e*/ 	.short	(.L_204 - .L_203)


	//   ....[0]....
.L_203:
        /* <DEDUP_REMOVED lines=24> */


	//----- nvinfo : EIATTR_MERCURY_ISA_VERSION
	.align		4
.L_204:
        /*01a0*/ 	.byte	0x03, 0x5f
        /*01a2*/ 	.short	0x0101


	//----- nvinfo : EIATTR_INT_WARP_WIDE_INSTR_OFFSETS
	.align		4
        /*01a4*/ 	.byte	0x04, 0x31
        /*01a6*/ 	.short	(.L_206 - .L_205)


	//   ....[0]....
.L_205:
        /*01a8*/ 	.word	0x00000130


	//   ....[1]....
        /*01ac*/ 	.word	0x00000170


	//   ....[2]....
        /*01b0*/ 	.word	0x000001e0


	//   ....[3]....
        /*01b4*/ 	.word	0x000122b0


	//   ....[4]....
        /*01b8*/ 	.word	0x00012340


	//   ....[5]....
        /*01bc*/ 	.word	0x000156a0


	//   ....[6]....
        /*01c0*/ 	.word	0x00015730


	//----- nvinfo : EIATTR_COOP_GROUP_MASK_REGIDS
	.align		4
.L_206:
        /*01c4*/ 	.byte	0x04, 0x29
        /*01c6*/ 	.short	(.L_208 - .L_207)


	//   ....[0]....
.L_207:
        /*01c8*/ 	.word	0xffffffff


	//   ....[1]....
        /*01cc*/ 	.word	0xffffffff


	//   ....[2]....
        /*01d0*/ 	.word	0xffffffff


	//   ....[3]....
        /*01d4*/ 	.word	0xffffffff


	//   ....[4]....
        /*01d8*/ 	.word	0xffffffff


	//   ....[5]....
        /*01dc*/ 	.word	0xffffffff


	//   ....[6]....
        /*01e0*/ 	.word	0xffffffff


	//   ....[7]....
        /*01e4*/ 	.word	0xffffffff


	//   ....[8]....
        /*01e8*/ 	.word	0xffffffff


	//   ....[9]....
        /*01ec*/ 	.word	0xffffffff


	//   ....[10]....
        /*01f0*/ 	.word	0xffffffff


	//   ....[11]....
        /*01f4*/ 	.word	0xffffffff


	//   ....[12]....
        /*01f8*/ 	.word	0xffffffff


	//   ....[13]....
        /*01fc*/ 	.word	0xffffffff


	//   ....[14]....
        /*0200*/ 	.word	0xffffffff


	//   ....[15]....
        /*0204*/ 	.word	0xffffffff


	//   ....[16]....
        /*0208*/ 	.word	0xffffffff


	//   ....[17]....
        /*020c*/ 	.word	0xffffffff


	//   ....[18]....
        /*0210*/ 	.word	0xffffffff


	//   ....[19]....
        /*0214*/ 	.word	0xffffffff


	//   ....[20]....
        /*0218*/ 	.word	0xffffffff


	//   ....[21]....
        /*021c*/ 	.word	0xffffffff


	//   ....[22]....
        /*0220*/ 	.word	0xffffffff


	//   ....[23]....
        /*0224*/ 	.word	0xffffffff


	//   ....[24]....
        /*0228*/ 	.word	0xffffffff


	//   ....[25]....
        /*022c*/ 	.word	0xffffffff


	//   ....[26]....
        /*0230*/ 	.word	0xffffffff


	//   ....[27]....
        /*0234*/ 	.word	0xffffffff


	//   ....[28]....
        /*0238*/ 	.word	0xffffffff


	//   ....[29]....
        /*023c*/ 	.word	0xffffffff


	//   ....[30]....
        /*0240*/ 	.word	0xffffffff


	//   ....[31]....
        /*0244*/ 	.word	0xffffffff


	//   ....[32]....
        /*0248*/ 	.word	0xffffffff


	//   ....[33]....
        /*024c*/ 	.word	0xffffffff


	//   ....[34]....
        /*0250*/ 	.word	0xffffffff


	//   ....[35]....
        /*0254*/ 	.word	0xffffffff


	//   ....[36]....
        /*0258*/ 	.word	0xffffffff


	//   ....[37]....
        /*025c*/ 	.word	0xffffffff


	//   ....[38]....
        /*0260*/ 	.word	0xffffffff


	//   ....[39]....
        /*0264*/ 	.word	0xffffffff


	//   ....[40]....
        /*0268*/ 	.word	0xffffffff


	//   ....[41]....
        /*026c*/ 	.word	0xffffffff


	//   ....[42]....
        /*0270*/ 	.word	0xffffffff


	//   ....[43]....
        /*0274*/ 	.word	0xffffffff


	//   ....[44]....
        /*0278*/ 	.word	0xffffffff


	//   ....[45]....
        /*027c*/ 	.word	0xffffffff


	//   ....[46]....
        /*0280*/ 	.word	0xffffffff


	//   ....[47]....
        /*0284*/ 	.word	0xffffffff


	//   ....[48]....
        /*0288*/ 	.word	0xffffffff


	//   ....[49]....
        /*028c*/ 	.word	0xffffffff


	//   ....[50]....
        /*0290*/ 	.word	0xffffffff


	//   ....[51]....
        /*0294*/ 	.word	0xffffffff


	//   ....[52]....
        /*0298*/ 	.word	0xffffffff


	//   ....[53]....
        /*029c*/ 	.word	0xffffffff


	//   ....[54]....
        /*02a0*/ 	.word	0xffffffff


	//   ....[55]....
        /*02a4*/ 	.word	0xffffffff


	//   ....[56]....
        /*02a8*/ 	.word	0xffffffff


	//   ....[57]....
        /*02ac*/ 	.word	0xffffffff


	//   ....[58]....
        /*02b0*/ 	.word	0xffffffff


	//   ....[59]....
        /*02b4*/ 	.word	0xffffffff


	//   ....[60]....
        /*02b8*/ 	.word	0xffffffff


	//   ....[61]....
        /*02bc*/ 	.word	0xffffffff


	//   ....[62]....
        /*02c0*/ 	.word	0xffffffff


	//   ....[63]....
        /*02c4*/ 	.word	0xffffffff


	//   ....[64]....
        /*02c8*/ 	.word	0xffffffff


	//   ....[65]....
        /*02cc*/ 	.word	0xffffffff


	//   ....[66]....
        /*02d0*/ 	.word	0xffffffff


	//   ....[67]....
        /*02d4*/ 	.word	0xffffffff


	//   ....[68]....
        /*02d8*/ 	.word	0xffffffff


	//   ....[69]....
        /*02dc*/ 	.word	0xffffffff


	//   ....[70]....
        /*02e0*/ 	.word	0xffffffff


	//   ....[71]....
        /*02e4*/ 	.word	0xffffffff


	//   ....[72]....
        /*02e8*/ 	.word	0xffffffff


	//   ....[73]....
        /*02ec*/ 	.word	0xffffffff


	//   ....[74]....
        /*02f0*/ 	.word	0x0500000f


	//   ....[75]....
        /*02f4*/ 	.word	0x0500000f


	//   ....[76]....
        /*02f8*/ 	.word	0x0500000f


	//   ....[77]....
        /*02fc*/ 	.word	0x0500000f


	//   ....[78]....
        /*0300*/ 	.word	0x0500000f


	//   ....[79]....
        /*0304*/ 	.word	0x0500000f


	//   ....[80]....
        /*0308*/ 	.word	0x0500000f


	//   ....[81]....
        /*030c*/ 	.word	0x0500000f


	//   ....[82]....
        /*0310*/ 	.word	0x0500000f


	//   ....[83]....
        /*0314*/ 	.word	0x0500000f


	//   ....[84]....
        /*0318*/ 	.word	0x0500000f


	//   ....[85]....
        /*031c*/ 	.word	0x0500000f


	//   ....[86]....
        /*0320*/ 	.word	0x0500000f


	//   ....[87]....
        /*0324*/ 	.word	0x0500000f


	//   ....[88]....
        /*0328*/ 	.word	0x0500000f


	//   ....[89]....
        /*032c*/ 	.word	0x0500000f


	//   ....[90]....
        /*0330*/ 	.word	0x0500000f


	//   ....[91]....
        /*0334*/ 	.word	0x0500000f


	//   ....[92]....
        /*0338*/ 	.word	0x0500000f


	//----- nvinfo : EIATTR_COOP_GROUP_INSTR_OFFSETS
	.align		4
.L_208:
        /*033c*/ 	.byte	0x04, 0x28
        /*033e*/ 	.short	(.L_210 - .L_209)


	//   ....[0]....
.L_209:
        /*0340*/ 	.word	0x00000070


	//   ....[1]....
        /*0344*/ 	.word	0x00000140


	//   ....[2]....
        /*0348*/ 	.word	0x00000190


	//   ....[3]....
        /*034c*/ 	.word	0x000003c0


	//   ....[4]....
        /*0350*/ 	.word	0x00000520


	//   ....[5]....
        /*0354*/ 	.word	0x00000640


	//   ....[6]....
        /*0358*/ 	.word	0x000007a0


	//   ....[7]....
        /*035c*/ 	.word	0x000017c0


	//   ....[8]....
        /*0360*/ 	.word	0x00002100


	//   ....[9]....
        /*0364*/ 	.word	0x00002ab0


	//   ....[10]....
        /*0368*/ 	.word	0x00003c70


	//   ....[11]....
        /*036c*/ 	.word	0x00003d10


	//   ....[12]....
        /*0370*/ 	.word	0x000046c0


	//   ....[13]....
        /*0374*/ 	.word	0x00004730


	//   ....[14]....
        /*0378*/ 	.word	0x00006560


	//   ....[15]....
        /*037c*/ 	.word	0x000067b0


	//   ....[16]....
        /*0380*/ 	.word	0x00007330


	//   ....[17]....
        /*0384*/ 	.word	0x00007350


	//   ....[18]....
        /*0388*/ 	.word	0x00007db0


	//   ....[19]....
        /*038c*/ 	.word	0x00007e50


	//   ....[20]....
        /*0390*/ 	.word	0x0000a250


	//   ....[21]....
        /*0394*/ 	.word	0x0000a2f0


	//   ....[22]....
        /*0398*/ 	.word	0x0000a3f0


	//   ....[23]....
        /*039c*/ 	.word	0x0000a580


	//   ....[24]....
        /*03a0*/ 	.word	0x0000c6c0


	//   ....[25]....
        /*03a4*/ 	.word	0x0000cb80


	//   ....[26]....
        /*03a8*/ 	.word	0x0000d6f0


	//   ....[27]....
        /*03ac*/ 	.word	0x0000d7f0


	//   ....[28]....
        /*03b0*/ 	.word	0x0000e050


	//   ....[29]....
        /*03b4*/ 	.word	0x0000e160


	//   ....[30]....
        /*03b8*/ 	.word	0x0000f1e0


	//   ....[31]....
        /*03bc*/ 	.word	0x0000f220


	//   ....[32]....
        /*03c0*/ 	.word	0x0000f320


	//   ....[33]....
        /*03c4*/ 	.word	0x0000f340


	//   ....[34]....
        /*03c8*/ 	.word	0x00010440


	//   ....[35]....
        /*03cc*/ 	.word	0x000104a0


	//   ....[36]....
        /*03d0*/ 	.word	0x000104f0


	//   ....[37]....
        /*03d4*/ 	.word	0x00010550


	//   ....[38]....
        /*03d8*/ 	.word	0x00010a20


	//   ....[39]....
        /*03dc*/ 	.word	0x00010a60


	//   ....[40]....
        /*03e0*/ 	.word	0x00010b20


	//   ....[41]....
        /*03e4*/ 	.word	0x00010b40


	//   ....[42]....
        /*03e8*/ 	.word	0x00010c00


	//   ....[43]....
        /*03ec*/ 	.word	0x00010c20


	//   ....[44]....
        /*03f0*/ 	.word	0x00010cf0


	//   ....[45]....
        /*03f4*/ 	.word	0x00010d10


	//   ....[46]....
        /*03f8*/ 	.word	0x000113b0


	//   ....[47]....
        /*03fc*/ 	.word	0x000113d0


	//   ....[48]....
        /*0400*/ 	.word	0x00011490


	//   ....[49]....
        /*0404*/ 	.word	0x000114b0


	//   ....[50]....
        /*0408*/ 	.word	0x00011570


	//   ....[51]....
        /*040c*/ 	.word	0x00011590


	//   ....[52]....
        /*0410*/ 	.word	0x00011660


	//   ....[53]....
        /*0414*/ 	.word	0x00011680


	//   ....[54]....
        /*0418*/ 	.word	0x00011800


	//   ....[55]....
        /*041c*/ 	.word	0x000128b0


	//   ....[56]....
        /*0420*/ 	.word	0x000132a0


	//   ....[57]....
        /*0424*/ 	.word	0x000132b0


	//   ....[58]....
        /*0428*/ 	.word	0x00013320


	//   ....[59]....
        /*042c*/ 	.word	0x00013360


	//   ....[60]....
        /*0430*/ 	.word	0x00013400


	//   ....[61]....
        /*0434*/ 	.word	0x00013410


	//   ....[62]....
        /*0438*/ 	.word	0x00013490


	//   ....[63]....
        /*043c*/ 	.word	0x000134a0


	//   ....[64]....
        /*0440*/ 	.word	0x00013520


	//   ....[65]....
        /*0444*/ 	.word	0x00013530


	//   ....[66]....
        /*0448*/ 	.word	0x000135b0


	//   ....[67]....
        /*044c*/ 	.word	0x000135c0


	//   ....[68]....
        /*0450*/ 	.word	0x00013640


	//   ....[69]....
        /*0454*/ 	.word	0x00013650


	//   ....[70]....
        /*0458*/ 	.word	0x00013660


	//   ....[71]....
        /*045c*/ 	.word	0x00013670


	//   ....[72]....
        /*0460*/ 	.word	0x00015c80


	//   ....[73]....
        /*0464*/ 	.word	0x00015e70


	//   ....[74]....
        /*0468*/ 	.word	0x000164a0


	//   ....[75]....
        /*046c*/ 	.word	0x00016620


	//   ....[76]....
        /*0470*/ 	.word	0x00016670


	//   ....[77]....
        /*0474*/ 	.word	0x00016700


	//   ....[78]....
        /*0478*/ 	.word	0x000167e0


	//   ....[79]....
        /*047c*/ 	.word	0x00016840


	//   ....[80]....
        /*0480*/ 	.word	0x00016950


	//   ....[81]....
        /*0484*/ 	.word	0x000169b0


	//   ....[82]....
        /*0488*/ 	.word	0x00016aa0


	//   ....[83]....
        /*048c*/ 	.word	0x00016b00


	//   ....[84]....
        /*0490*/ 	.word	0x00016bf0


	//   ....[85]....
        /*0494*/ 	.word	0x00016c50


	//   ....[86]....
        /*0498*/ 	.word	0x00016d40


	//   ....[87]....
        /*049c*/ 	.word	0x00016da0


	//   ....[88]....
        /*04a0*/ 	.word	0x00016e80


	//   ....[89]....
        /*04a4*/ 	.word	0x00016ee0


	//   ....[90]....
        /*04a8*/ 	.word	0x00016fb0


	//   ....[91]....
        /*04ac*/ 	.word	0x000172d0


	//   ....[92]....
        /*04b0*/ 	.word	0x000173f0


	//----- nvinfo : EIATTR_REG_RECONFIG
	.align		4
.L_210:
        /*04b4*/ 	.byte	0x01, 0x54
	.zero		2


	//----- nvinfo : EIATTR_SYSCALL_OFFSETS
	.align		4
        /*04b8*/ 	.byte	0x04, 0x46
        /*04ba*/ 	.short	(.L_212 - .L_211)


	//   ....[0]....
.L_211:
        /*04bc*/ 	.word	0x000019a0


	//   ....[1]....
        /*04c0*/ 	.word	0x000124b0


	//   ....[2]....
        /*04c4*/ 	.word	0x00012600


	//   ....[3]....
        /*04c8*/ 	.word	0x000126f0


	//   ....[4]....
        /*04cc*/ 	.word	0x00012ea0


	//----- nvinfo : EIATTR_MBARRIER_INSTR_OFFSETS
	.align		4
.L_212:
        /*04d0*/ 	.byte	0x04, 0x39
        /*04d2*/ 	.short	(.L_214 - .L_213)


	//   ....[0]....
.L_213:
        /*04d4*/ 	.word	0x00000270
        /*04d8*/ 	.word	0x000000ff
        /*04dc*/ 	.word	0x00028800
        /*04e0*/ 	.short	0x0100
        /*04e2*/ 	.byte	0x08
	.zero		1


	//   ....[1]....
        /*04e4*/ 	.word	0x00000280
        /*04e8*/ 	.word	0x000000ff
        /*04ec*/ 	.word	0x00028820
        /*04f0*/ 	.short	0x0100
        /*04f2*/ 	.byte	0x08
	.zero		1


	//   ....[2]....
        /*04f4*/ 	.word	0x00000370
        /*04f8*/ 	.word	0x000000ff
        /*04fc*/ 	.word	0x00028830
        /*0500*/ 	.short	0x0100
        /*0502*/ 	.byte	0x08
	.zero		1


	//   ....[3]....
        /*0504*/ 	.word	0x00000380
        /*0508*/ 	.word	0x000000ff
        /*050c*/ 	.word	0x00028840
        /*0510*/ 	.short	0x0100
        /*0512*/ 	.byte	0x08
	.zero		1


	//   ....[4]....
        /*0514*/ 	.word	0x00000390
        /*0518*/ 	.word	0x000000ff
        /*051c*/ 	.word	0x00028838
        /*0520*/ 	.short	0x0100
        /*0522*/ 	.byte	0x08
	.zero		1


	//   ....[5]....
        /*0524*/ 	.word	0x000003a0
        /*0528*/ 	.word	0x000000ff
        /*052c*/ 	.word	0x00028848
        /*0530*/ 	.short	0x0100
        /*0532*/ 	.byte	0x08
	.zero		1


	//   ....[6]....
        /*0534*/ 	.word	0x000004d0
        /*0538*/ 	.word	0x000000ff
        /*053c*/ 	.word	0x00028850
        /*0540*/ 	.short	0x0100
        /*0542*/ 	.byte	0x08
	.zero		1


	//   ....[7]....
        /*0544*/ 	.word	0x000004e0
        /*0548*/ 	.word	0x000000ff
        /*054c*/ 	.word	0x00028860
        /*0550*/ 	.short	0x0100
        /*0552*/ 	.byte	0x08
	.zero		1


	//   ....[8]....
        /*0554*/ 	.word	0x000004f0
        /*0558*/ 	.word	0x000000ff
        /*055c*/ 	.word	0x00028858
        /*0560*/ 	.short	0x0100
        /*0562*/ 	.byte	0x08
	.zero		1


	//   ....[9]....
        /*0564*/ 	.word	0x00000500
        /*0568*/ 	.word	0x000000ff
        /*056c*/ 	.word	0x00028868
        /*0570*/ 	.short	0x0100
        /*0572*/ 	.byte	0x08
	.zero		1


	//   ....[10]....
        /*0574*/ 	.word	0x000005f0
        /*0578*/ 	.word	0x000000ff
        /*057c*/ 	.word	0x00028870
        /*0580*/ 	.short	0x0100
        /*0582*/ 	.byte	0x06
	.zero		1


	//   ....[11]....
        /*0584*/ 	.word	0x00000600
        /*0588*/ 	.word	0x000000ff
        /*058c*/ 	.word	0x00028880
        /*0590*/ 	.short	0x0100
        /*0592*/ 	.byte	0x06
	.zero		1


	//   ....[12]....
        /*0594*/ 	.word	0x00000610
        /*0598*/ 	.word	0x000000ff
        /*059c*/ 	.word	0x00028878
        /*05a0*/ 	.short	0x0100
        /*05a2*/ 	.byte	0x06
	.zero		1


	//   ....[13]....
        /*05a4*/ 	.word	0x00000620
        /*05a8*/ 	.word	0x000000ff
        /*05ac*/ 	.word	0x00028888
        /*05b0*/ 	.short	0x0100
        /*05b2*/ 	.byte	0x06
	.zero		1


	//   ....[14]....
        /*05b4*/ 	.word	0x00000750
        /*05b8*/ 	.word	0x000000ff
        /*05bc*/ 	.word	0x00028890
        /*05c0*/ 	.short	0x0100
        /*05c2*/ 	.byte	0x08
	.zero		1


	//   ....[15]....
        /*05c4*/ 	.word	0x00000760
        /*05c8*/ 	.word	0x000000ff
        /*05cc*/ 	.word	0x000288a0
        /*05d0*/ 	.short	0x0100
        /*05d2*/ 	.byte	0x08
	.zero		1


	//   ....[16]....
        /*05d4*/ 	.word	0x00000770
        /*05d8*/ 	.word	0x000000ff
        /*05dc*/ 	.word	0x00028898
        /*05e0*/ 	.short	0x0100
        /*05e2*/ 	.byte	0x08
	.zero		1


	//   ....[17]....
        /*05e4*/ 	.word	0x00000780
        /*05e8*/ 	.word	0x000000ff
        /*05ec*/ 	.word	0x000288a8
        /*05f0*/ 	.short	0x0100
        /*05f2*/ 	.byte	0x08
	.zero		1


	//   ....[18]....
        /*05f4*/ 	.word	0x000008b0
        /*05f8*/ 	.word	0x000000ff
        /*05fc*/ 	.word	0x000288b0
        /*0600*/ 	.short	0x0100
        /*0602*/ 	.byte	0x08
	.zero		1


	//   ....[19]....
        /*0604*/ 	.word	0x000008c0
        /*0608*/ 	.word	0x000000ff
        /*060c*/ 	.word	0x000288c0
        /*0610*/ 	.short	0x0100
        /*0612*/ 	.byte	0x08
	.zero		1


	//   ....[20]....
        /*0614*/ 	.word	0x000008d0
        /*0618*/ 	.word	0x000000ff
        /*061c*/ 	.word	0x000288b8
        /*0620*/ 	.short	0x0100
        /*0622*/ 	.byte	0x08
	.zero		1


	//   ....[21]....
        /*0624*/ 	.word	0x000008e0
        /*0628*/ 	.word	0x000000ff
        /*062c*/ 	.word	0x000288c8
        /*0630*/ 	.short	0x0100
        /*0632*/ 	.byte	0x08
	.zero		1


	//   ....[22]....
        /*0634*/ 	.word	0x00001a20
        /*0638*/ 	.word	0x000000ff
        /*063c*/ 	.word	0x00028800
        /*0640*/ 	.short	0x010a
        /*0642*/ 	.byte	0x29
	.zero		1


	//   ....[23]....
        /*0644*/ 	.word	0x00001aa0
        /*0648*/ 	.word	0x0000000b
        /*064c*/ 	.word	0x00028830
        /*0650*/ 	.short	0x010a
        /*0652*/ 	.byte	0x3f
	.zero		1


	//   ....[24]....
        /*0654*/ 	.word	0x00001b00
        /*0658*/ 	.word	0x0000000b
        /*065c*/ 	.word	0x00028830
        /*0660*/ 	.short	0x010a
        /*0662*/ 	.byte	0x3f
	.zero		1


	//   ....[25]....
        /*0664*/ 	.word	0x00002500
        /*0668*/ 	.word	0x00000003
        /*066c*/ 	.word	0x00000000
        /*0670*/ 	.short	0x0101
        /*0672*/ 	.byte	0x3f
	.zero		1


	//   ....[26]....
        /*0674*/ 	.word	0x000055e0
        /*0678*/ 	.word	0x000000ff
        /*067c*/ 	.word	0x00028830
        /*0680*/ 	.short	0x010a
        /*0682*/ 	.byte	0x06
	.zero		1


	//   ....[27]....
        /*0684*/ 	.word	0x00005620
        /*0688*/ 	.word	0x000000ff
        /*068c*/ 	.word	0x00028830
        /*0690*/ 	.short	0x010a
        /*0692*/ 	.byte	0x06
	.zero		1


	//   ....[28]....
        /*0694*/ 	.word	0x00005940
        /*0698*/ 	.word	0x000000ff
        /*069c*/ 	.word	0x00028850
        /*06a0*/ 	.short	0x010a
        /*06a2*/ 	.byte	0x06
	.zero		1


	//   ....[29]....
        /*06a4*/ 	.word	0x00005980
        /*06a8*/ 	.word	0x000000ff
        /*06ac*/ 	.word	0x00028850
        /*06b0*/ 	.short	0x010a
        /*06b2*/ 	.byte	0x06
	.zero		1


	//   ....[30]....
        /*06b4*/ 	.word	0x000065f0
        /*06b8*/ 	.word	0x00000031
        /*06bc*/ 	.word	0x00000000
        /*06c0*/ 	.short	0x0101
        /*06c2*/ 	.byte	0x3f
	.zero		1


	//   ....[31]....
        /*06c4*/ 	.word	0x00008370
        /*06c8*/ 	.word	0x0000001e
        /*06cc*/ 	.word	0x00000000
        /*06d0*/ 	.short	0x0101
        /*06d2*/ 	.byte	0x3f
	.zero		1


	//   ....[32]....
        /*06d4*/ 	.word	0x00009150
        /*06d8*/ 	.word	0x000000ff
        /*06dc*/ 	.word	0x00028830
        /*06e0*/ 	.short	0x010a
        /*06e2*/ 	.byte	0x06
	.zero		1


	//   ....[33]....
        /*06e4*/ 	.word	0x00009190
        /*06e8*/ 	.word	0x000000ff
        /*06ec*/ 	.word	0x00028830
        /*06f0*/ 	.short	0x010a
        /*06f2*/ 	.byte	0x06
	.zero		1


	//   ....[34]....
        /*06f4*/ 	.word	0x000094b0
        /*06f8*/ 	.word	0x000000ff
        /*06fc*/ 	.word	0x00028850
        /*0700*/ 	.short	0x010a
        /*0702*/ 	.byte	0x06
	.zero		1


	//   ....[35]....
        /*0704*/ 	.word	0x000094f0
        /*0708*/ 	.word	0x000000ff
        /*070c*/ 	.word	0x00028850
        /*0710*/ 	.short	0x010a
        /*0712*/ 	.byte	0x06
	.zero		1


	//   ....[36]....
        /*0714*/ 	.word	0x0000ae00
        /*0718*/ 	.word	0x00000015
        /*071c*/ 	.word	0x00000000
        /*0720*/ 	.short	0x0101
        /*0722*/ 	.byte	0x3f
	.zero		1


	//   ....[37]....
        /*0724*/ 	.word	0x0000ae90
        /*0728*/ 	.word	0x00000023
        /*072c*/ 	.word	0x00000000
        /*0730*/ 	.short	0x0101
        /*0732*/ 	.byte	0x3f
	.zero		1


	//   ....[38]....
        /*0734*/ 	.word	0x0000b980
        /*0738*/ 	.word	0x000000ff
        /*073c*/ 	.word	0x00028830
        /*0740*/ 	.short	0x010a
        /*0742*/ 	.byte	0x06
	.zero		1


	//   ....[39]....
        /*0744*/ 	.word	0x0000b9c0
        /*0748*/ 	.word	0x000000ff
        /*074c*/ 	.word	0x00028830
        /*0750*/ 	.short	0x010a
        /*0752*/ 	.byte	0x06
	.zero		1


	//   ....[40]....
        /*0754*/ 	.word	0x0000bce0
        /*0758*/ 	.word	0x000000ff
        /*075c*/ 	.word	0x00028850
        /*0760*/ 	.short	0x010a
        /*0762*/ 	.byte	0x06
	.zero		1


	//   ....[41]....
        /*0764*/ 	.word	0x0000bd20
        /*0768*/ 	.word	0x000000ff
        /*076c*/ 	.word	0x00028850
        /*0770*/ 	.short	0x010a
        /*0772*/ 	.byte	0x06
	.zero		1


	//   ....[42]....
        /*0774*/ 	.word	0x0000c910
        /*0778*/ 	.word	0x00000036
        /*077c*/ 	.word	0x00000000
        /*0780*/ 	.short	0x0101
        /*0782*/ 	.byte	0x3f
	.zero		1


	//   ....[43]....
        /*0784*/ 	.word	0x0000e890
        /*0788*/ 	.word	0x00000019
        /*078c*/ 	.word	0x00000000
        /*0790*/ 	.short	0x0101
        /*0792*/ 	.byte	0x3f
	.zero		1


	//   ....[44]....
        /*0794*/ 	.word	0x0000f150
        /*0798*/ 	.word	0x000000ff
        /*079c*/ 	.word	0x00028850
        /*07a0*/ 	.short	0x010a
        /*07a2*/ 	.byte	0x05
	.zero		1


	//   ....[45]....
        /*07a4*/ 	.word	0x0000f190
        /*07a8*/ 	.word	0x000000ff
        /*07ac*/ 	.word	0x00028850
        /*07b0*/ 	.short	0x010a
        /*07b2*/ 	.byte	0x05
	.zero		1


	//   ....[46]....
        /*07b4*/ 	.word	0x0000f6b0
        /*07b8*/ 	.word	0x00000003
        /*07bc*/ 	.word	0x00000000
        /*07c0*/ 	.short	0x0101
        /*07c2*/ 	.byte	0x3f
	.zero		1


	//   ....[47]....
        /*07c4*/ 	.word	0x00010a50
        /*07c8*/ 	.word	0x00000025
        /*07cc*/ 	.word	0x00000000
        /*07d0*/ 	.short	0x0101
        /*07d2*/ 	.byte	0x3f
	.zero		1


	//   ....[48]....
        /*07d4*/ 	.word	0x00012ae0
        /*07d8*/ 	.word	0x00000003
        /*07dc*/ 	.word	0x00028840
        /*07e0*/ 	.short	0x010a
        /*07e2*/ 	.byte	0x3f
	.zero		1


	//   ....[49]....
        /*07e4*/ 	.word	0x00013790
        /*07e8*/ 	.word	0x00000011
        /*07ec*/ 	.word	0x00028800
        /*07f0*/ 	.short	0x0107
        /*07f2*/ 	.byte	0x3f
	.zero		1


	//   ....[50]....
        /*07f4*/ 	.word	0x000138a0
        /*07f8*/ 	.word	0x00000011
        /*07fc*/ 	.word	0x00028800
        /*0800*/ 	.short	0x0101
        /*0802*/ 	.byte	0x3f
	.zero		1


	//   ....[51]....
        /*0804*/ 	.word	0x000138c0
        /*0808*/ 	.word	0x00000011
        /*080c*/ 	.word	0x00028820
        /*0810*/ 	.short	0x010a
        /*0812*/ 	.byte	0x3f
	.zero		1


	//   ....[52]....
        /*0814*/ 	.word	0x00013bf0
        /*0818*/ 	.word	0x00000007
        /*081c*/ 	.word	0x00028840
        /*0820*/ 	.short	0x010a
        /*0822*/ 	.byte	0x3f
	.zero		1


	//   ....[53]....
        /*0824*/ 	.word	0x00013f80
        /*0828*/ 	.word	0x00000007
        /*082c*/ 	.word	0x00000060
        /*0830*/ 	.short	0x010a
        /*0832*/ 	.byte	0x3f
	.zero		1


	//   ....[54]....
        /*0834*/ 	.word	0x000145e0
        /*0838*/ 	.word	0x00000003
        /*083c*/ 	.word	0x00028840
        /*0840*/ 	.short	0x010a
        /*0842*/ 	.byte	0x3f
	.zero		1


	//   ....[55]....
        /*0844*/ 	.word	0x00014970
        /*0848*/ 	.word	0x00000002
        /*084c*/ 	.word	0x00000060
        /*0850*/ 	.short	0x010a
        /*0852*/ 	.byte	0x3f
	.zero		1


	//   ....[56]....
        /*0854*/ 	.word	0x00014f10
        /*0858*/ 	.word	0x00000002
        /*085c*/ 	.word	0x00028840
        /*0860*/ 	.short	0x010a
        /*0862*/ 	.byte	0x3f
	.zero		1


	//   ....[57]....
        /*0864*/ 	.word	0x000152a0
        /*0868*/ 	.word	0x00000002
        /*086c*/ 	.word	0x00000060
        /*0870*/ 	.short	0x010a
        /*0872*/ 	.byte	0x3f
	.zero		1


	//   ....[58]....
        /*0874*/ 	.word	0x000157f0
        /*0878*/ 	.word	0x00000003
        /*087c*/ 	.word	0x00028860
        /*0880*/ 	.short	0x010a
        /*0882*/ 	.byte	0x3f
	.zero		1


	//   ....[59]....
        /*0884*/ 	.word	0x00015df0
        /*0888*/ 	.word	0x00000000
        /*088c*/ 	.word	0x00028820
        /*0890*/ 	.short	0x010a
        /*0892*/ 	.byte	0x3f
	.zero		1


	//   ....[60]....
        /*0894*/ 	.word	0x00015fc0
        /*0898*/ 	.word	0x00000006
        /*089c*/ 	.word	0x00000000
        /*08a0*/ 	.short	0x010a
        /*08a2*/ 	.byte	0x3f
	.zero		1


	//   ....[61]....
        /*08a4*/ 	.word	0x00016010
        /*08a8*/ 	.word	0x00000003
        /*08ac*/ 	.word	0x00000000
        /*08b0*/ 	.short	0x010a
        /*08b2*/ 	.byte	0x3f
	.zero		1


	//   ....[62]....
        /*08b4*/ 	.word	0x00016070
        /*08b8*/ 	.word	0x00000012
        /*08bc*/ 	.word	0x00000000
        /*08c0*/ 	.short	0x010a
        /*08c2*/ 	.byte	0x3f
	.zero		1


	//   ....[63]....
        /*08c4*/ 	.word	0x000160a0
        /*08c8*/ 	.word	0x00000003
        /*08cc*/ 	.word	0x00000000
        /*08d0*/ 	.short	0x010a
        /*08d2*/ 	.byte	0x3f
	.zero		1


	//   ....[64]....
        /*08d4*/ 	.word	0x00016110
        /*08d8*/ 	.word	0x00000003
        /*08dc*/ 	.word	0x00028800
        /*08e0*/ 	.short	0x010a
        /*08e2*/ 	.byte	0x3f
	.zero		1


	//   ....[65]....
        /*08e4*/ 	.word	0x00016160
        /*08e8*/ 	.word	0x0000000b
        /*08ec*/ 	.word	0x00028830
        /*08f0*/ 	.short	0x010a
        /*08f2*/ 	.byte	0x3f
	.zero		1


	//   ....[66]....
        /*08f4*/ 	.word	0x000161c0
        /*08f8*/ 	.word	0x00000007
        /*08fc*/ 	.word	0x00028830
        /*0900*/ 	.short	0x010a
        /*0902*/ 	.byte	0x3f
	.zero		1


	//   ....[67]....
        /*0904*/ 	.word	0x00016220
        /*0908*/ 	.word	0x00000007
        /*090c*/ 	.word	0x00028850
        /*0910*/ 	.short	0x010a
        /*0912*/ 	.byte	0x3f
	.zero		1


	//   ....[68]....
        /*0914*/ 	.word	0x00016280
        /*0918*/ 	.word	0x00000005
        /*091c*/ 	.word	0x00028830
        /*0920*/ 	.short	0x010a
        /*0922*/ 	.byte	0x3f
	.zero		1


	//   ....[69]....
        /*0924*/ 	.word	0x000162e0
        /*0928*/ 	.word	0x00000005
        /*092c*/ 	.word	0x00028850
        /*0930*/ 	.short	0x010a
        /*0932*/ 	.byte	0x3f
	.zero		1


	//   ....[70]....
        /*0934*/ 	.word	0x00016340
        /*0938*/ 	.word	0x00000005
        /*093c*/ 	.word	0x00028830
        /*0940*/ 	.short	0x010a
        /*0942*/ 	.byte	0x3f
	.zero		1


	//   ....[71]....
        /*0944*/ 	.word	0x000163a0
        /*0948*/ 	.word	0x00000005
        /*094c*/ 	.word	0x00028850
        /*0950*/ 	.short	0x010a
        /*0952*/ 	.byte	0x3f
	.zero		1


	//   ....[72]....
        /*0954*/ 	.word	0x00016400
        /*0958*/ 	.word	0x00000008
        /*095c*/ 	.word	0x00028850
        /*0960*/ 	.short	0x010a
        /*0962*/ 	.byte	0x3f
	.zero		1


	//   ....[73]....
        /*0964*/ 	.word	0x00016550
        /*0968*/ 	.word	0x00000003
        /*096c*/ 	.word	0x00028840
        /*0970*/ 	.short	0x010a
        /*0972*/ 	.byte	0x3f
	.zero		1


	//   ....[74]....
        /*0974*/ 	.word	0x00016ff0
        /*0978*/ 	.word	0x00000011
        /*097c*/ 	.word	0x00028820
        /*0980*/ 	.short	0x010a
        /*0982*/ 	.byte	0x3f
	.zero		1


	//   ....[75]....
        /*0984*/ 	.word	0x00017040
        /*0988*/ 	.word	0x00000007
        /*098c*/ 	.word	0x00028840
        /*0990*/ 	.short	0x010a
        /*0992*/ 	.byte	0x3f
	.zero		1


	//   ....[76]....
        /*0994*/ 	.word	0x00017090
        /*0998*/ 	.word	0x00000007
        /*099c*/ 	.word	0x00000060
        /*09a0*/ 	.short	0x010a
        /*09a2*/ 	.byte	0x3f
	.zero		1


	//   ....[77]....
        /*09a4*/ 	.word	0x000170e0
        /*09a8*/ 	.word	0x00000003
        /*09ac*/ 	.word	0x00028840
        /*09b0*/ 	.short	0x010a
        /*09b2*/ 	.byte	0x3f
	.zero		1


	//   ....[78]....
        /*09b4*/ 	.word	0x00017130
        /*09b8*/ 	.word	0x00000002
        /*09bc*/ 	.word	0x00000060
        /*09c0*/ 	.short	0x010a
        /*09c2*/ 	.byte	0x3f
	.zero		1


	//   ....[79]....
        /*09c4*/ 	.word	0x00017180
        /*09c8*/ 	.word	0x00000002
        /*09cc*/ 	.word	0x00028840
        /*09d0*/ 	.short	0x010a
        /*09d2*/ 	.byte	0x3f
	.zero		1


	//   ....[80]....
        /*09d4*/ 	.word	0x000171d0
        /*09d8*/ 	.word	0x00000002
        /*09dc*/ 	.word	0x00000060
        /*09e0*/ 	.short	0x010a
        /*09e2*/ 	.byte	0x3f
	.zero		1


	//   ....[81]....
        /*09e4*/ 	.word	0x00017220
        /*09e8*/ 	.word	0x00000003
        /*09ec*/ 	.word	0x00028860
        /*09f0*/ 	.short	0x010a
        /*09f2*/ 	.byte	0x3f
	.zero		1


	//   ....[82]....
        /*09f4*/ 	.word	0x00017310
        /*09f8*/ 	.word	0x00000000
        /*09fc*/ 	.word	0x00028820
        /*0a00*/ 	.short	0x010a
        /*0a02*/ 	.byte	0x3f
	.zero		1


	//   ....[83]....
        /*0a04*/ 	.word	0x000174b0
        /*0a08*/ 	.word	0x00000006
        /*0a0c*/ 	.word	0x00000000
        /*0a10*/ 	.short	0x010a
        /*0a12*/ 	.byte	0x3f
	.zero		1


	//   ....[84]....
        /*0a14*/ 	.word	0x00017500
        /*0a18*/ 	.word	0x00000003
        /*0a1c*/ 	.word	0x00000000
        /*0a20*/ 	.short	0x010a
        /*0a22*/ 	.byte	0x3f
	.zero		1


	//   ....[85]....
        /*0a24*/ 	.word	0x00017550
        /*0a28*/ 	.word	0x00000012
        /*0a2c*/ 	.word	0x00000000
        /*0a30*/ 	.short	0x010a
        /*0a32*/ 	.byte	0x3f
	.zero		1


	//----- nvinfo : EIATTR_NUM_MBARRIERS
	.align		4
.L_214:
        /*0a34*/ 	.byte	0x03, 0x38
        /*0a36*/ 	.short	0x0016


	//----- nvinfo : EIATTR_EXIT_INSTR_OFFSETS
	.align		4
        /*0a38*/ 	.byte	0x04, 0x1c
        /*0a3a*/ 	.short	(.L_216 - .L_215)


	//   ....[0]....
.L_215:
        /*0a3c*/ 	.word	0x00000a40


	//   ....[1]....
        /*0a40*/ 	.word	0x00011780


	//   ....[2]....
        /*0a44*/ 	.word	0x000160f0


	//----- nvinfo : EIATTR_MAX_THREADS
	.align		4
.L_216:
        /*0a48*/ 	.byte	0x04, 0x05
        /*0a4a*/ 	.short	(.L_218 - .L_217)
.L_217:
        /*0a4c*/ 	.word	0x00000180
        /*0a50*/ 	.word	0x00000001
        /*0a54*/ 	.word	0x00000001


	//----- nvinfo : EIATTR_CRS_STACK_SIZE
	.align		4
.L_218:
        /*0a58*/ 	.byte	0x04, 0x1e
        /*0a5a*/ 	.short	(.L_220 - .L_219)
.L_219:
        /*0a5c*/ 	.word	0x00000000


	//----- nvinfo : EIATTR_CBANK_PARAM_SIZE
	.align		4
.L_220:
        /*0a60*/ 	.byte	0x03, 0x19
        /*0a62*/ 	.short	0x0af0


	//----- nvinfo : EIATTR_PARAM_CBANK
	.align		4
        /*0a64*/ 	.byte	0x04, 0x0a
        /*0a66*/ 	.short	(.L_222 - .L_221)
	.align		4
.L_221:
        /*0a68*/ 	.word	index@(.nv.constant0._ZN7cutlass13device_kernelIN5flash11enable_sm90INS1_16FlashAttnFwdSm90INS1_25CollectiveMainloopFwdSm90ILi2EN4cute5tupleIJNS5_1CILi1EEES8_S8_EEENS6_IJNS7_ILi128EEESA_SA_EEELi128ENS_10bfloat16_tEfNS_4arch4Sm90ELb0ELb1ELb1ELb0ELb0ELb0ELb0ELb1ELb1ELb1ELb0ELb0EEENS1_21CollectiveEpilogueFwdISB_S9_SC_SE_Li256ELb0ELb1ELb0ELb0EEENS1_30DynamicPersistentTileSchedulerILi256ELi128ELb0ELb1ELb1EEEEEEEEEvNT_6ParamsE)
        /*0a6c*/ 	.short	0x0210
        /*0a6e*/ 	.short	0x0af0


	//----- nvinfo : EIATTR_SW_WAR
	.align		4
.L_222:
        /*0a70*/ 	.byte	0x04, 0x36
        /*0a72*/ 	.short	(.L_224 - .L_223)
.L_223:
        /*0a74*/ 	.word	0x00000008
.L_224:


//--------------------- .nv.info._ZN7cutlass13device_kernelIN5flash11enable_sm90INS1_16FlashAttnFwdSm90INS1_25CollectiveMainloopFwdSm90ILi2EN4cute5tupleIJNS5_1CILi1EEES8_S8_EEENS6_IJNS7_ILi128EEESA_SA_EEELi128ENS_10bfloat16_tEfNS_4arch4Sm90ELb0ELb1ELb1ELb1ELb0ELb0ELb0ELb1ELb1ELb1ELb0ELb0EEENS1_21CollectiveEpilogueFwdISB_S9_SC_SE_Li256ELb1ELb1ELb0ELb0EEENS1_36VarlenDynamicPersistentTileSchedulerILi128ELi128ELi256ELi128ELb0ELb1ELb1ELb1ELb0ELb1EEEEEEEEEvNT_6ParamsE --------------------------
	.section	.nv.info._ZN7cutlass13device_kernelIN5flash11enable_sm90INS1_16FlashAttnFwdSm90INS1_25CollectiveMainloopFwdSm90ILi2EN4cute5tupleIJNS5_1CILi1EEES8_S8_EEENS6_IJNS7_ILi128EEESA_SA_EEELi128ENS_10bfloat16_tEfNS_4arch4Sm90ELb0ELb1ELb1ELb1ELb0ELb0ELb0ELb1ELb1ELb1ELb0ELb0EEENS1_21CollectiveEpilogueFwdISB_S9_SC_SE_Li256ELb1ELb1ELb0ELb0EEENS1_36VarlenDynamicPersistentTileSchedulerILi128ELi128ELi256ELi128ELb0ELb1ELb1ELb1ELb0ELb1EEEEEEEEEvNT_6ParamsE,"",@"SHT_CUDA_INFO"
	.sectionflags	@""
	.align	4


	//----- nvinfo : EIATTR_CUDA_API_VERSION
	.align		4
        /*0000*/ 	.byte	0x04, 0x37
        /*0002*/ 	.short	(.L_226 - .L_225)
.L_225:
        /*0004*/ 	.word	0x00000082


	//----- nvinfo : EIATTR_KPARAM_INFO
	.align		4
.L_226:
        /*0008*/ 	.byte	0x04, 0x17
        /*000a*/ 	.short	(.L_228 - .L_227)
.L_227:
        /*000c*/ 	.word	0x00000000
        /*0010*/ 	.short	0x0000
        /*0012*/ 	.short	0x0070
        /*0014*/ 	.byte	0x00, 0xf0, 0x01, 0x2a


	//----- nvinfo : EIATTR_SPARSE_MMA_MASK
	.align		4
.L_228:
        /*0018*/ 	.byte	0x03, 0x50
        /*001a*/ 	.short	0x0000


	//----- nvinfo : EIATTR_MAXREG_COUNT
	.align		4
        /*001c*/ 	.byte	0x03, 0x1b
        /*001e*/ 	.short	0x00a8


	//----- nvinfo : EIATTR_NUM_BARRIERS
	.align		4
        /*0020*/ 	.byte	0x02, 0x4c
        /*0022*/ 	.byte	0x10
	.zero		1


	//----- nvinfo : EIATTR_EXTERNS
	.align		4
        /*0024*/ 	.byte	0x04, 0x0f
        /*0026*/ 	.short	(.L_230 - .L_229)


	//   ....[0]....
	.align		4
.L_229:
        /*0028*/ 	.word	index@(__assertfail)


	//----- nvinfo : EIATTR_ANNOTATIONS
	.align		4
.L_230:
        /*002c*/ 	.byte	0x04, 0x55
        /*002e*/ 	.short	(.L_232 - .L_231)


	//   ....[0]....
.L_231:
        /* <DEDUP_REMOVED lines=62> */


	//----- nvinfo : EIATTR_MERCURY_ISA_VERSION
	.align		4
.L_232:
        /*03f8*/ 	.byte	0x03, 0x5f
        /*03fa*/ 	.short	0x0101


	//----- nvinfo : EIATTR_UNUSED_LOAD_BYTE_OFFSET
	.align		4
        /*03fc*/ 	.byte	0x04, 0x44
        /*03fe*/ 	.short	(.L_234 - .L_233)


	//   ....[0]....
.L_233:
        /*0400*/ 	.word	0x00000a40
        /*0404*/ 	.word	0x0000fff0


	//   ....[1]....
        /*0408*/ 	.word	0x0000fc90
        /*040c*/ 	.word	0x0000fff0


	//----- nvinfo : EIATTR_INT_WARP_WIDE_INSTR_OFFSETS
	.align		4
.L_234:
        /*0410*/ 	.byte	0x04, 0x31
        /*0412*/ 	.short	(.L_236 - .L_235)


	//   ....[0]....
.L_235:
        /*0414*/ 	.word	0x00000130


	//   ....[1]....
        /*0418*/ 	.word	0x00000170


	//   ....[2]....
        /*041c*/ 	.word	0x000001e0


	//   ....[3]....
        /*0420*/ 	.word	0x000133c0


	//   ....[4]....
        /*0424*/ 	.word	0x00013450


	//   ....[5]....
        /*0428*/ 	.word	0x00016bf0


	//   ....[6]....
        /*042c*/ 	.word	0x00016c80


	//----- nvinfo : EIATTR_COOP_GROUP_MASK_REGIDS
	.align		4
.L_236:
        /*0430*/ 	.byte	0x04, 0x29
        /*0432*/ 	.short	(.L_238 - .L_237)


	//   ....[0]....
.L_237:
        /*0434*/ 	.word	0xffffffff


	//   ....[1]....
        /*0438*/ 	.word	0xffffffff


	//   ....[2]....
        /*043c*/ 	.word	0xffffffff


	//   ....[3]....
        /*0440*/ 	.word	0xffffffff


	//   ....[4]....
        /*0444*/ 	.word	0xffffffff


	//   ....[5]....
        /*0448*/ 	.word	0xffffffff


	//   ....[6]....
        /*044c*/ 	.word	0xffffffff


	//   ....[7]....
        /*0450*/ 	.word	0xffffffff


	//   ....[8]....
        /*0454*/ 	.word	0xffffffff


	//   ....[9]....
        /*0458*/ 	.word	0xffffffff


	//   ....[10]....
        /*045c*/ 	.word	0xffffffff


	//   ....[11]....
        /*0460*/ 	.word	0xffffffff


	//   ....[12]....
        /*0464*/ 	.word	0xffffffff


	//   ....[13]....
        /*0468*/ 	.word	0xffffffff


	//   ....[14]....
        /*046c*/ 	.word	0xffffffff


	//   ....[15]....
        /*0470*/ 	.word	0xffffffff


	//   ....[16]....
        /*0474*/ 	.word	0xffffffff


	//   ....[17]....
        /*0478*/ 	.word	0xffffffff


	//   ....[18]....
        /*047c*/ 	.word	0xffffffff


	//   ....[19]....
        /*0480*/ 	.word	0xffffffff


	//   ....[20]....
        /*0484*/ 	.word	0xffffffff


	//   ....[21]....
        /*0488*/ 	.word	0xffffffff


	//   ....[22]....
        /*048c*/ 	.word	0xffffffff


	//   ....[23]....
        /*0490*/ 	.word	0xffffffff


	//   ....[24]....
        /*0494*/ 	.word	0xffffffff


	//   ....[25]....
        /*0498*/ 	.word	0xffffffff


	//   ....[26]....
        /*049c*/ 	.word	0xffffffff


	//   ....[27]....
        /*04a0*/ 	.word	0xffffffff


	//   ....[28]....
        /*04a4*/ 	.word	0xffffffff


	//   ....[29]....
        /*04a8*/ 	.word	0xffffffff


	//   ....[30]....
        /*04ac*/ 	.word	0xffffffff


	//   ....[31]....
        /*04b0*/ 	.word	0xffffffff


	//   ....[32]....
        /*04b4*/ 	.word	0xffffffff


	//   ....[33]....
        /*04b8*/ 	.word	0xffffffff


	//   ....[34]....
        /*04bc*/ 	.word	0xffffffff


	//   ....[35]....
        /*04c0*/ 	.word	0xffffffff


	//   ....[36]....
        /*04c4*/ 	.word	0xffffffff


	//   ....[37]....
        /*04c8*/ 	.word	0xffffffff


	//   ....[38]....
        /*04cc*/ 	.word	0xffffffff


	//   ....[39]....
        /*04d0*/ 	.word	0xffffffff


	//   ....[40]....
        /*04d4*/ 	.word	0xffffffff


	//   ....[41]....
        /*04d8*/ 	.word	0xffffffff


	//   ....[42]....
        /*04dc*/ 	.word	0xffffffff


	//   ....[43]....
        /*04e0*/ 	.word	0xffffffff


	//   ....[44]....
        /*04e4*/ 	.word	0xffffffff


	//   ....[45]....
        /*04e8*/ 	.word	0xffffffff


	//   ....[46]....
        /*04ec*/ 	.word	0xffffffff


	//   ....[47]....
        /*04f0*/ 	.word	0xffffffff


	//   ....[48]....
        /*04f4*/ 	.word	0xffffffff


	//   ....[49]....
        /*04f8*/ 	.word	0xffffffff


	//   ....[50]....
        /*04fc*/ 	.word	0xffffffff


	//   ....[51]....
        /*0500*/ 	.word	0xffffffff


	//   ....[52]....
        /*0504*/ 	.word	0xffffffff


	//   ....[53]....
        /*0508*/ 	.word	0xffffffff


	//   ....[54]....
        /*050c*/ 	.word	0xffffffff


	//   ....[55]....
        /*0510*/ 	.word	0xffffffff


	//   ....[56]....
        /*0514*/ 	.word	0xffffffff


	//   ....[57]....
        /*0518*/ 	.word	0xffffffff


	//   ....[58]....
        /*051c*/ 	.word	0xffffffff


	//   ....[59]....
        /*0520*/ 	.word	0xffffffff


	//   ....[60]....
        /*0524*/ 	.word	0xffffffff


	//   ....[61]....
        /*0528*/ 	.word	0xffffffff


	//   ....[62]....
        /*052c*/ 	.word	0xffffffff


	//   ....[63]....
        /*0530*/ 	.word	0xffffffff


	//   ....[64]....
        /*0534*/ 	.word	0xffffffff


	//   ....[65]....
        /*0538*/ 	.word	0xffffffff


	//   ....[66]....
        /*053c*/ 	.word	0xffffffff


	//   ....[67]....
        /*0540*/ 	.word	0xffffffff


	//   ....[68]....
        /*0544*/ 	.word	0xffffffff


	//   ....[69]....
        /*0548*/ 	.word	0xffffffff


	//   ....[70]....
        /*054c*/ 	.word	0xffffffff


	//   ....[71]....
        /*0550*/ 	.word	0xffffffff


	//   ....[72]....
        /*0554*/ 	.word	0xffffffff


	//   ....[73]....
        /*0558*/ 	.word	0xffffffff


	//   ....[74]....
        /*055c*/ 	.word	0xffffffff


	//   ....[75]....
        /*0560*/ 	.word	0xffffffff


	//   ....[76]....
        /*0564*/ 	.word	0xffffffff


	//   ....[77]....
        /*0568*/ 	.word	0xffffffff


	//   ....[78]....
        /*056c*/ 	.word	0xffffffff


	//   ....[79]....
        /*0570*/ 	.word	0xffffffff


	//   ....[80]....
        /*0574*/ 	.word	0xffffffff


	//   ....[81]....
        /*0578*/ 	.word	0xffffffff


	//   ....[82]....
        /*057c*/ 	.word	0xffffffff


	//   ....[83]....
        /*0580*/ 	.word	0xffffffff


	//   ....[84]....
        /*0584*/ 	.word	0xffffffff


	//   ....[85]....
        /*0588*/ 	.word	0xffffffff


	//   ....[86]....
        /*058c*/ 	.word	0xffffffff


	//   ....[87]....
        /*0590*/ 	.word	0xffffffff


	//   ....[88]....
        /*0594*/ 	.word	0xffffffff


	//   ....[89]....
        /*0598*/ 	.word	0xffffffff


	//   ....[90]....
        /*059c*/ 	.word	0xffffffff


	//   ....[91]....
        /*05a0*/ 	.word	0xffffffff


	//   ....[92]....
        /*05a4*/ 	.word	0xffffffff


	//   ....[93]....
        /*05a8*/ 	.word	0xffffffff


	//   ....[94]....
        /*05ac*/ 	.word	0xffffffff


	//   ....[95]....
        /*05b0*/ 	.word	0xffffffff


	//   ....[96]....
        /*05b4*/ 	.word	0xffffffff


	//   ....[97]....
        /*05b8*/ 	.word	0xffffffff


	//   ....[98]....
        /*05bc*/ 	.word	0xffffffff


	//   ....[99]....
        /*05c0*/ 	.word	0xffffffff


	//   ....[100]....
        /*05c4*/ 	.word	0xffffffff


	//   ....[101]....
        /*05c8*/ 	.word	0xffffffff


	//   ....[102]....
        /*05cc*/ 	.word	0xffffffff


	//   ....[103]....
        /*05d0*/ 	.word	0xffffffff


	//   ....[104]....
        /*05d4*/ 	.word	0xffffffff


	//   ....[105]....
        /*05d8*/ 	.word	0x0500000f


	//   ....[106]....
        /*05dc*/ 	.word	0x0500000f


	//   ....[107]....
        /*05e0*/ 	.word	0x0500000f


	//   ....[108]....
        /*05e4*/ 	.word	0x0500000f


	//   ....[109]....
        /*05e8*/ 	.word	0x0500000f


	//   ....[110]....
        /*05ec*/ 	.word	0x0500000f


	//   ....[111]....
        /*05f0*/ 	.word	0x0500000f


	//   ....[112]....
        /*05f4*/ 	.word	0x0500000f


	//   ....[113]....
        /*05f8*/ 	.word	0x0500000f


	//   ....[114]....
        /*05fc*/ 	.word	0x0500000f


	//   ....[115]....
        /*0600*/ 	.word	0x0500000f


	//   ....[116]....
        /*0604*/ 	.word	0x0500000f


	//   ....[117]....
        /*0608*/ 	.word	0x0500000f


	//   ....[118]....
        /*060c*/ 	.word	0x0500000f


	//   ....[119]....
        /*0610*/ 	.word	0x0500000f


	//   ....[120]....
        /*0614*/ 	.word	0x0500000f


	//   ....[121]....
        /*0618*/ 	.word	0x0500000f


	//   ....[122]....
        /*061c*/ 	.word	0x0500000f


	//   ....[123]....
        /*0620*/ 	.word	0x0500000f


	//   ....[124]....
        /*0624*/ 	.word	0x0500000f


	//   ....[125]....
        /*0628*/ 	.word	0x0500000f


	//   ....[126]....
        /*062c*/ 	.word	0x0500000f


	//   ....[127]....
        /*0630*/ 	.word	0x0500000f


	//   ....[128]....
        /*0634*/ 	.word	0x0500000f


	//   ....[129]....
        /*0638*/ 	.word	0x0500000f


	//   ....[130]....
        /*063c*/ 	.word	0x0500000f


	//   ....[131]....
        /*0640*/ 	.word	0x0500000f


	//   ....[132]....
        /*0644*/ 	.word	0x0500000f


	//   ....[133]....
        /*0648*/ 	.word	0x0500000f


	//   ....[134]....
        /*064c*/ 	.word	0x0500000f


	//   ....[135]....
        /*0650*/ 	.word	0x0500000f


	//   ....[136]....
        /*0654*/ 	.word	0x0500000f


	//   ....[137]....
        /*0658*/ 	.word	0x0500000f


	//   ....[138]....
        /*065c*/ 	.word	0x0500000f


	//   ....[139]....
        /*0660*/ 	.word	0x0500000f


	//----- nvinfo : EIATTR_COOP_GROUP_INSTR_OFFSETS
	.align		4
.L_238:
        /*0664*/ 	.byte	0x04, 0x28
        /*0666*/ 	.short	(.L_240 - .L_239)


	//   ....[0]....
.L_239:
        /*0668*/ 	.word	0x00000070


	//   ....[1]....
        /*066c*/ 	.word	0x00000140


	//   ....[2]....
        /*0670*/ 	.word	0x00000190


	//   ....[3]....
        /*0674*/ 	.word	0x000003c0


	//   ....[4]....
        /*0678*/ 	.word	0x00000520


	//   ....[5]....
        /*067c*/ 	.word	0x00000640


	//   ....[6]....
        /*0680*/ 	.word	0x000007a0


	//   ....[7]....
        /*0684*/ 	.word	0x00001960


	//   ....[8]....
        /*0688*/ 	.word	0x000023b0


	//   ....[9]....
        /*068c*/ 	.word	0x000030d0


	//   ....[10]....
        /*0690*/ 	.word	0x00004110


	//   ....[11]....
        /*0694*/ 	.word	0x00004140


	//   ....[12]....
        /*0698*/ 	.word	0x00004840


	//   ....[13]....
        /*069c*/ 	.word	0x000048b0


	//   ....[14]....
        /*06a0*/ 	.word	0x000066f0


	//   ....[15]....
        /*06a4*/ 	.word	0x00006910


	//   ....[16]....
        /*06a8*/ 	.word	0x000073e0


	//   ....[17]....
        /*06ac*/ 	.word	0x00007400


	//   ....[18]....
        /*06b0*/ 	.word	0x00007f30


	//   ....[19]....
        /*06b4*/ 	.word	0x00007fd0


	//   ....[20]....
        /*06b8*/ 	.word	0x0000a3c0


	//   ....[21]....
        /*06bc*/ 	.word	0x0000a3f0


	//   ....[22]....
        /*06c0*/ 	.word	0x0000a6d0


	//   ....[23]....
        /*06c4*/ 	.word	0x0000a750


	//   ....[24]....
        /*06c8*/ 	.word	0x0000ca20


	//   ....[25]....
        /*06cc*/ 	.word	0x0000cc90


	//   ....[26]....
        /*06d0*/ 	.word	0x0000d760


	//   ....[27]....
        /*06d4*/ 	.word	0x0000d780


	//   ....[28]....
        /*06d8*/ 	.word	0x0000e280


	//   ....[29]....
        /*06dc*/ 	.word	0x0000e320


	//   ....[30]....
        /*06e0*/ 	.word	0x0000f360


	//   ....[31]....
        /*06e4*/ 	.word	0x0000f3a0


	//   ....[32]....
        /*06e8*/ 	.word	0x0000f480


	//   ....[33]....
        /*06ec*/ 	.word	0x0000f4a0


	//   ....[34]....
        /*06f0*/ 	.word	0x000107b0


	//   ....[35]....
        /*06f4*/ 	.word	0x000107f0


	//   ....[36]....
        /*06f8*/ 	.word	0x00010830


	//   ....[37]....
        /*06fc*/ 	.word	0x00010870


	//   ....[38]....
        /*0700*/ 	.word	0x00010df0


	//   ....[39]....
        /*0704*/ 	.word	0x00010e30


	//   ....[40]....
        /*0708*/ 	.word	0x00010ef0


	//   ....[41]....
        /*070c*/ 	.word	0x00010f10


	//   ....[42]....
        /*0710*/ 	.word	0x00010fd0


	//   ....[43]....
        /*0714*/ 	.word	0x00010ff0


	//   ....[44]....
        /*0718*/ 	.word	0x000110c0


	//   ....[45]....
        /*071c*/ 	.word	0x000110e0


	//   ....[46]....
        /*0720*/ 	.word	0x000119b0


	//   ....[47]....
        /*0724*/ 	.word	0x000119d0


	//   ....[48]....
        /*0728*/ 	.word	0x00011a90


	//   ....[49]....
        /*072c*/ 	.word	0x00011ab0


	//   ....[50]....
        /*0730*/ 	.word	0x00011b70


	//   ....[51]....
        /*0734*/ 	.word	0x00011b90


	//   ....[52]....
        /*0738*/ 	.word	0x00011c60


	//   ....[53]....
        /*073c*/ 	.word	0x00011c80


	//   ....[54]....
        /*0740*/ 	.word	0x00011de0


	//   ....[55]....
        /*0744*/ 	.word	0x00011fc0


	//   ....[56]....
        /*0748*/ 	.word	0x00011ff0


	//   ....[57]....
        /*074c*/ 	.word	0x00012020


	//   ....[58]....
        /*0750*/ 	.word	0x00012050


	//   ....[59]....
        /*0754*/ 	.word	0x00012080


	//   ....[60]....
        /*0758*/ 	.word	0x000120b0


	//   ....[61]....
        /*075c*/ 	.word	0x00012220


	//   ....[62]....
        /*0760*/ 	.word	0x00012250


	//   ....[63]....
        /*0764*/ 	.word	0x00012280


	//   ....[64]....
        /*0768*/ 	.word	0x000122b0


	//   ....[65]....
        /*076c*/ 	.word	0x000122e0


	//   ....[66]....
        /*0770*/ 	.word	0x00012310


	//   ....[67]....
        /*0774*/ 	.word	0x000123b0


	//   ....[68]....
        /*0778*/ 	.word	0x00012410


	//   ....[69]....
        /*077c*/ 	.word	0x000124a0


	//   ....[70]....
        /*0780*/ 	.word	0x00013980


	//   ....[71]....
        /*0784*/ 	.word	0x00014550


	//   ....[72]....
        /*0788*/ 	.word	0x00014570


	//   ....[73]....
        /*078c*/ 	.word	0x000145b0


	//   ....[74]....
        /*0790*/ 	.word	0x000145c0


	//   ....[75]....
        /*0794*/ 	.word	0x000146d0


	//   ....[76]....
        /*0798*/ 	.word	0x000146e0


	//   ....[77]....
        /*079c*/ 	.word	0x00014770


	//   ....[78]....
        /*07a0*/ 	.word	0x00014780


	//   ....[79]....
        /*07a4*/ 	.word	0x00014810


	//   ....[80]....
        /*07a8*/ 	.word	0x00014820


	//   ....[81]....
        /*07ac*/ 	.word	0x000148b0


	//   ....[82]....
        /*07b0*/ 	.word	0x000148c0


	//   ....[83]....
        /*07b4*/ 	.word	0x00014950


	//   ....[84]....
        /*07b8*/ 	.word	0x00014960


	//   ....[85]....
        /*07bc*/ 	.word	0x000149b0


	//   ....[86]....
        /*07c0*/ 	.word	0x000149e0


	//   ....[87]....
        /*07c4*/ 	.word	0x000172f0


	//   ....[88]....
        /*07c8*/ 	.word	0x00017350


	//   ....[89]....
        /*07cc*/ 	.word	0x00017380


	//   ....[90]....
        /*07d0*/ 	.word	0x00017390


	//   ....[91]....
        /*07d4*/ 	.word	0x000173c0


	//   ....[92]....
        /*07d8*/ 	.word	0x000173f0


	//   ....[93]....
        /*07dc*/ 	.word	0x00017420


	//   ....[94]....
        /*07e0*/ 	.word	0x00017450


	//   ....[95]....
        /*07e4*/ 	.word	0x000175d0


	//   ....[96]....
        /*07e8*/ 	.word	0x00017600


	//   ....[97]....
        /*07ec*/ 	.word	0x00017630


	//   ....[98]....
        /*07f0*/ 	.word	0x00017660


	//   ....[99]....
        /*07f4*/ 	.word	0x00017690


	//   ....[100]....
        /*07f8*/ 	.word	0x000176c0


	//   ....[101]....
        /*07fc*/ 	.word	0x00017780


	//   ....[102]....
        /*0800*/ 	.word	0x000177a0


	//   ....[103]....
        /*0804*/ 	.word	0x00017810


	//   ....[104]....
        /*0808*/ 	.word	0x00017ed0


	//   ....[105]....
        /*080c*/ 	.word	0x00018560


	//   ....[106]....
        /*0810*/ 	.word	0x00018730


	//   ....[107]....
        /*0814*/ 	.word	0x00018780


	//   ....[108]....
        /*0818*/ 	.word	0x000187e0


	//   ....[109]....
        /*081c*/ 	.word	0x00018880


	//   ....[110]....
        /*0820*/ 	.word	0x00018940


	//   ....[111]....
        /*0824*/ 	.word	0x00018a50


	//   ....[112]....
        /*0828*/ 	.word	0x00018ab0


	//   ....[113]....
        /*082c*/ 	.word	0x00018bb0


	//   ....[114]....
        /*0830*/ 	.word	0x00018c10


	//   ....[115]....
        /*0834*/ 	.word	0x00018d10


	//   ....[116]....
        /*0838*/ 	.word	0x00018d70


	//   ....[117]....
        /*083c*/ 	.word	0x00018e70


	//   ....[118]....
        /*0840*/ 	.word	0x00018ed0


	//   ....[119]....
        /*0844*/ 	.word	0x00018fb0


	//   ....[120]....
        /*0848*/ 	.word	0x00019030


	//   ....[121]....
        /*084c*/ 	.word	0x00019110


	//   ....[122]....
        /*0850*/ 	.word	0x00019440


	//   ....[123]....
        /*0854*/ 	.word	0x000194e0


	//   ....[124]....
        /*0858*/ 	.word	0x00019600


	//   ....[125]....
        /*085c*/ 	.word	0x00019670


	//   ....[126]....
        /*0860*/ 	.word	0x000196e0


	//   ....[127]....
        /*0864*/ 	.word	0x00019750


	//   ....[128]....
        /*0868*/ 	.word	0x000197c0


	//   ....[129]....
        /*086c*/ 	.word	0x00019840


	//   ....[130]....
        /*0870*/ 	.word	0x000198d0


	//   ....[131]....
        /*0874*/ 	.word	0x00019970


	//   ....[132]....
        /*0878*/ 	.word	0x000199e0


	//   ....[133]....
        /*087c*/ 	.word	0x00019a50


	//   ....[134]....
        /*0880*/ 	.word	0x00019ac0


	//   ....[135]....
        /*0884*/ 	.word	0x00019b40


	//   ....[136]....
        /*0888*/ 	.word	0x00019bb0


	//   ....[137]....
        /*088c*/ 	.word	0x00019c50


	//   ....[138]....
        /*0890*/ 	.word	0x00019ce0


	//   ....[139]....
        /*0894*/ 	.word	0x00019e10


	//----- nvinfo : EIATTR_REG_RECONFIG
	.align		4
.L_240:
        /*0898*/ 	.byte	0x01, 0x54
	.zero		2


	//----- nvinfo : EIATTR_SYSCALL_OFFSETS
	.align		4
        /*089c*/ 	.byte	0x04, 0x46
        /*089e*/ 	.short	(.L_242 - .L_241)


	//   ....[0]....
.L_241:
        /*08a0*/ 	.word	0x00001b40


	//   ....[1]....
        /*08a4*/ 	.word	0x000135c0


	//   ....[2]....
        /*08a8*/ 	.word	0x00013710


	//   ....[3]....
        /*08ac*/ 	.word	0x00013800


	//   ....[4]....
        /*08b0*/ 	.word	0x000140c0


	//----- nvinfo : EIATTR_MBARRIER_INSTR_OFFSETS
	.align		4
.L_242:
        /*08b4*/ 	.byte	0x04, 0x39
        /*08b6*/ 	.short	(.L_244 - .L_243)


	//   ....[0]....
.L_243:
        /*08b8*/ 	.word	0x00000270
        /*08bc*/ 	.word	0x000000ff
        /*08c0*/ 	.word	0x00028800
        /*08c4*/ 	.short	0x0100
        /*08c6*/ 	.byte	0x08
	.zero		1


	//   ....[1]....
        /*08c8*/ 	.word	0x00000280
        /*08cc*/ 	.word	0x000000ff
        /*08d0*/ 	.word	0x00028820
        /*08d4*/ 	.short	0x0100
        /*08d6*/ 	.byte	0x08
	.zero		1


	//   ....[2]....
        /*08d8*/ 	.word	0x00000370
        /*08dc*/ 	.word	0x000000ff
        /*08e0*/ 	.word	0x00028830
        /*08e4*/ 	.short	0x0100
        /*08e6*/ 	.byte	0x08
	.zero		1


	//   ....[3]....
        /*08e8*/ 	.word	0x00000380
        /*08ec*/ 	.word	0x000000ff
        /*08f0*/ 	.word	0x00028840
        /*08f4*/ 	.short	0x0100
        /*08f6*/ 	.byte	0x08
	.zero		1


	//   ....[4]....
        /*08f8*/ 	.word	0x00000390
        /*08fc*/ 	.word	0x000000ff
        /*0900*/ 	.word	0x00028838
        /*0904*/ 	.short	0x0100
        /*0906*/ 	.byte	0x08
	.zero		1


	//   ....[5]....
        /*0908*/ 	.word	0x000003a0
        /*090c*/ 	.word	0x000000ff
        /*0910*/ 	.word	0x00028848
        /*0914*/ 	.short	0x0100
        /*0916*/ 	.byte	0x08
	.zero		1


	//   ....[6]....
        /*0918*/ 	.word	0x000004d0
        /*091c*/ 	.word	0x000000ff
        /*0920*/ 	.word	0x00028850
        /*0924*/ 	.short	0x0100
        /*0926*/ 	.byte	0x08
	.zero		1


	//   ....[7]....
        /*0928*/ 	.word	0x000004e0
        /*092c*/ 	.word	0x000000ff
        /*0930*/ 	.word	0x00028860
        /*0934*/ 	.short	0x0100
        /*0936*/ 	.byte	0x08
	.zero		1


	//   ....[8]....
        /*0938*/ 	.word	0x000004f0
        /*093c*/ 	.word	0x000000ff
        /*0940*/ 	.word	0x00028858
        /*0944*/ 	.short	0x0100
        /*0946*/ 	.byte	0x08
	.zero		1


	//   ....[9]....
        /*0948*/ 	.word	0x00000500
        /*094c*/ 	.word	0x000000ff
        /*0950*/ 	.word	0x00028868
        /*0954*/ 	.short	0x0100
        /*0956*/ 	.byte	0x08
	.zero		1


	//   ....[10]....
        /*0958*/ 	.word	0x000005f0
        /*095c*/ 	.word	0x000000ff
        /*0960*/ 	.word	0x00028870
        /*0964*/ 	.short	0x0100
        /*0966*/ 	.byte	0x06
	.zero		1


	//   ....[11]....
        /*0968*/ 	.word	0x00000600
        /*096c*/ 	.word	0x000000ff
        /*0970*/ 	.word	0x00028880
        /*0974*/ 	.short	0x0100
        /*0976*/ 	.byte	0x06
	.zero		1


	//   ....[12]....
        /*0978*/ 	.word	0x00000610
        /*097c*/ 	.word	0x000000ff
        /*0980*/ 	.word	0x00028878
        /*0984*/ 	.short	0x0100
        /*0986*/ 	.byte	0x06
	.zero		1


	//   ....[13]....
        /*0988*/ 	.word	0x00000620
        /*098c*/ 	.word	0x000000ff
        /*0990*/ 	.word	0x00028888
        /*0994*/ 	.short	0x0100
        /*0996*/ 	.byte	0x06
	.zero		1


	//   ....[14]....
        /*0998*/ 	.word	0x00000750
        /*099c*/ 	.word	0x000000ff
        /*09a0*/ 	.word	0x00028890
        /*09a4*/ 	.short	0x0100
        /*09a6*/ 	.byte	0x08
	.zero		1


	//   ....[15]....
        /*09a8*/ 	.word	0x00000760
        /*09ac*/ 	.word	0x000000ff
        /*09b0*/ 	.word	0x000288a0
        /*09b4*/ 	.short	0x0100
        /*09b6*/ 	.byte	0x08
	.zero		1


	//   ....[16]....
        /*09b8*/ 	.word	0x00000770
        /*09bc*/ 	.word	0x000000ff
        /*09c0*/ 	.word	0x00028898
        /*09c4*/ 	.short	0x0100
        /*09c6*/ 	.byte	0x08
	.zero		1


	//   ....[17]....
        /*09c8*/ 	.word	0x00000780
        /*09cc*/ 	.word	0x000000ff
        /*09d0*/ 	.word	0x000288a8
        /*09d4*/ 	.short	0x0100
        /*09d6*/ 	.byte	0x08
	.zero		1


	//   ....[18]....
        /*09d8*/ 	.word	0x000008b0
        /*09dc*/ 	.word	0x000000ff
        /*09e0*/ 	.word	0x000288b0
        /*09e4*/ 	.short	0x0100
        /*09e6*/ 	.byte	0x08
	.zero		1


	//   ....[19]....
        /*09e8*/ 	.word	0x000008c0
        /*09ec*/ 	.word	0x000000ff
        /*09f0*/ 	.word	0x000288c0
        /*09f4*/ 	.short	0x0100
        /*09f6*/ 	.byte	0x08
	.zero		1


	//   ....[20]....
        /*09f8*/ 	.word	0x000008d0
        /*09fc*/ 	.word	0x000000ff
        /*0a00*/ 	.word	0x000288b8
        /*0a04*/ 	.short	0x0100
        /*0a06*/ 	.byte	0x08
	.zero		1


	//   ....[21]....
        /*0a08*/ 	.word	0x000008e0
        /*0a0c*/ 	.word	0x000000ff
        /*0a10*/ 	.word	0x000288c8
        /*0a14*/ 	.short	0x0100
        /*0a16*/ 	.byte	0x08
	.zero		1


	//   ....[22]....
        /*0a18*/ 	.word	0x00001bc0
        /*0a1c*/ 	.word	0x000000ff
        /*0a20*/ 	.word	0x00028800
        /*0a24*/ 	.short	0x010a
        /*0a26*/ 	.byte	0x29
	.zero		1


	//   ....[23]....
        /*0a28*/ 	.word	0x00001c40
        /*0a2c*/ 	.word	0x00000007
        /*0a30*/ 	.word	0x00028830
        /*0a34*/ 	.short	0x010a
        /*0a36*/ 	.byte	0x3f
	.zero		1


	//   ....[24]....
        /*0a38*/ 	.word	0x00001ca0
        /*0a3c*/ 	.word	0x00000007
        /*0a40*/ 	.word	0x00028830
        /*0a44*/ 	.short	0x010a
        /*0a46*/ 	.byte	0x3f
	.zero		1


	//   ....[25]....
        /*0a48*/ 	.word	0x00002360
        /*0a4c*/ 	.word	0x00000003
        /*0a50*/ 	.word	0x00000000
        /*0a54*/ 	.short	0x0101
        /*0a56*/ 	.byte	0x3f
	.zero		1


	//   ....[26]....
        /*0a58*/ 	.word	0x00005760
        /*0a5c*/ 	.word	0x000000ff
        /*0a60*/ 	.word	0x00028830
        /*0a64*/ 	.short	0x010a
        /*0a66*/ 	.byte	0x06
	.zero		1


	//   ....[27]....
        /*0a68*/ 	.word	0x000057a0
        /*0a6c*/ 	.word	0x000000ff
        /*0a70*/ 	.word	0x00028830
        /*0a74*/ 	.short	0x010a
        /*0a76*/ 	.byte	0x06
	.zero		1


	//   ....[28]....
        /*0a78*/ 	.word	0x00005ac0
        /*0a7c*/ 	.word	0x000000ff
        /*0a80*/ 	.word	0x00028850
        /*0a84*/ 	.short	0x010a
        /*0a86*/ 	.byte	0x06
	.zero		1


	//   ....[29]....
        /*0a88*/ 	.word	0x00005b00
        /*0a8c*/ 	.word	0x000000ff
        /*0a90*/ 	.word	0x00028850
        /*0a94*/ 	.short	0x010a
        /*0a96*/ 	.byte	0x06
	.zero		1


	//   ....[30]....
        /*0a98*/ 	.word	0x00006730
        /*0a9c*/ 	.word	0x00000033
        /*0aa0*/ 	.word	0x00000000
        /*0aa4*/ 	.short	0x0101
        /*0aa6*/ 	.byte	0x3f
	.zero		1


	//   ....[31]....
        /*0aa8*/ 	.word	0x00008480
        /*0aac*/ 	.word	0x0000001c
        /*0ab0*/ 	.word	0x00000000
        /*0ab4*/ 	.short	0x0101
        /*0ab6*/ 	.byte	0x3f
	.zero		1


	//   ....[32]....
        /*0ab8*/ 	.word	0x000092e0
        /*0abc*/ 	.word	0x000000ff
        /*0ac0*/ 	.word	0x00028830
        /*0ac4*/ 	.short	0x010a
        /*0ac6*/ 	.byte	0x06
	.zero		1


	//   ....[33]....
        /*0ac8*/ 	.word	0x00009320
        /*0acc*/ 	.word	0x000000ff
        /*0ad0*/ 	.word	0x00028830
        /*0ad4*/ 	.short	0x010a
        /*0ad6*/ 	.byte	0x06
	.zero		1


	//   ....[34]....
        /*0ad8*/ 	.word	0x00009640
        /*0adc*/ 	.word	0x000000ff
        /*0ae0*/ 	.word	0x00028850
        /*0ae4*/ 	.short	0x010a
        /*0ae6*/ 	.byte	0x06
	.zero		1


	//   ....[35]....
        /*0ae8*/ 	.word	0x00009680
        /*0aec*/ 	.word	0x000000ff
        /*0af0*/ 	.word	0x00028850
        /*0af4*/ 	.short	0x010a
        /*0af6*/ 	.byte	0x06
	.zero		1


	//   ....[36]....
        /*0af8*/ 	.word	0x0000af50
        /*0afc*/ 	.word	0x0000001b
        /*0b00*/ 	.word	0x00000000
        /*0b04*/ 	.short	0x0101
        /*0b06*/ 	.byte	0x3f
	.zero		1


	//   ....[37]....
        /*0b08*/ 	.word	0x0000b000
        /*0b0c*/ 	.word	0x00000023
        /*0b10*/ 	.word	0x00000000
        /*0b14*/ 	.short	0x0101
        /*0b16*/ 	.byte	0x3f
	.zero		1


	//   ....[38]....
        /*0b18*/ 	.word	0x0000bb00
        /*0b1c*/ 	.word	0x000000ff
        /*0b20*/ 	.word	0x00028830
        /*0b24*/ 	.short	0x010a
        /*0b26*/ 	.byte	0x06
	.zero		1


	//   ....[39]....
        /*0b28*/ 	.word	0x0000bb40
        /*0b2c*/ 	.word	0x000000ff
        /*0b30*/ 	.word	0x00028830
        /*0b34*/ 	.short	0x010a
        /*0b36*/ 	.byte	0x06
	.zero		1


	//   ....[40]....
        /*0b38*/ 	.word	0x0000be60
        /*0b3c*/ 	.word	0x000000ff
        /*0b40*/ 	.word	0x00028850
        /*0b44*/ 	.short	0x010a
        /*0b46*/ 	.byte	0x06
	.zero		1


	//   ....[41]....
        /*0b48*/ 	.word	0x0000bea0
        /*0b4c*/ 	.word	0x000000ff
        /*0b50*/ 	.word	0x00028850
        /*0b54*/ 	.short	0x010a
        /*0b56*/ 	.byte	0x06
	.zero		1


	//   ....[42]....
        /*0b58*/ 	.word	0x0000ca90
        /*0b5c*/ 	.word	0x00000036
        /*0b60*/ 	.word	0x00000000
        /*0b64*/ 	.short	0x0101
        /*0b66*/ 	.byte	0x3f
	.zero		1


	//   ....[43]....
        /*0b68*/ 	.word	0x0000e2e0
        /*0b6c*/ 	.word	0x00000022
        /*0b70*/ 	.word	0x00000000
        /*0b74*/ 	.short	0x0101
        /*0b76*/ 	.byte	0x3f
	.zero		1


	//   ....[44]....
        /*0b78*/ 	.word	0x0000f2d0
        /*0b7c*/ 	.word	0x000000ff
        /*0b80*/ 	.word	0x00028850
        /*0b84*/ 	.short	0x010a
        /*0b86*/ 	.byte	0x05
	.zero		1


	//   ....[45]....
        /*0b88*/ 	.word	0x0000f310
        /*0b8c*/ 	.word	0x000000ff
        /*0b90*/ 	.word	0x00028850
        /*0b94*/ 	.short	0x010a
        /*0b96*/ 	.byte	0x05
	.zero		1


	//   ....[46]....
        /*0b98*/ 	.word	0x0000f830
        /*0b9c*/ 	.word	0x00000007
        /*0ba0*/ 	.word	0x00000000
        /*0ba4*/ 	.short	0x0101
        /*0ba6*/ 	.byte	0x3f
	.zero		1


	//   ....[47]....
        /*0ba8*/ 	.word	0x00010e20
        /*0bac*/ 	.word	0x00000003
        /*0bb0*/ 	.word	0x00000000
        /*0bb4*/ 	.short	0x0101
        /*0bb6*/ 	.byte	0x3f
	.zero		1


	//   ....[48]....
        /*0bb8*/ 	.word	0x00013c10
        /*0bbc*/ 	.word	0x00000000
        /*0bc0*/ 	.word	0x00028840
        /*0bc4*/ 	.short	0x010a
        /*0bc6*/ 	.byte	0x3f
	.zero		1


	//   ....[49]....
        /*0bc8*/ 	.word	0x00014ad0
        /*0bcc*/ 	.word	0x00000009
        /*0bd0*/ 	.word	0x00028800
        /*0bd4*/ 	.short	0x0107
        /*0bd6*/ 	.byte	0x3f
	.zero		1


	//   ....[50]....
        /*0bd8*/ 	.word	0x00014be0
        /*0bdc*/ 	.word	0x00000002
        /*0be0*/ 	.word	0x00028800
        /*0be4*/ 	.short	0x0101
        /*0be6*/ 	.byte	0x3f
	.zero		1


	//   ....[51]....
        /*0be8*/ 	.word	0x00014c00
        /*0bec*/ 	.word	0x00000002
        /*0bf0*/ 	.word	0x00028820
        /*0bf4*/ 	.short	0x010a
        /*0bf6*/ 	.byte	0x3f
	.zero		1


	//   ....[52]....
        /*0bf8*/ 	.word	0x00014f80
        /*0bfc*/ 	.word	0x00000003
        /*0c00*/ 	.word	0x00028840
        /*0c04*/ 	.short	0x010a
        /*0c06*/ 	.byte	0x3f
	.zero		1


	//   ....[53]....
        /*0c08*/ 	.word	0x00015340
        /*0c0c*/ 	.word	0x00000003
        /*0c10*/ 	.word	0x00000060
        /*0c14*/ 	.short	0x010a
        /*0c16*/ 	.byte	0x3f
	.zero		1


	//   ....[54]....
        /*0c18*/ 	.word	0x00015a30
        /*0c1c*/ 	.word	0x00000003
        /*0c20*/ 	.word	0x00028840
        /*0c24*/ 	.short	0x010a
        /*0c26*/ 	.byte	0x3f
	.zero		1


	//   ....[55]....
        /*0c28*/ 	.word	0x00015df0
        /*0c2c*/ 	.word	0x00000002
        /*0c30*/ 	.word	0x00000060
        /*0c34*/ 	.short	0x010a
        /*0c36*/ 	.byte	0x3f
	.zero		1


	//   ....[56]....
        /*0c38*/ 	.word	0x00016400
        /*0c3c*/ 	.word	0x00000002
        /*0c40*/ 	.word	0x00028840
        /*0c44*/ 	.short	0x010a
        /*0c46*/ 	.byte	0x3f
	.zero		1


	//   ....[57]....
        /*0c48*/ 	.word	0x000167c0
        /*0c4c*/ 	.word	0x00000002
        /*0c50*/ 	.word	0x00000060
        /*0c54*/ 	.short	0x010a
        /*0c56*/ 	.byte	0x3f
	.zero		1


	//   ....[58]....
        /*0c58*/ 	.word	0x00016d60
        /*0c5c*/ 	.word	0x00000000
        /*0c60*/ 	.word	0x00028860
        /*0c64*/ 	.short	0x010a
        /*0c66*/ 	.byte	0x3f
	.zero		1


	//   ....[59]....
        /*0c68*/ 	.word	0x00017e50
        /*0c6c*/ 	.word	0x00000000
        /*0c70*/ 	.word	0x00028820
        /*0c74*/ 	.short	0x010a
        /*0c76*/ 	.byte	0x3f
	.zero		1


	//   ....[60]....
        /*0c78*/ 	.word	0x00018010
        /*0c7c*/ 	.word	0x00000006
        /*0c80*/ 	.word	0x00000000
        /*0c84*/ 	.short	0x010a
        /*0c86*/ 	.byte	0x3f
	.zero		1


	//   ....[61]....
        /*0c88*/ 	.word	0x00018080
        /*0c8c*/ 	.word	0x00000007
        /*0c90*/ 	.word	0x00000000
        /*0c94*/ 	.short	0x010a
        /*0c96*/ 	.byte	0x3f
	.zero		1


	//   ....[62]....
        /*0c98*/ 	.word	0x000180f0
        /*0c9c*/ 	.word	0x00000004
        /*0ca0*/ 	.word	0x00000000
        /*0ca4*/ 	.short	0x010a
        /*0ca6*/ 	.byte	0x3f
	.zero		1


	//   ....[63]....
        /*0ca8*/ 	.word	0x00018120
        /*0cac*/ 	.word	0x00000003
        /*0cb0*/ 	.word	0x00000000
        /*0cb4*/ 	.short	0x010a
        /*0cb6*/ 	.byte	0x3f
	.zero		1


	//   ....[64]....
        /*0cb8*/ 	.word	0x00018190
        /*0cbc*/ 	.word	0x00000003
        /*0cc0*/ 	.word	0x00028800
        /*0cc4*/ 	.short	0x010a
        /*0cc6*/ 	.byte	0x3f
	.zero		1


	//   ....[65]....
        /*0cc8*/ 	.word	0x000181e0
        /*0ccc*/ 	.word	0x00000007
        /*0cd0*/ 	.word	0x00028830
        /*0cd4*/ 	.short	0x010a
        /*0cd6*/ 	.byte	0x3f
	.zero		1


	//   ....[66]....
        /*0cd8*/ 	.word	0x00018240
        /*0cdc*/ 	.word	0x00000007
        /*0ce0*/ 	.word	0x00028830
        /*0ce4*/ 	.short	0x010a
        /*0ce6*/ 	.byte	0x3f
	.zero		1


	//   ....[67]....
        /*0ce8*/ 	.word	0x000182a0
        /*0cec*/ 	.word	0x00000007
        /*0cf0*/ 	.word	0x00028850
        /*0cf4*/ 	.short	0x010a
        /*0cf6*/ 	.byte	0x3f
	.zero		1


	//   ....[68]....
        /*0cf8*/ 	.word	0x00018300
        /*0cfc*/ 	.word	0x00000005
        /*0d00*/ 	.word	0x00028830
        /*0d04*/ 	.short	0x010a
        /*0d06*/ 	.byte	0x3f
	.zero		1


	//   ....[69]....
        /*0d08*/ 	.word	0x00018360
        /*0d0c*/ 	.word	0x00000005
        /*0d10*/ 	.word	0x00028850
        /*0d14*/ 	.short	0x010a
        /*0d16*/ 	.byte	0x3f
	.zero		1


	//   ....[70]....
        /*0d18*/ 	.word	0x000183c0
        /*0d1c*/ 	.word	0x00000005
        /*0d20*/ 	.word	0x00028830
        /*0d24*/ 	.short	0x010a
        /*0d26*/ 	.byte	0x3f
	.zero		1


	//   ....[71]....
        /*0d28*/ 	.word	0x00018420
        /*0d2c*/ 	.word	0x00000005
        /*0d30*/ 	.word	0x00028850
        /*0d34*/ 	.short	0x010a
        /*0d36*/ 	.byte	0x3f
	.zero		1


	//   ....[72]....
        /*0d38*/ 	.word	0x00018480
        /*0d3c*/ 	.word	0x00000008
        /*0d40*/ 	.word	0x00028850
        /*0d44*/ 	.short	0x010a
        /*0d46*/ 	.byte	0x3f
	.zero		1


	//   ....[73]....
        /*0d48*/ 	.word	0x00018620
        /*0d4c*/ 	.word	0x00000000
        /*0d50*/ 	.word	0x00028840
        /*0d54*/ 	.short	0x010a
        /*0d56*/ 	.byte	0x3f
	.zero		1


	//   ....[74]....
        /*0d58*/ 	.word	0x00019160
        /*0d5c*/ 	.word	0x00000002
        /*0d60*/ 	.word	0x00028820
        /*0d64*/ 	.short	0x010a
        /*0d66*/ 	.byte	0x3f
	.zero		1


	//   ....[75]....
        /*0d68*/ 	.word	0x000191b0
        /*0d6c*/ 	.word	0x00000003
        /*0d70*/ 	.word	0x00028840
        /*0d74*/ 	.short	0x010a
        /*0d76*/ 	.byte	0x3f
	.zero		1


	//   ....[76]....
        /*0d78*/ 	.word	0x00019200
        /*0d7c*/ 	.word	0x00000003
        /*0d80*/ 	.word	0x00000060
        /*0d84*/ 	.short	0x010a
        /*0d86*/ 	.byte	0x3f
	.zero		1


	//   ....[77]....
        /*0d88*/ 	.word	0x00019250
        /*0d8c*/ 	.word	0x00000003
        /*0d90*/ 	.word	0x00028840
        /*0d94*/ 	.short	0x010a
        /*0d96*/ 	.byte	0x3f
	.zero		1


	//   ....[78]....
        /*0d98*/ 	.word	0x000192a0
        /*0d9c*/ 	.word	0x00000002
        /*0da0*/ 	.word	0x00000060
        /*0da4*/ 	.short	0x010a
        /*0da6*/ 	.byte	0x3f
	.zero		1


	//   ....[79]....
        /*0da8*/ 	.word	0x000192f0
        /*0dac*/ 	.word	0x00000002
        /*0db0*/ 	.word	0x00028840
        /*0db4*/ 	.short	0x010a
        /*0db6*/ 	.byte	0x3f
	.zero		1


	//   ....[80]....
        /*0db8*/ 	.word	0x00019340
        /*0dbc*/ 	.word	0x00000002
        /*0dc0*/ 	.word	0x00000060
        /*0dc4*/ 	.short	0x010a
        /*0dc6*/ 	.byte	0x3f
	.zero		1


	//   ....[81]....
        /*0dc8*/ 	.word	0x00019390
        /*0dcc*/ 	.word	0x00000000
        /*0dd0*/ 	.word	0x00028860
        /*0dd4*/ 	.short	0x010a
        /*0dd6*/ 	.byte	0x3f
	.zero		1


	//   ....[82]....
        /*0dd8*/ 	.word	0x00019d30
        /*0ddc*/ 	.word	0x00000000
        /*0de0*/ 	.word	0x00028820
        /*0de4*/ 	.short	0x010a
        /*0de6*/ 	.byte	0x3f
	.zero		1


	//   ....[83]....
        /*0de8*/ 	.word	0x00019ed0
        /*0dec*/ 	.word	0x00000006
        /*0df0*/ 	.word	0x00000000
        /*0df4*/ 	.short	0x010a
        /*0df6*/ 	.byte	0x3f
	.zero		1


	//   ....[84]....
        /*0df8*/ 	.word	0x00019f20
        /*0dfc*/ 	.word	0x00000007
        /*0e00*/ 	.word	0x00000000
        /*0e04*/ 	.short	0x010a
        /*0e06*/ 	.byte	0x3f
	.zero		1


	//   ....[85]....
        /*0e08*/ 	.word	0x00019f70
        /*0e0c*/ 	.word	0x00000004
        /*0e10*/ 	.word	0x00000000
        /*0e14*/ 	.short	0x010a
        /*0e16*/ 	.byte	0x3f
	.zero		1


	//----- nvinfo : EIATTR_NUM_MBARRIERS
	.align		4
.L_244:
        /*0e18*/ 	.byte	0x03, 0x38
        /*0e1a*/ 	.short	0x0016


	//----- nvinfo : EIATTR_EXIT_INSTR_OFFSETS
	.align		4
        /*0e1c*/ 	.byte	0x04, 0x1c
        /*0e1e*/ 	.short	(.L_246 - .L_245)


	//   ....[0]....
.L_245:
        /*0e20*/ 	.word	0x00000a80


	//   ....[1]....
        /*0e24*/ 	.word	0x00011d80


	//   ....[2]....
        /*0e28*/ 	.word	0x00018170


	//----- nvinfo : EIATTR_MAX_THREADS
	.align		4
.L_246:
        /*0e2c*/ 	.byte	0x04, 0x05
        /*0e2e*/ 	.short	(.L_248 - .L_247)
.L_247:
        /*0e30*/ 	.word	0x00000180
        /*0e34*/ 	.word	0x00000001
        /*0e38*/ 	.word	0x00000001


	//----- nvinfo : EIATTR_CRS_STACK_SIZE
	.align		4
.L_248:
        /*0e3c*/ 	.byte	0x04, 0x1e
        /*0e3e*/ 	.short	(.L_250 - .L_249)
.L_249:
        /*0e40*/ 	.word	0x00000000


	//----- nvinfo : EIATTR_CBANK_PARAM_SIZE
	.align		4
.L_250:
        /*0e44*/ 	.byte	0x03, 0x19
        /*0e46*/ 	.short	0x0af0


	//----- nvinfo : EIATTR_PARAM_CBANK
	.align		4
        /*0e48*/ 	.byte	0x04, 0x0a
        /*0e4a*/ 	.short	(.L_252 - .L_251)
	.align		4
.L_251:
        /*0e4c*/ 	.word	index@(.nv.constant0._ZN7cutlass13device_kernelIN5flash11enable_sm90INS1_16FlashAttnFwdSm90INS1_25CollectiveMainloopFwdSm90ILi2EN4cute5tupleIJNS5_1CILi1EEES8_S8_EEENS6_IJNS7_ILi128EEESA_SA_EEELi128ENS_10bfloat16_tEfNS_4arch4Sm90ELb0ELb1ELb1ELb1ELb0ELb0ELb0ELb1ELb1ELb1ELb0ELb0EEENS1_21CollectiveEpilogueFwdISB_S9_SC_SE_Li256ELb1ELb1ELb0ELb0EEENS1_36VarlenDynamicPersistentTileSchedulerILi128ELi128ELi256ELi128ELb0ELb1ELb1ELb1ELb0ELb1EEEEEEEEEvNT_6ParamsE)
        /*0e50*/ 	.short	0x0210
        /*0e52*/ 	.short	0x0af0


	//----- nvinfo : EIATTR_SW_WAR
	.align		4
.L_252:
        /*0e54*/ 	.byte	0x04, 0x36
        /*0e56*/ 	.short	(.L_254 - .L_253)
.L_253:
        /*0e58*/ 	.word	0x00000008
.L_254:


//--------------------- .nv.info._ZN7cutlass13device_kernelIN5flash11enable_sm90INS1_16FlashAttnFwdSm90INS1_25CollectiveMainloopFwdSm90ILi2EN4cute5tupleIJNS5_1CILi1EEES8_S8_EEENS6_IJNS7_ILi128EEESA_SA_EEELi128ENS_10bfloat16_tEfNS_4arch4Sm90ELb0ELb1ELb1ELb1ELb0ELb1ELb0ELb1ELb1ELb1ELb0ELb0EEENS1_21CollectiveEpilogueFwdISB_S9_SC_SE_Li256ELb1ELb1ELb0ELb0EEENS1_36VarlenDynamicPersistentTileSchedulerILi128ELi128ELi256ELi128ELb0ELb1ELb1ELb1ELb0ELb1EEEEEEEEEvNT_6ParamsE --------------------------
	.section	.nv.info._ZN7cutlass13device_kernelIN5flash11enable_sm90INS1_16FlashAttnFwdSm90INS1_25CollectiveMainloopFwdSm90ILi2EN4cute5tupleIJNS5_1CILi1EEES8_S8_EEENS6_IJNS7_ILi128EEESA_SA_EEELi128ENS_10bfloat16_tEfNS_4arch4Sm90ELb0ELb1ELb1ELb1ELb0ELb1ELb0ELb1ELb1ELb1ELb0ELb0EEENS1_21CollectiveEpilogueFwdISB_S9_SC_SE_Li256ELb1ELb1ELb0ELb0EEENS1_36VarlenDynamicPersistentTileSchedulerILi128ELi128ELi256ELi128ELb0ELb1ELb1ELb1ELb0ELb1EEEEEEEEEvNT_6ParamsE,"",@"SHT_CUDA_INFO"
	.sectionflags	@""
	.align	4


	//----- nvinfo : EIATTR_CUDA_API_VERSION
	.align		4
        /*0000*/ 	.byte	0x04, 0x37
        /*0002*/ 	.short	(.L_256 - .L_255)
.L_255:
        /*0004*/ 	.word	0x00000082


	//----- nvinfo : EIATTR_KPARAM_INFO
	.align		4
.L_256:
        /*0008*/ 	.byte	0x04, 0x17
        /*000a*/ 	.short	(.L_258 - .L_257)
.L_257:
        /*000c*/ 	.word	0x00000000
        /*0010*/ 	.short	0x0000
        /*0012*/ 	.short	0x0070
        /*0014*/ 	.byte	0x00, 0xf0, 0x01, 0x2a


	//----- nvinfo : EIATTR_SPARSE_MMA_MASK
	.align		4
.L_258:
        /*0018*/ 	.byte	0x03, 0x50
        /*001a*/ 	.short	0x0000


	//----- nvinfo : EIATTR_MAXREG_COUNT
	.align		4
        /*001c*/ 	.byte	0x03, 0x1b
        /*001e*/ 	.short	0x00a8


	//----- nvinfo : EIATTR_NUM_BARRIERS
	.align		4
        /*0020*/ 	.byte	0x02, 0x4c
        /*0022*/ 	.byte	0x10
	.zero		1


	//----- nvinfo : EIATTR_EXTERNS
	.align		4
        /*0024*/ 	.byte	0x04, 0x0f
        /*0026*/ 	.short	(.L_260 - .L_259)


	//   ....[0]....
	.align		4
.L_259:
        /*0028*/ 	.word	index@(__assertfail)


	//----- nvinfo : EIATTR_ANNOTATIONS
	.align		4
.L_260:
        /*002c*/ 	.byte	0x04, 0x55
        /*002e*/ 	.short	(.L_262 - .L_261)


	//   ....[0]....
.L_261:
        /* <DEDUP_REMOVED lines=75> */


	//----- nvinfo : EIATTR_MERCURY_ISA_VERSION
	.align		4
.L_262:
        /*04d0*/ 	.byte	0x03, 0x5f
        /*04d2*/ 	.short	0x0101


	//----- nvinfo : EIATTR_UNUSED_LOAD_BYTE_OFFSET
	.align		4
        /*04d4*/ 	.byte	0x04, 0x44
        /*04d6*/ 	.short	(.L_264 - .L_263)


	//   ....[0]....
.L_263:
        /*04d8*/ 	.word	0x00000ab0
        /*04dc*/ 	.word	0x0000fff0


	//   ....[1]....
        /*04e0*/ 	.word	0x0001d280
        /*04e4*/ 	.word	0x0000fff0


	//----- nvinfo : EIATTR_INT_WARP_WIDE_INSTR_OFFSETS
	.align		4
.L_264:
        /*04e8*/ 	.byte	0x04, 0x31
        /*04ea*/ 	.short	(.L_266 - .L_265)


	//   ....[0]....
.L_265:
        /*04ec*/ 	.word	0x00000180


	//   ....[1]....
        /*04f0*/ 	.word	0x00000220


	//   ....[2]....
        /*04f4*/ 	.word	0x00000290


	//   ....[3]....
        /*04f8*/ 	.word	0x00022020


	//   ....[4]....
        /*04fc*/ 	.word	0x000220b0


	//   ....[5]....
        /*0500*/ 	.word	0x00025840


	//   ....[6]....
        /*0504*/ 	.word	0x000258a0


	//----- nvinfo : EIATTR_COOP_GROUP_MASK_REGIDS
	.align		4
.L_266:
        /*0508*/ 	.byte	0x04, 0x29
        /*050a*/ 	.short	(.L_268 - .L_267)


	//   ....[0]....
.L_267:
        /*050c*/ 	.word	0xffffffff


	//   ....[1]....
        /*0510*/ 	.word	0xffffffff


	//   ....[2]....
        /*0514*/ 	.word	0xffffffff


	//   ....[3]....
        /*0518*/ 	.word	0xffffffff


	//   ....[4]....
        /*051c*/ 	.word	0xffffffff


	//   ....[5]....
        /*0520*/ 	.word	0xffffffff


	//   ....[6]....
        /*0524*/ 	.word	0xffffffff


	//   ....[7]....
        /*0528*/ 	.word	0xffffffff


	//   ....[8]....
        /*052c*/ 	.word	0xffffffff


	//   ....[9]....
        /*0530*/ 	.word	0xffffffff


	//   ....[10]....
        /*0534*/ 	.word	0xffffffff


	//   ....[11]....
        /*0538*/ 	.word	0xffffffff


	//   ....[12]....
        /*053c*/ 	.word	0xffffffff


	//   ....[13]....
        /*0540*/ 	.word	0xffffffff


	//   ....[14]....
        /*0544*/ 	.word	0xffffffff


	//   ....[15]....
        /*0548*/ 	.word	0xffffffff


	//   ....[16]....
        /*054c*/ 	.word	0xffffffff


	//   ....[17]....
        /*0550*/ 	.word	0xffffffff


	//   ....[18]....
        /*0554*/ 	.word	0xffffffff


	//   ....[19]....
        /*0558*/ 	.word	0xffffffff


	//   ....[20]....
        /*055c*/ 	.word	0xffffffff


	//   ....[21]....
        /*0560*/ 	.word	0xffffffff


	//   ....[22]....
        /*0564*/ 	.word	0xffffffff


	//   ....[23]....
        /*0568*/ 	.word	0xffffffff


	//   ....[24]....
        /*056c*/ 	.word	0xffffffff


	//   ....[25]....
        /*0570*/ 	.word	0xffffffff


	//   ....[26]....
        /*0574*/ 	.word	0xffffffff


	//   ....[27]....
        /*0578*/ 	.word	0xffffffff


	//   ....[28]....
        /*057c*/ 	.word	0xffffffff


	//   ....[29]....
        /*0580*/ 	.word	0xffffffff


	//   ....[30]....
        /*0584*/ 	.word	0xffffffff


	//   ....[31]....
        /*0588*/ 	.word	0xffffffff


	//   ....[32]....
        /*058c*/ 	.word	0xffffffff


	//   ....[33]....
        /*0590*/ 	.word	0xffffffff


	//   ....[34]....
        /*0594*/ 	.word	0xffffffff


	//   ....[35]....
        /*0598*/ 	.word	0xffffffff


	//   ....[36]....
        /*059c*/ 	.word	0xffffffff


	//   ....[37]....
        /*05a0*/ 	.word	0xffffffff


	//   ....[38]....
        /*05a4*/ 	.word	0xffffffff


	//   ....[39]....
        /*05a8*/ 	.word	0xffffffff


	//   ....[40]....
        /*05ac*/ 	.word	0xffffffff


	//   ....[41]....
        /*05b0*/ 	.word	0xffffffff


	//   ....[42]....
        /*05b4*/ 	.word	0xffffffff


	//   ....[43]....
        /*05b8*/ 	.word	0xffffffff


	//   ....[44]....
        /*05bc*/ 	.word	0xffffffff


	//   ....[45]....
        /*05c0*/ 	.word	0xffffffff


	//   ....[46]....
        /*05c4*/ 	.word	0xffffffff


	//   ....[47]....
        /*05c8*/ 	.word	0xffffffff


	//   ....[48]....
        /*05cc*/ 	.word	0xffffffff


	//   ....[49]....
        /*05d0*/ 	.word	0xffffffff


	//   ....[50]....
        /*05d4*/ 	.word	0xffffffff


	//   ....[51]....
        /*05d8*/ 	.word	0xffffffff


	//   ....[52]....
        /*05dc*/ 	.word	0xffffffff


	//   ....[53]....
        /*05e0*/ 	.word	0xffffffff


	//   ....[54]....
        /*05e4*/ 	.word	0xffffffff


	//   ....[55]....
        /*05e8*/ 	.word	0xffffffff


	//   ....[56]....
        /*05ec*/ 	.word	0xffffffff


	//   ....[57]....
        /*05f0*/ 	.word	0xffffffff


	//   ....[58]....
        /*05f4*/ 	.word	0xffffffff


	//   ....[59]....
        /*05f8*/ 	.word	0xffffffff


	//   ....[60]....
        /*05fc*/ 	.word	0xffffffff


	//   ....[61]....
        /*0600*/ 	.word	0xffffffff


	//   ....[62]....
        /*0604*/ 	.word	0xffffffff


	//   ....[63]....
        /*0608*/ 	.word	0xffffffff


	//   ....[64]....
        /*060c*/ 	.word	0xffffffff


	//   ....[65]....
        /*0610*/ 	.word	0xffffffff


	//   ....[66]....
        /*0614*/ 	.word	0xffffffff


	//   ....[67]....
        /*0618*/ 	.word	0xffffffff


	//   ....[68]....
        /*061c*/ 	.word	0xffffffff


	//   ....[69]....
        /*0620*/ 	.word	0xffffffff


	//   ....[70]....
        /*0624*/ 	.word	0xffffffff


	//   ....[71]....
        /*0628*/ 	.word	0xffffffff


	//   ....[72]....
        /*062c*/ 	.word	0xffffffff


	//   ....[73]....
        /*0630*/ 	.word	0xffffffff


	//   ....[74]....
        /*0634*/ 	.word	0xffffffff


	//   ....[75]....
        /*0638*/ 	.word	0xffffffff


	//   ....[76]....
        /*063c*/ 	.word	0xffffffff


	//   ....[77]....
        /*0640*/ 	.word	0xffffffff


	//   ....[78]....
        /*0644*/ 	.word	0xffffffff


	//   ....[79]....
        /*0648*/ 	.word	0xffffffff


	//   ....[80]....
        /*064c*/ 	.word	0xffffffff


	//   ....[81]....
        /*0650*/ 	.word	0xffffffff


	//   ....[82]....
        /*0654*/ 	.word	0xffffffff


	//   ....[83]....
        /*0658*/ 	.word	0xffffffff


	//   ....[84]....
        /*065c*/ 	.word	0xffffffff


	//   ....[85]....
        /*0660*/ 	.word	0xffffffff


	//   ....[86]....
        /*0664*/ 	.word	0xffffffff


	//   ....[87]....
        /*0668*/ 	.word	0xffffffff


	//   ....[88]....
        /*066c*/ 	.word	0xffffffff


	//   ....[89]....
        /*0670*/ 	.word	0xffffffff


	//   ....[90]....
        /*0674*/ 	.word	0xffffffff


	//   ....[91]....
        /*0678*/ 	.word	0xffffffff


	//   ....[92]....
        /*067c*/ 	.word	0xffffffff


	//   ....[93]....
        /*0680*/ 	.word	0xffffffff


	//   ....[94]....
        /*0684*/ 	.word	0xffffffff


	//   ....[95]....
        /*0688*/ 	.word	0xffffffff


	//   ....[96]....
        /*068c*/ 	.word	0xffffffff


	//   ....[97]....
        /*0690*/ 	.word	0xffffffff


	//   ....[98]....
        /*0694*/ 	.word	0xffffffff


	//   ....[99]....
        /*0698*/ 	.word	0xffffffff


	//   ....[100]....
        /*069c*/ 	.word	0xffffffff


	//   ....[101]....
        /*06a0*/ 	.word	0xffffffff


	//   ....[102]....
        /*06a4*/ 	.word	0xffffffff


	//   ....[103]....
        /*06a8*/ 	.word	0xffffffff


	//   ....[104]....
        /*06ac*/ 	.word	0xffffffff


	//   ....[105]....
        /*06b0*/ 	.word	0xffffffff


	//   ....[106]....
        /*06b4*/ 	.word	0xffffffff


	//   ....[107]....
        /*06b8*/ 	.word	0xffffffff


	//   ....[108]....
        /*06bc*/ 	.word	0xffffffff


	//   ....[109]....
        /*06c0*/ 	.word	0xffffffff


	//   ....[110]....
        /*06c4*/ 	.word	0xffffffff


	//   ....[111]....
        /*06c8*/ 	.word	0xffffffff


	//   ....[112]....
        /*06cc*/ 	.word	0xffffffff


	//   ....[113]....
        /*06d0*/ 	.word	0xffffffff


	//   ....[114]....
        /*06d4*/ 	.word	0xffffffff


	//   ....[115]....
        /*06d8*/ 	.word	0xffffffff


	//   ....[116]....
        /*06dc*/ 	.word	0xffffffff


	//   ....[117]....
        /*06e0*/ 	.word	0xffffffff


	//   ....[118]....
        /*06e4*/ 	.word	0xffffffff


	//   ....[119]....
        /*06e8*/ 	.word	0xffffffff


	//   ....[120]....
        /*06ec*/ 	.word	0xffffffff


	//   ....[121]....
        /*06f0*/ 	.word	0xffffffff


	//   ....[122]....
        /*06f4*/ 	.word	0xffffffff


	//   ....[123]....
        /*06f8*/ 	.word	0xffffffff


	//   ....[124]....
        /*06fc*/ 	.word	0xffffffff


	//   ....[125]....
        /*0700*/ 	.word	0xffffffff


	//   ....[126]....
        /*0704*/ 	.word	0xffffffff


	//   ....[127]....
        /*0708*/ 	.word	0xffffffff


	//   ....[128]....
        /*070c*/ 	.word	0xffffffff


	//   ....[129]....
        /*0710*/ 	.word	0xffffffff


	//   ....[130]....
        /*0714*/ 	.word	0xffffffff


	//   ....[131]....
        /*0718*/ 	.word	0xffffffff


	//   ....[132]....
        /*071c*/ 	.word	0xffffffff


	//   ....[133]....
        /*0720*/ 	.word	0xffffffff


	//   ....[134]....
        /*0724*/ 	.word	0xffffffff


	//   ....[135]....
        /*0728*/ 	.word	0xffffffff


	//   ....[136]....
        /*072c*/ 	.word	0xffffffff


	//   ....[137]....
        /*0730*/ 	.word	0xffffffff


	//   ....[138]....
        /*0734*/ 	.word	0x0500000f


	//   ....[139]....
        /*0738*/ 	.word	0x0500000f


	//   ....[140]....
        /*073c*/ 	.word	0x0500000f


	//   ....[141]....
        /*0740*/ 	.word	0x0500000f


	//   ....[142]....
        /*0744*/ 	.word	0x0500000f


	//   ....[143]....
        /*0748*/ 	.word	0x0500000f


	//   ....[144]....
        /*074c*/ 	.word	0x0500000f


	//   ....[145]....
        /*0750*/ 	.word	0x0500000f


	//   ....[146]....
        /*0754*/ 	.word	0x0500000f


	//   ....[147]....
        /*0758*/ 	.word	0x0500000f


	//   ....[148]....
        /*075c*/ 	.word	0x0500000f


	//   ....[149]....
        /*0760*/ 	.word	0x0500000f


	//   ....[150]....
        /*0764*/ 	.word	0x0500000f


	//   ....[151]....
        /*0768*/ 	.word	0x0500000f


	//   ....[152]....
        /*076c*/ 	.word	0x0500000f


	//   ....[153]....
        /*0770*/ 	.word	0x0500000f


	//   ....[154]....
        /*0774*/ 	.word	0x0500000f


	//   ....[155]....
        /*0778*/ 	.word	0x0500000f


	//   ....[156]....
        /*077c*/ 	.word	0x0500000f


	//   ....[157]....
        /*0780*/ 	.word	0x0500000f


	//   ....[158]....
        /*0784*/ 	.word	0x0500000f


	//   ....[159]....
        /*0788*/ 	.word	0x0500000f


	//   ....[160]....
        /*078c*/ 	.word	0x0500000f


	//   ....[161]....
        /*0790*/ 	.word	0x0500000f


	//   ....[162]....
        /*0794*/ 	.word	0x0500000f


	//   ....[163]....
        /*0798*/ 	.word	0x0500000f


	//   ....[164]....
        /*079c*/ 	.word	0x0500000f


	//   ....[165]....
        /*07a0*/ 	.word	0x0500000f


	//   ....[166]....
        /*07a4*/ 	.word	0x0500000f


	//   ....[167]....
        /*07a8*/ 	.word	0x0500000f


	//   ....[168]....
        /*07ac*/ 	.word	0x0500000f


	//   ....[169]....
        /*07b0*/ 	.word	0x0500000f


	//   ....[170]....
        /*07b4*/ 	.word	0x0500000f


	//   ....[171]....
        /*07b8*/ 	.word	0x0500000f


	//   ....[172]....
        /*07bc*/ 	.word	0x0500000f


	//   ....[173]....
        /*07c0*/ 	.word	0x0500000f


	//   ....[174]....
        /*07c4*/ 	.word	0x0500000f


	//   ....[175]....
        /*07c8*/ 	.word	0x0500000f


	//   ....[176]....
        /*07cc*/ 	.word	0x0500000f


	//   ....[177]....
        /*07d0*/ 	.word	0x0500000f


	//   ....[178]....
        /*07d4*/ 	.word	0x0500000f


	//   ....[179]....
        /*07d8*/ 	.word	0x0500000f


	//   ....[180]....
        /*07dc*/ 	.word	0x0500000f


	//   ....[181]....
        /*07e0*/ 	.word	0x0500000f


	//   ....[182]....
        /*07e4*/ 	.word	0x0500000f


	//   ....[183]....
        /*07e8*/ 	.word	0x0500000f


	//   ....[184]....
        /*07ec*/ 	.word	0x0500000f


	//   ....[185]....
        /*07f0*/ 	.word	0x0500000f


	//   ....[186]....
        /*07f4*/ 	.word	0x0500000f


	//   ....[187]....
        /*07f8*/ 	.word	0x0500000f


	//   ....[188]....
        /*07fc*/ 	.word	0x0500000f


	//   ....[189]....
        /*0800*/ 	.word	0x0500000f


	//   ....[190]....
        /*0804*/ 	.word	0x0500000f


	//   ....[191]....
        /*0808*/ 	.word	0x0500000f


	//   ....[192]....
        /*080c*/ 	.word	0x0500000f


	//   ....[193]....
        /*0810*/ 	.word	0x0500000f


	//   ....[194]....
        /*0814*/ 	.word	0x0500000f


	//   ....[195]....
        /*0818*/ 	.word	0x0500000f


	//   ....[196]....
        /*081c*/ 	.word	0x0500000f


	//   ....[197]....
        /*0820*/ 	.word	0x0500000f


	//   ....[198]....
        /*0824*/ 	.word	0x0500000f


	//   ....[199]....
        /*0828*/ 	.word	0x0500000f


	//   ....[200]....
        /*082c*/ 	.word	0x0500000f


	//   ....[201]....
        /*0830*/ 	.word	0x0500000f


	//   ....[202]....
        /*0834*/ 	.word	0x0500000f


	//   ....[203]....
        /*0838*/ 	.word	0x0500000f


	//   ....[204]....
        /*083c*/ 	.word	0x0500000f


	//   ....[205]....
        /*0840*/ 	.word	0x0500000f


	//   ....[206]....
        /*0844*/ 	.word	0x0500000f


	//   ....[207]....
        /*0848*/ 	.word	0x0500000f


	//   ....[208]....
        /*084c*/ 	.word	0x0500000f


	//   ....[209]....
        /*0850*/ 	.word	0x0500000f


	//   ....[210]....
        /*0854*/ 	.word	0x0500000f


	//   ....[211]....
        /*0858*/ 	.word	0x0500000f


	//   ....[212]....
        /*085c*/ 	.word	0x0500000f


	//   ....[213]....
        /*0860*/ 	.word	0x0500000f


	//   ....[214]....
        /*0864*/ 	.word	0x0500000f


	//----- nvinfo : EIATTR_COOP_GROUP_INSTR_OFFSETS
	.align		4
.L_268:
        /*0868*/ 	.byte	0x04, 0x28
        /*086a*/ 	.short	(.L_270 - .L_269)


	//   ....[0]....
.L_269:
        /*086c*/ 	.word	0x00000060


	//   ....[1]....
        /*0870*/ 	.word	0x00000190


	//   ....[2]....
        /*0874*/ 	.word	0x00000240


	//   ....[3]....
        /*0878*/ 	.word	0x00000400


	//   ....[4]....
        /*087c*/ 	.word	0x00000560


	//   ....[5]....
        /*0880*/ 	.word	0x00000680


	//   ....[6]....
        /*0884*/ 	.word	0x000007e0


	//   ....[7]....
        /*0888*/ 	.word	0x00009430


	//   ....[8]....
        /*088c*/ 	.word	0x00009af0


	//   ....[9]....
        /*0890*/ 	.word	0x00009b00


	//   ....[10]....
        /*0894*/ 	.word	0x00009b10


	//   ....[11]....
        /*0898*/ 	.word	0x00009b20


	//   ....[12]....
        /*089c*/ 	.word	0x00009e60


	//   ....[13]....
        /*08a0*/ 	.word	0x00009e70


	//   ....[14]....
        /*08a4*/ 	.word	0x00009e80


	//   ....[15]....
        /*08a8*/ 	.word	0x00009e90


	//   ....[16]....
        /*08ac*/ 	.word	0x0000a1b0


	//   ....[17]....
        /*08b0*/ 	.word	0x0000a1c0


	//   ....[18]....
        /*08b4*/ 	.word	0x0000a1d0


	//   ....[19]....
        /*08b8*/ 	.word	0x0000a1e0


	//   ....[20]....
        /*08bc*/ 	.word	0x0000a520


	//   ....[21]....
        /*08c0*/ 	.word	0x0000a530


	//   ....[22]....
        /*08c4*/ 	.word	0x0000a540


	//   ....[23]....
        /*08c8*/ 	.word	0x0000a550


	//   ....[24]....
        /*08cc*/ 	.word	0x0000c440


	//   ....[25]....
        /*08d0*/ 	.word	0x0000c460


	//   ....[26]....
        /*08d4*/ 	.word	0x0000c470


	//   ....[27]....
        /*08d8*/ 	.word	0x0000c480


	//   ....[28]....
        /*08dc*/ 	.word	0x0000c590


	//   ....[29]....
        /*08e0*/ 	.word	0x0000c5b0


	//   ....[30]....
        /*08e4*/ 	.word	0x0000c650


	//   ....[31]....
        /*08e8*/ 	.word	0x0000c680


	//   ....[32]....
        /*08ec*/ 	.word	0x0000c9d0


	//   ....[33]....
        /*08f0*/ 	.word	0x0000c9f0


	//   ....[34]....
        /*08f4*/ 	.word	0x0000ca10


	//   ....[35]....
        /*08f8*/ 	.word	0x0000ca20


	//   ....[36]....
        /*08fc*/ 	.word	0x0000caf0


	//   ....[37]....
        /*0900*/ 	.word	0x0000cb10


	//   ....[38]....
        /*0904*/ 	.word	0x0000cb20


	//   ....[39]....
        /*0908*/ 	.word	0x0000cba0


	//   ....[40]....
        /*090c*/ 	.word	0x0000f2e0


	//   ....[41]....
        /*0910*/ 	.word	0x00010540


	//   ....[42]....
        /*0914*/ 	.word	0x00010c10


	//   ....[43]....
        /*0918*/ 	.word	0x00010cd0


	//   ....[44]....
        /*091c*/ 	.word	0x00011620


	//   ....[45]....
        /*0920*/ 	.word	0x00011690


	//   ....[46]....
        /*0924*/ 	.word	0x000137c0


	//   ....[47]....
        /*0928*/ 	.word	0x00013a70


	//   ....[48]....
        /*092c*/ 	.word	0x00014730


	//   ....[49]....
        /*0930*/ 	.word	0x000147e0


	//   ....[50]....
        /*0934*/ 	.word	0x00014fa0


	//   ....[51]....
        /*0938*/ 	.word	0x00015030


	//   ....[52]....
        /*093c*/ 	.word	0x00017540


	//   ....[53]....
        /*0940*/ 	.word	0x00017560


	//   ....[54]....
        /*0944*/ 	.word	0x00017a80


	//   ....[55]....
        /*0948*/ 	.word	0x00017b00


	//   ....[56]....
        /*094c*/ 	.word	0x00019e70


	//   ....[57]....
        /*0950*/ 	.word	0x0001a1b0


	//   ....[58]....
        /*0954*/ 	.word	0x0001ae70


	//   ....[59]....
        /*0958*/ 	.word	0x0001af20


	//   ....[60]....
        /*095c*/ 	.word	0x0001b900


	//   ....[61]....
        /*0960*/ 	.word	0x0001b990


	//   ....[62]....
        /*0964*/ 	.word	0x0001c8d0


	//   ....[63]....
        /*0968*/ 	.word	0x0001cc70


	//   ....[64]....
        /*096c*/ 	.word	0x0001cca0


	//   ....[65]....
        /*0970*/ 	.word	0x0001ccb0


	//   ....[66]....
        /*0974*/ 	.word	0x0001dca0


	//   ....[67]....
        /*0978*/ 	.word	0x0001dce0


	//   ....[68]....
        /*097c*/ 	.word	0x0001dd20


	//   ....[69]....
        /*0980*/ 	.word	0x0001dd50


	//   ....[70]....
        /*0984*/ 	.word	0x0001e320


	//   ....[71]....
        /*0988*/ 	.word	0x0001e340


	//   ....[72]....
        /*098c*/ 	.word	0x0001e400


	//   ....[73]....
        /*0990*/ 	.word	0x0001e420


	//   ....[74]....
        /*0994*/ 	.word	0x0001e4e0


	//   ....[75]....
        /*0998*/ 	.word	0x0001e500


	//   ....[76]....
        /*099c*/ 	.word	0x0001e5d0


	//   ....[77]....
        /*09a0*/ 	.word	0x0001e5f0


	//   ....[78]....
        /*09a4*/ 	.word	0x0001edc0


	//   ....[79]....
        /*09a8*/ 	.word	0x0001edd0


	//   ....[80]....
        /*09ac*/ 	.word	0x0001eee0


	//   ....[81]....
        /*09b0*/ 	.word	0x0001eef0


	//   ....[82]....
        /*09b4*/ 	.word	0x0001f000


	//   ....[83]....
        /*09b8*/ 	.word	0x0001f010


	//   ....[84]....
        /*09bc*/ 	.word	0x0001f120


	//   ....[85]....
        /*09c0*/ 	.word	0x0001f130


	//   ....[86]....
        /*09c4*/ 	.word	0x0001f2a0


	//   ....[87]....
        /*09c8*/ 	.word	0x0001f470


	//   ....[88]....
        /*09cc*/ 	.word	0x0001f4a0


	//   ....[89]....
        /*09d0*/ 	.word	0x0001f4d0


	//   ....[90]....
        /*09d4*/ 	.word	0x0001f500


	//   ....[91]....
        /*09d8*/ 	.word	0x0001f530


	//   ....[92]....
        /*09dc*/ 	.word	0x0001f560


	//   ....[93]....
        /*09e0*/ 	.word	0x0001f6d0


	//   ....[94]....
        /*09e4*/ 	.word	0x0001f700


	//   ....[95]....
        /*09e8*/ 	.word	0x0001f730


	//   ....[96]....
        /*09ec*/ 	.word	0x0001f760


	//   ....[97]....
        /*09f0*/ 	.word	0x0001f790


	//   ....[98]....
        /*09f4*/ 	.word	0x0001f7c0


	//   ....[99]....
        /*09f8*/ 	.word	0x0001f860


	//   ....[100]....
        /*09fc*/ 	.word	0x0001f8c0


	//   ....[101]....
        /*0a00*/ 	.word	0x0001f950


	//   ....[102]....
        /*0a04*/ 	.word	0x00020a10


	//   ....[103]....
        /*0a08*/ 	.word	0x000225e0


	//   ....[104]....
        /*0a0c*/ 	.word	0x000231d0


	//   ....[105]....
        /*0a10*/ 	.word	0x000231e0


	//   ....[106]....
        /*0a14*/ 	.word	0x00023210


	//   ....[107]....
        /*0a18*/ 	.word	0x00023220


	//   ....[108]....
        /*0a1c*/ 	.word	0x00023330


	//   ....[109]....
        /*0a20*/ 	.word	0x00023340


	//   ....[110]....
        /*0a24*/ 	.word	0x000233d0


	//   ....[111]....
        /*0a28*/ 	.word	0x000233e0


	//   ....[112]....
        /*0a2c*/ 	.word	0x00023470


	//   ....[113]....
        /*0a30*/ 	.word	0x00023480


	//   ....[114]....
        /*0a34*/ 	.word	0x00023510


	//   ....[115]....
        /*0a38*/ 	.word	0x00023520


	//   ....[116]....
        /*0a3c*/ 	.word	0x000235b0


	//   ....[117]....
        /*0a40*/ 	.word	0x000235c0


	//   ....[118]....
        /*0a44*/ 	.word	0x00023610


	//   ....[119]....
        /*0a48*/ 	.word	0x00023640


	//   ....[120]....
        /*0a4c*/ 	.word	0x00025f90


	//   ....[121]....
        /*0a50*/ 	.word	0x00025fc0


	//   ....[122]....
        /*0a54*/ 	.word	0x00025fd0


	//   ....[123]....
        /*0a58*/ 	.word	0x00026000


	//   ....[124]....
        /*0a5c*/ 	.word	0x00026030


	//   ....[125]....
        /*0a60*/ 	.word	0x00026060


	//   ....[126]....
        /*0a64*/ 	.word	0x00026090


	//   ....[127]....
        /*0a68*/ 	.word	0x000260a0


	//   ....[128]....
        /*0a6c*/ 	.word	0x00026220


	//   ....[129]....
        /*0a70*/ 	.word	0x00026250


	//   ....[130]....
        /*0a74*/ 	.word	0x00026280


	//   ....[131]....
        /*0a78*/ 	.word	0x000262b0


	//   ....[132]....
        /*0a7c*/ 	.word	0x000262e0


	//   ....[133]....
        /*0a80*/ 	.word	0x00026310


	//   ....[134]....
        /*0a84*/ 	.word	0x000263d0


	//   ....[135]....
        /*0a88*/ 	.word	0x000263f0


	//   ....[136]....
        /*0a8c*/ 	.word	0x00026460


	//   ....[137]....
        /*0a90*/ 	.word	0x00026b30


	//   ....[138]....
        /*0a94*/ 	.word	0x00026f70


	//   ....[139]....
        /*0a98*/ 	.word	0x00027020


	//   ....[140]....
        /*0a9c*/ 	.word	0x000270b0


	//   ....[141]....
        /*0aa0*/ 	.word	0x00027100


	//   ....[142]....
        /*0aa4*/ 	.word	0x00027150


	//   ....[143]....
        /*0aa8*/ 	.word	0x000271e0


	//   ....[144]....
        /*0aac*/ 	.word	0x00027270


	//   ....[145]....
        /*0ab0*/ 	.word	0x000272c0


	//   ....[146]....
        /*0ab4*/ 	.word	0x00027310


	//   ....[147]....
        /*0ab8*/ 	.word	0x000273a0


	//   ....[148]....
        /*0abc*/ 	.word	0x00027430


	//   ....[149]....
        /*0ac0*/ 	.word	0x00027480


	//   ....[150]....
        /*0ac4*/ 	.word	0x000274d0


	//   ....[151]....
        /*0ac8*/ 	.word	0x00027560


	//   ....[152]....
        /*0acc*/ 	.word	0x000275f0


	//   ....[153]....
        /*0ad0*/ 	.word	0x00027640


	//   ....[154]....
        /*0ad4*/ 	.word	0x00027690


	//   ....[155]....
        /*0ad8*/ 	.word	0x00027780


	//   ....[156]....
        /*0adc*/ 	.word	0x00027830


	//   ....[157]....
        /*0ae0*/ 	.word	0x000278b0


	//   ....[158]....
        /*0ae4*/ 	.word	0x00027950


	//   ....[159]....
        /*0ae8*/ 	.word	0x000279e0


	//   ....[160]....
        /*0aec*/ 	.word	0x00027aa0


	//   ....[161]....
        /*0af0*/ 	.word	0x00027b20


	//   ....[162]....
        /*0af4*/ 	.word	0x00027b90


	//   ....[163]....
        /*0af8*/ 	.word	0x00027d30


	//   ....[164]....
        /*0afc*/ 	.word	0x00027dd0


	//   ....[165]....
        /*0b00*/ 	.word	0x00027e50


	//   ....[166]....
        /*0b04*/ 	.word	0x00027ec0


	//   ....[167]....
        /*0b08*/ 	.word	0x00028030


	//   ....[168]....
        /*0b0c*/ 	.word	0x00028160


	//   ....[169]....
        /*0b10*/ 	.word	0x000281d0


	//   ....[170]....
        /*0b14*/ 	.word	0x00028220


	//   ....[171]....
        /*0b18*/ 	.word	0x000285a0


	//   ....[172]....
        /*0b1c*/ 	.word	0x000285f0


	//   ....[173]....
        /*0b20*/ 	.word	0x00028680


	//   ....[174]....
        /*0b24*/ 	.word	0x00028710


	//   ....[175]....
        /*0b28*/ 	.word	0x000287a0


	//   ....[176]....
        /*0b2c*/ 	.word	0x00028830


	//   ....[177]....
        /*0b30*/ 	.word	0x000288c0


	//   ....[178]....
        /*0b34*/ 	.word	0x00028950


	//   ....[179]....
        /*0b38*/ 	.word	0x00028a10


	//   ....[180]....
        /*0b3c*/ 	.word	0x00028d00


	//   ....[181]....
        /*0b40*/ 	.word	0x00028ee0


	//   ....[182]....
        /*0b44*/ 	.word	0x00028f30


	//   ....[183]....
        /*0b48*/ 	.word	0x00028f90


	//   ....[184]....
        /*0b4c*/ 	.word	0x00029030


	//   ....[185]....
        /*0b50*/ 	.word	0x000290f0


	//   ....[186]....
        /*0b54*/ 	.word	0x00029200


	//   ....[187]....
        /*0b58*/ 	.word	0x00029260


	//   ....[188]....
        /*0b5c*/ 	.word	0x00029360


	//   ....[189]....
        /*0b60*/ 	.word	0x000293c0


	//   ....[190]....
        /*0b64*/ 	.word	0x000294c0


	//   ....[191]....
        /*0b68*/ 	.word	0x00029520


	//   ....[192]....
        /*0b6c*/ 	.word	0x00029620


	//   ....[193]....
        /*0b70*/ 	.word	0x00029680


	//   ....[194]....
        /*0b74*/ 	.word	0x00029760


	//   ....[195]....
        /*0b78*/ 	.word	0x000297e0


	//   ....[196]....
        /*0b7c*/ 	.word	0x000298c0


	//   ....[197]....
        /*0b80*/ 	.word	0x00029bf0


	//   ....[198]....
        /*0b84*/ 	.word	0x00029c90


	//   ....[199]....
        /*0b88*/ 	.word	0x00029db0


	//   ....[200]....
        /*0b8c*/ 	.word	0x00029e30


	//   ....[201]....
        /*0b90*/ 	.word	0x00029eb0


	//   ....[202]....
        /*0b94*/ 	.word	0x00029f30


	//   ....[203]....
        /*0b98*/ 	.word	0x00029fb0


	//   ....[204]....
        /*0b9c*/ 	.word	0x0002a040


	//   ....[205]....
        /*0ba0*/ 	.word	0x0002a0e0


	//   ....[206]....
        /*0ba4*/ 	.word	0x0002a180


	//   ....[207]....
        /*0ba8*/ 	.word	0x0002a200


	//   ....[208]....
        /*0bac*/ 	.word	0x0002a280


	//   ....[209]....
        /*0bb0*/ 	.word	0x0002a300


	//   ....[210]....
        /*0bb4*/ 	.word	0x0002a390


	//   ....[211]....
        /*0bb8*/ 	.word	0x0002a410


	//   ....[212]....
        /*0bbc*/ 	.word	0x0002a4b0


	//   ....[213]....
        /*0bc0*/ 	.word	0x0002a540


	//   ....[214]....
        /*0bc4*/ 	.word	0x0002a670


	//----- nvinfo : EIATTR_REG_RECONFIG
	.align		4
.L_270:
        /*0bc8*/ 	.byte	0x01, 0x54
	.zero		2


	//----- nvinfo : EIATTR_SYSCALL_OFFSETS
	.align		4
        /*0bcc*/ 	.byte	0x04, 0x46
        /*0bce*/ 	.short	(.L_272 - .L_271)


	//   ....[0]....
.L_271:
        /*0bd0*/ 	.word	0x00001cb0


	//   ....[1]....
        /*0bd4*/ 	.word	0x00001e00


	//   ....[2]....
        /*0bd8*/ 	.word	0x000095c0


	//   ....[3]....
        /*0bdc*/ 	.word	0x000098b0


	//   ....[4]....
        /*0be0*/ 	.word	0x00022220


	//   ....[5]....
        /*0be4*/ 	.word	0x00022370


	//   ....[6]....
        /*0be8*/ 	.word	0x00022460


	//   ....[7]....
        /*0bec*/ 	.word	0x00022d20


	//----- nvinfo : EIATTR_MBARRIER_INSTR_OFFSETS
	.align		4
.L_272:
        /*0bf0*/ 	.byte	0x04, 0x39
        /*0bf2*/ 	.short	(.L_274 - .L_273)


	//   ....[0]....
.L_273:
        /*0bf4*/ 	.word	0x000002b0
        /*0bf8*/ 	.word	0x000000ff
        /*0bfc*/ 	.word	0x00028800
        /*0c00*/ 	.short	0x0100
        /*0c02*/ 	.byte	0x08
	.zero		1


	//   ....[1]....
        /*0c04*/ 	.word	0x000002c0
        /*0c08*/ 	.word	0x000000ff
        /*0c0c*/ 	.word	0x00028820
        /*0c10*/ 	.short	0x0100
        /*0c12*/ 	.byte	0x08
	.zero		1


	//   ....[2]....
        /*0c14*/ 	.word	0x000003b0
        /*0c18*/ 	.word	0x000000ff
        /*0c1c*/ 	.word	0x00028830
        /*0c20*/ 	.short	0x0100
        /*0c22*/ 	.byte	0x08
	.zero		1


	//   ....[3]....
        /*0c24*/ 	.word	0x000003c0
        /*0c28*/ 	.word	0x000000ff
        /*0c2c*/ 	.word	0x00028840
        /*0c30*/ 	.short	0x0100
        /*0c32*/ 	.byte	0x08
	.zero		1


	//   ....[4]....
        /*0c34*/ 	.word	0x000003d0
        /*0c38*/ 	.word	0x000000ff
        /*0c3c*/ 	.word	0x00028838
        /*0c40*/ 	.short	0x0100
        /*0c42*/ 	.byte	0x08
	.zero		1


	//   ....[5]....
        /*0c44*/ 	.word	0x000003e0
        /*0c48*/ 	.word	0x000000ff
        /*0c4c*/ 	.word	0x00028848
        /*0c50*/ 	.short	0x0100
        /*0c52*/ 	.byte	0x08
	.zero		1


	//   ....[6]....
        /*0c54*/ 	.word	0x00000510
        /*0c58*/ 	.word	0x000000ff
        /*0c5c*/ 	.word	0x00028850
        /*0c60*/ 	.short	0x0100
        /*0c62*/ 	.byte	0x08
	.zero		1


	//   ....[7]....
        /*0c64*/ 	.word	0x00000520
        /*0c68*/ 	.word	0x000000ff
        /*0c6c*/ 	.word	0x00028860
        /*0c70*/ 	.short	0x0100
        /*0c72*/ 	.byte	0x08
	.zero		1


	//   ....[8]....
        /*0c74*/ 	.word	0x00000530
        /*0c78*/ 	.word	0x000000ff
        /*0c7c*/ 	.word	0x00028858
        /*0c80*/ 	.short	0x0100
        /*0c82*/ 	.byte	0x08
	.zero		1


	//   ....[9]....
        /*0c84*/ 	.word	0x00000540
        /*0c88*/ 	.word	0x000000ff
        /*0c8c*/ 	.word	0x00028868
        /*0c90*/ 	.short	0x0100
        /*0c92*/ 	.byte	0x08
	.zero		1


	//   ....[10]....
        /*0c94*/ 	.word	0x00000630
        /*0c98*/ 	.word	0x000000ff
        /*0c9c*/ 	.word	0x00028870
        /*0ca0*/ 	.short	0x0100
        /*0ca2*/ 	.byte	0x06
	.zero		1


	//   ....[11]....
        /*0ca4*/ 	.word	0x00000640
        /*0ca8*/ 	.word	0x000000ff
        /*0cac*/ 	.word	0x00028880
        /*0cb0*/ 	.short	0x0100
        /*0cb2*/ 	.byte	0x06
	.zero		1


	//   ....[12]....
        /*0cb4*/ 	.word	0x00000650
        /*0cb8*/ 	.word	0x000000ff
        /*0cbc*/ 	.word	0x00028878
        /*0cc0*/ 	.short	0x0100
        /*0cc2*/ 	.byte	0x06
	.zero		1


	//   ....[13]....
        /*0cc4*/ 	.word	0x00000660
        /*0cc8*/ 	.word	0x000000ff
        /*0ccc*/ 	.word	0x00028888
        /*0cd0*/ 	.short	0x0100
        /*0cd2*/ 	.byte	0x06
	.zero		1


	//   ....[14]....
        /*0cd4*/ 	.word	0x00000790
        /*0cd8*/ 	.word	0x000000ff
        /*0cdc*/ 	.word	0x00028890
        /*0ce0*/ 	.short	0x0100
        /*0ce2*/ 	.byte	0x08
	.zero		1


	//   ....[15]....
        /*0ce4*/ 	.word	0x000007a0
        /*0ce8*/ 	.word	0x000000ff
        /*0cec*/ 	.word	0x000288a0
        /*0cf0*/ 	.short	0x0100
        /*0cf2*/ 	.byte	0x08
	.zero		1


	//   ....[16]....
        /*0cf4*/ 	.word	0x000007b0
        /*0cf8*/ 	.word	0x000000ff
        /*0cfc*/ 	.word	0x00028898
        /*0d00*/ 	.short	0x0100
        /*0d02*/ 	.byte	0x08
	.zero		1


	//   ....[17]....
        /*0d04*/ 	.word	0x000007c0
        /*0d08*/ 	.word	0x000000ff
        /*0d0c*/ 	.word	0x000288a8
        /*0d10*/ 	.short	0x0100
        /*0d12*/ 	.byte	0x08
	.zero		1


	//   ....[18]....
        /*0d14*/ 	.word	0x000008f0
        /*0d18*/ 	.word	0x000000ff
        /*0d1c*/ 	.word	0x000288b0
        /*0d20*/ 	.short	0x0100
        /*0d22*/ 	.byte	0x08
	.zero		1


	//   ....[19]....
        /*0d24*/ 	.word	0x00000900
        /*0d28*/ 	.word	0x000000ff
        /*0d2c*/ 	.word	0x000288c0
        /*0d30*/ 	.short	0x0100
        /*0d32*/ 	.byte	0x08
	.zero		1


	//   ....[20]....
        /*0d34*/ 	.word	0x00000910
        /*0d38*/ 	.word	0x000000ff
        /*0d3c*/ 	.word	0x000288b8
        /*0d40*/ 	.short	0x0100
        /*0d42*/ 	.byte	0x08
	.zero		1


	//   ....[21]....
        /*0d44*/ 	.word	0x00000920
        /*0d48*/ 	.word	0x000000ff
        /*0d4c*/ 	.word	0x000288c8
        /*0d50*/ 	.short	0x0100
        /*0d52*/ 	.byte	0x08
	.zero		1


	//   ....[22]....
        /*0d54*/ 	.word	0x000034c0
        /*0d58*/ 	.word	0x0000006a
        /*0d5c*/ 	.word	0x00028890
        /*0d60*/ 	.short	0x010a
        /*0d62*/ 	.byte	0x3f
	.zero		1


	//   ....[23]....
        /*0d64*/ 	.word	0x00005d70
        /*0d68*/ 	.word	0x0000006a
        /*0d6c*/ 	.word	0x00028890
        /*0d70*/ 	.short	0x010a
        /*0d72*/ 	.byte	0x3f
	.zero		1


	//   ....[24]....
        /*0d74*/ 	.word	0x00007fc0
        /*0d78*/ 	.word	0x0000006a
        /*0d7c*/ 	.word	0x00028890
        /*0d80*/ 	.short	0x010a
        /*0d82*/ 	.byte	0x3f
	.zero		1


	//   ....[25]....
        /*0d84*/ 	.word	0x00008620
        /*0d88*/ 	.word	0x0000002c
        /*0d8c*/ 	.word	0x00000000
        /*0d90*/ 	.short	0x0101
        /*0d92*/ 	.byte	0x3f
	.zero		1


	//   ....[26]....
        /*0d94*/ 	.word	0x00008660
        /*0d98*/ 	.word	0x0000006a
        /*0d9c*/ 	.word	0x000288b0
        /*0da0*/ 	.short	0x010a
        /*0da2*/ 	.byte	0x3f
	.zero		1


	//   ....[27]....
        /*0da4*/ 	.word	0x00008cb0
        /*0da8*/ 	.word	0x0000006a
        /*0dac*/ 	.word	0x00000000
        /*0db0*/ 	.short	0x0101
        /*0db2*/ 	.byte	0x3f
	.zero		1


	//   ....[28]....
        /*0db4*/ 	.word	0x00009640
        /*0db8*/ 	.word	0x00000002
        /*0dbc*/ 	.word	0x00028800
        /*0dc0*/ 	.short	0x010a
        /*0dc2*/ 	.byte	0x3f
	.zero		1


	//   ....[29]....
        /*0dc4*/ 	.word	0x00009690
        /*0dc8*/ 	.word	0x00000002
        /*0dcc*/ 	.word	0x00028800
        /*0dd0*/ 	.short	0x010a
        /*0dd2*/ 	.byte	0x3f
	.zero		1


	//   ....[30]....
        /*0dd4*/ 	.word	0x0000a790
        /*0dd8*/ 	.word	0x00000002
        /*0ddc*/ 	.word	0x00028800
        /*0de0*/ 	.short	0x010a
        /*0de2*/ 	.byte	0x3f
	.zero		1


	//   ....[31]....
        /*0de4*/ 	.word	0x0000ce50
        /*0de8*/ 	.word	0x00000002
        /*0dec*/ 	.word	0x00028800
        /*0df0*/ 	.short	0x010a
        /*0df2*/ 	.byte	0x3f
	.zero		1


	//   ....[32]....
        /*0df4*/ 	.word	0x0000eae0
        /*0df8*/ 	.word	0x00000008
        /*0dfc*/ 	.word	0x00028830
        /*0e00*/ 	.short	0x010a
        /*0e02*/ 	.byte	0x3f
	.zero		1


	//   ....[33]....
        /*0e04*/ 	.word	0x0000eb50
        /*0e08*/ 	.word	0x00000008
        /*0e0c*/ 	.word	0x00028830
        /*0e10*/ 	.short	0x010a
        /*0e12*/ 	.byte	0x3f
	.zero		1


	//   ....[34]....
        /*0e14*/ 	.word	0x0000f590
        /*0e18*/ 	.word	0x00000008
        /*0e1c*/ 	.word	0x00000000
        /*0e20*/ 	.short	0x0101
        /*0e22*/ 	.byte	0x3f
	.zero		1


	//   ....[35]....
        /*0e24*/ 	.word	0x000126c0
        /*0e28*/ 	.word	0x00000007
        /*0e2c*/ 	.word	0x00028830
        /*0e30*/ 	.short	0x010a
        /*0e32*/ 	.byte	0x3f
	.zero		1


	//   ....[36]....
        /*0e34*/ 	.word	0x00012710
        /*0e38*/ 	.word	0x00000007
        /*0e3c*/ 	.word	0x00028830
        /*0e40*/ 	.short	0x010a
        /*0e42*/ 	.byte	0x3f
	.zero		1


	//   ....[37]....
        /*0e44*/ 	.word	0x00012b60
        /*0e48*/ 	.word	0x00000007
        /*0e4c*/ 	.word	0x00028850
        /*0e50*/ 	.short	0x010a
        /*0e52*/ 	.byte	0x3f
	.zero		1


	//   ....[38]....
        /*0e54*/ 	.word	0x00012ba0
        /*0e58*/ 	.word	0x00000007
        /*0e5c*/ 	.word	0x00028850
        /*0e60*/ 	.short	0x010a
        /*0e62*/ 	.byte	0x3f
	.zero		1


	//   ....[39]....
        /*0e64*/ 	.word	0x000138e0
        /*0e68*/ 	.word	0x00000007
        /*0e6c*/ 	.word	0x00000000
        /*0e70*/ 	.short	0x0101
        /*0e72*/ 	.byte	0x3f
	.zero		1


	//   ....[40]....
        /*0e74*/ 	.word	0x00015700
        /*0e78*/ 	.word	0x00000033
        /*0e7c*/ 	.word	0x00000000
        /*0e80*/ 	.short	0x0101
        /*0e82*/ 	.byte	0x3f
	.zero		1


	//   ....[41]....
        /*0e84*/ 	.word	0x000163d0
        /*0e88*/ 	.word	0x00000006
        /*0e8c*/ 	.word	0x00028830
        /*0e90*/ 	.short	0x010a
        /*0e92*/ 	.byte	0x3f
	.zero		1


	//   ....[42]....
        /*0e94*/ 	.word	0x00016420
        /*0e98*/ 	.word	0x00000006
        /*0e9c*/ 	.word	0x00028830
        /*0ea0*/ 	.short	0x010a
        /*0ea2*/ 	.byte	0x3f
	.zero		1


	//   ....[43]....
        /*0ea4*/ 	.word	0x00016870
        /*0ea8*/ 	.word	0x00000007
        /*0eac*/ 	.word	0x00028850
        /*0eb0*/ 	.short	0x010a
        /*0eb2*/ 	.byte	0x3f
	.zero		1


	//   ....[44]....
        /*0eb4*/ 	.word	0x000168b0
        /*0eb8*/ 	.word	0x00000007
        /*0ebc*/ 	.word	0x00028850
        /*0ec0*/ 	.short	0x010a
        /*0ec2*/ 	.byte	0x3f
	.zero		1


	//   ....[45]....
        /*0ec4*/ 	.word	0x00018300
        /*0ec8*/ 	.word	0x00000007
        /*0ecc*/ 	.word	0x00000000
        /*0ed0*/ 	.short	0x0101
        /*0ed2*/ 	.byte	0x3f
	.zero		1


	//   ....[46]....
        /*0ed4*/ 	.word	0x00018390
        /*0ed8*/ 	.word	0x0000000f
        /*0edc*/ 	.word	0x00000000
        /*0ee0*/ 	.short	0x0101
        /*0ee2*/ 	.byte	0x3f
	.zero		1


	//   ....[47]....
        /*0ee4*/ 	.word	0x00018e00
        /*0ee8*/ 	.word	0x00000006
        /*0eec*/ 	.word	0x00028830
        /*0ef0*/ 	.short	0x010a
        /*0ef2*/ 	.byte	0x3f
	.zero		1


	//   ....[48]....
        /*0ef4*/ 	.word	0x00018e50
        /*0ef8*/ 	.word	0x00000006
        /*0efc*/ 	.word	0x00028830
        /*0f00*/ 	.short	0x010a
        /*0f02*/ 	.byte	0x3f
	.zero		1


	//   ....[49]....
        /*0f04*/ 	.word	0x000192a0
        /*0f08*/ 	.word	0x00000007
        /*0f0c*/ 	.word	0x00028850
        /*0f10*/ 	.short	0x010a
        /*0f12*/ 	.byte	0x3f
	.zero		1


	//   ....[50]....
        /*0f14*/ 	.word	0x000192e0
        /*0f18*/ 	.word	0x00000007
        /*0f1c*/ 	.word	0x00028850
        /*0f20*/ 	.short	0x010a
        /*0f22*/ 	.byte	0x3f
	.zero		1


	//   ....[51]....
        /*0f24*/ 	.word	0x0001a000
        /*0f28*/ 	.word	0x00000044
        /*0f2c*/ 	.word	0x00000000
        /*0f30*/ 	.short	0x0101
        /*0f32*/ 	.byte	0x3f
	.zero		1


	//   ....[52]....
        /*0f34*/ 	.word	0x0001bef0
        /*0f38*/ 	.word	0x00000037
        /*0f3c*/ 	.word	0x00000000
        /*0f40*/ 	.short	0x0101
        /*0f42*/ 	.byte	0x3f
	.zero		1


	//   ....[53]....
        /*0f44*/ 	.word	0x0001c7d0
        /*0f48*/ 	.word	0x00000009
        /*0f4c*/ 	.word	0x00028850
        /*0f50*/ 	.short	0x010a
        /*0f52*/ 	.byte	0x3f
	.zero		1


	//   ....[54]....
        /*0f54*/ 	.word	0x0001c850
        /*0f58*/ 	.word	0x00000009
        /*0f5c*/ 	.word	0x00028850
        /*0f60*/ 	.short	0x010a
        /*0f62*/ 	.byte	0x3f
	.zero		1


	//   ....[55]....
        /*0f64*/ 	.word	0x0001ce00
        /*0f68*/ 	.word	0x0000000c
        /*0f6c*/ 	.word	0x00000000
        /*0f70*/ 	.short	0x0101
        /*0f72*/ 	.byte	0x3f
	.zero		1


	//   ....[56]....
        /*0f74*/ 	.word	0x0001e330
        /*0f78*/ 	.word	0x00000000
        /*0f7c*/ 	.word	0x00000000
        /*0f80*/ 	.short	0x0101
        /*0f82*/ 	.byte	0x3f
	.zero		1


	//   ....[57]....
        /*0f84*/ 	.word	0x00020b00
        /*0f88*/ 	.word	0x00000007
        /*0f8c*/ 	.word	0x00028820
        /*0f90*/ 	.short	0x010a
        /*0f92*/ 	.byte	0x3f
	.zero		1


	//   ....[58]....
        /*0f94*/ 	.word	0x00020be0
        /*0f98*/ 	.word	0x00000007
        /*0f9c*/ 	.word	0x000288a0
        /*0fa0*/ 	.short	0x010a
        /*0fa2*/ 	.byte	0x3f
	.zero		1


	//   ....[59]....
        /*0fa4*/ 	.word	0x00020f40
        /*0fa8*/ 	.word	0x00000007
        /*0fac*/ 	.word	0x000288c0
        /*0fb0*/ 	.short	0x010a
        /*0fb2*/ 	.byte	0x3f
	.zero		1


	//   ....[60]....
        /*0fb4*/ 	.word	0x00021410
        /*0fb8*/ 	.word	0x00000008
        /*0fbc*/ 	.word	0x000288a0
        /*0fc0*/ 	.short	0x010a
        /*0fc2*/ 	.byte	0x3f
	.zero		1


	//   ....[61]....
        /*0fc4*/ 	.word	0x00021750
        /*0fc8*/ 	.word	0x00000008
        /*0fcc*/ 	.word	0x000288c0
        /*0fd0*/ 	.short	0x010a
        /*0fd2*/ 	.byte	0x3f
	.zero		1


	//   ....[62]....
        /*0fd4*/ 	.word	0x00022870
        /*0fd8*/ 	.word	0x00000000
        /*0fdc*/ 	.word	0x00028840
        /*0fe0*/ 	.short	0x010a
        /*0fe2*/ 	.byte	0x3f
	.zero		1


	//   ....[63]....
        /*0fe4*/ 	.word	0x00023730
        /*0fe8*/ 	.word	0x00000009
        /*0fec*/ 	.word	0x00028800
        /*0ff0*/ 	.short	0x0107
        /*0ff2*/ 	.byte	0x3f
	.zero		1


	//   ....[64]....
        /*0ff4*/ 	.word	0x00023840
        /*0ff8*/ 	.word	0x00000002
        /*0ffc*/ 	.word	0x00028800
        /*1000*/ 	.short	0x0101
        /*1002*/ 	.byte	0x3f
	.zero		1


	//   ....[65]....
        /*1004*/ 	.word	0x00023860
        /*1008*/ 	.word	0x00000002
        /*100c*/ 	.word	0x00028820
        /*1010*/ 	.short	0x010a
        /*1012*/ 	.byte	0x3f
	.zero		1


	//   ....[66]....
        /*1014*/ 	.word	0x00023be0
        /*1018*/ 	.word	0x00000003
        /*101c*/ 	.word	0x00028840
        /*1020*/ 	.short	0x010a
        /*1022*/ 	.byte	0x3f
	.zero		1


	//   ....[67]....
        /*1024*/ 	.word	0x00023fa0
        /*1028*/ 	.word	0x00000003
        /*102c*/ 	.word	0x00000060
        /*1030*/ 	.short	0x010a
        /*1032*/ 	.byte	0x3f
	.zero		1


	//   ....[68]....
        /*1034*/ 	.word	0x00024680
        /*1038*/ 	.word	0x00000003
        /*103c*/ 	.word	0x00028840
        /*1040*/ 	.short	0x010a
        /*1042*/ 	.byte	0x3f
	.zero		1


	//   ....[69]....
        /*1044*/ 	.word	0x00024a40
        /*1048*/ 	.word	0x00000002
        /*104c*/ 	.word	0x00000060
        /*1050*/ 	.short	0x010a
        /*1052*/ 	.byte	0x3f
	.zero		1


	//   ....[70]....
        /*1054*/ 	.word	0x00025050
        /*1058*/ 	.word	0x00000002
        /*105c*/ 	.word	0x00028840
        /*1060*/ 	.short	0x010a
        /*1062*/ 	.byte	0x3f
	.zero		1


	//   ....[71]....
        /*1064*/ 	.word	0x00025410
        /*1068*/ 	.word	0x00000002
        /*106c*/ 	.word	0x00000060
        /*1070*/ 	.short	0x010a
        /*1072*/ 	.byte	0x3f
	.zero		1


	//   ....[72]....
        /*1074*/ 	.word	0x000259b0
        /*1078*/ 	.word	0x00000000
        /*107c*/ 	.word	0x00028860
        /*1080*/ 	.short	0x010a
        /*1082*/ 	.byte	0x3f
	.zero		1


	//   ....[73]....
        /*1084*/ 	.word	0x00026ab0
        /*1088*/ 	.word	0x00000000
        /*108c*/ 	.word	0x00028820
        /*1090*/ 	.short	0x010a
        /*1092*/ 	.byte	0x3f
	.zero		1


	//   ....[74]....
        /*1094*/ 	.word	0x00026c60
        /*1098*/ 	.word	0x00000006
        /*109c*/ 	.word	0x00000000
        /*10a0*/ 	.short	0x010a
        /*10a2*/ 	.byte	0x3f
	.zero		1


	//   ....[75]....
        /*10a4*/ 	.word	0x00026cd0
        /*10a8*/ 	.word	0x00000007
        /*10ac*/ 	.word	0x00000000
        /*10b0*/ 	.short	0x010a
        /*10b2*/ 	.byte	0x3f
	.zero		1


	//   ....[76]....
        /*10b4*/ 	.word	0x00026d40
        /*10b8*/ 	.word	0x00000004
        /*10bc*/ 	.word	0x00000000
        /*10c0*/ 	.short	0x010a
        /*10c2*/ 	.byte	0x3f
	.zero		1


	//   ....[77]....
        /*10c4*/ 	.word	0x00026d70
        /*10c8*/ 	.word	0x00000003
        /*10cc*/ 	.word	0x00000000
        /*10d0*/ 	.short	0x010a
        /*10d2*/ 	.byte	0x3f
	.zero		1


	//   ....[78]....
        /*10d4*/ 	.word	0x00026dd0
        /*10d8*/ 	.word	0x0000006a
        /*10dc*/ 	.word	0x00028890
        /*10e0*/ 	.short	0x010a
        /*10e2*/ 	.byte	0x3f
	.zero		1


	//   ....[79]....
        /*10e4*/ 	.word	0x00026e20
        /*10e8*/ 	.word	0x0000006a
        /*10ec*/ 	.word	0x00028890
        /*10f0*/ 	.short	0x010a
        /*10f2*/ 	.byte	0x3f
	.zero		1


	//   ....[80]....
        /*10f4*/ 	.word	0x00026e70
        /*10f8*/ 	.word	0x0000006a
        /*10fc*/ 	.word	0x00028890
        /*1100*/ 	.short	0x010a
        /*1102*/ 	.byte	0x3f
	.zero		1


	//   ....[81]....
        /*1104*/ 	.word	0x00026ec0
        /*1108*/ 	.word	0x0000006a
        /*110c*/ 	.word	0x000288b0
        /*1110*/ 	.short	0x010a
        /*1112*/ 	.byte	0x3f
	.zero		1


	//   ....[82]....
        /*1114*/ 	.word	0x000276c0
        /*1118*/ 	.word	0x00000002
        /*111c*/ 	.word	0x00028800
        /*1120*/ 	.short	0x010a
        /*1122*/ 	.byte	0x3f
	.zero		1


	//   ....[83]....
        /*1124*/ 	.word	0x00028280
        /*1128*/ 	.word	0x00000002
        /*112c*/ 	.word	0x00028800
        /*1130*/ 	.short	0x010a
        /*1132*/ 	.byte	0x3f
	.zero		1


	//   ....[84]....
        /*1134*/ 	.word	0x000282d0
        /*1138*/ 	.word	0x00000008
        /*113c*/ 	.word	0x00028830
        /*1140*/ 	.short	0x010a
        /*1142*/ 	.byte	0x3f
	.zero		1


	//   ....[85]....
        /*1144*/ 	.word	0x00028320
        /*1148*/ 	.word	0x00000007
        /*114c*/ 	.word	0x00028830
        /*1150*/ 	.short	0x010a
        /*1152*/ 	.byte	0x3f
	.zero		1


	//   ....[86]....
        /*1154*/ 	.word	0x00028370
        /*1158*/ 	.word	0x00000007
        /*115c*/ 	.word	0x00028850
        /*1160*/ 	.short	0x010a
        /*1162*/ 	.byte	0x3f
	.zero		1


	//   ....[87]....
        /*1164*/ 	.word	0x000283c0
        /*1168*/ 	.word	0x00000006
        /*116c*/ 	.word	0x00028830
        /*1170*/ 	.short	0x010a
        /*1172*/ 	.byte	0x3f
	.zero		1


	//   ....[88]....
        /*1174*/ 	.word	0x00028410
        /*1178*/ 	.word	0x00000007
        /*117c*/ 	.word	0x00028850
        /*1180*/ 	.short	0x010a
        /*1182*/ 	.byte	0x3f
	.zero		1


	//   ....[89]....
        /*1184*/ 	.word	0x00028460
        /*1188*/ 	.word	0x00000006
        /*118c*/ 	.word	0x00028830
        /*1190*/ 	.short	0x010a
        /*1192*/ 	.byte	0x3f
	.zero		1


	//   ....[90]....
        /*1194*/ 	.word	0x000284b0
        /*1198*/ 	.word	0x00000007
        /*119c*/ 	.word	0x00028850
        /*11a0*/ 	.short	0x010a
        /*11a2*/ 	.byte	0x3f
	.zero		1


	//   ....[91]....
        /*11a4*/ 	.word	0x00028500
        /*11a8*/ 	.word	0x00000009
        /*11ac*/ 	.word	0x00028850
        /*11b0*/ 	.short	0x010a
        /*11b2*/ 	.byte	0x3f
	.zero		1


	//   ....[92]....
        /*11b4*/ 	.word	0x00028ae0
        /*11b8*/ 	.word	0x00000006
        /*11bc*/ 	.word	0x00028820
        /*11c0*/ 	.short	0x010a
        /*11c2*/ 	.byte	0x3f
	.zero		1


	//   ....[93]....
        /*11c4*/ 	.word	0x00028b30
        /*11c8*/ 	.word	0x00000007
        /*11cc*/ 	.word	0x000288a0
        /*11d0*/ 	.short	0x010a
        /*11d2*/ 	.byte	0x3f
	.zero		1


	//   ....[94]....
        /*11d4*/ 	.word	0x00028b80
        /*11d8*/ 	.word	0x00000007
        /*11dc*/ 	.word	0x000288c0
        /*11e0*/ 	.short	0x010a
        /*11e2*/ 	.byte	0x3f
	.zero		1


	//   ....[95]....
        /*11e4*/ 	.word	0x00028bd0
        /*11e8*/ 	.word	0x00000008
        /*11ec*/ 	.word	0x000288a0
        /*11f0*/ 	.short	0x010a
        /*11f2*/ 	.byte	0x3f
	.zero		1


	//   ....[96]....
        /*11f4*/ 	.word	0x00028c20
        /*11f8*/ 	.word	0x00000008
        /*11fc*/ 	.word	0x000288c0
        /*1200*/ 	.short	0x010a
        /*1202*/ 	.byte	0x3f
	.zero		1


	//   ....[97]....
        /*1204*/ 	.word	0x00028dc0
        /*1208*/ 	.word	0x00000000
        /*120c*/ 	.word	0x00028840
        /*1210*/ 	.short	0x010a
        /*1212*/ 	.byte	0x3f
	.zero		1


	//   ....[98]....
        /*1214*/ 	.word	0x00029910
        /*1218*/ 	.word	0x00000002
        /*121c*/ 	.word	0x00028820
        /*1220*/ 	.short	0x010a
        /*1222*/ 	.byte	0x3f
	.zero		1


	//   ....[99]....
        /*1224*/ 	.word	0x00029960
        /*1228*/ 	.word	0x00000003
        /*122c*/ 	.word	0x00028840
        /*1230*/ 	.short	0x010a
        /*1232*/ 	.byte	0x3f
	.zero		1


	//   ....[100]....
        /*1234*/ 	.word	0x000299b0
        /*1238*/ 	.word	0x00000003
        /*123c*/ 	.word	0x00000060
        /*1240*/ 	.short	0x010a
        /*1242*/ 	.byte	0x3f
	.zero		1


	//   ....[101]....
        /*1244*/ 	.word	0x00029a00
        /*1248*/ 	.word	0x00000003
        /*124c*/ 	.word	0x00028840
        /*1250*/ 	.short	0x010a
        /*1252*/ 	.byte	0x3f
	.zero		1


	//   ....[102]....
        /*1254*/ 	.word	0x00029a50
        /*1258*/ 	.word	0x00000002
        /*125c*/ 	.word	0x00000060
        /*1260*/ 	.short	0x010a
        /*1262*/ 	.byte	0x3f
	.zero		1


	//   ....[103]....
        /*1264*/ 	.word	0x00029aa0
        /*1268*/ 	.word	0x00000002
        /*126c*/ 	.word	0x00028840
        /*1270*/ 	.short	0x010a
        /*1272*/ 	.byte	0x3f
	.zero		1


	//   ....[104]....
        /*1274*/ 	.word	0x00029af0
        /*1278*/ 	.word	0x00000002
        /*127c*/ 	.word	0x00000060
        /*1280*/ 	.short	0x010a
        /*1282*/ 	.byte	0x3f
	.zero		1


	//   ....[105]....
        /*1284*/ 	.word	0x00029b40
        /*1288*/ 	.word	0x00000000
        /*128c*/ 	.word	0x00028860
        /*1290*/ 	.short	0x010a
        /*1292*/ 	.byte	0x3f
	.zero		1


	//   ....[106]....
        /*1294*/ 	.word	0x0002a590
        /*1298*/ 	.word	0x00000000
        /*129c*/ 	.word	0x00028820
        /*12a0*/ 	.short	0x010a
        /*12a2*/ 	.byte	0x3f
	.zero		1


	//   ....[107]....
        /*12a4*/ 	.word	0x0002a730
        /*12a8*/ 	.word	0x00000006
        /*12ac*/ 	.word	0x00000000
        /*12b0*/ 	.short	0x010a
        /*12b2*/ 	.byte	0x3f
	.zero		1


	//   ....[108]....
        /*12b4*/ 	.word	0x0002a780
        /*12b8*/ 	.word	0x00000007
        /*12bc*/ 	.word	0x00000000
        /*12c0*/ 	.short	0x010a
        /*12c2*/ 	.byte	0x3f
	.zero		1


	//   ....[109]....
        /*12c4*/ 	.word	0x0002a7d0
        /*12c8*/ 	.word	0x00000004
        /*12cc*/ 	.word	0x00000000
        /*12d0*/ 	.short	0x010a
        /*12d2*/ 	.byte	0x3f
	.zero		1


	//----- nvinfo : EIATTR_NUM_MBARRIERS
	.align		4
.L_274:
        /*12d4*/ 	.byte	0x03, 0x38
        /*12d6*/ 	.short	0x0016


	//----- nvinfo : EIATTR_EXIT_INSTR_OFFSETS
	.align		4
        /*12d8*/ 	.byte	0x04, 0x1c
        /*12da*/ 	.short	(.L_276 - .L_275)


	//   ....[0]....
.L_275:
        /*12dc*/ 	.word	0x00026dc0


	//----- nvinfo : EIATTR_MAX_THREADS
	.align		4
.L_276:
        /*12e0*/ 	.byte	0x04, 0x05
        /*12e2*/ 	.short	(.L_278 - .L_277)
.L_277:
        /*12e4*/ 	.word	0x00000180
        /*12e8*/ 	.word	0x00000001
        /*12ec*/ 	.word	0x00000001


	//----- nvinfo : EIATTR_CRS_STACK_SIZE
	.align		4
.L_278:
        /*12f0*/ 	.byte	0x04, 0x1e
        /*12f2*/ 	.short	(.L_280 - .L_279)
.L_279:
        /*12f4*/ 	.word	0x00000000


	//----- nvinfo : EIATTR_CBANK_PARAM_SIZE
	.align		4
.L_280:
        /*12f8*/ 	.byte	0x03, 0x19
        /*12fa*/ 	.short	0x0af0


	//----- nvinfo : EIATTR_PARAM_CBANK
	.align		4
        /*12fc*/ 	.byte	0x04, 0x0a
        /*12fe*/ 	.short	(.L_282 - .L_281)
	.align		4
.L_281:
        /*1300*/ 	.word	index@(.nv.constant0._ZN7cutlass13device_kernelIN5flash11enable_sm90INS1_16FlashAttnFwdSm90INS1_25CollectiveMainloopFwdSm90ILi2EN4cute5tupleIJNS5_1CILi1EEES8_S8_EEENS6_IJNS7_ILi128EEESA_SA_EEELi128ENS_10bfloat16_tEfNS_4arch4Sm90ELb0ELb1ELb1ELb1ELb0ELb1ELb0ELb1ELb1ELb1ELb0ELb0EEENS1_21CollectiveEpilogueFwdISB_S9_SC_SE_Li256ELb1ELb1ELb0ELb0EEENS1_36VarlenDynamicPersistentTileSchedulerILi128ELi128ELi256ELi128ELb0ELb1ELb1ELb1ELb0ELb1EEEEEEEEEvNT_6ParamsE)
        /*1304*/ 	.short	0x0210
        /*1306*/ 	.short	0x0af0


	//----- nvinfo : EIATTR_SW_WAR
	.align		4
.L_282:
        /*1308*/ 	.byte	0x04, 0x36
        /*130a*/ 	.short	(.L_284 - .L_283)
.L_283:
        /*130c*/ 	.word	0x00000008
.L_284:


//--------------------- .nv.info._ZN7cutlass13device_kernelIN5flash11enable_sm90INS1_16FlashAttnFwdSm90INS1_25CollectiveMainloopFwdSm90ILi2EN4cute5tupleIJNS5_1CILi1EEES8_S8_EEENS6_IJNS7_ILi128EEESA_SA_EEELi128ENS_10bfloat16_tEfNS_4arch4Sm90ELb1ELb0ELb1ELb0ELb0ELb0ELb0ELb1ELb1ELb1ELb0ELb0EEENS1_21CollectiveEpilogueFwdISB_S9_SC_SE_Li256ELb0ELb1ELb0ELb0EEENS1_30DynamicPersistentTileSchedulerILi256ELi128ELb0ELb1ELb1EEEEEEEEEvNT_6ParamsE --------------------------
	.section	.nv.info._ZN7cutlass13device_kernelIN5flash11enable_sm90INS1_16FlashAttnFwdSm90INS1_25CollectiveMainloopFwdSm90ILi2EN4cute5tupleIJNS5_1CILi1EEES8_S8_EEENS6_IJNS7_ILi128EEESA_SA_EEELi128ENS_10bfloat16_tEfNS_4arch4Sm90ELb1ELb0ELb1ELb0ELb0ELb0ELb0ELb1ELb1ELb1ELb0ELb0EEENS1_21CollectiveEpilogueFwdISB_S9_SC_SE_Li256ELb0ELb1ELb0ELb0EEENS1_30DynamicPersistentTileSchedulerILi256ELi128ELb0ELb1ELb1EEEEEEEEEvNT_6ParamsE,"",@"SHT_CUDA_INFO"
	.sectionflags	@""
	.align	4


	//----- nvinfo : EIATTR_CUDA_API_VERSION
	.align		4
        /*0000*/ 	.byte	0x04, 0x37
        /*0002*/ 	.short	(.L_286 - .L_285)
.L_285:
        /*0004*/ 	.word	0x00000082


	//----- nvinfo : EIATTR_KPARAM_INFO
	.align		4
.L_286:
        /*0008*/ 	.byte	0x04, 0x17
        /*000a*/ 	.short	(.L_288 - .L_287)
.L_287:
        /*000c*/ 	.word	0x00000000
        /*0010*/ 	.short	0x0000
        /*0012*/ 	.short	0x0070
        /*0014*/ 	.byte	0x00, 0xf0, 0x01, 0x2a


	//----- nvinfo : EIATTR_SPARSE_MMA_MASK
	.align		4
.L_288:
        /*0018*/ 	.byte	0x03, 0x50
        /*001a*/ 	.short	0x0000


	//----- nvinfo : EIATTR_MAXREG_COUNT
	.align		4
        /*001c*/ 	.byte	0x03, 0x1b
        /*001e*/ 	.short	0x00a8


	//----- nvinfo : EIATTR_NUM_BARRIERS
	.align		4
        /*0020*/ 	.byte	0x02, 0x4c
        /*0022*/ 	.byte	0x10
	.zero		1


	//----- nvinfo : EIATTR_EXTERNS
	.align		4
        /*0024*/ 	.byte	0x04, 0x0f
        /*0026*/ 	.short	(.L_290 - .L_289)


	//   ....[0]....
	.align		4
.L_289:
        /*0028*/ 	.word	index@(__assertfail)


	//----- nvinfo : EIATTR_ANNOTATIONS
	.align		4
.L_290:
        /*002c*/ 	.byte	0x04, 0x55
        /*002e*/ 	.short	(.L_292 - .L_291)


	//   ....[0]....
.L_291:
        /* <DEDUP_REMOVED lines=25> */


	//----- nvinfo : EIATTR_MERCURY_ISA_VERSION
	.align		4
.L_292:
        /*01b0*/ 	.byte	0x03, 0x5f
        /*01b2*/ 	.short	0x0101


	//----- nvinfo : EIATTR_INT_WARP_WIDE_INSTR_OFFSETS
	.align		4
        /*01b4*/ 	.byte	0x04, 0x31
        /*01b6*/ 	.short	(.L_294 - .L_293)


	//   ....[0]....
.L_293:
        /*01b8*/ 	.word	0x00000130


	//   ....[1]....
        /*01bc*/ 	.word	0x00000170


	//   ....[2]....
        /*01c0*/ 	.word	0x000001e0


	//   ....[3]....
        /*01c4*/ 	.word	0x0000cb00


	//   ....[4]....
        /*01c8*/ 	.word	0x0000cb90


	//   ....[5]....
        /*01cc*/ 	.word	0x0000feb0


	//   ....[6]....
        /*01d0*/ 	.word	0x0000ff40


	//----- nvinfo : EIATTR_COOP_GROUP_MASK_REGIDS
	.align		4
.L_294:
        /*01d4*/ 	.byte	0x04, 0x29
        /*01d6*/ 	.short	(.L_296 - .L_295)


	//   ....[0]....
.L_295:
        /*01d8*/ 	.word	0xffffffff


	//   ....[1]....
        /*01dc*/ 	.word	0xffffffff


	//   ....[2]....
        /*01e0*/ 	.word	0xffffffff


	//   ....[3]....
        /*01e4*/ 	.word	0xffffffff


	//   ....[4]....
        /*01e8*/ 	.word	0xffffffff


	//   ....[5]....
        /*01ec*/ 	.word	0xffffffff


	//   ....[6]....
        /*01f0*/ 	.word	0xffffffff


	//   ....[7]....
        /*01f4*/ 	.word	0xffffffff


	//   ....[8]....
        /*01f8*/ 	.word	0xffffffff


	//   ....[9]....
        /*01fc*/ 	.word	0xffffffff


	//   ....[10]....
        /*0200*/ 	.word	0xffffffff


	//   ....[11]....
        /*0204*/ 	.word	0xffffffff


	//   ....[12]....
        /*0208*/ 	.word	0xffffffff


	//   ....[13]....
        /*020c*/ 	.word	0xffffffff


	//   ....[14]....
        /*0210*/ 	.word	0xffffffff


	//   ....[15]....
        /*0214*/ 	.word	0xffffffff


	//   ....[16]....
        /*0218*/ 	.word	0xffffffff


	//   ....[17]....
        /*021c*/ 	.word	0xffffffff


	//   ....[18]....
        /*0220*/ 	.word	0xffffffff


	//   ....[19]....
        /*0224*/ 	.word	0xffffffff


	//   ....[20]....
        /*0228*/ 	.word	0xffffffff


	//   ....[21]....
        /*022c*/ 	.word	0xffffffff


	//   ....[22]....
        /*0230*/ 	.word	0xffffffff


	//   ....[23]....
        /*0234*/ 	.word	0xffffffff


	//   ....[24]....
        /*0238*/ 	.word	0xffffffff


	//   ....[25]....
        /*023c*/ 	.word	0xffffffff


	//   ....[26]....
        /*0240*/ 	.word	0xffffffff


	//   ....[27]....
        /*0244*/ 	.word	0xffffffff


	//   ....[28]....
        /*0248*/ 	.word	0xffffffff


	//   ....[29]....
        /*024c*/ 	.word	0xffffffff


	//   ....[30]....
        /*0250*/ 	.word	0xffffffff


	//   ....[31]....
        /*0254*/ 	.word	0xffffffff


	//   ....[32]....
        /*0258*/ 	.word	0xffffffff


	//   ....[33]....
        /*025c*/ 	.word	0xffffffff


	//   ....[34]....
        /*0260*/ 	.word	0xffffffff


	//   ....[35]....
        /*0264*/ 	.word	0xffffffff


	//   ....[36]....
        /*0268*/ 	.word	0xffffffff


	//   ....[37]....
        /*026c*/ 	.word	0xffffffff


	//   ....[38]....
        /*0270*/ 	.word	0xffffffff


	//   ....[39]....
        /*0274*/ 	.word	0xffffffff


	//   ....[40]....
        /*0278*/ 	.word	0xffffffff


	//   ....[41]....
        /*027c*/ 	.word	0xffffffff


	//   ....[42]....
        /*0280*/ 	.word	0xffffffff


	//   ....[43]....
        /*0284*/ 	.word	0xffffffff


	//   ....[44]....
        /*0288*/ 	.word	0xffffffff


	//   ....[45]....
        /*028c*/ 	.word	0xffffffff


	//   ....[46]....
        /*0290*/ 	.word	0xffffffff


	//   ....[47]....
        /*0294*/ 	.word	0xffffffff


	//   ....[48]....
        /*0298*/ 	.word	0xffffffff


	//   ....[49]....
        /*029c*/ 	.word	0xffffffff


	//   ....[50]....
        /*02a0*/ 	.word	0xffffffff


	//   ....[51]....
        /*02a4*/ 	.word	0xffffffff


	//   ....[52]....
        /*02a8*/ 	.word	0xffffffff


	//   ....[53]....
        /*02ac*/ 	.word	0xffffffff


	//   ....[54]....
        /*02b0*/ 	.word	0xffffffff


	//   ....[55]....
        /*02b4*/ 	.word	0xffffffff


	//   ....[56]....
        /*02b8*/ 	.word	0xffffffff


	//   ....[57]....
        /*02bc*/ 	.word	0xffffffff


	//   ....[58]....
        /*02c0*/ 	.word	0xffffffff


	//   ....[59]....
        /*02c4*/ 	.word	0xffffffff


	//   ....[60]....
        /*02c8*/ 	.word	0xffffffff


	//   ....[61]....
        /*02cc*/ 	.word	0xffffffff


	//   ....[62]....
        /*02d0*/ 	.word	0xffffffff


	//   ....[63]....
        /*02d4*/ 	.word	0xffffffff


	//   ....[64]....
        /*02d8*/ 	.word	0xffffffff


	//   ....[65]....
        /*02dc*/ 	.word	0xffffffff


	//   ....[66]....
        /*02e0*/ 	.word	0xffffffff


	//   ....[67]....
        /*02e4*/ 	.word	0xffffffff


	//   ....[68]....
        /*02e8*/ 	.word	0x0500000f


	//   ....[69]....
        /*02ec*/ 	.word	0x0500000f


	//   ....[70]....
        /*02f0*/ 	.word	0x0500000f


	//   ....[71]....
        /*02f4*/ 	.word	0x0500000f


	//   ....[72]....
        /*02f8*/ 	.word	0x0500000f


	//   ....[73]....
        /*02fc*/ 	.word	0x0500000f


	//   ....[74]....
        /*0300*/ 	.word	0x0500000f


	//   ....[75]....
        /*0304*/ 	.word	0x0500000f


	//   ....[76]....
        /*0308*/ 	.word	0x0500000f


	//   ....[77]....
        /*030c*/ 	.word	0x0500000f


	//   ....[78]....
        /*0310*/ 	.word	0x0500000f


	//   ....[79]....
        /*0314*/ 	.word	0x0500000f


	//   ....[80]....
        /*0318*/ 	.word	0x0500000f


	//   ....[81]....
        /*031c*/ 	.word	0x0500000f


	//   ....[82]....
        /*0320*/ 	.word	0x0500000f


	//   ....[83]....
        /*0324*/ 	.word	0x0500000f


	//   ....[84]....
        /*0328*/ 	.word	0x0500000f


	//   ....[85]....
        /*032c*/ 	.word	0x0500000f


	//   ....[86]....
        /*0330*/ 	.word	0x0500000f


	//----- nvinfo : EIATTR_COOP_GROUP_INSTR_OFFSETS
	.align		4
.L_296:
        /*0334*/ 	.byte	0x04, 0x28
        /*0336*/ 	.short	(.L_298 - .L_297)


	//   ....[0]....
.L_297:
        /*0338*/ 	.word	0x00000070


	//   ....[1]....
        /*033c*/ 	.word	0x00000140


	//   ....[2]....
        /*0340*/ 	.word	0x00000190


	//   ....[3]....
        /*0344*/ 	.word	0x000003c0


	//   ....[4]....
        /*0348*/ 	.word	0x00000520


	//   ....[5]....
        /*034c*/ 	.word	0x00000640


	//   ....[6]....
        /*0350*/ 	.word	0x000007a0


	//   ....[7]....
        /*0354*/ 	.word	0x00001470


	//   ....[8]....
        /*0358*/ 	.word	0x00001ed0


	//   ....[9]....
        /*035c*/ 	.word	0x00002340


	//   ....[10]....
        /*0360*/ 	.word	0x00002b10


	//   ....[11]....
        /*0364*/ 	.word	0x00002be0


	//   ....[12]....
        /*0368*/ 	.word	0x000036f0


	//   ....[13]....
        /*036c*/ 	.word	0x00003750


	//   ....[14]....
        /*0370*/ 	.word	0x000050d0


	//   ....[15]....
        /*0374*/ 	.word	0x00005300


	//   ....[16]....
        /*0378*/ 	.word	0x000059f0


	//   ....[17]....
        /*037c*/ 	.word	0x00005b00


	//   ....[18]....
        /*0380*/ 	.word	0x00006380


	//   ....[19]....
        /*0384*/ 	.word	0x00006410


	//   ....[20]....
        /*0388*/ 	.word	0x000086e0


	//   ....[21]....
        /*038c*/ 	.word	0x00008710


	//   ....[22]....
        /*0390*/ 	.word	0x000089a0


	//   ....[23]....
        /*0394*/ 	.word	0x00008a50


	//   ....[24]....
        /*0398*/ 	.word	0x00009db0


	//   ....[25]....
        /*039c*/ 	.word	0x00009df0


	//   ....[26]....
        /*03a0*/ 	.word	0x00009ed0


	//   ....[27]....
        /*03a4*/ 	.word	0x00009ef0


	//   ....[28]....
        /*03a8*/ 	.word	0x0000aff0


	//   ....[29]....
        /*03ac*/ 	.word	0x0000b020


	//   ....[30]....
        /*03b0*/ 	.word	0x0000b050


	//   ....[31]....
        /*03b4*/ 	.word	0x0000b080


	//   ....[32]....
        /*03b8*/ 	.word	0x0000b5f0


	//   ....[33]....
        /*03bc*/ 	.word	0x0000b630


	//   ....[34]....
        /*03c0*/ 	.word	0x0000b6f0


	//   ....[35]....
        /*03c4*/ 	.word	0x0000b710


	//   ....[36]....
        /*03c8*/ 	.word	0x0000b7d0


	//   ....[37]....
        /*03cc*/ 	.word	0x0000b7f0


	//   ....[38]....
        /*03d0*/ 	.word	0x0000b8c0


	//   ....[39]....
        /*03d4*/ 	.word	0x0000b8e0


	//   ....[40]....
        /*03d8*/ 	.word	0x0000bf80


	//   ....[41]....
        /*03dc*/ 	.word	0x0000bfa0


	//   ....[42]....
        /*03e0*/ 	.word	0x0000c060


	//   ....[43]....
        /*03e4*/ 	.word	0x0000c080


	//   ....[44]....
        /*03e8*/ 	.word	0x0000c140


	//   ....[45]....
        /*03ec*/ 	.word	0x0000c160


	//   ....[46]....
        /*03f0*/ 	.word	0x0000c230


	//   ....[47]....
        /*03f4*/ 	.word	0x0000c250


	//   ....[48]....
        /*03f8*/ 	.word	0x0000c3b0


	//   ....[49]....
        /*03fc*/ 	.word	0x0000d100


	//   ....[50]....
        /*0400*/ 	.word	0x0000dae0


	//   ....[51]....
        /*0404*/ 	.word	0x0000daf0


	//   ....[52]....
        /*0408*/ 	.word	0x0000db60


	//   ....[53]....
        /*040c*/ 	.word	0x0000db90


	//   ....[54]....
        /*0410*/ 	.word	0x0000dc40


	//   ....[55]....
        /*0414*/ 	.word	0x0000dc50


	//   ....[56]....
        /*0418*/ 	.word	0x0000dcd0


	//   ....[57]....
        /*041c*/ 	.word	0x0000dce0


	//   ....[58]....
        /*0420*/ 	.word	0x0000dd60


	//   ....[59]....
        /*0424*/ 	.word	0x0000dd70


	//   ....[60]....
        /*0428*/ 	.word	0x0000ddf0


	//   ....[61]....
        /*042c*/ 	.word	0x0000de00


	//   ....[62]....
        /*0430*/ 	.word	0x0000de80


	//   ....[63]....
        /*0434*/ 	.word	0x0000de90


	//   ....[64]....
        /*0438*/ 	.word	0x0000dea0


	//   ....[65]....
        /*043c*/ 	.word	0x0000deb0


	//   ....[66]....
        /*0440*/ 	.word	0x000104a0


	//   ....[67]....
        /*0444*/ 	.word	0x00010690


	//   ....[68]....
        /*0448*/ 	.word	0x00010c00


	//   ....[69]....
        /*044c*/ 	.word	0x00010d80


	//   ....[70]....
        /*0450*/ 	.word	0x00010de0


	//   ....[71]....
        /*0454*/ 	.word	0x00010e70


	//   ....[72]....
        /*0458*/ 	.word	0x00010f50


	//   ....[73]....
        /*045c*/ 	.word	0x00010fb0


	//   ....[74]....
        /*0460*/ 	.word	0x000110c0


	//   ....[75]....
        /*0464*/ 	.word	0x00011120


	//   ....[76]....
        /*0468*/ 	.word	0x00011210


	//   ....[77]....
        /*046c*/ 	.word	0x00011270


	//   ....[78]....
        /*0470*/ 	.word	0x00011360


	//   ....[79]....
        /*0474*/ 	.word	0x000113c0


	//   ....[80]....
        /*0478*/ 	.word	0x000114b0


	//   ....[81]....
        /*047c*/ 	.word	0x00011510


	//   ....[82]....
        /*0480*/ 	.word	0x000115f0


	//   ....[83]....
        /*0484*/ 	.word	0x00011650


	//   ....[84]....
        /*0488*/ 	.word	0x00011720


	//   ....[85]....
        /*048c*/ 	.word	0x00011a40


	//   ....[86]....
        /*0490*/ 	.word	0x00011b60


	//----- nvinfo : EIATTR_REG_RECONFIG
	.align		4
.L_298:
        /*0494*/ 	.byte	0x01, 0x54
	.zero		2


	//----- nvinfo : EIATTR_SYSCALL_OFFSETS
	.align		4
        /*0498*/ 	.byte	0x04, 0x46
        /*049a*/ 	.short	(.L_300 - .L_299)


	//   ....[0]....
.L_299:
        /*049c*/ 	.word	0x00001650


	//   ....[1]....
        /*04a0*/ 	.word	0x0000cd00


	//   ....[2]....
        /*04a4*/ 	.word	0x0000ce50


	//   ....[3]....
        /*04a8*/ 	.word	0x0000cf40


	//   ....[4]....
        /*04ac*/ 	.word	0x0000d6b0


	//----- nvinfo : EIATTR_MBARRIER_INSTR_OFFSETS
	.align		4
.L_300:
        /*04b0*/ 	.byte	0x04, 0x39
        /*04b2*/ 	.short	(.L_302 - .L_301)


	//   ....[0]....
.L_301:
        /*04b4*/ 	.word	0x00000270
        /*04b8*/ 	.word	0x000000ff
        /*04bc*/ 	.word	0x00028800
        /*04c0*/ 	.short	0x0100
        /*04c2*/ 	.byte	0x08
	.zero		1


	//   ....[1]....
        /*04c4*/ 	.word	0x00000280
        /*04c8*/ 	.word	0x000000ff
        /*04cc*/ 	.word	0x00028820
        /*04d0*/ 	.short	0x0100
        /*04d2*/ 	.byte	0x08
	.zero		1


	//   ....[2]....
        /*04d4*/ 	.word	0x00000370
        /*04d8*/ 	.word	0x000000ff
        /*04dc*/ 	.word	0x00028830
        /*04e0*/ 	.short	0x0100
        /*04e2*/ 	.byte	0x08
	.zero		1


	//   ....[3]....
        /*04e4*/ 	.word	0x00000380
        /*04e8*/ 	.word	0x000000ff
        /*04ec*/ 	.word	0x00028840
        /*04f0*/ 	.short	0x0100
        /*04f2*/ 	.byte	0x08
	.zero		1


	//   ....[4]....
        /*04f4*/ 	.word	0x00000390
        /*04f8*/ 	.word	0x000000ff
        /*04fc*/ 	.word	0x00028838
        /*0500*/ 	.short	0x0100
        /*0502*/ 	.byte	0x08
	.zero		1


	//   ....[5]....
        /*0504*/ 	.word	0x000003a0
        /*0508*/ 	.word	0x000000ff
        /*050c*/ 	.word	0x00028848
        /*0510*/ 	.short	0x0100
        /*0512*/ 	.byte	0x08
	.zero		1


	//   ....[6]....
        /*0514*/ 	.word	0x000004d0
        /*0518*/ 	.word	0x000000ff
        /*051c*/ 	.word	0x00028850
        /*0520*/ 	.short	0x0100
        /*0522*/ 	.byte	0x08
	.zero		1


	//   ....[7]....
        /*0524*/ 	.word	0x000004e0
        /*0528*/ 	.word	0x000000ff
        /*052c*/ 	.word	0x00028860
        /*0530*/ 	.short	0x0100
        /*0532*/ 	.byte	0x08
	.zero		1


	//   ....[8]....
        /*0534*/ 	.word	0x000004f0
        /*0538*/ 	.word	0x000000ff
        /*053c*/ 	.word	0x00028858
        /*0540*/ 	.short	0x0100
        /*0542*/ 	.byte	0x08
	.zero		1


	//   ....[9]....
        /*0544*/ 	.word	0x00000500
        /*0548*/ 	.word	0x000000ff
        /*054c*/ 	.word	0x00028868
        /*0550*/ 	.short	0x0100
        /*0552*/ 	.byte	0x08
	.zero		1


	//   ....[10]....
        /*0554*/ 	.word	0x000005f0
        /*0558*/ 	.word	0x000000ff
        /*055c*/ 	.word	0x00028870
        /*0560*/ 	.short	0x0100
        /*0562*/ 	.byte	0x06
	.zero		1


	//   ....[11]....
        /*0564*/ 	.word	0x00000600
        /*0568*/ 	.word	0x000000ff
        /*056c*/ 	.word	0x00028880
        /*0570*/ 	.short	0x0100
        /*0572*/ 	.byte	0x06
	.zero		1


	//   ....[12]....
        /*0574*/ 	.word	0x00000610
        /*0578*/ 	.word	0x000000ff
        /*057c*/ 	.word	0x00028878
        /*0580*/ 	.short	0x0100
        /*0582*/ 	.byte	0x06
	.zero		1


	//   ....[13]....
        /*0584*/ 	.word	0x00000620
        /*0588*/ 	.word	0x000000ff
        /*058c*/ 	.word	0x00028888
        /*0590*/ 	.short	0x0100
        /*0592*/ 	.byte	0x06
	.zero		1


	//   ....[14]....
        /*0594*/ 	.word	0x00000750
        /*0598*/ 	.word	0x000000ff
        /*059c*/ 	.word	0x00028890
        /*05a0*/ 	.short	0x0100
        /*05a2*/ 	.byte	0x08
	.zero		1


	//   ....[15]....
        /*05a4*/ 	.word	0x00000760
        /*05a8*/ 	.word	0x000000ff
        /*05ac*/ 	.word	0x000288a0
        /*05b0*/ 	.short	0x0100
        /*05b2*/ 	.byte	0x08
	.zero		1


	//   ....[16]....
        /*05b4*/ 	.word	0x00000770
        /*05b8*/ 	.word	0x000000ff
        /*05bc*/ 	.word	0x00028898
        /*05c0*/ 	.short	0x0100
        /*05c2*/ 	.byte	0x08
	.zero		1


	//   ....[17]....
        /*05c4*/ 	.word	0x00000780
        /*05c8*/ 	.word	0x000000ff
        /*05cc*/ 	.word	0x000288a8
        /*05d0*/ 	.short	0x0100
        /*05d2*/ 	.byte	0x08
	.zero		1


	//   ....[18]....
        /*05d4*/ 	.word	0x000008b0
        /*05d8*/ 	.word	0x000000ff
        /*05dc*/ 	.word	0x000288b0
        /*05e0*/ 	.short	0x0100
        /*05e2*/ 	.byte	0x08
	.zero		1


	//   ....[19]....
        /*05e4*/ 	.word	0x000008c0
        /*05e8*/ 	.word	0x000000ff
        /*05ec*/ 	.word	0x000288c0
        /*05f0*/ 	.short	0x0100
        /*05f2*/ 	.byte	0x08
	.zero		1


	//   ....[20]....
        /*05f4*/ 	.word	0x000008d0
        /*05f8*/ 	.word	0x000000ff
        /*05fc*/ 	.word	0x000288b8
        /*0600*/ 	.short	0x0100
        /*0602*/ 	.byte	0x08
	.zero		1


	//   ....[21]....
        /*0604*/ 	.word	0x000008e0
        /*0608*/ 	.word	0x000000ff
        /*060c*/ 	.word	0x000288c8
        /*0610*/ 	.short	0x0100
        /*0612*/ 	.byte	0x08
	.zero		1


	//   ....[22]....
        /*0614*/ 	.word	0x000016d0
        /*0618*/ 	.word	0x000000ff
        /*061c*/ 	.word	0x00028800
        /*0620*/ 	.short	0x010a
        /*0622*/ 	.byte	0x29
	.zero		1


	//   ....[23]....
        /*0624*/ 	.word	0x00001750
        /*0628*/ 	.word	0x00000000
        /*062c*/ 	.word	0x00028830
        /*0630*/ 	.short	0x010a
        /*0632*/ 	.byte	0x3f
	.zero		1


	//   ....[24]....
        /*0634*/ 	.word	0x000017b0
        /*0638*/ 	.word	0x00000000
        /*063c*/ 	.word	0x00028830
        /*0640*/ 	.short	0x010a
        /*0642*/ 	.byte	0x3f
	.zero		1


	//   ....[25]....
        /*0644*/ 	.word	0x00002640
        /*0648*/ 	.word	0x00000000
        /*064c*/ 	.word	0x00000000
        /*0650*/ 	.short	0x0101
        /*0652*/ 	.byte	0x3f
	.zero		1


	//   ....[26]....
        /*0654*/ 	.word	0x00004480
        /*0658*/ 	.word	0x000000ff
        /*065c*/ 	.word	0x00028830
        /*0660*/ 	.short	0x010a
        /*0662*/ 	.byte	0x06
	.zero		1


	//   ....[27]....
        /*0664*/ 	.word	0x000044c0
        /*0668*/ 	.word	0x000000ff
        /*066c*/ 	.word	0x00028830
        /*0670*/ 	.short	0x010a
        /*0672*/ 	.byte	0x06
	.zero		1


	//   ....[28]....
        /*0674*/ 	.word	0x000047e0
        /*0678*/ 	.word	0x000000ff
        /*067c*/ 	.word	0x00028850
        /*0680*/ 	.short	0x010a
        /*0682*/ 	.byte	0x06
	.zero		1


	//   ....[29]....
        /*0684*/ 	.word	0x00004820
        /*0688*/ 	.word	0x000000ff
        /*068c*/ 	.word	0x00028850
        /*0690*/ 	.short	0x010a
        /*0692*/ 	.byte	0x06
	.zero		1


	//   ....[30]....
        /*0694*/ 	.word	0x00006700
        /*0698*/ 	.word	0x0000002d
        /*069c*/ 	.word	0x00000000
        /*06a0*/ 	.short	0x0101
        /*06a2*/ 	.byte	0x3f
	.zero		1


	//   ....[31]....
        /*06a4*/ 	.word	0x00006a10
        /*06a8*/ 	.word	0x0000002e
        /*06ac*/ 	.word	0x00000000
        /*06b0*/ 	.short	0x0101
        /*06b2*/ 	.byte	0x3f
	.zero		1


	//   ....[32]....
        /*06b4*/ 	.word	0x000075e0
        /*06b8*/ 	.word	0x000000ff
        /*06bc*/ 	.word	0x00028830
        /*06c0*/ 	.short	0x010a
        /*06c2*/ 	.byte	0x06
	.zero		1


	//   ....[33]....
        /*06c4*/ 	.word	0x00007620
        /*06c8*/ 	.word	0x000000ff
        /*06cc*/ 	.word	0x00028830
        /*06d0*/ 	.short	0x010a
        /*06d2*/ 	.byte	0x06
	.zero		1


	//   ....[34]....
        /*06d4*/ 	.word	0x00007940
        /*06d8*/ 	.word	0x000000ff
        /*06dc*/ 	.word	0x00028850
        /*06e0*/ 	.short	0x010a
        /*06e2*/ 	.byte	0x06
	.zero		1


	//   ....[35]....
        /*06e4*/ 	.word	0x00007980
        /*06e8*/ 	.word	0x000000ff
        /*06ec*/ 	.word	0x00028850
        /*06f0*/ 	.short	0x010a
        /*06f2*/ 	.byte	0x06
	.zero		1


	//   ....[36]....
        /*06f4*/ 	.word	0x00009320
        /*06f8*/ 	.word	0x0000001d
        /*06fc*/ 	.word	0x00000000
        /*0700*/ 	.short	0x0101
        /*0702*/ 	.byte	0x3f
	.zero		1


	//   ....[37]....
        /*0704*/ 	.word	0x000094d0
        /*0708*/ 	.word	0x0000001d
        /*070c*/ 	.word	0x00000000
        /*0710*/ 	.short	0x0101
        /*0712*/ 	.byte	0x3f
	.zero		1


	//   ....[38]....
        /*0714*/ 	.word	0x00009d20
        /*0718*/ 	.word	0x000000ff
        /*071c*/ 	.word	0x00028850
        /*0720*/ 	.short	0x010a
        /*0722*/ 	.byte	0x05
	.zero		1


	//   ....[39]....
        /*0724*/ 	.word	0x00009d60
        /*0728*/ 	.word	0x000000ff
        /*072c*/ 	.word	0x00028850
        /*0730*/ 	.short	0x010a
        /*0732*/ 	.byte	0x05
	.zero		1


	//   ....[40]....
        /*0734*/ 	.word	0x0000a280
        /*0738*/ 	.word	0x00000008
        /*073c*/ 	.word	0x00000000
        /*0740*/ 	.short	0x0101
        /*0742*/ 	.byte	0x3f
	.zero		1


	//   ....[41]....
        /*0744*/ 	.word	0x0000b620
        /*0748*/ 	.word	0x00000026
        /*074c*/ 	.word	0x00000000
        /*0750*/ 	.short	0x0101
        /*0752*/ 	.byte	0x3f
	.zero		1


	//   ....[42]....
        /*0754*/ 	.word	0x0000d300
        /*0758*/ 	.word	0x00000000
        /*075c*/ 	.word	0x00028840
        /*0760*/ 	.short	0x010a
        /*0762*/ 	.byte	0x3f
	.zero		1


	//   ....[43]....
        /*0764*/ 	.word	0x0000dfd0
        /*0768*/ 	.word	0x00000011
        /*076c*/ 	.word	0x00028800
        /*0770*/ 	.short	0x0107
        /*0772*/ 	.byte	0x3f
	.zero		1


	//   ....[44]....
        /*0774*/ 	.word	0x0000e0e0
        /*0778*/ 	.word	0x00000011
        /*077c*/ 	.word	0x00028800
        /*0780*/ 	.short	0x0101
        /*0782*/ 	.byte	0x3f
	.zero		1


	//   ....[45]....
        /*0784*/ 	.word	0x0000e100
        /*0788*/ 	.word	0x00000011
        /*078c*/ 	.word	0x00028820
        /*0790*/ 	.short	0x010a
        /*0792*/ 	.byte	0x3f
	.zero		1


	//   ....[46]....
        /*0794*/ 	.word	0x0000e430
        /*0798*/ 	.word	0x00000004
        /*079c*/ 	.word	0x00028840
        /*07a0*/ 	.short	0x010a
        /*07a2*/ 	.byte	0x3f
	.zero		1


	//   ....[47]....
        /*07a4*/ 	.word	0x0000e7b0
        /*07a8*/ 	.word	0x00000004
        /*07ac*/ 	.word	0x00000060
        /*07b0*/ 	.short	0x010a
        /*07b2*/ 	.byte	0x3f
	.zero		1


	//   ....[48]....
        /*07b4*/ 	.word	0x0000ee00
        /*07b8*/ 	.word	0x00000003
        /*07bc*/ 	.word	0x00028840
        /*07c0*/ 	.short	0x010a
        /*07c2*/ 	.byte	0x3f
	.zero		1


	//   ....[49]....
        /*07c4*/ 	.word	0x0000f190
        /*07c8*/ 	.word	0x00000002
        /*07cc*/ 	.word	0x00000060
        /*07d0*/ 	.short	0x010a
        /*07d2*/ 	.byte	0x3f
	.zero		1


	//   ....[50]....
        /*07d4*/ 	.word	0x0000f730
        /*07d8*/ 	.word	0x00000002
        /*07dc*/ 	.word	0x00028840
        /*07e0*/ 	.short	0x010a
        /*07e2*/ 	.byte	0x3f
	.zero		1


	//   ....[51]....
        /*07e4*/ 	.word	0x0000fac0
        /*07e8*/ 	.word	0x00000002
        /*07ec*/ 	.word	0x00000060
        /*07f0*/ 	.short	0x010a
        /*07f2*/ 	.byte	0x3f
	.zero		1


	//   ....[52]....
        /*07f4*/ 	.word	0x00010010
        /*07f8*/ 	.word	0x00000003
        /*07fc*/ 	.word	0x00028860
        /*0800*/ 	.short	0x010a
        /*0802*/ 	.byte	0x3f
	.zero		1


	//   ....[53]....
        /*0804*/ 	.word	0x00010610
        /*0808*/ 	.word	0x00000000
        /*080c*/ 	.word	0x00028820
        /*0810*/ 	.short	0x010a
        /*0812*/ 	.byte	0x3f
	.zero		1


	//   ....[54]....
        /*0814*/ 	.word	0x000107e0
        /*0818*/ 	.word	0x00000006
        /*081c*/ 	.word	0x00000000
        /*0820*/ 	.short	0x010a
        /*0822*/ 	.byte	0x3f
	.zero		1


	//   ....[55]....
        /*0824*/ 	.word	0x00010830
        /*0828*/ 	.word	0x00000003
        /*082c*/ 	.word	0x00000000
        /*0830*/ 	.short	0x010a
        /*0832*/ 	.byte	0x3f
	.zero		1


	//   ....[56]....
        /*0834*/ 	.word	0x00010890
        /*0838*/ 	.word	0x00000012
        /*083c*/ 	.word	0x00000000
        /*0840*/ 	.short	0x010a
        /*0842*/ 	.byte	0x3f
	.zero		1


	//   ....[57]....
        /*0844*/ 	.word	0x000108c0
        /*0848*/ 	.word	0x00000003
        /*084c*/ 	.word	0x00000000
        /*0850*/ 	.short	0x010a
        /*0852*/ 	.byte	0x3f
	.zero		1


	//   ....[58]....
        /*0854*/ 	.word	0x00010930
        /*0858*/ 	.word	0x00000003
        /*085c*/ 	.word	0x00028800
        /*0860*/ 	.short	0x010a
        /*0862*/ 	.byte	0x3f
	.zero		1


	//   ....[59]....
        /*0864*/ 	.word	0x00010980
        /*0868*/ 	.word	0x00000000
        /*086c*/ 	.word	0x00028830
        /*0870*/ 	.short	0x010a
        /*0872*/ 	.byte	0x3f
	.zero		1


	//   ....[60]....
        /*0874*/ 	.word	0x000109e0
        /*0878*/ 	.word	0x00000007
        /*087c*/ 	.word	0x00028830
        /*0880*/ 	.short	0x010a
        /*0882*/ 	.byte	0x3f
	.zero		1


	//   ....[61]....
        /*0884*/ 	.word	0x00010a40
        /*0888*/ 	.word	0x00000007
        /*088c*/ 	.word	0x00028850
        /*0890*/ 	.short	0x010a
        /*0892*/ 	.byte	0x3f
	.zero		1


	//   ....[62]....
        /*0894*/ 	.word	0x00010aa0
        /*0898*/ 	.word	0x00000005
        /*089c*/ 	.word	0x00028830
        /*08a0*/ 	.short	0x010a
        /*08a2*/ 	.byte	0x3f
	.zero		1


	//   ....[63]....
        /*08a4*/ 	.word	0x00010b00
        /*08a8*/ 	.word	0x00000005
        /*08ac*/ 	.word	0x00028850
        /*08b0*/ 	.short	0x010a
        /*08b2*/ 	.byte	0x3f
	.zero		1


	//   ....[64]....
        /*08b4*/ 	.word	0x00010b60
        /*08b8*/ 	.word	0x00000006
        /*08bc*/ 	.word	0x00028850
        /*08c0*/ 	.short	0x010a
        /*08c2*/ 	.byte	0x3f
	.zero		1


	//   ....[65]....
        /*08c4*/ 	.word	0x00010cb0
        /*08c8*/ 	.word	0x00000000
        /*08cc*/ 	.word	0x00028840
        /*08d0*/ 	.short	0x010a
        /*08d2*/ 	.byte	0x3f
	.zero		1


	//   ....[66]....
        /*08d4*/ 	.word	0x00011760
        /*08d8*/ 	.word	0x00000011
        /*08dc*/ 	.word	0x00028820
        /*08e0*/ 	.short	0x010a
        /*08e2*/ 	.byte	0x3f
	.zero		1


	//   ....[67]....
        /*08e4*/ 	.word	0x000117b0
        /*08e8*/ 	.word	0x00000004
        /*08ec*/ 	.word	0x00028840
        /*08f0*/ 	.short	0x010a
        /*08f2*/ 	.byte	0x3f
	.zero		1


	//   ....[68]....
        /*08f4*/ 	.word	0x00011800
        /*08f8*/ 	.word	0x00000004
        /*08fc*/ 	.word	0x00000060
        /*0900*/ 	.short	0x010a
        /*0902*/ 	.byte	0x3f
	.zero		1


	//   ....[69]....
        /*0904*/ 	.word	0x00011850
        /*0908*/ 	.word	0x00000003
        /*090c*/ 	.word	0x00028840
        /*0910*/ 	.short	0x010a
        /*0912*/ 	.byte	0x3f
	.zero		1


	//   ....[70]....
        /*0914*/ 	.word	0x000118a0
        /*0918*/ 	.word	0x00000002
        /*091c*/ 	.word	0x00000060
        /*0920*/ 	.short	0x010a
        /*0922*/ 	.byte	0x3f
	.zero		1


	//   ....[71]....
        /*0924*/ 	.word	0x000118f0
        /*0928*/ 	.word	0x00000002
        /*092c*/ 	.word	0x00028840
        /*0930*/ 	.short	0x010a
        /*0932*/ 	.byte	0x3f
	.zero		1


	//   ....[72]....
        /*0934*/ 	.word	0x00011940
        /*0938*/ 	.word	0x00000002
        /*093c*/ 	.word	0x00000060
        /*0940*/ 	.short	0x010a
        /*0942*/ 	.byte	0x3f
	.zero		1


	//   ....[73]....
        /*0944*/ 	.word	0x00011990
        /*0948*/ 	.word	0x00000003
        /*094c*/ 	.word	0x00028860
        /*0950*/ 	.short	0x010a
        /*0952*/ 	.byte	0x3f
	.zero		1


	//   ....[74]....
        /*0954*/ 	.word	0x00011a80
        /*0958*/ 	.word	0x00000000
        /*095c*/ 	.word	0x00028820
        /*0960*/ 	.short	0x010a
        /*0962*/ 	.byte	0x3f
	.zero		1


	//   ....[75]....
        /*0964*/ 	.word	0x00011c20
        /*0968*/ 	.word	0x00000006
        /*096c*/ 	.word	0x00000000
        /*0970*/ 	.short	0x010a
        /*0972*/ 	.byte	0x3f
	.zero		1


	//   ....[76]....
        /*0974*/ 	.word	0x00011c70
        /*0978*/ 	.word	0x00000003
        /*097c*/ 	.word	0x00000000
        /*0980*/ 	.short	0x010a
        /*0982*/ 	.byte	0x3f
	.zero		1


	//   ....[77]....
        /*0984*/ 	.word	0x00011cc0
        /*0988*/ 	.word	0x00000012
        /*098c*/ 	.word	0x00000000
        /*0990*/ 	.short	0x010a
        /*0992*/ 	.byte	0x3f
	.zero		1


	//----- nvinfo : EIATTR_NUM_MBARRIERS
	.align		4
.L_302:
        /*0994*/ 	.byte	0x03, 0x38
        /*0996*/ 	.short	0x0016


	//----- nvinfo : EIATTR_EXIT_INSTR_OFFSETS
	.align		4
        /*0998*/ 	.byte	0x04, 0x1c
        /*099a*/ 	.short	(.L_304 - .L_303)


	//   ....[0]....
.L_303:
        /*099c*/ 	.word	0x00000a40


	//   ....[1]....
        /*09a0*/ 	.word	0x0000c350


	//   ....[2]....
        /*09a4*/ 	.word	0x00010910


	//----- nvinfo : EIATTR_MAX_THREADS
	.align		4
.L_304:
        /*09a8*/ 	.byte	0x04, 0x05
        /*09aa*/ 	.short	(.L_306 - .L_305)
.L_305:
        /*09ac*/ 	.word	0x00000180
        /*09b0*/ 	.word	0x00000001
        /*09b4*/ 	.word	0x00000001


	//----- nvinfo : EIATTR_CRS_STACK_SIZE
	.align		4
.L_306:
        /*09b8*/ 	.byte	0x04, 0x1e
        /*09ba*/ 	.short	(.L_308 - .L_307)
.L_307:
        /*09bc*/ 	.word	0x00000000


	//----- nvinfo : EIATTR_CBANK_PARAM_SIZE
	.align		4
.L_308:
        /*09c0*/ 	.byte	0x03, 0x19
        /*09c2*/ 	.short	0x0af0


	//----- nvinfo : EIATTR_PARAM_CBANK
	.align		4
        /*09c4*/ 	.byte	0x04, 0x0a
        /*09c6*/ 	.short	(.L_310 - .L_309)
	.align		4
.L_309:
        /*09c8*/ 	.word	index@(.nv.constant0._ZN7cutlass13device_kernelIN5flash11enable_sm90INS1_16FlashAttnFwdSm90INS1_25CollectiveMainloopFwdSm90ILi2EN4cute5tupleIJNS5_1CILi1EEES8_S8_EEENS6_IJNS7_ILi128EEESA_SA_EEELi128ENS_10bfloat16_tEfNS_4arch4Sm90ELb1ELb0ELb1ELb0ELb0ELb0ELb0ELb1ELb1ELb1ELb0ELb0EEENS1_21CollectiveEpilogueFwdISB_S9_SC_SE_Li256ELb0ELb1ELb0ELb0EEENS1_30DynamicPersistentTileSchedulerILi256ELi128ELb0ELb1ELb1EEEEEEEEEvNT_6ParamsE)
        /*09cc*/ 	.short	0x0210
        /*09ce*/ 	.short	0x0af0


	//----- nvinfo : EIATTR_SW_WAR
	.align		4
.L_310:
        /*09d0*/ 	.byte	0x04, 0x36
        /*09d2*/ 	.short	(.L_312 - .L_311)
.L_311:
        /*09d4*/ 	.word	0x00000008
.L_312:


//--------------------- .nv.info._ZN7cutlass13device_kernelIN5flash11enable_sm90INS1_16FlashAttnFwdSm90INS1_25CollectiveMainloopFwdSm90ILi2EN4cute5tupleIJNS5_1CILi1EEES8_S8_EEENS6_IJNS7_ILi128EEESA_SA_EEELi128ENS_10bfloat16_tEfNS_4arch4Sm90ELb1ELb0ELb1ELb1ELb0ELb0ELb0ELb1ELb1ELb1ELb0ELb0EEENS1_21CollectiveEpilogueFwdISB_S9_SC_SE_Li256ELb1ELb1ELb0ELb0EEENS1_36VarlenDynamicPersistentTileSchedulerILi128ELi128ELi256ELi128ELb0ELb1ELb1ELb1ELb1ELb1EEEEEEEEEvNT_6ParamsE --------------------------
	.section	.nv.info._ZN7cutlass13device_kernelIN5flash11enable_sm90INS1_16FlashAttnFwdSm90INS1_25CollectiveMainloopFwdSm90ILi2EN4cute5tupleIJNS5_1CILi1EEES8_S8_EEENS6_IJNS7_ILi128EEESA_SA_EEELi128ENS_10bfloat16_tEfNS_4arch4Sm90ELb1ELb0ELb1ELb1ELb0ELb0ELb0ELb1ELb1ELb1ELb0ELb0EEENS1_21CollectiveEpilogueFwdISB_S9_SC_SE_Li256ELb1ELb1ELb0ELb0EEENS1_36VarlenDynamicPersistentTileSchedulerILi128ELi128ELi256ELi128ELb0ELb1ELb1ELb1ELb1ELb1EEEEEEEEEvNT_6ParamsE,"",@"SHT_CUDA_INFO"
	.sectionflags	@""
	.align	4


	//----- nvinfo : EIATTR_CUDA_API_VERSION
	.align		4
        /*0000*/ 	.byte	0x04, 0x37
        /*0002*/ 	.short	(.L_314 - .L_313)
.L_313:
        /*0004*/ 	.word	0x00000082


	//----- nvinfo : EIATTR_KPARAM_INFO
	.align		4
.L_314:
        /*0008*/ 	.byte	0x04, 0x17
        /*000a*/ 	.short	(.L_316 - .L_315)
.L_315:
        /*000c*/ 	.word	0x00000000
        /*0010*/ 	.short	0x0000
        /*0012*/ 	.short	0x0070
        /*0014*/ 	.byte	0x00, 0xf0, 0x01, 0x2a


	//----- nvinfo : EIATTR_SPARSE_MMA_MASK
	.align		4
.L_316:
        /*0018*/ 	.byte	0x03, 0x50
        /*001a*/ 	.short	0x0000


	//----- nvinfo : EIATTR_MAXREG_COUNT
	.align		4
        /*001c*/ 	.byte	0x03, 0x1b
        /*001e*/ 	.short	0x00a8


	//----- nvinfo : EIATTR_NUM_BARRIERS
	.align		4
        /*0020*/ 	.byte	0x02, 0x4c
        /*0022*/ 	.byte	0x10
	.zero		1


	//----- nvinfo : EIATTR_EXTERNS
	.align		4
        /*0024*/ 	.byte	0x04, 0x0f
        /*0026*/ 	.short	(.L_318 - .L_317)


	//   ....[0]....
	.align		4
.L_317:
        /*0028*/ 	.word	index@(__assertfail)


	//----- nvinfo : EIATTR_ANNOTATIONS
	.align		4
.L_318:
        /*002c*/ 	.byte	0x04, 0x55
        /*002e*/ 	.short	(.L_320 - .L_319)


	//   ....[0]....
.L_319:
        /* <DEDUP_REMOVED lines=74> */


	//----- nvinfo : EIATTR_MERCURY_ISA_VERSION
	.align		4
.L_320:
        /*04b8*/ 	.byte	0x03, 0x5f
        /*04ba*/ 	.short	0x0101


	//----- nvinfo : EIATTR_UNUSED_LOAD_BYTE_OFFSET
	.align		4
        /*04bc*/ 	.byte	0x04, 0x44
        /*04be*/ 	.short	(.L_322 - .L_321)


	//   ....[0]....
.L_321:
        /*04c0*/ 	.word	0x00000a30
        /*04c4*/ 	.word	0x0000fff0


	//   ....[1]....
        /*04c8*/ 	.word	0x0000a6a0
        /*04cc*/ 	.word	0x0000fff0


	//----- nvinfo : EIATTR_INT_WARP_WIDE_INSTR_OFFSETS
	.align		4
.L_322:
        /*04d0*/ 	.byte	0x04, 0x31
        /*04d2*/ 	.short	(.L_324 - .L_323)


	//   ....[0]....
.L_323:
        /*04d4*/ 	.word	0x00000120


	//   ....[1]....
        /*04d8*/ 	.word	0x000001c0


	//   ....[2]....
        /*04dc*/ 	.word	0x00000230


	//   ....[3]....
        /*04e0*/ 	.word	0x0000d950


	//   ....[4]....
        /*04e4*/ 	.word	0x0000d9e0


	//   ....[5]....
        /*04e8*/ 	.word	0x00011220


	//   ....[6]....
        /*04ec*/ 	.word	0x00011280


	//----- nvinfo : EIATTR_COOP_GROUP_MASK_REGIDS
	.align		4
.L_324:
        /*04f0*/ 	.byte	0x04, 0x29
        /*04f2*/ 	.short	(.L_326 - .L_325)


	//   ....[0]....
.L_325:
        /*04f4*/ 	.word	0xffffffff


	//   ....[1]....
        /*04f8*/ 	.word	0xffffffff


	//   ....[2]....
        /*04fc*/ 	.word	0xffffffff


	//   ....[3]....
        /*0500*/ 	.word	0xffffffff


	//   ....[4]....
        /*0504*/ 	.word	0xffffffff


	//   ....[5]....
        /*0508*/ 	.word	0xffffffff


	//   ....[6]....
        /*050c*/ 	.word	0xffffffff


	//   ....[7]....
        /*0510*/ 	.word	0xffffffff


	//   ....[8]....
        /*0514*/ 	.word	0xffffffff


	//   ....[9]....
        /*0518*/ 	.word	0xffffffff


	//   ....[10]....
        /*051c*/ 	.word	0xffffffff


	//   ....[11]....
        /*0520*/ 	.word	0xffffffff


	//   ....[12]....
        /*0524*/ 	.word	0xffffffff


	//   ....[13]....
        /*0528*/ 	.word	0xffffffff


	//   ....[14]....
        /*052c*/ 	.word	0xffffffff


	//   ....[15]....
        /*0530*/ 	.word	0xffffffff


	//   ....[16]....
        /*0534*/ 	.word	0xffffffff


	//   ....[17]....
        /*0538*/ 	.word	0xffffffff


	//   ....[18]....
        /*053c*/ 	.word	0xffffffff


	//   ....[19]....
        /*0540*/ 	.word	0xffffffff


	//   ....[20]....
        /*0544*/ 	.word	0xffffffff


	//   ....[21]....
        /*0548*/ 	.word	0xffffffff


	//   ....[22]....
        /*054c*/ 	.word	0xffffffff


	//   ....[23]....
        /*0550*/ 	.word	0xffffffff


	//   ....[24]....
        /*0554*/ 	.word	0xffffffff


	//   ....[25]....
        /*0558*/ 	.word	0xffffffff


	//   ....[26]....
        /*055c*/ 	.word	0xffffffff


	//   ....[27]....
        /*0560*/ 	.word	0xffffffff


	//   ....[28]....
        /*0564*/ 	.word	0xffffffff


	//   ....[29]....
        /*0568*/ 	.word	0xffffffff


	//   ....[30]....
        /*056c*/ 	.word	0xffffffff


	//   ....[31]....
        /*0570*/ 	.word	0xffffffff


	//   ....[32]....
        /*0574*/ 	.word	0xffffffff


	//   ....[33]....
        /*0578*/ 	.word	0xffffffff


	//   ....[34]....
        /*057c*/ 	.word	0xffffffff


	//   ....[35]....
        /*0580*/ 	.word	0xffffffff


	//   ....[36]....
        /*0584*/ 	.word	0xffffffff


	//   ....[37]....
        /*0588*/ 	.word	0xffffffff


	//   ....[38]....
        /*058c*/ 	.word	0xffffffff


	//   ....[39]....
        /*0590*/ 	.word	0xffffffff


	//   ....[40]....
        /*0594*/ 	.word	0xffffffff


	//   ....[41]....
        /*0598*/ 	.word	0xffffffff


	//   ....[42]....
        /*059c*/ 	.word	0xffffffff


	//   ....[43]....
        /*05a0*/ 	.word	0xffffffff


	//   ....[44]....
        /*05a4*/ 	.word	0xffffffff


	//   ....[45]....
        /*05a8*/ 	.word	0xffffffff


	//   ....[46]....
        /*05ac*/ 	.word	0xffffffff


	//   ....[47]....
        /*05b0*/ 	.word	0xffffffff


	//   ....[48]....
        /*05b4*/ 	.word	0xffffffff


	//   ....[49]....
        /*05b8*/ 	.word	0xffffffff


	//   ....[50]....
        /*05bc*/ 	.word	0xffffffff


	//   ....[51]....
        /*05c0*/ 	.word	0xffffffff


	//   ....[52]....
        /*05c4*/ 	.word	0xffffffff


	//   ....[53]....
        /*05c8*/ 	.word	0xffffffff


	//   ....[54]....
        /*05cc*/ 	.word	0xffffffff


	//   ....[55]....
        /*05d0*/ 	.word	0xffffffff


	//   ....[56]....
        /*05d4*/ 	.word	0xffffffff


	//   ....[57]....
        /*05d8*/ 	.word	0xffffffff


	//   ....[58]....
        /*05dc*/ 	.word	0xffffffff


	//   ....[59]....
        /*05e0*/ 	.word	0xffffffff


	//   ....[60]....
        /*05e4*/ 	.word	0xffffffff


	//   ....[61]....
        /*05e8*/ 	.word	0xffffffff


	//   ....[62]....
        /*05ec*/ 	.word	0xffffffff


	//   ....[63]....
        /*05f0*/ 	.word	0xffffffff


	//   ....[64]....
        /*05f4*/ 	.word	0xffffffff


	//   ....[65]....
        /*05f8*/ 	.word	0xffffffff


	//   ....[66]....
        /*05fc*/ 	.word	0xffffffff


	//   ....[67]....
        /*0600*/ 	.word	0xffffffff


	//   ....[68]....
        /*0604*/ 	.word	0xffffffff


	//   ....[69]....
        /*0608*/ 	.word	0xffffffff


	//   ....[70]....
        /*060c*/ 	.word	0xffffffff


	//   ....[71]....
        /*0610*/ 	.word	0xffffffff


	//   ....[72]....
        /*0614*/ 	.word	0xffffffff


	//   ....[73]....
        /*0618*/ 	.word	0xffffffff


	//   ....[74]....
        /*061c*/ 	.word	0xffffffff


	//   ....[75]....
        /*0620*/ 	.word	0xffffffff


	//   ....[76]....
        /*0624*/ 	.word	0xffffffff


	//   ....[77]....
        /*0628*/ 	.word	0xffffffff


	//   ....[78]....
        /*062c*/ 	.word	0xffffffff


	//   ....[79]....
        /*0630*/ 	.word	0xffffffff


	//   ....[80]....
        /*0634*/ 	.word	0xffffffff


	//   ....[81]....
        /*0638*/ 	.word	0xffffffff


	//   ....[82]....
        /*063c*/ 	.word	0xffffffff


	//   ....[83]....
        /*0640*/ 	.word	0xffffffff


	//   ....[84]....
        /*0644*/ 	.word	0xffffffff


	//   ....[85]....
        /*0648*/ 	.word	0xffffffff


	//   ....[86]....
        /*064c*/ 	.word	0xffffffff


	//   ....[87]....
        /*0650*/ 	.word	0xffffffff


	//   ....[88]....
        /*0654*/ 	.word	0xffffffff


	//   ....[89]....
        /*0658*/ 	.word	0xffffffff


	//   ....[90]....
        /*065c*/ 	.word	0xffffffff


	//   ....[91]....
        /*0660*/ 	.word	0xffffffff


	//   ....[92]....
        /*0664*/ 	.word	0xffffffff


	//   ....[93]....
        /*0668*/ 	.word	0xffffffff


	//   ....[94]....
        /*066c*/ 	.word	0xffffffff


	//   ....[95]....
        /*0670*/ 	.word	0xffffffff


	//   ....[96]....
        /*0674*/ 	.word	0xffffffff


	//   ....[97]....
        /*0678*/ 	.word	0xffffffff


	//   ....[98]....
        /*067c*/ 	.word	0xffffffff


	//   ....[99]....
        /*0680*/ 	.word	0x0500000f


	//   ....[100]....
        /*0684*/ 	.word	0x0500000f


	//   ....[101]....
        /*0688*/ 	.word	0x0500000f


	//   ....[102]....
        /*068c*/ 	.word	0x0500000f


	//   ....[103]....
        /*0690*/ 	.word	0x0500000f


	//   ....[104]....
        /*0694*/ 	.word	0x0500000f


	//   ....[105]....
        /*0698*/ 	.word	0x0500000f


	//   ....[106]....
        /*069c*/ 	.word	0x0500000f


	//   ....[107]....
        /*06a0*/ 	.word	0x0500000f


	//   ....[108]....
        /*06a4*/ 	.word	0x0500000f


	//   ....[109]....
        /*06a8*/ 	.word	0x0500000f


	//   ....[110]....
        /*06ac*/ 	.word	0x0500000f


	//   ....[111]....
        /*06b0*/ 	.word	0x0500000f


	//   ....[112]....
        /*06b4*/ 	.word	0x0500000f


	//   ....[113]....
        /*06b8*/ 	.word	0x0500000f


	//   ....[114]....
        /*06bc*/ 	.word	0x0500000f


	//   ....[115]....
        /*06c0*/ 	.word	0x0500000f


	//   ....[116]....
        /*06c4*/ 	.word	0x0500000f


	//   ....[117]....
        /*06c8*/ 	.word	0x0500000f


	//   ....[118]....
        /*06cc*/ 	.word	0x0500000f


	//   ....[119]....
        /*06d0*/ 	.word	0x0500000f


	//   ....[120]....
        /*06d4*/ 	.word	0x0500000f


	//   ....[121]....
        /*06d8*/ 	.word	0x0500000f


	//   ....[122]....
        /*06dc*/ 	.word	0x0500000f


	//   ....[123]....
        /*06e0*/ 	.word	0x0500000f


	//   ....[124]....
        /*06e4*/ 	.word	0x0500000f


	//   ....[125]....
        /*06e8*/ 	.word	0x0500000f


	//   ....[126]....
        /*06ec*/ 	.word	0x0500000f


	//   ....[127]....
        /*06f0*/ 	.word	0x0500000f


	//   ....[128]....
        /*06f4*/ 	.word	0x0500000f


	//   ....[129]....
        /*06f8*/ 	.word	0x0500000f


	//   ....[130]....
        /*06fc*/ 	.word	0x0500000f


	//   ....[131]....
        /*0700*/ 	.word	0x0500000f


	//   ....[132]....
        /*0704*/ 	.word	0x0500000f


	//   ....[133]....
        /*0708*/ 	.word	0x0500000f


	//----- nvinfo : EIATTR_COOP_GROUP_INSTR_OFFSETS
	.align		4
.L_326:
        /*070c*/ 	.byte	0x04, 0x28
        /*070e*/ 	.short	(.L_328 - .L_327)


	//   ....[0]....
.L_327:
        /*0710*/ 	.word	0x00000060


	//   ....[1]....
        /*0714*/ 	.word	0x00000130


	//   ....[2]....
        /*0718*/ 	.word	0x000001e0


	//   ....[3]....
        /*071c*/ 	.word	0x000003a0


	//   ....[4]....
        /*0720*/ 	.word	0x00000500


	//   ....[5]....
        /*0724*/ 	.word	0x00000620


	//   ....[6]....
        /*0728*/ 	.word	0x00000780


	//   ....[7]....
        /*072c*/ 	.word	0x000014f0


	//   ....[8]....
        /*0730*/ 	.word	0x00002060


	//   ....[9]....
        /*0734*/ 	.word	0x000021a0


	//   ....[10]....
        /*0738*/ 	.word	0x00002b00


	//   ....[11]....
        /*073c*/ 	.word	0x00002b70


	//   ....[12]....
        /*0740*/ 	.word	0x000035f0


	//   ....[13]....
        /*0744*/ 	.word	0x00003660


	//   ....[14]....
        /*0748*/ 	.word	0x00004fa0


	//   ....[15]....
        /*074c*/ 	.word	0x000051d0


	//   ....[16]....
        /*0750*/ 	.word	0x000059f0


	//   ....[17]....
        /*0754*/ 	.word	0x00005af0


	//   ....[18]....
        /*0758*/ 	.word	0x00006380


	//   ....[19]....
        /*075c*/ 	.word	0x000063d0


	//   ....[20]....
        /*0760*/ 	.word	0x00008700


	//   ....[21]....
        /*0764*/ 	.word	0x00008740


	//   ....[22]....
        /*0768*/ 	.word	0x000089a0


	//   ....[23]....
        /*076c*/ 	.word	0x00008a40


	//   ....[24]....
        /*0770*/ 	.word	0x00009d70


	//   ....[25]....
        /*0774*/ 	.word	0x00009da0


	//   ....[26]....
        /*0778*/ 	.word	0x00009e90


	//   ....[27]....
        /*077c*/ 	.word	0x00009eb0


	//   ....[28]....
        /*0780*/ 	.word	0x0000b100


	//   ....[29]....
        /*0784*/ 	.word	0x0000b140


	//   ....[30]....
        /*0788*/ 	.word	0x0000b180


	//   ....[31]....
        /*078c*/ 	.word	0x0000b1c0


	//   ....[32]....
        /*0790*/ 	.word	0x0000b720


	//   ....[33]....
        /*0794*/ 	.word	0x0000b760


	//   ....[34]....
        /*0798*/ 	.word	0x0000b820


	//   ....[35]....
        /*079c*/ 	.word	0x0000b840


	//   ....[36]....
        /*07a0*/ 	.word	0x0000b900


	//   ....[37]....
        /*07a4*/ 	.word	0x0000b920


	//   ....[38]....
        /*07a8*/ 	.word	0x0000b9f0


	//   ....[39]....
        /*07ac*/ 	.word	0x0000ba10


	//   ....[40]....
        /*07b0*/ 	.word	0x0000c210


	//   ....[41]....
        /*07b4*/ 	.word	0x0000c230


	//   ....[42]....
        /*07b8*/ 	.word	0x0000c2f0


	//   ....[43]....
        /*07bc*/ 	.word	0x0000c310


	//   ....[44]....
        /*07c0*/ 	.word	0x0000c3d0


	//   ....[45]....
        /*07c4*/ 	.word	0x0000c3f0


	//   ....[46]....
        /*07c8*/ 	.word	0x0000c4c0


	//   ....[47]....
        /*07cc*/ 	.word	0x0000c4e0


	//   ....[48]....
        /*07d0*/ 	.word	0x0000c620


	//   ....[49]....
        /*07d4*/ 	.word	0x0000c7f0


	//   ....[50]....
        /*07d8*/ 	.word	0x0000c820


	//   ....[51]....
        /*07dc*/ 	.word	0x0000c850


	//   ....[52]....
        /*07e0*/ 	.word	0x0000c880


	//   ....[53]....
        /*07e4*/ 	.word	0x0000c8b0


	//   ....[54]....
        /*07e8*/ 	.word	0x0000c8e0


	//   ....[55]....
        /*07ec*/ 	.word	0x0000ca50


	//   ....[56]....
        /*07f0*/ 	.word	0x0000ca80


	//   ....[57]....
        /*07f4*/ 	.word	0x0000cab0


	//   ....[58]....
        /*07f8*/ 	.word	0x0000cae0


	//   ....[59]....
        /*07fc*/ 	.word	0x0000cb10


	//   ....[60]....
        /*0800*/ 	.word	0x0000cb40


	//   ....[61]....
        /*0804*/ 	.word	0x0000cbe0


	//   ....[62]....
        /*0808*/ 	.word	0x0000cc40


	//   ....[63]....
        /*080c*/ 	.word	0x0000ccd0


	//   ....[64]....
        /*0810*/ 	.word	0x0000df50


	//   ....[65]....
        /*0814*/ 	.word	0x0000eb30


	//   ....[66]....
        /*0818*/ 	.word	0x0000eb40


	//   ....[67]....
        /*081c*/ 	.word	0x0000eb50


	//   ....[68]....
        /*0820*/ 	.word	0x0000ebc0


	//   ....[69]....
        /*0824*/ 	.word	0x0000ecc0


	//   ....[70]....
        /*0828*/ 	.word	0x0000ece0


	//   ....[71]....
        /*082c*/ 	.word	0x0000ed70


	//   ....[72]....
        /*0830*/ 	.word	0x0000ed90


	//   ....[73]....
        /*0834*/ 	.word	0x0000ee20


	//   ....[74]....
        /*0838*/ 	.word	0x0000ee40


	//   ....[75]....
        /*083c*/ 	.word	0x0000eed0


	//   ....[76]....
        /*0840*/ 	.word	0x0000eef0


	//   ....[77]....
        /*0844*/ 	.word	0x0000ef80


	//   ....[78]....
        /*0848*/ 	.word	0x0000efa0


	//   ....[79]....
        /*084c*/ 	.word	0x0000efb0


	//   ....[80]....
        /*0850*/ 	.word	0x0000efc0


	//   ....[81]....
        /*0854*/ 	.word	0x00011940


	//   ....[82]....
        /*0858*/ 	.word	0x000119a0


	//   ....[83]....
        /*085c*/ 	.word	0x000119d0


	//   ....[84]....
        /*0860*/ 	.word	0x000119e0


	//   ....[85]....
        /*0864*/ 	.word	0x00011a10


	//   ....[86]....
        /*0868*/ 	.word	0x00011a40


	//   ....[87]....
        /*086c*/ 	.word	0x00011a70


	//   ....[88]....
        /*0870*/ 	.word	0x00011aa0


	//   ....[89]....
        /*0874*/ 	.word	0x00011c20


	//   ....[90]....
        /*0878*/ 	.word	0x00011c50


	//   ....[91]....
        /*087c*/ 	.word	0x00011c80


	//   ....[92]....
        /*0880*/ 	.word	0x00011cb0


	//   ....[93]....
        /*0884*/ 	.word	0x00011ce0


	//   ....[94]....
        /*0888*/ 	.word	0x00011d10


	//   ....[95]....
        /*088c*/ 	.word	0x00011dd0


	//   ....[96]....
        /*0890*/ 	.word	0x00011df0


	//   ....[97]....
        /*0894*/ 	.word	0x00011e60


	//   ....[98]....
        /*0898*/ 	.word	0x00012520


	//   ....[99]....
        /*089c*/ 	.word	0x00012af0


	//   ....[100]....
        /*08a0*/ 	.word	0x00012c70


	//   ....[101]....
        /*08a4*/ 	.word	0x00012cd0


	//   ....[102]....
        /*08a8*/ 	.word	0x00012d60


	//   ....[103]....
        /*08ac*/ 	.word	0x00012e00


	//   ....[104]....
        /*08b0*/ 	.word	0x00012ed0


	//   ....[105]....
        /*08b4*/ 	.word	0x00012ff0


	//   ....[106]....
        /*08b8*/ 	.word	0x00013050


	//   ....[107]....
        /*08bc*/ 	.word	0x00013160


	//   ....[108]....
        /*08c0*/ 	.word	0x000131c0


	//   ....[109]....
        /*08c4*/ 	.word	0x000132d0


	//   ....[110]....
        /*08c8*/ 	.word	0x00013330


	//   ....[111]....
        /*08cc*/ 	.word	0x00013440


	//   ....[112]....
        /*08d0*/ 	.word	0x000134a0


	//   ....[113]....
        /*08d4*/ 	.word	0x000135a0


	//   ....[114]....
        /*08d8*/ 	.word	0x00013600


	//   ....[115]....
        /*08dc*/ 	.word	0x000136a0


	//   ....[116]....
        /*08e0*/ 	.word	0x00013a20


	//   ....[117]....
        /*08e4*/ 	.word	0x00013ac0


	//   ....[118]....
        /*08e8*/ 	.word	0x00013be0


	//   ....[119]....
        /*08ec*/ 	.word	0x00013c50


	//   ....[120]....
        /*08f0*/ 	.word	0x00013cc0


	//   ....[121]....
        /*08f4*/ 	.word	0x00013d30


	//   ....[122]....
        /*08f8*/ 	.word	0x00013da0


	//   ....[123]....
        /*08fc*/ 	.word	0x00013e20


	//   ....[124]....
        /*0900*/ 	.word	0x00013eb0


	//   ....[125]....
        /*0904*/ 	.word	0x00013f50


	//   ....[126]....
        /*0908*/ 	.word	0x00013fc0


	//   ....[127]....
        /*090c*/ 	.word	0x00014030


	//   ....[128]....
        /*0910*/ 	.word	0x000140a0


	//   ....[129]....
        /*0914*/ 	.word	0x00014120


	//   ....[130]....
        /*0918*/ 	.word	0x00014190


	//   ....[131]....
        /*091c*/ 	.word	0x00014230


	//   ....[132]....
        /*0920*/ 	.word	0x000142c0


	//   ....[133]....
        /*0924*/ 	.word	0x000143f0


	//----- nvinfo : EIATTR_REG_RECONFIG
	.align		4
.L_328:
        /*0928*/ 	.byte	0x01, 0x54
	.zero		2


	//----- nvinfo : EIATTR_SYSCALL_OFFSETS
	.align		4
        /*092c*/ 	.byte	0x04, 0x46
        /*092e*/ 	.short	(.L_330 - .L_329)


	//   ....[0]....
.L_329:
        /*0930*/ 	.word	0x000016d0


	//   ....[1]....
        /*0934*/ 	.word	0x0000db50


	//   ....[2]....
        /*0938*/ 	.word	0x0000dcb0


	//   ....[3]....
        /*093c*/ 	.word	0x0000ddb0


	//   ....[4]....
        /*0940*/ 	.word	0x0000e730


	//----- nvinfo : EIATTR_MBARRIER_INSTR_OFFSETS
	.align		4
.L_330:
        /*0944*/ 	.byte	0x04, 0x39
        /*0946*/ 	.short	(.L_332 - .L_331)


	//   ....[0]....
.L_331:
        /*0948*/ 	.word	0x00000250
        /*094c*/ 	.word	0x000000ff
        /*0950*/ 	.word	0x00028800
        /*0954*/ 	.short	0x0100
        /*0956*/ 	.byte	0x08
	.zero		1


	//   ....[1]....
        /*0958*/ 	.word	0x00000260
        /*095c*/ 	.word	0x000000ff
        /*0960*/ 	.word	0x00028820
        /*0964*/ 	.short	0x0100
        /*0966*/ 	.byte	0x08
	.zero		1


	//   ....[2]....
        /*0968*/ 	.word	0x00000350
        /*096c*/ 	.word	0x000000ff
        /*0970*/ 	.word	0x00028830
        /*0974*/ 	.short	0x0100
        /*0976*/ 	.byte	0x08
	.zero		1


	//   ....[3]....
        /*0978*/ 	.word	0x00000360
        /*097c*/ 	.word	0x000000ff
        /*0980*/ 	.word	0x00028840
        /*0984*/ 	.short	0x0100
        /*0986*/ 	.byte	0x08
	.zero		1


	//   ....[4]....
        /*0988*/ 	.word	0x00000370
        /*098c*/ 	.word	0x000000ff
        /*0990*/ 	.word	0x00028838
        /*0994*/ 	.short	0x0100
        /*0996*/ 	.byte	0x08
	.zero		1


	//   ....[5]....
        /*0998*/ 	.word	0x00000380
        /*099c*/ 	.word	0x000000ff
        /*09a0*/ 	.word	0x00028848
        /*09a4*/ 	.short	0x0100
        /*09a6*/ 	.byte	0x08
	.zero		1


	//   ....[6]....
        /*09a8*/ 	.word	0x000004b0
        /*09ac*/ 	.word	0x000000ff
        /*09b0*/ 	.word	0x00028850
        /*09b4*/ 	.short	0x0100
        /*09b6*/ 	.byte	0x08
	.zero		1


	//   ....[7]....
        /*09b8*/ 	.word	0x000004c0
        /*09bc*/ 	.word	0x000000ff
        /*09c0*/ 	.word	0x00028860
        /*09c4*/ 	.short	0x0100
        /*09c6*/ 	.byte	0x08
	.zero		1


	//   ....[8]....
        /*09c8*/ 	.word	0x000004d0
        /*09cc*/ 	.word	0x000000ff
        /*09d0*/ 	.word	0x00028858
        /*09d4*/ 	.short	0x0100
        /*09d6*/ 	.byte	0x08
	.zero		1


	//   ....[9]....
        /*09d8*/ 	.word	0x000004e0
        /*09dc*/ 	.word	0x000000ff
        /*09e0*/ 	.word	0x00028868
        /*09e4*/ 	.short	0x0100
        /*09e6*/ 	.byte	0x08
	.zero		1


	//   ....[10]....
        /*09e8*/ 	.word	0x000005d0
        /*09ec*/ 	.word	0x000000ff
        /*09f0*/ 	.word	0x00028870
        /*09f4*/ 	.short	0x0100
        /*09f6*/ 	.byte	0x06
	.zero		1


	//   ....[11]....
        /*09f8*/ 	.word	0x000005e0
        /*09fc*/ 	.word	0x000000ff
        /*0a00*/ 	.word	0x00028880
        /*0a04*/ 	.short	0x0100
        /*0a06*/ 	.byte	0x06
	.zero		1


	//   ....[12]....
        /*0a08*/ 	.word	0x000005f0
        /*0a0c*/ 	.word	0x000000ff
        /*0a10*/ 	.word	0x00028878
        /*0a14*/ 	.short	0x0100
        /*0a16*/ 	.byte	0x06
	.zero		1


	//   ....[13]....
        /*0a18*/ 	.word	0x00000600
        /*0a1c*/ 	.word	0x000000ff
        /*0a20*/ 	.word	0x00028888
        /*0a24*/ 	.short	0x0100
        /*0a26*/ 	.byte	0x06
	.zero		1


	//   ....[14]....
        /*0a28*/ 	.word	0x00000730
        /*0a2c*/ 	.word	0x000000ff
        /*0a30*/ 	.word	0x00028890
        /*0a34*/ 	.short	0x0100
        /*0a36*/ 	.byte	0x08
	.zero		1


	//   ....[15]....
        /*0a38*/ 	.word	0x00000740
        /*0a3c*/ 	.word	0x000000ff
        /*0a40*/ 	.word	0x000288a0
        /*0a44*/ 	.short	0x0100
        /*0a46*/ 	.byte	0x08
	.zero		1


	//   ....[16]....
        /*0a48*/ 	.word	0x00000750
        /*0a4c*/ 	.word	0x000000ff
        /*0a50*/ 	.word	0x00028898
        /*0a54*/ 	.short	0x0100
        /*0a56*/ 	.byte	0x08
	.zero		1


	//   ....[17]....
        /*0a58*/ 	.word	0x00000760
        /*0a5c*/ 	.word	0x000000ff
        /*0a60*/ 	.word	0x000288a8
        /*0a64*/ 	.short	0x0100
        /*0a66*/ 	.byte	0x08
	.zero		1


	//   ....[18]....
        /*0a68*/ 	.word	0x00000890
        /*0a6c*/ 	.word	0x000000ff
        /*0a70*/ 	.word	0x000288b0
        /*0a74*/ 	.short	0x0100
        /*0a76*/ 	.byte	0x08
	.zero		1


	//   ....[19]....
        /*0a78*/ 	.word	0x000008a0
        /*0a7c*/ 	.word	0x000000ff
        /*0a80*/ 	.word	0x000288c0
        /*0a84*/ 	.short	0x0100
        /*0a86*/ 	.byte	0x08
	.zero		1


	//   ....[20]....
        /*0a88*/ 	.word	0x000008b0
        /*0a8c*/ 	.word	0x000000ff
        /*0a90*/ 	.word	0x000288b8
        /*0a94*/ 	.short	0x0100
        /*0a96*/ 	.byte	0x08
	.zero		1


	//   ....[21]....
        /*0a98*/ 	.word	0x000008c0
        /*0a9c*/ 	.word	0x000000ff
        /*0aa0*/ 	.word	0x000288c8
        /*0aa4*/ 	.short	0x0100
        /*0aa6*/ 	.byte	0x08
	.zero		1


	//   ....[22]....
        /*0aa8*/ 	.word	0x00001730
        /*0aac*/ 	.word	0x000000ff
        /*0ab0*/ 	.word	0x00028800
        /*0ab4*/ 	.short	0x010a
        /*0ab6*/ 	.byte	0x26
	.zero		1


	//   ....[23]....
        /*0ab8*/ 	.word	0x000017b0
        /*0abc*/ 	.word	0x00000000
        /*0ac0*/ 	.word	0x00028830
        /*0ac4*/ 	.short	0x010a
        /*0ac6*/ 	.byte	0x3f
	.zero		1


	//   ....[24]....
        /*0ac8*/ 	.word	0x00001810
        /*0acc*/ 	.word	0x00000000
        /*0ad0*/ 	.word	0x00028830
        /*0ad4*/ 	.short	0x010a
        /*0ad6*/ 	.byte	0x3f
	.zero		1


	//   ....[25]....
        /*0ad8*/ 	.word	0x000024b0
        /*0adc*/ 	.word	0x00000000
        /*0ae0*/ 	.word	0x00000000
        /*0ae4*/ 	.short	0x0101
        /*0ae6*/ 	.byte	0x3f
	.zero		1


	//   ....[26]....
        /*0ae8*/ 	.word	0x00004420
        /*0aec*/ 	.word	0x000000ff
        /*0af0*/ 	.word	0x00028830
        /*0af4*/ 	.short	0x010a
        /*0af6*/ 	.byte	0x06
	.zero		1


	//   ....[27]....
        /*0af8*/ 	.word	0x00004460
        /*0afc*/ 	.word	0x000000ff
        /*0b00*/ 	.word	0x00028830
        /*0b04*/ 	.short	0x010a
        /*0b06*/ 	.byte	0x06
	.zero		1


	//   ....[28]....
        /*0b08*/ 	.word	0x000047a0
        /*0b0c*/ 	.word	0x000000ff
        /*0b10*/ 	.word	0x00028850
        /*0b14*/ 	.short	0x010a
        /*0b16*/ 	.byte	0x06
	.zero		1


	//   ....[29]....
        /*0b18*/ 	.word	0x000047e0
        /*0b1c*/ 	.word	0x000000ff
        /*0b20*/ 	.word	0x00028850
        /*0b24*/ 	.short	0x010a
        /*0b26*/ 	.byte	0x06
	.zero		1


	//   ....[30]....
        /*0b28*/ 	.word	0x000067d0
        /*0b2c*/ 	.word	0x00000034
        /*0b30*/ 	.word	0x00000000
        /*0b34*/ 	.short	0x0101
        /*0b36*/ 	.byte	0x3f
	.zero		1


	//   ....[31]....
        /*0b38*/ 	.word	0x000069b0
        /*0b3c*/ 	.word	0x00000034
        /*0b40*/ 	.word	0x00000000
        /*0b44*/ 	.short	0x0101
        /*0b46*/ 	.byte	0x3f
	.zero		1


	//   ....[32]....
        /*0b48*/ 	.word	0x00007580
        /*0b4c*/ 	.word	0x000000ff
        /*0b50*/ 	.word	0x00028830
        /*0b54*/ 	.short	0x010a
        /*0b56*/ 	.byte	0x06
	.zero		1


	//   ....[33]....
        /*0b58*/ 	.word	0x000075c0
        /*0b5c*/ 	.word	0x000000ff
        /*0b60*/ 	.word	0x00028830
        /*0b64*/ 	.short	0x010a
        /*0b66*/ 	.byte	0x06
	.zero		1


	//   ....[34]....
        /*0b68*/ 	.word	0x00007900
        /*0b6c*/ 	.word	0x000000ff
        /*0b70*/ 	.word	0x00028850
        /*0b74*/ 	.short	0x010a
        /*0b76*/ 	.byte	0x06
	.zero		1


	//   ....[35]....
        /*0b78*/ 	.word	0x00007940
        /*0b7c*/ 	.word	0x000000ff
        /*0b80*/ 	.word	0x00028850
        /*0b84*/ 	.short	0x010a
        /*0b86*/ 	.byte	0x06
	.zero		1


	//   ....[36]....
        /*0b88*/ 	.word	0x00009240
        /*0b8c*/ 	.word	0x0000001f
        /*0b90*/ 	.word	0x00000000
        /*0b94*/ 	.short	0x0101
        /*0b96*/ 	.byte	0x3f
	.zero		1


	//   ....[37]....
        /*0b98*/ 	.word	0x000093f0
        /*0b9c*/ 	.word	0x00000021
        /*0ba0*/ 	.word	0x00000000
        /*0ba4*/ 	.short	0x0101
        /*0ba6*/ 	.byte	0x3f
	.zero		1


	//   ....[38]....
        /*0ba8*/ 	.word	0x00009ce0
        /*0bac*/ 	.word	0x000000ff
        /*0bb0*/ 	.word	0x00028850
        /*0bb4*/ 	.short	0x010a
        /*0bb6*/ 	.byte	0x05
	.zero		1


	//   ....[39]....
        /*0bb8*/ 	.word	0x00009d20
        /*0bbc*/ 	.word	0x000000ff
        /*0bc0*/ 	.word	0x00028850
        /*0bc4*/ 	.short	0x010a
        /*0bc6*/ 	.byte	0x05
	.zero		1


	//   ....[40]....
        /*0bc8*/ 	.word	0x0000a240
        /*0bcc*/ 	.word	0x00000004
        /*0bd0*/ 	.word	0x00000000
        /*0bd4*/ 	.short	0x0101
        /*0bd6*/ 	.byte	0x3f
	.zero		1


	//   ....[41]....
        /*0bd8*/ 	.word	0x0000b750
        /*0bdc*/ 	.word	0x00000014
        /*0be0*/ 	.word	0x00000000
        /*0be4*/ 	.short	0x0101
        /*0be6*/ 	.byte	0x3f
	.zero		1


	//   ....[42]....
        /*0be8*/ 	.word	0x0000e1e0
        /*0bec*/ 	.word	0x00000000
        /*0bf0*/ 	.word	0x00028840
        /*0bf4*/ 	.short	0x010a
        /*0bf6*/ 	.byte	0x3f
	.zero		1


	//   ....[43]....
        /*0bf8*/ 	.word	0x0000f120
        /*0bfc*/ 	.word	0x00000008
        /*0c00*/ 	.word	0x00028800
        /*0c04*/ 	.short	0x0107
        /*0c06*/ 	.byte	0x3f
	.zero		1


	//   ....[44]....
        /*0c08*/ 	.word	0x0000f230
        /*0c0c*/ 	.word	0x00000002
        /*0c10*/ 	.word	0x00028800
        /*0c14*/ 	.short	0x0101
        /*0c16*/ 	.byte	0x3f
	.zero		1


	//   ....[45]....
        /*0c18*/ 	.word	0x0000f250
        /*0c1c*/ 	.word	0x00000002
        /*0c20*/ 	.word	0x00028820
        /*0c24*/ 	.short	0x010a
        /*0c26*/ 	.byte	0x3f
	.zero		1


	//   ....[46]....
        /*0c28*/ 	.word	0x0000f5b0
        /*0c2c*/ 	.word	0x00000002
        /*0c30*/ 	.word	0x00028840
        /*0c34*/ 	.short	0x010a
        /*0c36*/ 	.byte	0x3f
	.zero		1


	//   ....[47]....
        /*0c38*/ 	.word	0x0000f970
        /*0c3c*/ 	.word	0x00000002
        /*0c40*/ 	.word	0x00000060
        /*0c44*/ 	.short	0x010a
        /*0c46*/ 	.byte	0x3f
	.zero		1


	//   ....[48]....
        /*0c48*/ 	.word	0x00010040
        /*0c4c*/ 	.word	0x00000003
        /*0c50*/ 	.word	0x00028840
        /*0c54*/ 	.short	0x010a
        /*0c56*/ 	.byte	0x3f
	.zero		1


	//   ....[49]....
        /*0c58*/ 	.word	0x00010400
        /*0c5c*/ 	.word	0x00000002
        /*0c60*/ 	.word	0x00000060
        /*0c64*/ 	.short	0x010a
        /*0c66*/ 	.byte	0x3f
	.zero		1


	//   ....[50]....
        /*0c68*/ 	.word	0x00010a20
        /*0c6c*/ 	.word	0x00000002
        /*0c70*/ 	.word	0x00028840
        /*0c74*/ 	.short	0x010a
        /*0c76*/ 	.byte	0x3f
	.zero		1


	//   ....[51]....
        /*0c78*/ 	.word	0x00010de0
        /*0c7c*/ 	.word	0x00000002
        /*0c80*/ 	.word	0x00000060
        /*0c84*/ 	.short	0x010a
        /*0c86*/ 	.byte	0x3f
	.zero		1


	//   ....[52]....
        /*0c88*/ 	.word	0x00011390
        /*0c8c*/ 	.word	0x00000000
        /*0c90*/ 	.word	0x00028860
        /*0c94*/ 	.short	0x010a
        /*0c96*/ 	.byte	0x3f
	.zero		1


	//   ....[53]....
        /*0c98*/ 	.word	0x000124a0
        /*0c9c*/ 	.word	0x00000000
        /*0ca0*/ 	.word	0x00028820
        /*0ca4*/ 	.short	0x010a
        /*0ca6*/ 	.byte	0x3f
	.zero		1


	//   ....[54]....
        /*0ca8*/ 	.word	0x00012660
        /*0cac*/ 	.word	0x00000006
        /*0cb0*/ 	.word	0x00000000
        /*0cb4*/ 	.short	0x010a
        /*0cb6*/ 	.byte	0x3f
	.zero		1


	//   ....[55]....
        /*0cb8*/ 	.word	0x000126d0
        /*0cbc*/ 	.word	0x00000007
        /*0cc0*/ 	.word	0x00000000
        /*0cc4*/ 	.short	0x010a
        /*0cc6*/ 	.byte	0x3f
	.zero		1


	//   ....[56]....
        /*0cc8*/ 	.word	0x00012740
        /*0ccc*/ 	.word	0x00000004
        /*0cd0*/ 	.word	0x00000000
        /*0cd4*/ 	.short	0x010a
        /*0cd6*/ 	.byte	0x3f
	.zero		1


	//   ....[57]....
        /*0cd8*/ 	.word	0x00012770
        /*0cdc*/ 	.word	0x00000003
        /*0ce0*/ 	.word	0x00000000
        /*0ce4*/ 	.short	0x010a
        /*0ce6*/ 	.byte	0x3f
	.zero		1


	//   ....[58]....
        /*0ce8*/ 	.word	0x000127e0
        /*0cec*/ 	.word	0x00000003
        /*0cf0*/ 	.word	0x00028800
        /*0cf4*/ 	.short	0x010a
        /*0cf6*/ 	.byte	0x3f
	.zero		1


	//   ....[59]....
        /*0cf8*/ 	.word	0x00012830
        /*0cfc*/ 	.word	0x00000000
        /*0d00*/ 	.word	0x00028830
        /*0d04*/ 	.short	0x010a
        /*0d06*/ 	.byte	0x3f
	.zero		1


	//   ....[60]....
        /*0d08*/ 	.word	0x00012890
        /*0d0c*/ 	.word	0x00000009
        /*0d10*/ 	.word	0x00028830
        /*0d14*/ 	.short	0x010a
        /*0d16*/ 	.byte	0x3f
	.zero		1


	//   ....[61]....
        /*0d18*/ 	.word	0x000128f0
        /*0d1c*/ 	.word	0x00000009
        /*0d20*/ 	.word	0x00028850
        /*0d24*/ 	.short	0x010a
        /*0d26*/ 	.byte	0x3f
	.zero		1


	//   ....[62]....
        /*0d28*/ 	.word	0x00012950
        /*0d2c*/ 	.word	0x00000008
        /*0d30*/ 	.word	0x00028830
        /*0d34*/ 	.short	0x010a
        /*0d36*/ 	.byte	0x3f
	.zero		1


	//   ....[63]....
        /*0d38*/ 	.word	0x000129b0
        /*0d3c*/ 	.word	0x00000008
        /*0d40*/ 	.word	0x00028850
        /*0d44*/ 	.short	0x010a
        /*0d46*/ 	.byte	0x3f
	.zero		1


	//   ....[64]....
        /*0d48*/ 	.word	0x00012a10
        /*0d4c*/ 	.word	0x00000005
        /*0d50*/ 	.word	0x00028850
        /*0d54*/ 	.short	0x010a
        /*0d56*/ 	.byte	0x3f
	.zero		1


	//   ....[65]....
        /*0d58*/ 	.word	0x00012bb0
        /*0d5c*/ 	.word	0x00000000
        /*0d60*/ 	.word	0x00028840
        /*0d64*/ 	.short	0x010a
        /*0d66*/ 	.byte	0x3f
	.zero		1


	//   ....[66]....
        /*0d68*/ 	.word	0x00013740
        /*0d6c*/ 	.word	0x00000002
        /*0d70*/ 	.word	0x00028820
        /*0d74*/ 	.short	0x010a
        /*0d76*/ 	.byte	0x3f
	.zero		1


	//   ....[67]....
        /*0d78*/ 	.word	0x00013790
        /*0d7c*/ 	.word	0x00000002
        /*0d80*/ 	.word	0x00028840
        /*0d84*/ 	.short	0x010a
        /*0d86*/ 	.byte	0x3f
	.zero		1


	//   ....[68]....
        /*0d88*/ 	.word	0x000137e0
        /*0d8c*/ 	.word	0x00000002
        /*0d90*/ 	.word	0x00000060
        /*0d94*/ 	.short	0x010a
        /*0d96*/ 	.byte	0x3f
	.zero		1


	//   ....[69]....
        /*0d98*/ 	.word	0x00013830
        /*0d9c*/ 	.word	0x00000003
        /*0da0*/ 	.word	0x00028840
        /*0da4*/ 	.short	0x010a
        /*0da6*/ 	.byte	0x3f
	.zero		1


	//   ....[70]....
        /*0da8*/ 	.word	0x00013880
        /*0dac*/ 	.word	0x00000002
        /*0db0*/ 	.word	0x00000060
        /*0db4*/ 	.short	0x010a
        /*0db6*/ 	.byte	0x3f
	.zero		1


	//   ....[71]....
        /*0db8*/ 	.word	0x000138d0
        /*0dbc*/ 	.word	0x00000002
        /*0dc0*/ 	.word	0x00028840
        /*0dc4*/ 	.short	0x010a
        /*0dc6*/ 	.byte	0x3f
	.zero		1


	//   ....[72]....
        /*0dc8*/ 	.word	0x00013920
        /*0dcc*/ 	.word	0x00000002
        /*0dd0*/ 	.word	0x00000060
        /*0dd4*/ 	.short	0x010a
        /*0dd6*/ 	.byte	0x3f
	.zero		1


	//   ....[73]....
        /*0dd8*/ 	.word	0x00013970
        /*0ddc*/ 	.word	0x00000000
        /*0de0*/ 	.word	0x00028860
        /*0de4*/ 	.short	0x010a
        /*0de6*/ 	.byte	0x3f
	.zero		1


	//   ....[74]....
        /*0de8*/ 	.word	0x00014310
        /*0dec*/ 	.word	0x00000000
        /*0df0*/ 	.word	0x00028820
        /*0df4*/ 	.short	0x010a
        /*0df6*/ 	.byte	0x3f
	.zero		1


	//   ....[75]....
        /*0df8*/ 	.word	0x000144b0
        /*0dfc*/ 	.word	0x00000006
        /*0e00*/ 	.word	0x00000000
        /*0e04*/ 	.short	0x010a
        /*0e06*/ 	.byte	0x3f
	.zero		1


	//   ....[76]....
        /*0e08*/ 	.word	0x00014500
        /*0e0c*/ 	.word	0x00000007
        /*0e10*/ 	.word	0x00000000
        /*0e14*/ 	.short	0x010a
        /*0e16*/ 	.byte	0x3f
	.zero		1


	//   ....[77]....
        /*0e18*/ 	.word	0x00014550
        /*0e1c*/ 	.word	0x00000004
        /*0e20*/ 	.word	0x00000000
        /*0e24*/ 	.short	0x010a
        /*0e26*/ 	.byte	0x3f
	.zero		1


	//----- nvinfo : EIATTR_NUM_MBARRIERS
	.align		4
.L_332:
        /*0e28*/ 	.byte	0x03, 0x38
        /*0e2a*/ 	.short	0x0016


	//----- nvinfo : EIATTR_EXIT_INSTR_OFFSETS
	.align		4
        /*0e2c*/ 	.byte	0x04, 0x1c
        /*0e2e*/ 	.short	(.L_334 - .L_333)


	//   ....[0]....
.L_333:
        /*0e30*/ 	.word	0x00000a70


	//   ....[1]....
        /*0e34*/ 	.word	0x0000c5d0


	//   ....[2]....
        /*0e38*/ 	.word	0x000127c0


	//----- nvinfo : EIATTR_MAX_THREADS
	.align		4
.L_334:
        /*0e3c*/ 	.byte	0x04, 0x05
        /*0e3e*/ 	.short	(.L_336 - .L_335)
.L_335:
        /*0e40*/ 	.word	0x00000180
        /*0e44*/ 	.word	0x00000001
        /*0e48*/ 	.word	0x00000001


	//----- nvinfo : EIATTR_CRS_STACK_SIZE
	.align		4
.L_336:
        /*0e4c*/ 	.byte	0x04, 0x1e
        /*0e4e*/ 	.short	(.L_338 - .L_337)
.L_337:
        /*0e50*/ 	.word	0x00000000


	//----- nvinfo : EIATTR_CBANK_PARAM_SIZE
	.align		4
.L_338:
        /*0e54*/ 	.byte	0x03, 0x19
        /*0e56*/ 	.short	0x0af0


	//----- nvinfo : EIATTR_PARAM_CBANK
	.align		4
        /*0e58*/ 	.byte	0x04, 0x0a
        /*0e5a*/ 	.short	(.L_340 - .L_339)
	.align		4
.L_339:
        /*0e5c*/ 	.word	index@(.nv.constant0._ZN7cutlass13device_kernelIN5flash11enable_sm90INS1_16FlashAttnFwdSm90INS1_25CollectiveMainloopFwdSm90ILi2EN4cute5tupleIJNS5_1CILi1EEES8_S8_EEENS6_IJNS7_ILi128EEESA_SA_EEELi128ENS_10bfloat16_tEfNS_4arch4Sm90ELb1ELb0ELb1ELb1ELb0ELb0ELb0ELb1ELb1ELb1ELb0ELb0EEENS1_21CollectiveEpilogueFwdISB_S9_SC_SE_Li256ELb1ELb1ELb0ELb0EEENS1_36VarlenDynamicPersistentTileSchedulerILi128ELi128ELi256ELi128ELb0ELb1ELb1ELb1ELb1ELb1EEEEEEEEEvNT_6ParamsE)
        /*0e60*/ 	.short	0x0210
        /*0e62*/ 	.short	0x0af0


	//----- nvinfo : EIATTR_SW_WAR
	.align		4
.L_340:
        /*0e64*/ 	.byte	0x04, 0x36
        /*0e66*/ 	.short	(.L_342 - .L_341)
.L_341:
        /*0e68*/ 	.word	0x00000008
.L_342:


//--------------------- .nv.info._ZN7cutlass13device_kernelIN5flash11enable_sm90INS1_16FlashAttnFwdSm90INS1_25CollectiveMainloopFwdSm90ILi2EN4cute5tupleIJNS5_1CILi1EEES8_S8_EEENS6_IJNS7_ILi128EEESA_SA_EEELi128ENS_10bfloat16_tEfNS_4arch4Sm90ELb1ELb0ELb1ELb1ELb0ELb1ELb0ELb1ELb1ELb1ELb0ELb0EEENS1_21CollectiveEpilogueFwdISB_S9_SC_SE_Li256ELb1ELb1ELb0ELb0EEENS1_36VarlenDynamicPersistentTileSchedulerILi128ELi128ELi256ELi128ELb0ELb1ELb1ELb1ELb1ELb1EEEEEEEEEvNT_6ParamsE --------------------------
	.section	.nv.info._ZN7cutlass13device_kernelIN5flash11enable_sm90INS1_16FlashAttnFwdSm90INS1_25CollectiveMainloopFwdSm90ILi2EN4cute5tupleIJNS5_1CILi1EEES8_S8_EEENS6_IJNS7_ILi128EEESA_SA_EEELi128ENS_10bfloat16_tEfNS_4arch4Sm90ELb1ELb0ELb1ELb1ELb0ELb1ELb0ELb1ELb1ELb1ELb0ELb0EEENS1_21CollectiveEpilogueFwdISB_S9_SC_SE_Li256ELb1ELb1ELb0ELb0EEENS1_36VarlenDynamicPersistentTileSchedulerILi128ELi128ELi256ELi128ELb0ELb1ELb1ELb1ELb1ELb1EEEEEEEEEvNT_6ParamsE,"",@"SHT_CUDA_INFO"
	.sectionflags	@""
	.align	4


	//----- nvinfo : EIATTR_CUDA_API_VERSION
	.align		4
        /*0000*/ 	.byte	0x04, 0x37
        /*0002*/ 	.short	(.L_344 - .L_343)
.L_343:
        /*0004*/ 	.word	0x00000082


	//----- nvinfo : EIATTR_KPARAM_INFO
	.align		4
.L_344:
        /*0008*/ 	.byte	0x04, 0x17
        /*000a*/ 	.short	(.L_346 - .L_345)
.L_345:
        /*000c*/ 	.word	0x00000000
        /*0010*/ 	.short	0x0000
        /*0012*/ 	.short	0x0070
        /*0014*/ 	.byte	0x00, 0xf0, 0x01, 0x2a


	//----- nvinfo : EIATTR_SPARSE_MMA_MASK
	.align		4
.L_346:
        /*0018*/ 	.byte	0x03, 0x50
        /*001a*/ 	.short	0x0000


	//----- nvinfo : EIATTR_MAXREG_COUNT
	.align		4
        /*001c*/ 	.byte	0x03, 0x1b
        /*001e*/ 	.short	0x00a8


	//----- nvinfo : EIATTR_NUM_BARRIERS
	.align		4
        /*0020*/ 	.byte	0x02, 0x4c
        /*0022*/ 	.byte	0x10
	.zero		1


	//----- nvinfo : EIATTR_EXTERNS
	.align		4
        /*0024*/ 	.byte	0x04, 0x0f
        /*0026*/ 	.short	(.L_348 - .L_347)


	//   ....[0]....
	.align		4
.L_347:
        /*0028*/ 	.word	index@(__assertfail)


	//----- nvinfo : EIATTR_ANNOTATIONS
	.align		4
.L_348:
        /*002c*/ 	.byte	0x04, 0x55
        /*002e*/ 	.short	(.L_350 - .L_349)


	//   ....[0]....
.L_349:
        /* <DEDUP_REMOVED lines=88> */


	//----- nvinfo : EIATTR_MERCURY_ISA_VERSION
	.align		4
.L_350:
        /*05a0*/ 	.byte	0x03, 0x5f
        /*05a2*/ 	.short	0x0101


	//----- nvinfo : EIATTR_UNUSED_LOAD_BYTE_OFFSET
	.align		4
        /*05a4*/ 	.byte	0x04, 0x44
        /*05a6*/ 	.short	(.L_352 - .L_351)


	//   ....[0]....
.L_351:
        /*05a8*/ 	.word	0x00000ab0
        /*05ac*/ 	.word	0x0000fff0


	//   ....[1]....
        /*05b0*/ 	.word	0x000179c0
        /*05b4*/ 	.word	0x0000fff0


	//----- nvinfo : EIATTR_INT_WARP_WIDE_INSTR_OFFSETS
	.align		4
.L_352:
        /*05b8*/ 	.byte	0x04, 0x31
        /*05ba*/ 	.short	(.L_354 - .L_353)


	//   ....[0]....
.L_353:
        /*05bc*/ 	.word	0x00000180


	//   ....[1]....
        /*05c0*/ 	.word	0x00000220


	//   ....[2]....
        /*05c4*/ 	.word	0x00000290


	//   ....[3]....
        /*05c8*/ 	.word	0x0001c130


	//   ....[4]....
        /*05cc*/ 	.word	0x0001c1c0


	//   ....[5]....
        /*05d0*/ 	.word	0x0001fa50


	//   ....[6]....
        /*05d4*/ 	.word	0x0001fab0


	//----- nvinfo : EIATTR_COOP_GROUP_MASK_REGIDS
	.align		4
.L_354:
        /*05d8*/ 	.byte	0x04, 0x29
        /*05da*/ 	.short	(.L_356 - .L_355)


	//   ....[0]....
.L_355:
        /*05dc*/ 	.word	0xffffffff


	//   ....[1]....
        /*05e0*/ 	.word	0xffffffff


	//   ....[2]....
        /*05e4*/ 	.word	0xffffffff


	//   ....[3]....
        /*05e8*/ 	.word	0xffffffff


	//   ....[4]....
        /*05ec*/ 	.word	0xffffffff


	//   ....[5]....
        /*05f0*/ 	.word	0xffffffff


	//   ....[6]....
        /*05f4*/ 	.word	0xffffffff


	//   ....[7]....
        /*05f8*/ 	.word	0xffffffff


	//   ....[8]....
        /*05fc*/ 	.word	0xffffffff


	//   ....[9]....
        /*0600*/ 	.word	0xffffffff


	//   ....[10]....
        /*0604*/ 	.word	0xffffffff


	//   ....[11]....
        /*0608*/ 	.word	0xffffffff


	//   ....[12]....
        /*060c*/ 	.word	0xffffffff


	//   ....[13]....
        /*0610*/ 	.word	0xffffffff


	//   ....[14]....
        /*0614*/ 	.word	0xffffffff


	//   ....[15]....
        /*0618*/ 	.word	0xffffffff


	//   ....[16]....
        /*061c*/ 	.word	0xffffffff


	//   ....[17]....
        /*0620*/ 	.word	0xffffffff


	//   ....[18]....
        /*0624*/ 	.word	0xffffffff


	//   ....[19]....
        /*0628*/ 	.word	0xffffffff


	//   ....[20]....
        /*062c*/ 	.word	0xffffffff


	//   ....[21]....
        /*0630*/ 	.word	0xffffffff


	//   ....[22]....
        /*0634*/ 	.word	0xffffffff


	//   ....[23]....
        /*0638*/ 	.word	0xffffffff


	//   ....[24]....
        /*063c*/ 	.word	0xffffffff


	//   ....[25]....
        /*0640*/ 	.word	0xffffffff


	//   ....[26]....
        /*0644*/ 	.word	0xffffffff


	//   ....[27]....
        /*0648*/ 	.word	0xffffffff


	//   ....[28]....
        /*064c*/ 	.word	0xffffffff


	//   ....[29]....
        /*0650*/ 	.word	0xffffffff


	//   ....[30]....
        /*0654*/ 	.word	0xffffffff


	//   ....[31]....
        /*0658*/ 	.word	0xffffffff


	//   ....[32]....
        /*065c*/ 	.word	0xffffffff


	//   ....[33]....
        /*0660*/ 	.word	0xffffffff


	//   ....[34]....
        /*0664*/ 	.word	0xffffffff


	//   ....[35]....
        /*0668*/ 	.word	0xffffffff


	//   ....[36]....
        /*066c*/ 	.word	0xffffffff


	//   ....[37]....
        /*0670*/ 	.word	0xffffffff


	//   ....[38]....
        /*0674*/ 	.word	0xffffffff


	//   ....[39]....
        /*0678*/ 	.word	0xffffffff


	//   ....[40]....
        /*067c*/ 	.word	0xffffffff


	//   ....[41]....
        /*0680*/ 	.word	0xffffffff


	//   ....[42]....
        /*0684*/ 	.word	0xffffffff


	//   ....[43]....
        /*0688*/ 	.word	0xffffffff


	//   ....[44]....
        /*068c*/ 	.word	0xffffffff


	//   ....[45]....
        /*0690*/ 	.word	0xffffffff


	//   ....[46]....
        /*0694*/ 	.word	0xffffffff


	//   ....[47]....
        /*0698*/ 	.word	0xffffffff


	//   ....[48]....
        /*069c*/ 	.word	0xffffffff


	//   ....[49]....
        /*06a0*/ 	.word	0xffffffff


	//   ....[50]....
        /*06a4*/ 	.word	0xffffffff


	//   ....[51]....
        /*06a8*/ 	.word	0xffffffff


	//   ....[52]....
        /*06ac*/ 	.word	0xffffffff


	//   ....[53]....
        /*06b0*/ 	.word	0xffffffff


	//   ....[54]....
        /*06b4*/ 	.word	0xffffffff


	//   ....[55]....
        /*06b8*/ 	.word	0xffffffff


	//   ....[56]....
        /*06bc*/ 	.word	0xffffffff


	//   ....[57]....
        /*06c0*/ 	.word	0xffffffff


	//   ....[58]....
        /*06c4*/ 	.word	0xffffffff


	//   ....[59]....
        /*06c8*/ 	.word	0xffffffff


	//   ....[60]....
        /*06cc*/ 	.word	0xffffffff


	//   ....[61]....
        /*06d0*/ 	.word	0xffffffff


	//   ....[62]....
        /*06d4*/ 	.word	0xffffffff


	//   ....[63]....
        /*06d8*/ 	.word	0xffffffff


	//   ....[64]....
        /*06dc*/ 	.word	0xffffffff


	//   ....[65]....
        /*06e0*/ 	.word	0xffffffff


	//   ....[66]....
        /*06e4*/ 	.word	0xffffffff


	//   ....[67]....
        /*06e8*/ 	.word	0xffffffff


	//   ....[68]....
        /*06ec*/ 	.word	0xffffffff


	//   ....[69]....
        /*06f0*/ 	.word	0xffffffff


	//   ....[70]....
        /*06f4*/ 	.word	0xffffffff


	//   ....[71]....
        /*06f8*/ 	.word	0xffffffff


	//   ....[72]....
        /*06fc*/ 	.word	0xffffffff


	//   ....[73]....
        /*0700*/ 	.word	0xffffffff


	//   ....[74]....
        /*0704*/ 	.word	0xffffffff


	//   ....[75]....
        /*0708*/ 	.word	0xffffffff


	//   ....[76]....
        /*070c*/ 	.word	0xffffffff


	//   ....[77]....
        /*0710*/ 	.word	0xffffffff


	//   ....[78]....
        /*0714*/ 	.word	0xffffffff


	//   ....[79]....
        /*0718*/ 	.word	0xffffffff


	//   ....[80]....
        /*071c*/ 	.word	0xffffffff


	//   ....[81]....
        /*0720*/ 	.word	0xffffffff


	//   ....[82]....
        /*0724*/ 	.word	0xffffffff


	//   ....[83]....
        /*0728*/ 	.word	0xffffffff


	//   ....[84]....
        /*072c*/ 	.word	0xffffffff


	//   ....[85]....
        /*0730*/ 	.word	0xffffffff


	//   ....[86]....
        /*0734*/ 	.word	0xffffffff


	//   ....[87]....
        /*0738*/ 	.word	0xffffffff


	//   ....[88]....
        /*073c*/ 	.word	0xffffffff


	//   ....[89]....
        /*0740*/ 	.word	0xffffffff


	//   ....[90]....
        /*0744*/ 	.word	0xffffffff


	//   ....[91]....
        /*0748*/ 	.word	0xffffffff


	//   ....[92]....
        /*074c*/ 	.word	0xffffffff


	//   ....[93]....
        /*0750*/ 	.word	0xffffffff


	//   ....[94]....
        /*0754*/ 	.word	0xffffffff


	//   ....[95]....
        /*0758*/ 	.word	0xffffffff


	//   ....[96]....
        /*075c*/ 	.word	0xffffffff


	//   ....[97]....
        /*0760*/ 	.word	0xffffffff


	//   ....[98]....
        /*0764*/ 	.word	0xffffffff


	//   ....[99]....
        /*0768*/ 	.word	0xffffffff


	//   ....[100]....
        /*076c*/ 	.word	0xffffffff


	//   ....[101]....
        /*0770*/ 	.word	0xffffffff


	//   ....[102]....
        /*0774*/ 	.word	0xffffffff


	//   ....[103]....
        /*0778*/ 	.word	0xffffffff


	//   ....[104]....
        /*077c*/ 	.word	0xffffffff


	//   ....[105]....
        /*0780*/ 	.word	0xffffffff


	//   ....[106]....
        /*0784*/ 	.word	0xffffffff


	//   ....[107]....
        /*0788*/ 	.word	0xffffffff


	//   ....[108]....
        /*078c*/ 	.word	0xffffffff


	//   ....[109]....
        /*0790*/ 	.word	0xffffffff


	//   ....[110]....
        /*0794*/ 	.word	0xffffffff


	//   ....[111]....
        /*0798*/ 	.word	0xffffffff


	//   ....[112]....
        /*079c*/ 	.word	0xffffffff


	//   ....[113]....
        /*07a0*/ 	.word	0xffffffff


	//   ....[114]....
        /*07a4*/ 	.word	0xffffffff


	//   ....[115]....
        /*07a8*/ 	.word	0xffffffff


	//   ....[116]....
        /*07ac*/ 	.word	0xffffffff


	//   ....[117]....
        /*07b0*/ 	.word	0xffffffff


	//   ....[118]....
        /*07b4*/ 	.word	0xffffffff


	//   ....[119]....
        /*07b8*/ 	.word	0xffffffff


	//   ....[120]....
        /*07bc*/ 	.word	0xffffffff


	//   ....[121]....
        /*07c0*/ 	.word	0xffffffff


	//   ....[122]....
        /*07c4*/ 	.word	0xffffffff


	//   ....[123]....
        /*07c8*/ 	.word	0xffffffff


	//   ....[124]....
        /*07cc*/ 	.word	0xffffffff


	//   ....[125]....
        /*07d0*/ 	.word	0xffffffff


	//   ....[126]....
        /*07d4*/ 	.word	0xffffffff


	//   ....[127]....
        /*07d8*/ 	.word	0xffffffff


	//   ....[128]....
        /*07dc*/ 	.word	0xffffffff


	//   ....[129]....
        /*07e0*/ 	.word	0xffffffff


	//   ....[130]....
        /*07e4*/ 	.word	0xffffffff


	//   ....[131]....
        /*07e8*/ 	.word	0xffffffff


	//   ....[132]....
        /*07ec*/ 	.word	0x0500000f


	//   ....[133]....
        /*07f0*/ 	.word	0x0500000f


	//   ....[134]....
        /*07f4*/ 	.word	0x0500000f


	//   ....[135]....
        /*07f8*/ 	.word	0x0500000f


	//   ....[136]....
        /*07fc*/ 	.word	0x0500000f


	//   ....[137]....
        /*0800*/ 	.word	0x0500000f


	//   ....[138]....
        /*0804*/ 	.word	0x0500000f


	//   ....[139]....
        /*0808*/ 	.word	0x0500000f


	//   ....[140]....
        /*080c*/ 	.word	0x0500000f


	//   ....[141]....
        /*0810*/ 	.word	0x0500000f


	//   ....[142]....
        /*0814*/ 	.word	0x0500000f


	//   ....[143]....
        /*0818*/ 	.word	0x0500000f


	//   ....[144]....
        /*081c*/ 	.word	0x0500000f


	//   ....[145]....
        /*0820*/ 	.word	0x0500000f


	//   ....[146]....
        /*0824*/ 	.word	0x0500000f


	//   ....[147]....
        /*0828*/ 	.word	0x0500000f


	//   ....[148]....
        /*082c*/ 	.word	0x0500000f


	//   ....[149]....
        /*0830*/ 	.word	0x0500000f


	//   ....[150]....
        /*0834*/ 	.word	0x0500000f


	//   ....[151]....
        /*0838*/ 	.word	0x0500000f


	//   ....[152]....
        /*083c*/ 	.word	0x0500000f


	//   ....[153]....
        /*0840*/ 	.word	0x0500000f


	//   ....[154]....
        /*0844*/ 	.word	0x0500000f


	//   ....[155]....
        /*0848*/ 	.word	0x0500000f


	//   ....[156]....
        /*084c*/ 	.word	0x0500000f


	//   ....[157]....
        /*0850*/ 	.word	0x0500000f


	//   ....[158]....
        /*0854*/ 	.word	0x0500000f


	//   ....[159]....
        /*0858*/ 	.word	0x0500000f


	//   ....[160]....
        /*085c*/ 	.word	0x0500000f


	//   ....[161]....
        /*0860*/ 	.word	0x0500000f


	//   ....[162]....
        /*0864*/ 	.word	0x0500000f


	//   ....[163]....
        /*0868*/ 	.word	0x0500000f


	//   ....[164]....
        /*086c*/ 	.word	0x0500000f


	//   ....[165]....
        /*0870*/ 	.word	0x0500000f


	//   ....[166]....
        /*0874*/ 	.word	0x0500000f


	//   ....[167]....
        /*0878*/ 	.word	0x0500000f


	//   ....[168]....
        /*087c*/ 	.word	0x0500000f


	//   ....[169]....
        /*0880*/ 	.word	0x0500000f


	//   ....[170]....
        /*0884*/ 	.word	0x0500000f


	//   ....[171]....
        /*0888*/ 	.word	0x0500000f


	//   ....[172]....
        /*088c*/ 	.word	0x0500000f


	//   ....[173]....
        /*0890*/ 	.word	0x0500000f


	//   ....[174]....
        /*0894*/ 	.word	0x0500000f


	//   ....[175]....
        /*0898*/ 	.word	0x0500000f


	//   ....[176]....
        /*089c*/ 	.word	0x0500000f


	//   ....[177]....
        /*08a0*/ 	.word	0x0500000f


	//   ....[178]....
        /*08a4*/ 	.word	0x0500000f


	//   ....[179]....
        /*08a8*/ 	.word	0x0500000f


	//   ....[180]....
        /*08ac*/ 	.word	0x0500000f


	//   ....[181]....
        /*08b0*/ 	.word	0x0500000f


	//   ....[182]....
        /*08b4*/ 	.word	0x0500000f


	//   ....[183]....
        /*08b8*/ 	.word	0x0500000f


	//   ....[184]....
        /*08bc*/ 	.word	0x0500000f


	//   ....[185]....
        /*08c0*/ 	.word	0x0500000f


	//   ....[186]....
        /*08c4*/ 	.word	0x0500000f


	//   ....[187]....
        /*08c8*/ 	.word	0x0500000f


	//   ....[188]....
        /*08cc*/ 	.word	0x0500000f


	//   ....[189]....
        /*08d0*/ 	.word	0x0500000f


	//   ....[190]....
        /*08d4*/ 	.word	0x0500000f


	//   ....[191]....
        /*08d8*/ 	.word	0x0500000f


	//   ....[192]....
        /*08dc*/ 	.word	0x0500000f


	//   ....[193]....
        /*08e0*/ 	.word	0x0500000f


	//   ....[194]....
        /*08e4*/ 	.word	0x0500000f


	//   ....[195]....
        /*08e8*/ 	.word	0x0500000f


	//   ....[196]....
        /*08ec*/ 	.word	0x0500000f


	//   ....[197]....
        /*08f0*/ 	.word	0x0500000f


	//   ....[198]....
        /*08f4*/ 	.word	0x0500000f


	//   ....[199]....
        /*08f8*/ 	.word	0x0500000f


	//   ....[200]....
        /*08fc*/ 	.word	0x0500000f


	//   ....[201]....
        /*0900*/ 	.word	0x0500000f


	//   ....[202]....
        /*0904*/ 	.word	0x0500000f


	//   ....[203]....
        /*0908*/ 	.word	0x0500000f


	//   ....[204]....
        /*090c*/ 	.word	0x0500000f


	//   ....[205]....
        /*0910*/ 	.word	0x0500000f


	//   ....[206]....
        /*0914*/ 	.word	0x0500000f


	//   ....[207]....
        /*0918*/ 	.word	0x0500000f


	//   ....[208]....
        /*091c*/ 	.word	0x0500000f


	//----- nvinfo : EIATTR_COOP_GROUP_INSTR_OFFSETS
	.align		4
.L_356:
        /*0920*/ 	.byte	0x04, 0x28
        /*0922*/ 	.short	(.L_358 - .L_357)


	//   ....[0]....
.L_357:
        /*0924*/ 	.word	0x00000060


	//   ....[1]....
        /*0928*/ 	.word	0x00000190


	//   ....[2]....
        /*092c*/ 	.word	0x00000240


	//   ....[3]....
        /*0930*/ 	.word	0x00000400


	//   ....[4]....
        /*0934*/ 	.word	0x00000560


	//   ....[5]....
        /*0938*/ 	.word	0x00000680


	//   ....[6]....
        /*093c*/ 	.word	0x000007e0


	//   ....[7]....
        /*0940*/ 	.word	0x00008de0


	//   ....[8]....
        /*0944*/ 	.word	0x000094a0


	//   ....[9]....
        /*0948*/ 	.word	0x000094b0


	//   ....[10]....
        /*094c*/ 	.word	0x000094c0


	//   ....[11]....
        /*0950*/ 	.word	0x000094d0


	//   ....[12]....
        /*0954*/ 	.word	0x00009810


	//   ....[13]....
        /*0958*/ 	.word	0x00009820


	//   ....[14]....
        /*095c*/ 	.word	0x00009830


	//   ....[15]....
        /*0960*/ 	.word	0x00009840


	//   ....[16]....
        /*0964*/ 	.word	0x00009b60


	//   ....[17]....
        /*0968*/ 	.word	0x00009b70


	//   ....[18]....
        /*096c*/ 	.word	0x00009b80


	//   ....[19]....
        /*0970*/ 	.word	0x00009b90


	//   ....[20]....
        /*0974*/ 	.word	0x00009ed0


	//   ....[21]....
        /*0978*/ 	.word	0x00009ee0


	//   ....[22]....
        /*097c*/ 	.word	0x00009ef0


	//   ....[23]....
        /*0980*/ 	.word	0x00009f00


	//   ....[24]....
        /*0984*/ 	.word	0x0000bdf0


	//   ....[25]....
        /*0988*/ 	.word	0x0000be10


	//   ....[26]....
        /*098c*/ 	.word	0x0000be20


	//   ....[27]....
        /*0990*/ 	.word	0x0000be30


	//   ....[28]....
        /*0994*/ 	.word	0x0000bf40


	//   ....[29]....
        /*0998*/ 	.word	0x0000bf60


	//   ....[30]....
        /*099c*/ 	.word	0x0000c000


	//   ....[31]....
        /*09a0*/ 	.word	0x0000c030


	//   ....[32]....
        /*09a4*/ 	.word	0x0000c380


	//   ....[33]....
        /*09a8*/ 	.word	0x0000c3a0


	//   ....[34]....
        /*09ac*/ 	.word	0x0000c3c0


	//   ....[35]....
        /*09b0*/ 	.word	0x0000c3d0


	//   ....[36]....
        /*09b4*/ 	.word	0x0000c4a0


	//   ....[37]....
        /*09b8*/ 	.word	0x0000c4c0


	//   ....[38]....
        /*09bc*/ 	.word	0x0000c4d0


	//   ....[39]....
        /*09c0*/ 	.word	0x0000c550


	//   ....[40]....
        /*09c4*/ 	.word	0x0000ee50


	//   ....[41]....
        /*09c8*/ 	.word	0x0000ef90


	//   ....[42]....
        /*09cc*/ 	.word	0x0000f920


	//   ....[43]....
        /*09d0*/ 	.word	0x0000f9a0


	//   ....[44]....
        /*09d4*/ 	.word	0x00010400


	//   ....[45]....
        /*09d8*/ 	.word	0x00010480


	//   ....[46]....
        /*09dc*/ 	.word	0x000120a0


	//   ....[47]....
        /*09e0*/ 	.word	0x00012310


	//   ....[48]....
        /*09e4*/ 	.word	0x00012900


	//   ....[49]....
        /*09e8*/ 	.word	0x00012950


	//   ....[50]....
        /*09ec*/ 	.word	0x000133a0


	//   ....[51]....
        /*09f0*/ 	.word	0x00013410


	//   ....[52]....
        /*09f4*/ 	.word	0x000156b0


	//   ....[53]....
        /*09f8*/ 	.word	0x000156d0


	//   ....[54]....
        /*09fc*/ 	.word	0x00015c50


	//   ....[55]....
        /*0a00*/ 	.word	0x00015d30


	//   ....[56]....
        /*0a04*/ 	.word	0x00017010


	//   ....[57]....
        /*0a08*/ 	.word	0x000173b0


	//   ....[58]....
        /*0a0c*/ 	.word	0x000173e0


	//   ....[59]....
        /*0a10*/ 	.word	0x000173f0


	//   ....[60]....
        /*0a14*/ 	.word	0x000183d0


	//   ....[61]....
        /*0a18*/ 	.word	0x00018410


	//   ....[62]....
        /*0a1c*/ 	.word	0x00018450


	//   ....[63]....
        /*0a20*/ 	.word	0x00018480


	//   ....[64]....
        /*0a24*/ 	.word	0x00018a50


	//   ....[65]....
        /*0a28*/ 	.word	0x00018a70


	//   ....[66]....
        /*0a2c*/ 	.word	0x00018b30


	//   ....[67]....
        /*0a30*/ 	.word	0x00018b50


	//   ....[68]....
        /*0a34*/ 	.word	0x00018c10


	//   ....[69]....
        /*0a38*/ 	.word	0x00018c30


	//   ....[70]....
        /*0a3c*/ 	.word	0x00018d00


	//   ....[71]....
        /*0a40*/ 	.word	0x00018d20


	//   ....[72]....
        /*0a44*/ 	.word	0x000194e0


	//   ....[73]....
        /*0a48*/ 	.word	0x000194f0


	//   ....[74]....
        /*0a4c*/ 	.word	0x00019600


	//   ....[75]....
        /*0a50*/ 	.word	0x00019610


	//   ....[76]....
        /*0a54*/ 	.word	0x00019720


	//   ....[77]....
        /*0a58*/ 	.word	0x00019730


	//   ....[78]....
        /*0a5c*/ 	.word	0x00019840


	//   ....[79]....
        /*0a60*/ 	.word	0x00019850


	//   ....[80]....
        /*0a64*/ 	.word	0x000199c0


	//   ....[81]....
        /*0a68*/ 	.word	0x00019b90


	//   ....[82]....
        /*0a6c*/ 	.word	0x00019bc0


	//   ....[83]....
        /*0a70*/ 	.word	0x00019bf0


	//   ....[84]....
        /*0a74*/ 	.word	0x00019c20


	//   ....[85]....
        /*0a78*/ 	.word	0x00019c50


	//   ....[86]....
        /*0a7c*/ 	.word	0x00019c80


	//   ....[87]....
        /*0a80*/ 	.word	0x00019df0


	//   ....[88]....
        /*0a84*/ 	.word	0x00019e20


	//   ....[89]....
        /*0a88*/ 	.word	0x00019e50


	//   ....[90]....
        /*0a8c*/ 	.word	0x00019e80


	//   ....[91]....
        /*0a90*/ 	.word	0x00019eb0


	//   ....[92]....
        /*0a94*/ 	.word	0x00019ee0


	//   ....[93]....
        /*0a98*/ 	.word	0x00019f80


	//   ....[94]....
        /*0a9c*/ 	.word	0x00019fe0


	//   ....[95]....
        /*0aa0*/ 	.word	0x0001a070


	//   ....[96]....
        /*0aa4*/ 	.word	0x0001ae90


	//   ....[97]....
        /*0aa8*/ 	.word	0x0001c730


	//   ....[98]....
        /*0aac*/ 	.word	0x0001d360


	//   ....[99]....
        /*0ab0*/ 	.word	0x0001d370


	//   ....[100]....
        /*0ab4*/ 	.word	0x0001d3b0


	//   ....[101]....
        /*0ab8*/ 	.word	0x0001d3f0


	//   ....[102]....
        /*0abc*/ 	.word	0x0001d480


	//   ....[103]....
        /*0ac0*/ 	.word	0x0001d510


	//   ....[104]....
        /*0ac4*/ 	.word	0x0001d540


	//   ....[105]....
        /*0ac8*/ 	.word	0x0001d5c0


	//   ....[106]....
        /*0acc*/ 	.word	0x0001d5f0


	//   ....[107]....
        /*0ad0*/ 	.word	0x0001d670


	//   ....[108]....
        /*0ad4*/ 	.word	0x0001d6a0


	//   ....[109]....
        /*0ad8*/ 	.word	0x0001d720


	//   ....[110]....
        /*0adc*/ 	.word	0x0001d750


	//   ....[111]....
        /*0ae0*/ 	.word	0x0001d7d0


	//   ....[112]....
        /*0ae4*/ 	.word	0x0001d7e0


	//   ....[113]....
        /*0ae8*/ 	.word	0x0001d860


	//   ....[114]....
        /*0aec*/ 	.word	0x000201c0


	//   ....[115]....
        /*0af0*/ 	.word	0x000201f0


	//   ....[116]....
        /*0af4*/ 	.word	0x00020200


	//   ....[117]....
        /*0af8*/ 	.word	0x00020230


	//   ....[118]....
        /*0afc*/ 	.word	0x00020260


	//   ....[119]....
        /*0b00*/ 	.word	0x00020290


	//   ....[120]....
        /*0b04*/ 	.word	0x000202c0


	//   ....[121]....
        /*0b08*/ 	.word	0x000202d0


	//   ....[122]....
        /*0b0c*/ 	.word	0x00020450


	//   ....[123]....
        /*0b10*/ 	.word	0x00020480


	//   ....[124]....
        /*0b14*/ 	.word	0x000204b0


	//   ....[125]....
        /*0b18*/ 	.word	0x000204e0


	//   ....[126]....
        /*0b1c*/ 	.word	0x00020510


	//   ....[127]....
        /*0b20*/ 	.word	0x00020540


	//   ....[128]....
        /*0b24*/ 	.word	0x00020600


	//   ....[129]....
        /*0b28*/ 	.word	0x00020620


	//   ....[130]....
        /*0b2c*/ 	.word	0x00020690


	//   ....[131]....
        /*0b30*/ 	.word	0x00020d60


	//   ....[132]....
        /*0b34*/ 	.word	0x000211a0


	//   ....[133]....
        /*0b38*/ 	.word	0x00021250


	//   ....[134]....
        /*0b3c*/ 	.word	0x000212e0


	//   ....[135]....
        /*0b40*/ 	.word	0x00021330


	//   ....[136]....
        /*0b44*/ 	.word	0x00021380


	//   ....[137]....
        /*0b48*/ 	.word	0x00021410


	//   ....[138]....
        /*0b4c*/ 	.word	0x000214a0


	//   ....[139]....
        /*0b50*/ 	.word	0x000214f0


	//   ....[140]....
        /*0b54*/ 	.word	0x00021540


	//   ....[141]....
        /*0b58*/ 	.word	0x000215d0


	//   ....[142]....
        /*0b5c*/ 	.word	0x00021660


	//   ....[143]....
        /*0b60*/ 	.word	0x000216b0


	//   ....[144]....
        /*0b64*/ 	.word	0x00021700


	//   ....[145]....
        /*0b68*/ 	.word	0x00021790


	//   ....[146]....
        /*0b6c*/ 	.word	0x00021820


	//   ....[147]....
        /*0b70*/ 	.word	0x00021870


	//   ....[148]....
        /*0b74*/ 	.word	0x000218c0


	//   ....[149]....
        /*0b78*/ 	.word	0x000219b0


	//   ....[150]....
        /*0b7c*/ 	.word	0x00021a60


	//   ....[151]....
        /*0b80*/ 	.word	0x00021ae0


	//   ....[152]....
        /*0b84*/ 	.word	0x00021b80


	//   ....[153]....
        /*0b88*/ 	.word	0x00021c10


	//   ....[154]....
        /*0b8c*/ 	.word	0x00021cd0


	//   ....[155]....
        /*0b90*/ 	.word	0x00021d50


	//   ....[156]....
        /*0b94*/ 	.word	0x00021dc0


	//   ....[157]....
        /*0b98*/ 	.word	0x00021f60


	//   ....[158]....
        /*0b9c*/ 	.word	0x00022000


	//   ....[159]....
        /*0ba0*/ 	.word	0x00022080


	//   ....[160]....
        /*0ba4*/ 	.word	0x000220f0


	//   ....[161]....
        /*0ba8*/ 	.word	0x00022260


	//   ....[162]....
        /*0bac*/ 	.word	0x00022390


	//   ....[163]....
        /*0bb0*/ 	.word	0x00022400


	//   ....[164]....
        /*0bb4*/ 	.word	0x00022450


	//   ....[165]....
        /*0bb8*/ 	.word	0x00022730


	//   ....[166]....
        /*0bbc*/ 	.word	0x00022780


	//   ....[167]....
        /*0bc0*/ 	.word	0x00022810


	//   ....[168]....
        /*0bc4*/ 	.word	0x000228a0


	//   ....[169]....
        /*0bc8*/ 	.word	0x00022930


	//   ....[170]....
        /*0bcc*/ 	.word	0x000229c0


	//   ....[171]....
        /*0bd0*/ 	.word	0x00022a50


	//   ....[172]....
        /*0bd4*/ 	.word	0x00022ae0


	//   ....[173]....
        /*0bd8*/ 	.word	0x00022ba0


	//   ....[174]....
        /*0bdc*/ 	.word	0x00022e90


	//   ....[175]....
        /*0be0*/ 	.word	0x00023010


	//   ....[176]....
        /*0be4*/ 	.word	0x00023070


	//   ....[177]....
        /*0be8*/ 	.word	0x00023100


	//   ....[178]....
        /*0bec*/ 	.word	0x000231a0


	//   ....[179]....
        /*0bf0*/ 	.word	0x00023270


	//   ....[180]....
        /*0bf4*/ 	.word	0x000232f0


	//   ....[181]....
        /*0bf8*/ 	.word	0x000233e0


	//   ....[182]....
        /*0bfc*/ 	.word	0x00023470


	//   ....[183]....
        /*0c00*/ 	.word	0x00023550


	//   ....[184]....
        /*0c04*/ 	.word	0x000235e0


	//   ....[185]....
        /*0c08*/ 	.word	0x000236c0


	//   ....[186]....
        /*0c0c*/ 	.word	0x00023750


	//   ....[187]....
        /*0c10*/ 	.word	0x00023830


	//   ....[188]....
        /*0c14*/ 	.word	0x000238c0


	//   ....[189]....
        /*0c18*/ 	.word	0x00023990


	//   ....[190]....
        /*0c1c*/ 	.word	0x00023a90


	//   ....[191]....
        /*0c20*/ 	.word	0x00023dc0


	//   ....[192]....
        /*0c24*/ 	.word	0x00023e60


	//   ....[193]....
        /*0c28*/ 	.word	0x00023f80


	//   ....[194]....
        /*0c2c*/ 	.word	0x00024000


	//   ....[195]....
        /*0c30*/ 	.word	0x00024080


	//   ....[196]....
        /*0c34*/ 	.word	0x00024100


	//   ....[197]....
        /*0c38*/ 	.word	0x00024180


	//   ....[198]....
        /*0c3c*/ 	.word	0x00024210


	//   ....[199]....
        /*0c40*/ 	.word	0x000242b0


	//   ....[200]....
        /*0c44*/ 	.word	0x00024350


	//   ....[201]....
        /*0c48*/ 	.word	0x000243d0


	//   ....[202]....
        /*0c4c*/ 	.word	0x00024450


	//   ....[203]....
        /*0c50*/ 	.word	0x000244d0


	//   ....[204]....
        /*0c54*/ 	.word	0x00024560


	//   ....[205]....
        /*0c58*/ 	.word	0x000245e0


	//   ....[206]....
        /*0c5c*/ 	.word	0x00024680


	//   ....[207]....
        /*0c60*/ 	.word	0x00024710


	//   ....[208]....
        /*0c64*/ 	.word	0x00024840


	//----- nvinfo : EIATTR_REG_RECONFIG
	.align		4
.L_358:
        /*0c68*/ 	.byte	0x01, 0x54
	.zero		2


	//----- nvinfo : EIATTR_SYSCALL_OFFSETS
	.align		4
        /*0c6c*/ 	.byte	0x04, 0x46
        /*0c6e*/ 	.short	(.L_360 - .L_359)


	//   ....[0]....
.L_359:
        /*0c70*/ 	.word	0x000019a0


	//   ....[1]....
        /*0c74*/ 	.word	0x00001af0


	//   ....[2]....
        /*0c78*/ 	.word	0x00008f70


	//   ....[3]....
        /*0c7c*/ 	.word	0x00009260


	//   ....[4]....
        /*0c80*/ 	.word	0x0001c330


	//   ....[5]....
        /*0c84*/ 	.word	0x0001c490


	//   ....[6]....
        /*0c88*/ 	.word	0x0001c590


	//   ....[7]....
        /*0c8c*/ 	.word	0x0001cf50


	//----- nvinfo : EIATTR_MBARRIER_INSTR_OFFSETS
	.align		4
.L_360:
        /*0c90*/ 	.byte	0x04, 0x39
        /*0c92*/ 	.short	(.L_362 - .L_361)


	//   ....[0]....
.L_361:
        /*0c94*/ 	.word	0x000002b0
        /*0c98*/ 	.word	0x000000ff
        /*0c9c*/ 	.word	0x00028800
        /*0ca0*/ 	.short	0x0100
        /*0ca2*/ 	.byte	0x08
	.zero		1


	//   ....[1]....
        /*0ca4*/ 	.word	0x000002c0
        /*0ca8*/ 	.word	0x000000ff
        /*0cac*/ 	.word	0x00028820
        /*0cb0*/ 	.short	0x0100
        /*0cb2*/ 	.byte	0x08
	.zero		1


	//   ....[2]....
        /*0cb4*/ 	.word	0x000003b0
        /*0cb8*/ 	.word	0x000000ff
        /*0cbc*/ 	.word	0x00028830
        /*0cc0*/ 	.short	0x0100
        /*0cc2*/ 	.byte	0x08
	.zero		1


	//   ....[3]....
        /*0cc4*/ 	.word	0x000003c0
        /*0cc8*/ 	.word	0x000000ff
        /*0ccc*/ 	.word	0x00028840
        /*0cd0*/ 	.short	0x0100
        /*0cd2*/ 	.byte	0x08
	.zero		1


	//   ....[4]....
        /*0cd4*/ 	.word	0x000003d0
        /*0cd8*/ 	.word	0x000000ff
        /*0cdc*/ 	.word	0x00028838
        /*0ce0*/ 	.short	0x0100
        /*0ce2*/ 	.byte	0x08
	.zero		1


	//   ....[5]....
        /*0ce4*/ 	.word	0x000003e0
        /*0ce8*/ 	.word	0x000000ff
        /*0cec*/ 	.word	0x00028848
        /*0cf0*/ 	.short	0x0100
        /*0cf2*/ 	.byte	0x08
	.zero		1


	//   ....[6]....
        /*0cf4*/ 	.word	0x00000510
        /*0cf8*/ 	.word	0x000000ff
        /*0cfc*/ 	.word	0x00028850
        /*0d00*/ 	.short	0x0100
        /*0d02*/ 	.byte	0x08
	.zero		1


	//   ....[7]....
        /*0d04*/ 	.word	0x00000520
        /*0d08*/ 	.word	0x000000ff
        /*0d0c*/ 	.word	0x00028860
        /*0d10*/ 	.short	0x0100
        /*0d12*/ 	.byte	0x08
	.zero		1


	//   ....[8]....
        /*0d14*/ 	.word	0x00000530
        /*0d18*/ 	.word	0x000000ff
        /*0d1c*/ 	.word	0x00028858
        /*0d20*/ 	.short	0x0100
        /*0d22*/ 	.byte	0x08
	.zero		1


	//   ....[9]....
        /*0d24*/ 	.word	0x00000540
        /*0d28*/ 	.word	0x000000ff
        /*0d2c*/ 	.word	0x00028868
        /*0d30*/ 	.short	0x0100
        /*0d32*/ 	.byte	0x08
	.zero		1


	//   ....[10]....
        /*0d34*/ 	.word	0x00000630
        /*0d38*/ 	.word	0x000000ff
        /*0d3c*/ 	.word	0x00028870
        /*0d40*/ 	.short	0x0100
        /*0d42*/ 	.byte	0x06
	.zero		1


	//   ....[11]....
        /*0d44*/ 	.word	0x00000640
        /*0d48*/ 	.word	0x000000ff
        /*0d4c*/ 	.word	0x00028880
        /*0d50*/ 	.short	0x0100
        /*0d52*/ 	.byte	0x06
	.zero		1


	//   ....[12]....
        /*0d54*/ 	.word	0x00000650
        /*0d58*/ 	.word	0x000000ff
        /*0d5c*/ 	.word	0x00028878
        /*0d60*/ 	.short	0x0100
        /*0d62*/ 	.byte	0x06
	.zero		1


	//   ....[13]....
        /*0d64*/ 	.word	0x00000660
        /*0d68*/ 	.word	0x000000ff
        /*0d6c*/ 	.word	0x00028888
        /*0d70*/ 	.short	0x0100
        /*0d72*/ 	.byte	0x06
	.zero		1


	//   ....[14]....
        /*0d74*/ 	.word	0x00000790
        /*0d78*/ 	.word	0x000000ff
        /*0d7c*/ 	.word	0x00028890
        /*0d80*/ 	.short	0x0100
        /*0d82*/ 	.byte	0x08
	.zero		1


	//   ....[15]....
        /*0d84*/ 	.word	0x000007a0
        /*0d88*/ 	.word	0x000000ff
        /*0d8c*/ 	.word	0x000288a0
        /*0d90*/ 	.short	0x0100
        /*0d92*/ 	.byte	0x08
	.zero		1


	//   ....[16]....
        /*0d94*/ 	.word	0x000007b0
        /*0d98*/ 	.word	0x000000ff
        /*0d9c*/ 	.word	0x00028898
        /*0da0*/ 	.short	0x0100
        /*0da2*/ 	.byte	0x08
	.zero		1


	//   ....[17]....
        /*0da4*/ 	.word	0x000007c0
        /*0da8*/ 	.word	0x000000ff
        /*0dac*/ 	.word	0x000288a8
        /*0db0*/ 	.short	0x0100
        /*0db2*/ 	.byte	0x08
	.zero		1


	//   ....[18]....
        /*0db4*/ 	.word	0x000008f0
        /*0db8*/ 	.word	0x000000ff
        /*0dbc*/ 	.word	0x000288b0
        /*0dc0*/ 	.short	0x0100
        /*0dc2*/ 	.byte	0x08
	.zero		1


	//   ....[19]....
        /*0dc4*/ 	.word	0x00000900
        /*0dc8*/ 	.word	0x000000ff
        /*0dcc*/ 	.word	0x000288c0
        /*0dd0*/ 	.short	0x0100
        /*0dd2*/ 	.byte	0x08
	.zero		1


	//   ....[20]....
        /*0dd4*/ 	.word	0x00000910
        /*0dd8*/ 	.word	0x000000ff
        /*0ddc*/ 	.word	0x000288b8
        /*0de0*/ 	.short	0x0100
        /*0de2*/ 	.byte	0x08
	.zero		1


	//   ....[21]....
        /*0de4*/ 	.word	0x00000920
        /*0de8*/ 	.word	0x000000ff
        /*0dec*/ 	.word	0x000288c8
        /*0df0*/ 	.short	0x0100
        /*0df2*/ 	.byte	0x08
	.zero		1


	//   ....[22]....
        /*0df4*/ 	.word	0x000031b0
        /*0df8*/ 	.word	0x0000006e
        /*0dfc*/ 	.word	0x00028890
        /*0e00*/ 	.short	0x010a
        /*0e02*/ 	.byte	0x3f
	.zero		1


	//   ....[23]....
        /*0e04*/ 	.word	0x00005a60
        /*0e08*/ 	.word	0x0000006e
        /*0e0c*/ 	.word	0x00028890
        /*0e10*/ 	.short	0x010a
        /*0e12*/ 	.byte	0x3f
	.zero		1


	//   ....[24]....
        /*0e14*/ 	.word	0x00007cd0
        /*0e18*/ 	.word	0x0000006e
        /*0e1c*/ 	.word	0x00028890
        /*0e20*/ 	.short	0x010a
        /*0e22*/ 	.byte	0x3f
	.zero		1


	//   ....[25]....
        /*0e24*/ 	.word	0x00008330
        /*0e28*/ 	.word	0x00000030
        /*0e2c*/ 	.word	0x00000000
        /*0e30*/ 	.short	0x0101
        /*0e32*/ 	.byte	0x3f
	.zero		1


	//   ....[26]....
        /*0e34*/ 	.word	0x00008370
        /*0e38*/ 	.word	0x0000006e
        /*0e3c*/ 	.word	0x000288b0
        /*0e40*/ 	.short	0x010a
        /*0e42*/ 	.byte	0x3f
	.zero		1


	//   ....[27]....
        /*0e44*/ 	.word	0x000089c0
        /*0e48*/ 	.word	0x0000006e
        /*0e4c*/ 	.word	0x00000000
        /*0e50*/ 	.short	0x0101
        /*0e52*/ 	.byte	0x3f
	.zero		1


	//   ....[28]....
        /*0e54*/ 	.word	0x00008ff0
        /*0e58*/ 	.word	0x00000002
        /*0e5c*/ 	.word	0x00028800
        /*0e60*/ 	.short	0x010a
        /*0e62*/ 	.byte	0x3f
	.zero		1


	//   ....[29]....
        /*0e64*/ 	.word	0x00009040
        /*0e68*/ 	.word	0x00000002
        /*0e6c*/ 	.word	0x00028800
        /*0e70*/ 	.short	0x010a
        /*0e72*/ 	.byte	0x3f
	.zero		1


	//   ....[30]....
        /*0e74*/ 	.word	0x0000a140
        /*0e78*/ 	.word	0x00000002
        /*0e7c*/ 	.word	0x00028800
        /*0e80*/ 	.short	0x010a
        /*0e82*/ 	.byte	0x3f
	.zero		1


	//   ....[31]....
        /*0e84*/ 	.word	0x0000c800
        /*0e88*/ 	.word	0x00000002
        /*0e8c*/ 	.word	0x00028800
        /*0e90*/ 	.short	0x010a
        /*0e92*/ 	.byte	0x3f
	.zero		1


	//   ....[32]....
        /*0e94*/ 	.word	0x0000e490
        /*0e98*/ 	.word	0x00000000
        /*0e9c*/ 	.word	0x00028830
        /*0ea0*/ 	.short	0x010a
        /*0ea2*/ 	.byte	0x3f
	.zero		1


	//   ....[33]....
        /*0ea4*/ 	.word	0x0000e500
        /*0ea8*/ 	.word	0x00000000
        /*0eac*/ 	.word	0x00028830
        /*0eb0*/ 	.short	0x010a
        /*0eb2*/ 	.byte	0x3f
	.zero		1


	//   ....[34]....
        /*0eb4*/ 	.word	0x0000f2c0
        /*0eb8*/ 	.word	0x00000000
        /*0ebc*/ 	.word	0x00000000
        /*0ec0*/ 	.short	0x0101
        /*0ec2*/ 	.byte	0x3f
	.zero		1


	//   ....[35]....
        /*0ec4*/ 	.word	0x00011240
        /*0ec8*/ 	.word	0x00000006
        /*0ecc*/ 	.word	0x00028830
        /*0ed0*/ 	.short	0x010a
        /*0ed2*/ 	.byte	0x3f
	.zero		1


	//   ....[36]....
        /*0ed4*/ 	.word	0x00011290
        /*0ed8*/ 	.word	0x00000006
        /*0edc*/ 	.word	0x00028830
        /*0ee0*/ 	.short	0x010a
        /*0ee2*/ 	.byte	0x3f
	.zero		1


	//   ....[37]....
        /*0ee4*/ 	.word	0x000116e0
        /*0ee8*/ 	.word	0x00000007
        /*0eec*/ 	.word	0x00028850
        /*0ef0*/ 	.short	0x010a
        /*0ef2*/ 	.byte	0x3f
	.zero		1


	//   ....[38]....
        /*0ef4*/ 	.word	0x00011720
        /*0ef8*/ 	.word	0x00000007
        /*0efc*/ 	.word	0x00028850
        /*0f00*/ 	.short	0x010a
        /*0f02*/ 	.byte	0x3f
	.zero		1


	//   ....[39]....
        /*0f04*/ 	.word	0x00013940
        /*0f08*/ 	.word	0x0000000a
        /*0f0c*/ 	.word	0x00000000
        /*0f10*/ 	.short	0x0101
        /*0f12*/ 	.byte	0x3f
	.zero		1


	//   ....[40]....
        /*0f14*/ 	.word	0x000139d0
        /*0f18*/ 	.word	0x00000008
        /*0f1c*/ 	.word	0x00000000
        /*0f20*/ 	.short	0x0101
        /*0f22*/ 	.byte	0x3f
	.zero		1


	//   ....[41]....
        /*0f24*/ 	.word	0x000145a0
        /*0f28*/ 	.word	0x00000006
        /*0f2c*/ 	.word	0x00028830
        /*0f30*/ 	.short	0x010a
        /*0f32*/ 	.byte	0x3f
	.zero		1


	//   ....[42]....
        /*0f34*/ 	.word	0x000145f0
        /*0f38*/ 	.word	0x00000006
        /*0f3c*/ 	.word	0x00028830
        /*0f40*/ 	.short	0x010a
        /*0f42*/ 	.byte	0x3f
	.zero		1


	//   ....[43]....
        /*0f44*/ 	.word	0x00014a40
        /*0f48*/ 	.word	0x00000007
        /*0f4c*/ 	.word	0x00028850
        /*0f50*/ 	.short	0x010a
        /*0f52*/ 	.byte	0x3f
	.zero		1


	//   ....[44]....
        /*0f54*/ 	.word	0x00014a80
        /*0f58*/ 	.word	0x00000007
        /*0f5c*/ 	.word	0x00028850
        /*0f60*/ 	.short	0x010a
        /*0f62*/ 	.byte	0x3f
	.zero		1


	//   ....[45]....
        /*0f64*/ 	.word	0x00016420
        /*0f68*/ 	.word	0x0000001d
        /*0f6c*/ 	.word	0x00000000
        /*0f70*/ 	.short	0x0101
        /*0f72*/ 	.byte	0x3f
	.zero		1


	//   ....[46]....
        /*0f74*/ 	.word	0x00016570
        /*0f78*/ 	.word	0x0000001f
        /*0f7c*/ 	.word	0x00000000
        /*0f80*/ 	.short	0x0101
        /*0f82*/ 	.byte	0x3f
	.zero		1


	//   ....[47]....
        /*0f84*/ 	.word	0x00016f10
        /*0f88*/ 	.word	0x0000000b
        /*0f8c*/ 	.word	0x00028850
        /*0f90*/ 	.short	0x010a
        /*0f92*/ 	.byte	0x3f
	.zero		1


	//   ....[48]....
        /*0f94*/ 	.word	0x00016f90
        /*0f98*/ 	.word	0x0000000b
        /*0f9c*/ 	.word	0x00028850
        /*0fa0*/ 	.short	0x010a
        /*0fa2*/ 	.byte	0x3f
	.zero		1


	//   ....[49]....
        /*0fa4*/ 	.word	0x00017530
        /*0fa8*/ 	.word	0x0000000a
        /*0fac*/ 	.word	0x00000000
        /*0fb0*/ 	.short	0x0101
        /*0fb2*/ 	.byte	0x3f
	.zero		1


	//   ....[50]....
        /*0fb4*/ 	.word	0x00018a40
        /*0fb8*/ 	.word	0x00000000
        /*0fbc*/ 	.word	0x00000000
        /*0fc0*/ 	.short	0x0101
        /*0fc2*/ 	.byte	0x3f
	.zero		1


	//   ....[51]....
        /*0fc4*/ 	.word	0x0001af80
        /*0fc8*/ 	.word	0x00000005
        /*0fcc*/ 	.word	0x00028820
        /*0fd0*/ 	.short	0x010a
        /*0fd2*/ 	.byte	0x3f
	.zero		1


	//   ....[52]....
        /*0fd4*/ 	.word	0x0001b060
        /*0fd8*/ 	.word	0x00000005
        /*0fdc*/ 	.word	0x000288a0
        /*0fe0*/ 	.short	0x010a
        /*0fe2*/ 	.byte	0x3f
	.zero		1


	//   ....[53]....
        /*0fe4*/ 	.word	0x0001b3c0
        /*0fe8*/ 	.word	0x00000005
        /*0fec*/ 	.word	0x000288c0
        /*0ff0*/ 	.short	0x010a
        /*0ff2*/ 	.byte	0x3f
	.zero		1


	//   ....[54]....
        /*0ff4*/ 	.word	0x0001b890
        /*0ff8*/ 	.word	0x00000007
        /*0ffc*/ 	.word	0x000288a0
        /*1000*/ 	.short	0x010a
        /*1002*/ 	.byte	0x3f
	.zero		1


	//   ....[55]....
        /*1004*/ 	.word	0x0001bbd0
        /*1008*/ 	.word	0x00000007
        /*100c*/ 	.word	0x000288c0
        /*1010*/ 	.short	0x010a
        /*1012*/ 	.byte	0x3f
	.zero		1


	//   ....[56]....
        /*1014*/ 	.word	0x0001c9e0
        /*1018*/ 	.word	0x00000000
        /*101c*/ 	.word	0x00028840
        /*1020*/ 	.short	0x010a
        /*1022*/ 	.byte	0x3f
	.zero		1


	//   ....[57]....
        /*1024*/ 	.word	0x0001d950
        /*1028*/ 	.word	0x00000008
        /*102c*/ 	.word	0x00028800
        /*1030*/ 	.short	0x0107
        /*1032*/ 	.byte	0x3f
	.zero		1


	//   ....[58]....
        /*1034*/ 	.word	0x0001da60
        /*1038*/ 	.word	0x00000002
        /*103c*/ 	.word	0x00028800
        /*1040*/ 	.short	0x0101
        /*1042*/ 	.byte	0x3f
	.zero		1


	//   ....[59]....
        /*1044*/ 	.word	0x0001da80
        /*1048*/ 	.word	0x00000002
        /*104c*/ 	.word	0x00028820
        /*1050*/ 	.short	0x010a
        /*1052*/ 	.byte	0x3f
	.zero		1


	//   ....[60]....
        /*1054*/ 	.word	0x0001dde0
        /*1058*/ 	.word	0x00000003
        /*105c*/ 	.word	0x00028840
        /*1060*/ 	.short	0x010a
        /*1062*/ 	.byte	0x3f
	.zero		1


	//   ....[61]....
        /*1064*/ 	.word	0x0001e1a0
        /*1068*/ 	.word	0x00000003
        /*106c*/ 	.word	0x00000060
        /*1070*/ 	.short	0x010a
        /*1072*/ 	.byte	0x3f
	.zero		1


	//   ....[62]....
        /*1074*/ 	.word	0x0001e870
        /*1078*/ 	.word	0x00000003
        /*107c*/ 	.word	0x00028840
        /*1080*/ 	.short	0x010a
        /*1082*/ 	.byte	0x3f
	.zero		1


	//   ....[63]....
        /*1084*/ 	.word	0x0001ec30
        /*1088*/ 	.word	0x00000002
        /*108c*/ 	.word	0x00000060
        /*1090*/ 	.short	0x010a
        /*1092*/ 	.byte	0x3f
	.zero		1


	//   ....[64]....
        /*1094*/ 	.word	0x0001f250
        /*1098*/ 	.word	0x00000002
        /*109c*/ 	.word	0x00028840
        /*10a0*/ 	.short	0x010a
        /*10a2*/ 	.byte	0x3f
	.zero		1


	//   ....[65]....
        /*10a4*/ 	.word	0x0001f610
        /*10a8*/ 	.word	0x00000002
        /*10ac*/ 	.word	0x00000060
        /*10b0*/ 	.short	0x010a
        /*10b2*/ 	.byte	0x3f
	.zero		1


	//   ....[66]....
        /*10b4*/ 	.word	0x0001fbc0
        /*10b8*/ 	.word	0x00000000
        /*10bc*/ 	.word	0x00028860
        /*10c0*/ 	.short	0x010a
        /*10c2*/ 	.byte	0x3f
	.zero		1


	//   ....[67]....
        /*10c4*/ 	.word	0x00020ce0
        /*10c8*/ 	.word	0x00000000
        /*10cc*/ 	.word	0x00028820
        /*10d0*/ 	.short	0x010a
        /*10d2*/ 	.byte	0x3f
	.zero		1


	//   ....[68]....
        /*10d4*/ 	.word	0x00020e90
        /*10d8*/ 	.word	0x00000006
        /*10dc*/ 	.word	0x00000000
        /*10e0*/ 	.short	0x010a
        /*10e2*/ 	.byte	0x3f
	.zero		1


	//   ....[69]....
        /*10e4*/ 	.word	0x00020f00
        /*10e8*/ 	.word	0x00000007
        /*10ec*/ 	.word	0x00000000
        /*10f0*/ 	.short	0x010a
        /*10f2*/ 	.byte	0x3f
	.zero		1


	//   ....[70]....
        /*10f4*/ 	.word	0x00020f70
        /*10f8*/ 	.word	0x00000004
        /*10fc*/ 	.word	0x00000000
        /*1100*/ 	.short	0x010a
        /*1102*/ 	.byte	0x3f
	.zero		1


	//   ....[71]....
        /*1104*/ 	.word	0x00020fa0
        /*1108*/ 	.word	0x00000003
        /*110c*/ 	.word	0x00000000
        /*1110*/ 	.short	0x010a
        /*1112*/ 	.byte	0x3f
	.zero		1


	//   ....[72]....
        /*1114*/ 	.word	0x00021000
        /*1118*/ 	.word	0x0000006e
        /*111c*/ 	.word	0x00028890
        /*1120*/ 	.short	0x010a
        /*1122*/ 	.byte	0x3f
	.zero		1


	//   ....[73]....
        /*1124*/ 	.word	0x00021050
        /*1128*/ 	.word	0x0000006e
        /*112c*/ 	.word	0x00028890
        /*1130*/ 	.short	0x010a
        /*1132*/ 	.byte	0x3f
	.zero		1


	//   ....[74]....
        /*1134*/ 	.word	0x000210a0
        /*1138*/ 	.word	0x0000006e
        /*113c*/ 	.word	0x00028890
        /*1140*/ 	.short	0x010a
        /*1142*/ 	.byte	0x3f
	.zero		1


	//   ....[75]....
        /*1144*/ 	.word	0x000210f0
        /*1148*/ 	.word	0x0000006e
        /*114c*/ 	.word	0x000288b0
        /*1150*/ 	.short	0x010a
        /*1152*/ 	.byte	0x3f
	.zero		1


	//   ....[76]....
        /*1154*/ 	.word	0x000218f0
        /*1158*/ 	.word	0x00000002
        /*115c*/ 	.word	0x00028800
        /*1160*/ 	.short	0x010a
        /*1162*/ 	.byte	0x3f
	.zero		1


	//   ....[77]....
        /*1164*/ 	.word	0x000224b0
        /*1168*/ 	.word	0x00000002
        /*116c*/ 	.word	0x00028800
        /*1170*/ 	.short	0x010a
        /*1172*/ 	.byte	0x3f
	.zero		1


	//   ....[78]....
        /*1174*/ 	.word	0x00022500
        /*1178*/ 	.word	0x00000000
        /*117c*/ 	.word	0x00028830
        /*1180*/ 	.short	0x010a
        /*1182*/ 	.byte	0x3f
	.zero		1


	//   ....[79]....
        /*1184*/ 	.word	0x00022550
        /*1188*/ 	.word	0x00000006
        /*118c*/ 	.word	0x00028830
        /*1190*/ 	.short	0x010a
        /*1192*/ 	.byte	0x3f
	.zero		1


	//   ....[80]....
        /*1194*/ 	.word	0x000225a0
        /*1198*/ 	.word	0x00000007
        /*119c*/ 	.word	0x00028850
        /*11a0*/ 	.short	0x010a
        /*11a2*/ 	.byte	0x3f
	.zero		1


	//   ....[81]....
        /*11a4*/ 	.word	0x000225f0
        /*11a8*/ 	.word	0x00000006
        /*11ac*/ 	.word	0x00028830
        /*11b0*/ 	.short	0x010a
        /*11b2*/ 	.byte	0x3f
	.zero		1


	//   ....[82]....
        /*11b4*/ 	.word	0x00022640
        /*11b8*/ 	.word	0x00000007
        /*11bc*/ 	.word	0x00028850
        /*11c0*/ 	.short	0x010a
        /*11c2*/ 	.byte	0x3f
	.zero		1


	//   ....[83]....
        /*11c4*/ 	.word	0x00022690
        /*11c8*/ 	.word	0x0000000b
        /*11cc*/ 	.word	0x00028850
        /*11d0*/ 	.short	0x010a
        /*11d2*/ 	.byte	0x3f
	.zero		1


	//   ....[84]....
        /*11d4*/ 	.word	0x00022c70
        /*11d8*/ 	.word	0x00000004
        /*11dc*/ 	.word	0x00028820
        /*11e0*/ 	.short	0x010a
        /*11e2*/ 	.byte	0x3f
	.zero		1


	//   ....[85]....
        /*11e4*/ 	.word	0x00022cc0
        /*11e8*/ 	.word	0x00000005
        /*11ec*/ 	.word	0x000288a0
        /*11f0*/ 	.short	0x010a
        /*11f2*/ 	.byte	0x3f
	.zero		1


	//   ....[86]....
        /*11f4*/ 	.word	0x00022d10
        /*11f8*/ 	.word	0x00000005
        /*11fc*/ 	.word	0x000288c0
        /*1200*/ 	.short	0x010a
        /*1202*/ 	.byte	0x3f
	.zero		1


	//   ....[87]....
        /*1204*/ 	.word	0x00022d60
        /*1208*/ 	.word	0x00000007
        /*120c*/ 	.word	0x000288a0
        /*1210*/ 	.short	0x010a
        /*1212*/ 	.byte	0x3f
	.zero		1


	//   ....[88]....
        /*1214*/ 	.word	0x00022db0
        /*1218*/ 	.word	0x00000007
        /*121c*/ 	.word	0x000288c0
        /*1220*/ 	.short	0x010a
        /*1222*/ 	.byte	0x3f
	.zero		1


	//   ....[89]....
        /*1224*/ 	.word	0x00022f50
        /*1228*/ 	.word	0x00000000
        /*122c*/ 	.word	0x00028840
        /*1230*/ 	.short	0x010a
        /*1232*/ 	.byte	0x3f
	.zero		1


	//   ....[90]....
        /*1234*/ 	.word	0x00023ae0
        /*1238*/ 	.word	0x00000002
        /*123c*/ 	.word	0x00028820
        /*1240*/ 	.short	0x010a
        /*1242*/ 	.byte	0x3f
	.zero		1


	//   ....[91]....
        /*1244*/ 	.word	0x00023b30
        /*1248*/ 	.word	0x00000003
        /*124c*/ 	.word	0x00028840
        /*1250*/ 	.short	0x010a
        /*1252*/ 	.byte	0x3f
	.zero		1


	//   ....[92]....
        /*1254*/ 	.word	0x00023b80
        /*1258*/ 	.word	0x00000003
        /*125c*/ 	.word	0x00000060
        /*1260*/ 	.short	0x010a
        /*1262*/ 	.byte	0x3f
	.zero		1


	//   ....[93]....
        /*1264*/ 	.word	0x00023bd0
        /*1268*/ 	.word	0x00000003
        /*126c*/ 	.word	0x00028840
        /*1270*/ 	.short	0x010a
        /*1272*/ 	.byte	0x3f
	.zero		1


	//   ....[94]....
        /*1274*/ 	.word	0x00023c20
        /*1278*/ 	.word	0x00000002
        /*127c*/ 	.word	0x00000060
        /*1280*/ 	.short	0x010a
        /*1282*/ 	.byte	0x3f
	.zero		1


	//   ....[95]....
        /*1284*/ 	.word	0x00023c70
        /*1288*/ 	.word	0x00000002
        /*128c*/ 	.word	0x00028840
        /*1290*/ 	.short	0x010a
        /*1292*/ 	.byte	0x3f
	.zero		1


	//   ....[96]....
        /*1294*/ 	.word	0x00023cc0
        /*1298*/ 	.word	0x00000002
        /*129c*/ 	.word	0x00000060
        /*12a0*/ 	.short	0x010a
        /*12a2*/ 	.byte	0x3f
	.zero		1


	//   ....[97]....
        /*12a4*/ 	.word	0x00023d10
        /*12a8*/ 	.word	0x00000000
        /*12ac*/ 	.word	0x00028860
        /*12b0*/ 	.short	0x010a
        /*12b2*/ 	.byte	0x3f
	.zero		1


	//   ....[98]....
        /*12b4*/ 	.word	0x00024760
        /*12b8*/ 	.word	0x00000000
        /*12bc*/ 	.word	0x00028820
        /*12c0*/ 	.short	0x010a
        /*12c2*/ 	.byte	0x3f
	.zero		1


	//   ....[99]....
        /*12c4*/ 	.word	0x00024900
        /*12c8*/ 	.word	0x00000006
        /*12cc*/ 	.word	0x00000000
        /*12d0*/ 	.short	0x010a
        /*12d2*/ 	.byte	0x3f
	.zero		1


	//   ....[100]....
        /*12d4*/ 	.word	0x00024950
        /*12d8*/ 	.word	0x00000007
        /*12dc*/ 	.word	0x00000000
        /*12e0*/ 	.short	0x010a
        /*12e2*/ 	.byte	0x3f
	.zero		1


	//   ....[101]....
        /*12e4*/ 	.word	0x000249a0
        /*12e8*/ 	.word	0x00000004
        /*12ec*/ 	.word	0x00000000
        /*12f0*/ 	.short	0x010a
        /*12f2*/ 	.byte	0x3f
	.zero		1


	//----- nvinfo : EIATTR_NUM_MBARRIERS
	.align		4
.L_362:
        /*12f4*/ 	.byte	0x03, 0x38
        /*12f6*/ 	.short	0x0016


	//----- nvinfo : EIATTR_EXIT_INSTR_OFFSETS
	.align		4
        /*12f8*/ 	.byte	0x04, 0x1c
        /*12fa*/ 	.short	(.L_364 - .L_363)


	//   ....[0]....
.L_363:
        /*12fc*/ 	.word	0x00020ff0


	//----- nvinfo : EIATTR_MAX_THREADS
	.align		4
.L_364:
        /*1300*/ 	.byte	0x04, 0x05
        /*1302*/ 	.short	(.L_366 - .L_365)
.L_365:
        /*1304*/ 	.word	0x00000180
        /*1308*/ 	.word	0x00000001
        /*130c*/ 	.word	0x00000001


	//----- nvinfo : EIATTR_CRS_STACK_SIZE
	.align		4
.L_366:
        /*1310*/ 	.byte	0x04, 0x1e
        /*1312*/ 	.short	(.L_368 - .L_367)
.L_367:
        /*1314*/ 	.word	0x00000000


	//----- nvinfo : EIATTR_CBANK_PARAM_SIZE
	.align		4
.L_368:
        /*1318*/ 	.byte	0x03, 0x19
        /*131a*/ 	.short	0x0af0


	//----- nvinfo : EIATTR_PARAM_CBANK
	.align		4
        /*131c*/ 	.byte	0x04, 0x0a
        /*131e*/ 	.short	(.L_370 - .L_369)
	.align		4
.L_369:
        /*1320*/ 	.word	index@(.nv.constant0._ZN7cutlass13device_kernelIN5flash11enable_sm90INS1_16FlashAttnFwdSm90INS1_25CollectiveMainloopFwdSm90ILi2EN4cute5tupleIJNS5_1CILi1EEES8_S8_EEENS6_IJNS7_ILi128EEESA_SA_EEELi128ENS_10bfloat16_tEfNS_4arch4Sm90ELb1ELb0ELb1ELb1ELb0ELb1ELb0ELb1ELb1ELb1ELb0ELb0EEENS1_21CollectiveEpilogueFwdISB_S9_SC_SE_Li256ELb1ELb1ELb0ELb0EEENS1_36VarlenDynamicPersistentTileSchedulerILi128ELi128ELi256ELi128ELb0ELb1ELb1ELb1ELb1ELb1EEEEEEEEEvNT_6ParamsE)
        /*1324*/ 	.short	0x0210
        /*1326*/ 	.short	0x0af0


	//----- nvinfo : EIATTR_SW_WAR
	.align		4
.L_370:
        /*1328*/ 	.byte	0x04, 0x36
        /*132a*/ 	.short	(.L_372 - .L_371)
.L_371:
        /*132c*/ 	.word	0x00000008
.L_372:


//--------------------- .nv.callgraph             --------------------------
	.section	.nv.callgraph,"",@"SHT_CUDA_CALLGRAPH"
	.align	4
	.sectionentsize	8
	.align		4
        /*0000*/ 	.word	0x00000000
	.align		4
        /*0004*/ 	.word	0xffffffff
	.align		4
        /*0008*/ 	.word	index@(_ZN7cutlass13device_kernelIN5flash11enable_sm90INS1_16FlashAttnFwdSm90INS1_25CollectiveMainloopFwdSm90ILi2EN4cute5tupleIJNS5_1CILi1EEES8_S8_EEENS6_IJNS7_ILi128EEENS7_ILi176EEESA_EEELi128ENS_10bfloat16_tEfNS_4arch4Sm90ELb0ELb0ELb1ELb0ELb0ELb0ELb0ELb1ELb1ELb1ELb0ELb0EEENS1_21CollectiveEpilogueFwdINS6_IJSA_SA_SB_EEES9_SD_SF_Li256ELb0ELb1ELb0ELb0EEENS1_29StaticPersistentTileSchedulerILb0EEEEEEEEEvNT_6ParamsE)
	.align		4
        /*000c*/ 	.word	index@(__assertfail)
	.align		4
        /*0010*/ 	.word	index@(_ZN7cutlass13device_kernelIN5flash11enable_sm90INS1_16FlashAttnFwdSm90INS1_25CollectiveMainloopFwdSm90ILi2EN4cute5tupleIJNS5_1CILi2EEENS7_ILi1EEES9_EEENS6_IJNS7_ILi128EEENS7_ILi176EEESB_EEELi128ENS_10bfloat16_tEfNS_4arch4Sm90ELb0ELb0ELb1ELb0ELb0ELb0ELb0ELb1ELb1ELb1ELb0ELb0EEENS1_21CollectiveEpilogueFwdINS6_IJSB_SB_SC_EEESA_SE_SG_Li256ELb0ELb1ELb0ELb0EEENS1_29StaticPersistentTileSchedulerILb0EEEEEEEEEvNT_6ParamsE)
	.align		4
        /*0014*/ 	.word	index@(__assertfail)
	.align		4
        /*0018*/ 	.word	index@(_ZN7cutlass13device_kernelIN5flash11enable_sm90INS1_16FlashAttnFwdSm90INS1_25CollectiveMainloopFwdSm90ILi2EN4cute5tupleIJNS5_1CILi1EEES8_S8_EEENS6_IJNS7_ILi128EEENS7_ILi176EEESA_EEELi128ENS_10bfloat16_tEfNS_4arch4Sm90ELb0ELb0ELb1ELb1ELb0ELb0ELb0ELb1ELb1ELb1ELb0ELb0EEENS1_21CollectiveEpilogueFwdINS6_IJSA_SA_SB_EEES9_SD_SF_Li256ELb1ELb1ELb0ELb0EEENS1_36VarlenDynamicPersistentTileSchedulerILi128ELi176ELi256ELi128ELb0ELb1ELb1ELb0ELb1ELb1EEEEEEEEEvNT_6ParamsE)
	.align		4
        /*001c*/ 	.word	index@(__assertfail)
	.align		4
        /*0020*/ 	.word	index@(_ZN7cutlass13device_kernelIN5flash11enable_sm90INS1_16FlashAttnFwdSm90INS1_25CollectiveMainloopFwdSm90ILi2EN4cute5tupleIJNS5_1CILi1EEES8_S8_EEENS6_IJNS7_ILi128EEENS7_ILi176EEESA_EEELi128ENS_10bfloat16_tEfNS_4arch4Sm90ELb0ELb0ELb1ELb1ELb0ELb1ELb0ELb1ELb1ELb1ELb0ELb0EEENS1_21CollectiveEpilogueFwdINS6_IJSA_SA_SB_EEES9_SD_SF_Li256ELb1ELb1ELb0ELb0EEENS1_36VarlenDynamicPersistentTileSchedulerILi128ELi176ELi256ELi128ELb0ELb1ELb1ELb0ELb1ELb1EEEEEEEEEvNT_6ParamsE)
	.align		4
        /*0024*/ 	.word	index@(__assertfail)
	.align		4
        /*0028*/ 	.word	index@(_ZN7cutlass13device_kernelIN5flash11enable_sm90INS1_16FlashAttnFwdSm90INS1_25CollectiveMainloopFwdSm90ILi2EN4cute5tupleIJNS5_1CILi1EEES8_S8_EEENS6_IJNS7_ILi128EEESA_SA_EEELi128ENS_10bfloat16_tEfNS_4arch4Sm90ELb0ELb1ELb1ELb0ELb0ELb0ELb0ELb1ELb1ELb1ELb0ELb0EEENS1_21CollectiveEpilogueFwdISB_S9_SC_SE_Li256ELb0ELb1ELb0ELb0EEENS1_30DynamicPersistentTileSchedulerILi256ELi128ELb0ELb1ELb1EEEEEEEEEvNT_6ParamsE)
	.align		4
        /*002c*/ 	.word	index@(__assertfail)
	.align		4
        /*0030*/ 	.word	index@(_ZN7cutlass13device_kernelIN5flash11enable_sm90INS1_16FlashAttnFwdSm90INS1_25CollectiveMainloopFwdSm90ILi2EN4cute5tupleIJNS5_1CILi1EEES8_S8_EEENS6_IJNS7_ILi128EEESA_SA_EEELi128ENS_10bfloat16_tEfNS_4arch4Sm90ELb0ELb1ELb1ELb1ELb0ELb0ELb0ELb1ELb1ELb1ELb0ELb0EEENS1_21CollectiveEpilogueFwdISB_S9_SC_SE_Li256ELb1ELb1ELb0ELb0EEENS1_36VarlenDynamicPersistentTileSchedulerILi128ELi128ELi256ELi128ELb0ELb1ELb1ELb1ELb0ELb1EEEEEEEEEvNT_6ParamsE)
	.align		4
        /*0034*/ 	.word	index@(__assertfail)
	.align		4
        /*0038*/ 	.word	index@(_ZN7cutlass13device_kernelIN5flash11enable_sm90INS1_16FlashAttnFwdSm90INS1_25CollectiveMainloopFwdSm90ILi2EN4cute5tupleIJNS5_1CILi1EEES8_S8_EEENS6_IJNS7_ILi128EEESA_SA_EEELi128ENS_10bfloat16_tEfNS_4arch4Sm90ELb0ELb1ELb1ELb1ELb0ELb1ELb0ELb1ELb1ELb1ELb0ELb0EEENS1_21CollectiveEpilogueFwdISB_S9_SC_SE_Li256ELb1ELb1ELb0ELb0EEENS1_36VarlenDynamicPersistentTileSchedulerILi128ELi128ELi256ELi128ELb0ELb1ELb1ELb1ELb0ELb1EEEEEEEEEvNT_6ParamsE)
	.align		4
        /*003c*/ 	.word	index@(__assertfail)
	.align		4
        /*0040*/ 	.word	index@(_ZN7cutlass13device_kernelIN5flash11enable_sm90INS1_16FlashAttnFwdSm90INS1_25CollectiveMainloopFwdSm90ILi2EN4cute5tupleIJNS5_1CILi1EEES8_S8_EEENS6_IJNS7_ILi128EEESA_SA_EEELi128ENS_10bfloat16_tEfNS_4arch4Sm90ELb1ELb0ELb1ELb0ELb0ELb0ELb0ELb1ELb1ELb1ELb0ELb0EEENS1_21CollectiveEpilogueFwdISB_S9_SC_SE_Li256ELb0ELb1ELb0ELb0EEENS1_30DynamicPersistentTileSchedulerILi256ELi128ELb0ELb1ELb1EEEEEEEEEvNT_6ParamsE)
	.align		4
        /*0044*/ 	.word	index@(__assertfail)
	.align		4
        /*0048*/ 	.word	index@(_ZN7cutlass13device_kernelIN5flash11enable_sm90INS1_16FlashAttnFwdSm90INS1_25CollectiveMainloopFwdSm90ILi2EN4cute5tupleIJNS5_1CILi1EEES8_S8_EEENS6_IJNS7_ILi128EEESA_SA_EEELi128ENS_10bfloat16_tEfNS_4arch4Sm90ELb1ELb0ELb1ELb1ELb0ELb0ELb0ELb1ELb1ELb1ELb0ELb0EEENS1_21CollectiveEpilogueFwdISB_S9_SC_SE_Li256ELb1ELb1ELb0ELb0EEENS1_36VarlenDynamicPersistentTileSchedulerILi128ELi128ELi256ELi128ELb0ELb1ELb1ELb1ELb1ELb1EEEEEEEEEvNT_6ParamsE)
	.align		4
        /*004c*/ 	.word	index@(__assertfail)
	.align		4
        /*0050*/ 	.word	index@(_ZN7cutlass13device_kernelIN5flash11enable_sm90INS1_16FlashAttnFwdSm90INS1_25CollectiveMainloopFwdSm90ILi2EN4cute5tupleIJNS5_1CILi1EEES8_S8_EEENS6_IJNS7_ILi128EEESA_SA_EEELi128ENS_10bfloat16_tEfNS_4arch4Sm90ELb1ELb0ELb1ELb1ELb0ELb1ELb0ELb1ELb1ELb1ELb0ELb0EEENS1_21CollectiveEpilogueFwdISB_S9_SC_SE_Li256ELb1ELb1ELb0ELb0EEENS1_36VarlenDynamicPersistentTileSchedulerILi128ELi128ELi256ELi128ELb0ELb1ELb1ELb1ELb1ELb1EEEEEEEEEvNT_6ParamsE)
	.align		4
        /*0054*/ 	.word	index@(__assertfail)
	.align		4
        /*0058*/ 	.word	0x00000000
	.align		4
        /*005c*/ 	.word	0xfffffffe
	.align		4
        /*0060*/ 	.word	0x00000000
	.align		4
        /*0064*/ 	.word	0xfffffffd
	.align		4
        /*0068*/ 	.word	0x00000000
	.align		4
        /*006c*/ 	.word	0xfffffffc


//--------------------- .nv.constant4             --------------------------
	.section	.nv.constant4,"a",@progbits
	.align	8
	.align		8
.nv.constant4:
        /*0000*/ 	.dword	__assertfail
	.align		8
        /*0008*/ 	.dword	__unnamed_1
	.align		8
        /*0010*/ 	.dword	__unnamed_2
	.align		8
        /*0018*/ 	.dword	__unnamed_3
	.align		8
        /*0020*/ 	.dword	__unnamed_4
	.align		8
        /*0028*/ 	.dword	__unnamed_5
	.align		8
        /*0030*/ 	.dword	__unnamed_6
	.align		8
        /*0038*/ 	.dword	__unnamed_7
	.align		8
        /*0040*/ 	.dword	__unnamed_8
	.align		8
        /*0048*/ 	.dword	_ZN82_INTERNAL_8ec1d924_46_flash_fwd_hdim128_bf16_softcap_packgqa_sm90_cu_f3e6f9ee_28434cuda3std3__45__cpo5beginE
	.align		8
        /*0050*/ 	.dword	_ZN82_INTERNAL_8ec1d924_46_flash_fwd_hdim128_bf16_softcap_packgqa_sm90_cu_f3e6f9ee_28434cuda3std3__45__cpo3endE
	.align		8
        /*0058*/ 	.dword	_ZN82_INTERNAL_8ec1d924_46_flash_fwd_hdim128_bf16_softcap_packgqa_sm90_cu_f3e6f9ee_28434cuda3std3__45__cpo6cbeginE
	.align		8
        /*0060*/ 	.dword	_ZN82_INTERNAL_8ec1d924_46_flash_fwd_hdim128_bf16_softcap_packgqa_sm90_cu_f3e6f9ee_28434cuda3std3__45__cpo4cendE
	.align		8
        /*0068*/ 	.dword	_ZN82_INTERNAL_8ec1d924_46_flash_fwd_hdim128_bf16_softcap_packgqa_sm90_cu_f3e6f9ee_28434cuda3std3__484_GLOBAL__N__8ec1d924_46_flash_fwd_hdim128_bf16_softcap_packgqa_sm90_cu_f3e6f9ee_28436ignoreE
	.align		8
        /*0070*/ 	.dword	_ZN82_INTERNAL_8ec1d924_46_flash_fwd_hdim128_bf16_softcap_packgqa_sm90_cu_f3e6f9ee_28434cuda3std3__419piecewise_constructE
	.align		8
        /*0078*/ 	.dword	_ZN82_INTERNAL_8ec1d924_46_flash_fwd_hdim128_bf16_softcap_packgqa_sm90_cu_f3e6f9ee_28434cuda3std3__48in_placeE
	.align		8
        /*0080*/ 	.dword	_ZN82_INTERNAL_8ec1d924_46_flash_fwd_hdim128_bf16_softcap_packgqa_sm90_cu_f3e6f9ee_28434cuda3std6ranges3__45__cpo4swapE
	.align		8
        /*0088*/ 	.dword	_ZN82_INTERNAL_8ec1d924_46_flash_fwd_hdim128_bf16_softcap_packgqa_sm90_cu_f3e6f9ee_28434cuda3std6ranges3__45__cpo9iter_moveE
	.align		8
        /*0090*/ 	.dword	_ZN82_INTERNAL_8ec1d924_46_flash_fwd_hdim128_bf16_softcap_packgqa_sm90_cu_f3e6f9ee_28434cute7productE
	.align		8
        /*0098*/ 	.dword	_ZN82_INTERNAL_8ec1d924_46_flash_fwd_hdim128_bf16_softcap_packgqa_sm90_cu_f3e6f9ee_28434cute1_E
	.align		8
        /*00a0*/ 	.dword	$str$23
	.align		8
        /*00a8*/ 	.dword	$str$24


//--------------------- .text._ZN7cutlass13device_kernelIN5flash11enable_sm90INS1_16FlashAttnFwdSm90INS1_25CollectiveMainloopFwdSm90ILi2EN4cute5tupleIJNS5_1CILi1EEES8_S8_EEENS6_IJNS7_ILi128EEENS7_ILi176EEESA_EEELi128ENS_10bfloat16_tEfNS_4arch4Sm90ELb0ELb0ELb1ELb0ELb0ELb0ELb0ELb1ELb1ELb1ELb0ELb0EEENS1_21CollectiveEpilogueFwdINS6_IJSA_SA_SB_EEES9_SD_SF_Li256ELb0ELb1ELb0ELb0EEENS1_29StaticPersistentTileSchedulerILb0EEEEEEEEEvNT_6ParamsE --------------------------
	.section	.text._ZN7cutlass13device_kernelIN5flash11enable_sm90INS1_16FlashAttnFwdSm90INS1_25CollectiveMainloopFwdSm90ILi2EN4cute5tupleIJNS5_1CILi1EEES8_S8_EEENS6_IJNS7_ILi128EEENS7_ILi176EEESA_EEELi128ENS_10bfloat16_tEfNS_4arch4Sm90ELb0ELb0ELb1ELb0ELb0ELb0ELb0ELb1ELb1ELb1ELb0ELb0EEENS1_21CollectiveEpilogueFwdINS6_IJSA_SA_SB_EEES9_SD_SF_Li256ELb0ELb1ELb0ELb0EEENS1_29StaticPersistentTileSchedulerILb0EEEEEEEEEvNT_6ParamsE,"ax",@progbits
	.align	128
.text._ZN7cutlass13device_kernelIN5flash11enable_sm90INS1_16FlashAttnFwdSm90INS1_25CollectiveMainloopFwdSm90ILi2EN4cute5tupleIJNS5_1CILi1EEES8_S8_EEENS6_IJNS7_ILi128EEENS7_ILi176EEESA_EEELi128ENS_10bfloat16_tEfNS_4arch4Sm90ELb0ELb0ELb1ELb0ELb0ELb0ELb0ELb1ELb1ELb1ELb0ELb0EEENS1_21CollectiveEpilogueFwdINS6_IJSA_SA_SB_EEES9_SD_SF_Li256ELb0ELb1ELb0ELb0EEENS1_29StaticPersistentTileSchedulerILb0EEEEEEEEEvNT_6ParamsE:
        .type           _ZN7cutlass13device_kernelIN5flash11enable_sm90INS1_16FlashAttnFwdSm90INS1_25CollectiveMainloopFwdSm90ILi2EN4cute5tupleIJNS5_1CILi1EEES8_S8_EEENS6_IJNS7_ILi128EEENS7_ILi176EEESA_EEELi128ENS_10bfloat16_tEfNS_4arch4Sm90ELb0ELb0ELb1ELb0ELb0ELb0ELb0ELb1ELb1ELb1ELb0ELb0EEENS1_21CollectiveEpilogueFwdINS6_IJSA_SA_SB_EEES9_SD_SF_Li256ELb0ELb1ELb0ELb0EEENS1_29StaticPersistentTileSchedulerILb0EEEEEEEEEvNT_6ParamsE,@function
        .size           _ZN7cutlass13device_kernelIN5flash11enable_sm90INS1_16FlashAttnFwdSm90INS1_25CollectiveMainloopFwdSm90ILi2EN4cute5tupleIJNS5_1CILi1EEES8_S8_EEENS6_IJNS7_ILi128EEENS7_ILi176EEESA_EEELi128ENS_10bfloat16_tEfNS_4arch4Sm90ELb0ELb0ELb1ELb0ELb0ELb0ELb0ELb1ELb1ELb1ELb0ELb0EEENS1_21CollectiveEpilogueFwdINS6_IJSA_SA_SB_EEES9_SD_SF_Li256ELb0ELb1ELb0ELb0EEENS1_29StaticPersistentTileSchedulerILb0EEEEEEEEEvNT_6ParamsE,(.L_x_3217 - _ZN7cutlass13device_kernelIN5flash11enable_sm90INS1_16FlashAttnFwdSm90INS1_25CollectiveMainloopFwdSm90ILi2EN4cute5tupleIJNS5_1CILi1EEES8_S8_EEENS6_IJNS7_ILi128EEENS7_ILi176EEESA_EEELi128ENS_10bfloat16_tEfNS_4arch4Sm90ELb0ELb0ELb1ELb0ELb0ELb0ELb0ELb1ELb1ELb1ELb0ELb0EEENS1_21CollectiveEpilogueFwdINS6_IJSA_SA_SB_EEES9_SD_SF_Li256ELb0ELb1ELb0ELb0EEENS1_29StaticPersistentTileSchedulerILb0EEEEEEEEEvNT_6ParamsE)
        .other          _ZN7cutlass13device_kernelIN5flash11enable_sm90INS1_16FlashAttnFwdSm90INS1_25CollectiveMainloopFwdSm90ILi2EN4cute5tupleIJNS5_1CILi1EEES8_S8_EEENS6_IJNS7_ILi128EEENS7_ILi176EEESA_EEELi128ENS_10bfloat16_tEfNS_4arch4Sm90ELb0ELb0ELb1ELb0ELb0ELb0ELb0ELb1ELb1ELb1ELb0ELb0EEENS1_21CollectiveEpilogueFwdINS6_IJSA_SA_SB_EEES9_SD_SF_Li256ELb0ELb1ELb0ELb0EEENS1_29StaticPersistentTileSchedulerILb0EEEEEEEEEvNT_6ParamsE,@"STO_CUDA_ENTRY STV_DEFAULT"
_ZN7cutlass13device_kernelIN5flash11enable_sm90INS1_16FlashAttnFwdSm90INS1_25CollectiveMainloopFwdSm90ILi2EN4cute5tupleIJNS5_1CILi1EEES8_S8_EEENS6_IJNS7_ILi128EEENS7_ILi176EEESA_EEELi128ENS_10bfloat16_tEfNS_4arch4Sm90ELb0ELb0ELb1ELb0ELb0ELb0ELb0ELb1ELb1ELb1ELb0ELb0EEENS1_21CollectiveEpilogueFwdINS6_IJSA_SA_SB_EEES9_SD_SF_Li256ELb0ELb1ELb0ELb0EEENS1_29StaticPersistentTileSchedulerILb0EEEEEEEEEvNT_6ParamsE:
[----:B------:R-:W0:Y:S02]  /*0000*/  LDC R1, c[0x0][0x28] ;  /* 0x00000a00ff017b82 */ /* 0x000e240000000800 */
[----:B0-----:R-:W-:Y:S01]  /*0010*/  VIADD R1, R1, 0xffffffc8 ;  /* 0xffffffc801017836 */ /* 0x001fe20000000000 */
[----:B------:R-:W0:Y:S01]  /*0020*/  S2R R0, SR_TID.X ;  /* 0x0000000000007919 */ /* 0x000e220000002100 */
[----:B------:R-:W-:Y:S01]  /*0030*/  ELECT P0, URZ, PT ;  /* 0x00000000003f782f */ /* 0x000fe20003800000 */
[----:B------:R-:W-:Y:S01]  /*0040*/  BSSY B0, `(.L_x_0) ;  /* 0x000000d000007945 */ /* 0x000fe20003800000 */
[----:B0-----:R-:W-:-:S05]  /*0050*/  SHF.R.U32.HI R2, RZ, 0x5, R0 ;  /* 0x00000005ff027819 */ /* 0x001fca0000011600 */
[----:B------:R-:W0:Y:S02]  /*0060*/  SHFL.IDX PT, R3, R2, RZ, 0x1f ;  /* 0x00001fff02037589 */ /* 0x000e2400000e0000 */
[----:B0-----:R-:W-:-:S13]  /*0070*/  ISETP.EQ.AND P0, PT, R3, RZ, P0 ;  /* 0x000000ff0300720c */ /* 0x001fda0000702270 */
[----:B------:R-:W-:Y:S05]  /*0080*/  @!P0 BRA `(.L_x_1) ;  /* 0x0000000000208947 */ /* 0x000fea0003800000 */
[----:B------:R-:W-:Y:S02]  /*0090*/  ULDC.64 UR4, c[0x0][0x198] ;  /* 0x0000660000047ab9 */ /* 0x000fe40000000a00 */
[----:B------:R-:W-:Y:S02]  /*00a0*/  UIADD3 UR6, UP0, UR4, 0x370, URZ ;  /* 0x0000037004067890 */ /* 0x000fe4000ff1e03f */
[----:B------:R-:W-:Y:S02]  /*00b0*/  UIADD3 UR4, UP1, UR4, 0x470, URZ ;  /* 0x0000047004047890 */ /* 0x000fe4000ff3e03f */
[----:B------:R-:W-:Y:S02]  /*00c0*/  UIADD3.X UR7, URZ, UR5, URZ, UP0, !UPT ;  /* 0x000000053f077290 */ /* 0x000fe400087fe43f */
[----:B------:R-:W-:-:S07]  /*00d0*/  UIADD3.X UR5, URZ, UR5, URZ, UP1, !UPT ;  /* 0x000000053f057290 */ /* 0x000fce0008ffe43f */
[----:B------:R0:W-:Y:S02]  /*00e0*/  UTMACCTL.PF [UR6] ;  /* 0x00000000060079b9 */ /* 0x0001e40008040000 */
[----:B------:R0:W-:Y:S02]  /*00f0*/  UTMACCTL.PF [UR4] ;  /* 0x00000000040079b9 */ /* 0x0001e40008040000 */
[----:B0-----:R-:W-:Y:S01]  /*0100*/  NOP ;  /* 0x0000000000007918 */ /* 0x001fe20000000000 */
.L_x_1:
[----:B------:R-:W-:Y:S05]  /*0110*/  BSYNC B0 ;  /* 0x0000000000007941 */ /* 0x000fea0003800000 */
.L_x_0:
[----:B------:R-:W-:Y:S01]  /*0120*/  VOTEU.ANY UP0, P0 ;  /* 0x00000000003f7886 */ /* 0x000fe20000000100 */
[----:B------:R-:W0:Y:S01]  /*0130*/  SHFL.IDX PT, R3, R2, RZ, 0x1f ;  /* 0x00001fff02037589 */ /* 0x000e2200000e0000 */
[----:B------:R-:W-:Y:S01]  /*0140*/  UMOV UR4, 0x80 ;  /* 0x0000008000047882 */ /* 0x000fe20000000000 */
[----:B------:R-:W-:Y:S01]  /*0150*/  UMOV UR7, 0x100 ;  /* 0x0000010000077882 */ /* 0x000fe20000000000 */
[----:B------:R-:W-:Y:S01]  /*0160*/  SHF.R.U32.HI R4, RZ, 0x7, R0 ;  /* 0x00000007ff047819 */ /* 0x000fe20000011600 */
[----:B------:R-:W1:Y:S01]  /*0170*/  @UP0 S2UR UR8, SR_CgaCtaId ;  /* 0x00000000000809c3 */ /* 0x000e620000008800 */
[----:B------:R-:W-:Y:S01]  /*0180*/  @UP0 UMOV UR6, 0x400 ;  /* 0x0000040000060882 */ /* 0x000fe20000000000 */
[----:B------:R-:W-:-:S04]  /*0190*/  @UP0 UIADD3 UR4, -UR4, 0x100000, URZ ;  /* 0x0010000004040890 */ /* 0x000fc8000fffe13f */
[----:B------:R-:W-:Y:S02]  /*01a0*/  @UP0 USHF.L.U32 UR5, UR4, 0xb, URZ ;  /* 0x0000000b04050899 */ /* 0x000fe4000800063f */
[----:B------:R-:W-:Y:S01]  /*01b0*/  @UP0 USHF.L.U32 UR4, UR4, 0x1, URZ ;  /* 0x0000000104040899 */ /* 0x000fe2000800063f */
[----:B------:R-:W-:Y:S01]  /*01c0*/  VOTEU.ANY UP1, P0 ;  /* 0x00000000003f7886 */ /* 0x000fe20000020100 */
[----:B0-----:R-:W-:Y:S02]  /*01d0*/  ISETP.NE.AND P1, PT, R3, RZ, PT ;  /* 0x000000ff0300720c */ /* 0x001fe40003f25270 */
[----:B------:R0:W2:Y:S01]  /*01e0*/  SHFL.IDX PT, R3, R4, RZ, 0x1f ;  /* 0x00001fff04037589 */ /* 0x0000a200000e0000 */
[----:B-1----:R-:W-:Y:S02]  /*01f0*/  @UP0 ULEA UR8, UR8, UR6, 0x18 ;  /* 0x0000000608080291 */ /* 0x002fe4000f8ec03f */
[----:B------:R-:W-:-:S04]  /*0200*/  @UP0 UIADD3 UR6, -UR7, 0x100000, URZ ;  /* 0x0010000007060890 */ /* 0x000fc8000fffe13f */
[----:B------:R-:W-:Y:S02]  /*0210*/  @UP0 USHF.L.U32 UR7, UR6, 0xb, URZ ;  /* 0x0000000b06070899 */ /* 0x000fe4000800063f */
[----:B------:R-:W-:Y:S01]  /*0220*/  @UP0 USHF.L.U32 UR6, UR6, 0x1, URZ ;  /* 0x0000000106060899 */ /* 0x000fe2000800063f */
[----:B------:R-:W-:Y:S01]  /*0230*/  VOTEU.ANY UP0, P0 ;  /* 0x00000000003f7886 */ /* 0x000fe20000000100 */
[----:B------:R-:W1:Y:S04]  /*0240*/  FENCE.VIEW.ASYNC.S ;  /* 0x00000000000073c6 */ /* 0x000e680000000000 */
[----:B-1----:R0:W1:Y:S06]  /*0250*/  @UP0 SYNCS.EXCH.64 URZ, [UR8+0x34800], UR4 ;  /* 0x03480004083f05b2 */ /* 0x00206c0008000100 */
[----:B------:R0:W3:Y:S02]  /*0260*/  @UP1 SYNCS.EXCH.64 URZ, [UR8+0x34820], UR6 ;  /* 0x03482006083f15b2 */ /* 0x0000e40008000100 */
[----:B0-----:R-:W-:Y:S05]  /*0270*/  @P1 BRA `(.L_x_2) ;  /* 0x0000000000481947 */ /* 0x001fea0003800000 */
[----:B------:R-:W0:Y:S01]  /*0280*/  S2UR UR5, SR_CgaCtaId ;  /* 0x00000000000579c3 */ /* 0x000e220000008800 */
[----:B------:R-:W-:Y:S01]  /*0290*/  UMOV UR4, 0x400 ;  /* 0x0000040000047882 */ /* 0x000fe20000000000 */
[----:B------:R-:W-:Y:S01]  /*02a0*/  UMOV UR6, 0x1 ;  /* 0x0000000100067882 */ /* 0x000fe20000000000 */
[----:B------:R-:W-:Y:S01]  /*02b0*/  UMOV UR7, 0x2 ;  /* 0x0000000200077882 */ /* 0x000fe20000000000 */
[----:B------:R-:W-:Y:S01]  /*02c0*/  ELECT P0, URZ, PT ;  /* 0x00000000003f782f */ /* 0x000fe20003800000 */
[----:B0-----:R-:W-:Y:S02]  /*02d0*/  ULEA UR8, UR5, UR4, 0x18 ;  /* 0x0000000405087291 */ /* 0x001fe4000f8ec03f */
[----:B------:R-:W-:-:S04]  /*02e0*/  UIADD3 UR4, -UR6, 0x100000, URZ ;  /* 0x0010000006047890 */ /* 0x000fc8000fffe13f */
[----:B------:R-:W-:Y:S02]  /*02f0*/  USHF.L.U32 UR5, UR4, 0xb, URZ ;  /* 0x0000000b04057899 */ /* 0x000fe4000800063f */
[----:B------:R-:W-:Y:S02]  /*0300*/  USHF.L.U32 UR4, UR4, 0x1, URZ ;  /* 0x0000000104047899 */ /* 0x000fe4000800063f */
[----:B------:R-:W-:-:S04]  /*0310*/  UIADD3 UR6, -UR7, 0x100000, URZ ;  /* 0x0010000007067890 */ /* 0x000fc8000fffe13f */
[----:B------:R-:W-:Y:S02]  /*0320*/  USHF.L.U32 UR7, UR6, 0xb, URZ ;  /* 0x0000000b06077899 */ /* 0x000fe4000800063f */
[----:B------:R-:W-:Y:S01]  /*0330*/  USHF.L.U32 UR6, UR6, 0x1, URZ ;  /* 0x0000000106067899 */ /* 0x000fe2000800063f */
[----:B------:R-:W0:Y:S03]  /*0340*/  FENCE.VIEW.ASYNC.S ;  /* 0x00000000000073c6 */ /* 0x000e260000000000 */
[----:B0-----:R0:W4:Y:S08]  /*0350*/  SYNCS.EXCH.64 URZ, [UR8+0x34830], UR4 ;  /* 0x03483004083f75b2 */ /* 0x0011300008000100 */
[----:B------:R0:W0:Y:S01]  /*0360*/  SYNCS.EXCH.64 URZ, [UR8+0x34840], UR6 ;  /* 0x03484006083f75b2 */ /* 0x0000220008000100 */
[----:B------:R0:W0:Y:S01]  /*0370*/  SYNCS.EXCH.64 URZ, [UR8+0x34838], UR4 ;  /* 0x03483804083f75b2 */ /* 0x0000220008000100 */
[----:B------:R0:W0:Y:S01]  /*0380*/  SYNCS.EXCH.64 URZ, [UR8+0x34848], UR6 ;  /* 0x03484806083f75b2 */ /* 0x0000220008000100 */
[----:B------:R-:W-:Y:S01]  /*0390*/  NOP ;  /* 0x0000000000007918 */ /* 0x000fe20000000000 */
.L_x_2:
[----:B------:R-:W5:Y:S01]  /*03a0*/  SHFL.IDX PT, R4, R2, RZ, 0x1f ;  /* 0x00001fff02047589 */ /* 0x000f6200000e0000 */
[----:B------:R-:W-:Y:S01]  /*03b0*/  NOP ;  /* 0x0000000000007918 */ /* 0x000fe20000000000 */
[----:B-----5:R-:W-:-:S13]  /*03c0*/  ISETP.NE.AND P0, PT, R4, RZ, PT ;  /* 0x000000ff0400720c */ /* 0x020fda0003f05270 */
[----:B------:R-:W-:Y:S05]  /*03d0*/  @P0 BRA `(.L_x_3) ;  /* 0x0000000000480947 */ /* 0x000fea0003800000 */
[----:B0-----:R-:W0:Y:S01]  /*03e0*/  S2UR UR5, SR_CgaCtaId ;  /* 0x00000000000579c3 */ /* 0x001e220000008800 */
        /* <DEDUP_REMOVED lines=12> */
[----:B0-----:R0:W0:Y:S08]  /*04b0*/  SYNCS.EXCH.64 URZ, [UR8+0x34850], UR4 ;  /* 0x03485004083f75b2 */ /* 0x0010300008000100 */
[----:B------:R0:W0:Y:S01]  /*04c0*/  SYNCS.EXCH.64 URZ, [UR8+0x34860], UR6 ;  /* 0x03486006083f75b2 */ /* 0x0000220008000100 */
[----:B------:R0:W0:Y:S01]  /*04d0*/  SYNCS.EXCH.64 URZ, [UR8+0x34858], UR4 ;  /* 0x03485804083f75b2 */ /* 0x0000220008000100 */
[----:B------:R0:W0:Y:S01]  /*04e0*/  SYNCS.EXCH.64 URZ, [UR8+0x34868], UR6 ;  /* 0x03486806083f75b2 */ /* 0x0000220008000100 */
[----:B------:R-:W-:Y:S01]  /*04f0*/  NOP ;  /* 0x0000000000007918 */ /* 0x000fe20000000000 */
.L_x_3:
[----:B------:R-:W5:Y:S01]  /*0500*/  SHFL.IDX PT, R4, R2, RZ, 0x1f ;  /* 0x00001fff02047589 */ /* 0x000f6200000e0000 */
[----:B------:R-:W-:Y:S01]  /*0510*/  NOP ;  /* 0x0000000000007918 */ /* 0x000fe20000000000 */
[----:B-----5:R-:W-:-:S13]  /*0520*/  ISETP.NE.AND P0, PT, R4, RZ, PT ;  /* 0x000000ff0400720c */ /* 0x020fda0003f05270 */
[----:B------:R-:W-:Y:S05]  /*0530*/  @P0 BRA `(.L_x_4) ;  /* 0x0000000000380947 */ /* 0x000fea0003800000 */
[----:B0-----:R-:W0:Y:S01]  /*0540*/  S2UR UR5, SR_CgaCtaId ;  /* 0x00000000000579c3 */ /* 0x001e220000008800 */
[----:B------:R-:W-:Y:S01]  /*0550*/  UMOV UR4, 0x400 ;  /* 0x0000040000047882 */ /* 0x000fe20000000000 */
[----:B------:R-:W-:Y:S01]  /*0560*/  UMOV UR7, 0x1 ;  /* 0x0000000100077882 */ /* 0x000fe20000000000 */
[----:B------:R-:W-:Y:S01]  /*0570*/  ELECT P0, URZ, PT ;  /* 0x00000000003f782f */ /* 0x000fe20003800000 */
[----:B0-----:R-:W-:Y:S02]  /*0580*/  ULEA UR6, UR5, UR4, 0x18 ;  /* 0x0000000405067291 */ /* 0x001fe4000f8ec03f */
[----:B------:R-:W-:-:S04]  /*0590*/  UIADD3 UR4, -UR7, 0x100000, URZ ;  /* 0x0010000007047890 */ /* 0x000fc8000fffe13f */
[----:B------:R-:W-:Y:S02]  /*05a0*/  USHF.L.U32 UR5, UR4, 0xb, URZ ;  /* 0x0000000b04057899 */ /* 0x000fe4000800063f */
[----:B------:R-:W-:Y:S01]  /*05b0*/  USHF.L.U32 UR4, UR4, 0x1, URZ ;  /* 0x0000000104047899 */ /* 0x000fe2000800063f */
[----:B------:R-:W0:Y:S11]  /*05c0*/  FENCE.VIEW.ASYNC.S ;  /* 0x00000000000073c6 */ /* 0x000e360000000000 */
[----:B0-----:R0:W0:Y:S01]  /*05d0*/  SYNCS.EXCH.64 URZ, [UR6+0x34870], UR4 ;  /* 0x03487004063f75b2 */ /* 0x0010220008000100 */
[----:B------:R0:W0:Y:S01]  /*05e0*/  SYNCS.EXCH.64 URZ, [UR6+0x34880], UR4 ;  /* 0x03488004063f75b2 */ /* 0x0000220008000100 */
[----:B------:R0:W0:Y:S01]  /*05f0*/  SYNCS.EXCH.64 URZ, [UR6+0x34878], UR4 ;  /* 0x03487804063f75b2 */ /* 0x0000220008000100 */
[----:B------:R0:W0:Y:S01]  /*0600*/  SYNCS.EXCH.64 URZ, [UR6+0x34888], UR4 ;  /* 0x03488804063f75b2 */ /* 0x0000220008000100 */
[----:B------:R-:W-:Y:S01]  /*0610*/  NOP ;  /* 0x0000000000007918 */ /* 0x000fe20000000000 */
.L_x_4:
        /* <DEDUP_REMOVED lines=22> */
.L_x_5:
        /* <DEDUP_REMOVED lines=22> */
.L_x_6:
[----:B--2---:R-:W-:Y:S01]  /*08e0*/  ISETP.NE.AND P0, PT, R3, RZ, PT ;  /* 0x000000ff0300720c */ /* 0x004fe20003f05270 */
[----:B------:R-:W-:Y:S01]  /*08f0*/  IMAD.MOV.U32 R3, RZ, RZ, 0x1 ;  /* 0x00000001ff037424 */ /* 0x000fe200078e00ff */
[----:B------:R-:W-:-:S04]  /*0900*/  NOP ;  /* 0x0000000000007918 */ /* 0x000fc80000000000 */
[----:B------:R-:W-:-:S05]  /*0910*/  SEL R3, R3, 0x2, !P0 ;  /* 0x0000000203037807 */ /* 0x000fca0004000000 */
[----:B------:R2:W-:Y:S01]  /*0920*/  STL [R1+0x34], R3 ;  /* 0x0000340301007387 */ /* 0x0005e20000100800 */
[----:B01-34-:R-:W-:Y:S06]  /*0930*/  BAR.SYNC.DEFER_BLOCKING 0x0 ;  /* 0x0000000000007b1d */ /* 0x01bfec0000010000 */
[----:B------:R-:W-:Y:S05]  /*0940*/  @!P0 BRA `(.L_x_7) ;  /* 0x000000d800648947 */ /* 0x000fea0003800000 */
.L_x_8:
[----:B------:R-:W-:-:S08]  /*0950*/  NOP ;  /* 0x0000000000007918 */ /* 0x000fd00000000000 */
[----:B------:R-:W0:Y:S02]  /*0960*/  USETMAXREG.TRY_ALLOC.CTAPOOL UP0, 0xf0 ;  /* 0x000000f0000079c8 */ /* 0x000e240008000600 */
[----:B0-----:R-:W-:-:S13]  /*0970*/  PLOP3.LUT P0, PT, PT, PT, UP0, 0x80, 0x0 ;  /* 0x000000000000781c */ /* 0x001fda0003f0f008 */
[----:B------:R-:W-:Y:S05]  /*0980*/  @!P0 BRA `(.L_x_8) ;  /* 0xfffffffc00f08947 */ /* 0x000fea000383ffff */
[----:B------:R-:W-:Y:S01]  /*0990*/  LOP3.LUT R2, R0, 0xffffff80, RZ, 0xc0, !PT ;  /* 0xffffff8000027812 */ /* 0x000fe200078ec0ff */
[----:B------:R-:W0:Y:S08]  /*09a0*/  S2UR UR4, SR_CTAID.X ;  /* 0x00000000000479c3 */ /* 0x000e300000002500 */
[----:B------:R-:W-:Y:S06]  /*09b0*/  BAR.ARV 0x8, 0x180 ;  /* 0x0206000000007b1d */ /* 0x000fec0000002000 */
[----:B------:R-:W-:-:S02]  /*09c0*/  ISETP.NE.AND P0, PT, R2, 0x80, PT ;  /* 0x000000800200780c */ /* 0x000fc40003f05270 */
[----:B------:R-:W0:Y:S11]  /*09d0*/  LDC R2, c[0x0][0xc34] ;  /* 0x00030d00ff027b82 */ /* 0x000e360000000800 */
[----:B------:R-:W-:Y:S06]  /*09e0*/  @!P0 BAR.ARV 0x9, 0x100 ;  /* 0x0244000000008b1d */ /* 0x000fec0000002000 */
[----:B0-----:R-:W-:-:S13]  /*09f0*/  ISETP.LE.AND P0, PT, R2, UR4, PT ;  /* 0x0000000402007c0c */ /* 0x001fda000bf03270 */
[----:B------:R-:W-:Y:S05]  /*0a00*/  @P0 EXIT ;  /* 0x000000000000094d */ /* 0x000fea0003800000 */
[----:B------:R-:W3:Y:S01]  /*0a10*/  LDL.LU R12, [R1+0x34] ;  /* 0x00003400010c7983 */ /* 0x000ee20000300800 */
[----:B------:R-:W-:Y:S01]  /*0a20*/  VIADD R0, R0, 0xffffff80 ;  /* 0xffffff8000007836 */ /* 0x000fe20000000000 */
[----:B------:R-:W-:Y:S01]  /*0a30*/  UMOV UR60, URZ ;  /* 0x0000003f003c7c82 */ /* 0x000fe20008000000 */
[----:B------:R-:W-:Y:S02]  /*0a40*/  IMAD.MOV.U32 R231, RZ, RZ, -0x2 ;  /* 0xfffffffeffe77424 */ /* 0x000fe400078e00ff */
[----:B------:R-:W-:Y:S01]  /*0a50*/  IMAD.U32 R220, RZ, RZ, UR4 ;  /* 0x00000004ffdc7e24 */ /* 0x000fe2000f8e00ff */
[----:B--2---:R-:W-:Y:S01]  /*0a60*/  SHF.R.S32.HI R3, RZ, 0x1f, R0 ;  /* 0x0000001fff037819 */ /* 0x004fe20000011400 */
[----:B------:R-:W-:Y:S01]  /*0a70*/  UMOV UR4, URZ ;  /* 0x0000003f00047c82 */ /* 0x000fe20008000000 */
[----:B------:R-:W-:Y:S02]  /*0a80*/  IMAD.MOV.U32 R221, RZ, RZ, RZ ;  /* 0x000000ffffdd7224 */ /* 0x000fe400078e00ff */
[CC--:B------:R-:W-:Y:S01]  /*0a90*/  LEA.HI R2, R3.reuse, R0.reuse, RZ, 0x7 ;  /* 0x0000000003027211 */ /* 0x0c0fe200078f38ff */
[----:B------:R-:W-:Y:S01]  /*0aa0*/  IMAD.U32 R16, RZ, RZ, UR4 ;  /* 0x00000004ff107e24 */ /* 0x000fe2000f8e00ff */
[----:B------:R-:W-:-:S02]  /*0ab0*/  LEA.HI R4, R3, R0, RZ, 0x5 ;  /* 0x0000000003047211 */ /* 0x000fc400078f28ff */
[----:B------:R-:W-:Y:S02]  /*0ac0*/  LOP3.LUT R223, R2, 0xffffff80, RZ, 0xc0, !PT ;  /* 0xffffff8002df7812 */ /* 0x000fe400078ec0ff */
[CC--:B------:R-:W-:Y:S01]  /*0ad0*/  LEA.HI R6, R3.reuse, R0.reuse, RZ, 0x4 ;  /* 0x0000000003067211 */ /* 0x0c0fe200078f20ff */
[----:B------:R-:W-:Y:S01]  /*0ae0*/  IMAD.SHL.U32 R4, R4, 0x20, RZ ;  /* 0x0000002004047824 */ /* 0x000fe200078e00ff */
[----:B------:R-:W-:Y:S01]  /*0af0*/  LEA.HI R10, R3, R0, RZ, 0x2 ;  /* 0x00000000030a7211 */ /* 0x000fe200078f10ff */
[----:B------:R-:W-:Y:S01]  /*0b00*/  IMAD.IADD R223, R0, 0x1, -R223 ;  /* 0x0000000100df7824 */ /* 0x000fe200078e0adf */
[----:B------:R-:W-:Y:S02]  /*0b10*/  LOP3.LUT R5, R6, 0x3fffff0, RZ, 0xc0, !PT ;  /* 0x03fffff006057812 */ /* 0x000fe400078ec0ff */
[----:B------:R-:W-:Y:S02]  /*0b20*/  LOP3.LUT R8, R4, 0xfffffc00, RZ, 0xc0, !PT ;  /* 0xfffffc0004087812 */ /* 0x000fe400078ec0ff */
[----:B------:R-:W-:Y:S01]  /*0b30*/  SHF.R.S32.HI R4, RZ, 0x1f, R223 ;  /* 0x0000001fff047819 */ /* 0x000fe200000114df */
[----:B------:R-:W-:Y:S01]  /*0b40*/  IMAD.IADD R7, R0, 0x1, -R5 ;  /* 0x0000000100077824 */ /* 0x000fe200078e0a05 */
[----:B------:R-:W-:-:S02]  /*0b50*/  SHF.R.S32.HI R9, RZ, 0x4, R6 ;  /* 0x00000004ff097819 */ /* 0x000fc40000011406 */
[----:B------:R-:W-:Y:S02]  /*0b60*/  LEA.HI R5, R4, R223, RZ, 0x2 ;  /* 0x000000df04057211 */ /* 0x000fe400078f10ff */
[----:B------:R-:W-:Y:S02]  /*0b70*/  LEA.HI R6, R6, R9, RZ, 0x1 ;  /* 0x0000000906067211 */ /* 0x000fe400078f08ff */
[----:B------:R-:W-:Y:S02]  /*0b80*/  LEA R7, R7, R8, 0x6 ;  /* 0x0000000807077211 */ /* 0x000fe400078e30ff */
[--C-:B------:R-:W-:Y:S02]  /*0b90*/  SHF.R.S32.HI R8, RZ, 0x2, R5.reuse ;  /* 0x00000002ff087819 */ /* 0x100fe40000011405 */
[----:B------:R-:W-:Y:S02]  /*0ba0*/  SHF.R.S32.HI R11, RZ, 0x1f, R5 ;  /* 0x0000001fff0b7819 */ /* 0x000fe40000011405 */
[----:B------:R-:W-:-:S02]  /*0bb0*/  LEA.HI R222, R3, R0, RZ, 0x3 ;  /* 0x0000000003de7211 */ /* 0x000fc400078f18ff */
[----:B------:R-:W-:Y:S02]  /*0bc0*/  LOP3.LUT R6, R6, 0x1ffffffe, RZ, 0xc0, !PT ;  /* 0x1ffffffe06067812 */ /* 0x000fe400078ec0ff */
[----:B------:R-:W-:Y:S02]  /*0bd0*/  LOP3.LUT R3, R10, 0xfffffffc, RZ, 0xc0, !PT ;  /* 0xfffffffc0a037812 */ /* 0x000fe400078ec0ff */
[----:B------:R-:W-:Y:S01]  /*0be0*/  LEA.HI R11, R11, R8, RZ, 0x3 ;  /* 0x000000080b0b7211 */ /* 0x000fe200078f18ff */
[----:B------:R-:W-:Y:S01]  /*0bf0*/  IMAD.IADD R6, R9, 0x1, -R6 ;  /* 0x0000000109067824 */ /* 0x000fe200078e0a06 */
[----:B------:R-:W-:Y:S01]  /*0c00*/  SHF.R.S32.HI R227, RZ, 0x7, R2 ;  /* 0x00000007ffe37819 */ /* 0x000fe20000011402 */
[----:B------:R-:W-:Y:S01]  /*0c10*/  IMAD.IADD R3, R0, 0x1, -R3 ;  /* 0x0000000100037824 */ /* 0x000fe200078e0a03 */
[----:B------:R-:W-:Y:S01]  /*0c20*/  LOP3.LUT R23, R222, 0xfffffff8, RZ, 0xc0, !PT ;  /* 0xfffffff8de177812 */ /* 0x000fe200078ec0ff */
[----:B------:R-:W-:Y:S01]  /*0c30*/  IMAD R230, R6, 0x8, R7 ;  /* 0x0000000806e67824 */ /* 0x000fe200078e0207 */
[----:B------:R-:W-:-:S02]  /*0c40*/  LOP3.LUT R11, R11, 0xfffffff8, RZ, 0xc0, !PT ;  /* 0xfffffff80b0b7812 */ /* 0x000fc400078ec0ff */
[----:B------:R-:W-:Y:S01]  /*0c50*/  LEA.HI R4, R4, R223, RZ, 0x5 ;  /* 0x000000df04047211 */ /* 0x000fe200078f28ff */
[----:B------:R-:W-:Y:S01]  /*0c60*/  IMAD.IADD R23, R0, 0x1, -R23 ;  /* 0x0000000100177824 */ /* 0x000fe200078e0a17 */
[----:B------:R-:W-:Y:S01]  /*0c70*/  LEA.HI R2, R2, R227, RZ, 0x1 ;  /* 0x000000e302027211 */ /* 0x000fe200078f08ff */
[----:B------:R-:W-:Y:S01]  /*0c80*/  IMAD.IADD R11, R8, 0x1, -R11 ;  /* 0x00000001080b7824 */ /* 0x000fe200078e0a0b */
[----:B------:R-:W-:Y:S01]  /*0c90*/  LEA.HI R6, R3, R3, RZ, 0x1 ;  /* 0x0000000303067211 */ /* 0x000fe200078f08ff */
[----:B------:R-:W-:Y:S01]  /*0ca0*/  IMAD.SHL.U32 R19, R23, 0x8, RZ ;  /* 0x0000000817137824 */ /* 0x000fe200078e00ff */
[----:B------:R-:W-:Y:S02]  /*0cb0*/  SHF.R.S32.HI R4, RZ, 0x5, R4 ;  /* 0x00000005ff047819 */ /* 0x000fe40000011404 */
[----:B------:R-:W-:Y:S02]  /*0cc0*/  LOP3.LUT R2, R2, 0x3fffffe, RZ, 0xc0, !PT ;  /* 0x03fffffe02027812 */ /* 0x000fe400078ec0ff */
[----:B------:R-:W-:Y:S01]  /*0cd0*/  LOP3.LUT R0, R5, 0x7ffffffc, RZ, 0xc0, !PT ;  /* 0x7ffffffc05007812 */ /* 0x000fe200078ec0ff */
[----:B------:R-:W-:Y:S01]  /*0ce0*/  IMAD R11, R4, 0x10, R11 ;  /* 0x00000010040b7824 */ /* 0x000fe200078e020b */
[----:B------:R-:W-:Y:S01]  /*0cf0*/  LOP3.LUT R6, R6, 0x1ffffffe, RZ, 0xc0, !PT ;  /* 0x1ffffffe06067812 */ /* 0x000fe200078ec0ff */
[----:B------:R-:W-:Y:S01]  /*0d00*/  IMAD.IADD R2, R227, 0x1, -R2 ;  /* 0x00000001e3027824 */ /* 0x000fe200078e0a02 */
[----:B------:R-:W-:-:S02]  /*0d10*/  IADD3 R0, R223, -R0, RZ ;  /* 0x80000000df007210 */ /* 0x000fc40007ffe0ff */
[----:B------:R-:W-:Y:S01]  /*0d20*/  IADD3 R22, R19, 0x40, RZ ;  /* 0x0000004013167810 */ /* 0x000fe20007ffe0ff */
[----:B------:R-:W-:Y:S01]  /*0d30*/  IMAD.IADD R229, R3, 0x1, -R6 ;  /* 0x0000000103e57824 */ /* 0x000fe200078e0a06 */
[----:B------:R-:W-:Y:S01]  /*0d40*/  SHF.R.S32.HI R222, RZ, 0x3, R222 ;  /* 0x00000003ffde7819 */ /* 0x000fe200000114de */
[----:B------:R-:W-:Y:S01]  /*0d50*/  IMAD R228, R2, 0x40, R11 ;  /* 0x0000004002e47824 */ /* 0x000fe200078e020b */
[----:B------:R-:W-:Y:S01]  /*0d60*/  SHF.R.S32.HI R232, RZ, 0x1f, R22 ;  /* 0x0000001fffe87819 */ /* 0x000fe20000011416 */
[----:B------:R-:W-:Y:S02]  /*0d70*/  IMAD R231, R0, R231, 0xb0 ;  /* 0x000000b000e77424 */ /* 0x000fe400078e02e7 */
[----:B------:R-:W-:Y:S01]  /*0d80*/  IMAD R229, R229, 0x8, R228 ;  /* 0x00000008e5e57824 */ /* 0x000fe200078e02e4 */
[----:B---3--:R-:W-:-:S07]  /*0d90*/  LOP3.LUT R18, R12, 0x1, RZ, 0xfc, !PT ;  /* 0x000000010c127812 */ /* 0x008fce00078efcff */
.L_x_37:
[----:B0-----:R-:W0:Y:S01]  /*0da0*/  SHFL.IDX PT, R0, R227, RZ, 0x1f ;  /* 0x00001fffe3007589 */ /* 0x001e2200000e0000 */
[----:B-1----:R-:W1:Y:S01]  /*0db0*/  S2UR UR5, SR_CgaCtaId ;  /* 0x00000000000579c3 */ /* 0x002e620000008800 */
[----:B------:R-:W-:Y:S01]  /*0dc0*/  ULDC UR4, c[0x0][0xc38] ;  /* 0x00030e0000047ab9 */ /* 0x000fe20000000800 */
[----:B------:R-:W-:Y:S01]  /*0dd0*/  ULDC.64 UR6, c[0x0][0x418] ;  /* 0x0001060000067ab9 */ /* 0x000fe20000000a00 */
[----:B------:R-:W-:Y:S01]  /*0de0*/  R2UR UR12, R220 ;  /* 0x00000000dc0c72ca */ /* 0x000fe200000e0000 */
[----:B------:R-:W-:Y:S02]  /*0df0*/  UISETP.NE.AND UP1, UPT, UR4, 0x1, UPT ;  /* 0x000000010400788c */ /* 0x000fe4000bf25270 */
[----:B------:R-:W-:Y:S02]  /*0e00*/  UISETP.NE.U32.AND UP0, UPT, UR6, URZ, UPT ;  /* 0x0000003f0600728c */ /* 0x000fe4000bf05070 */
[----:B------:R-:W2:Y:S01]  /*0e10*/  LDC R80, c[0x0][0x2f0] ;  /* 0x0000bc00ff507b82 */ /* 0x000ea20000000800 */
[----:B------:R-:W-:Y:S01]  /*0e20*/  UMOV UR4, 0x400 ;  /* 0x0000040000047882 */ /* 0x000fe20000000000 */
[----:B------:R-:W-:Y:S01]  /*0e30*/  UISETP.NE.AND.EX UP0, UPT, UR7, URZ, UPT, UP0 ;  /* 0x0000003f0700728c */ /* 0x000fe2000bf05300 */
[----:B------:R-:W-:-:S02]  /*0e40*/  ULDC UR6, c[0x0][0x424] ;  /* 0x0001090000067ab9 */ /* 0x000fc40000000800 */
[----:B------:R-:W-:Y:S01]  /*0e50*/  ULDC UR7, c[0x0][0xc44] ;  /* 0x0003110000077ab9 */ /* 0x000fe20000000800 */
[----:B------:R-:W-:Y:S02]  /*0e60*/  USEL UR6, UR6, 0x1, UP0 ;  /* 0x0000000106067887 */ /* 0x000fe40008000000 */
[----:B------:R-:W-:Y:S01]  /*0e70*/  UISETP.NE.AND UP2, UPT, UR7, 0x1, UPT ;  /* 0x000000010700788c */ /* 0x000fe2000bf45270 */
[----:B------:R-:W-:Y:S01]  /*0e80*/  @UP1 ULDC UR11, c[0x0][0xc40] ;  /* 0x00031000000b1ab9 */ /* 0x000fe20000000800 */
[----:B------:R-:W-:Y:S01]  /*0e90*/  UMOV UR13, UR12 ;  /* 0x0000000c000d7c82 */ /* 0x000fe20008000000 */
[----:B0-----:R-:W-:Y:S01]  /*0ea0*/  R2UR UR14, R0 ;  /* 0x00000000000e72ca */ /* 0x001fe200000e0000 */
[----:B-1----:R-:W-:-:S03]  /*0eb0*/  ULEA UR8, UR5, UR4, 0x18 ;  /* 0x0000000405087291 */ /* 0x002fc6000f8ec03f */
[----:B------:R-:W-:Y:S01]  /*0ec0*/  @UP1 ULDC UR4, c[0x0][0xc3c] ;  /* 0x00030f0000041ab9 */ /* 0x000fe20000000800 */
[----:B------:R-:W-:Y:S02]  /*0ed0*/  UIADD3 UR10, UR8, 0x16400, URZ ;  /* 0x00016400080a7890 */ /* 0x000fe4000fffe03f */
[----:B------:R-:W-:Y:S01]  /*0ee0*/  UIMAD.WIDE.U32 UR4, UR12, UR4, URZ ;  /* 0x000000040c0472a5 */ /* 0x000fe2000f8e003f */
[----:B------:R-:W-:Y:S01]  /*0ef0*/  IMAD.U32 R2, RZ, RZ, UR8 ;  /* 0x00000008ff027e24 */ /* 0x000fe2000f8e00ff */
[----:B------:R-:W-:Y:S01]  /*0f00*/  ULOP3.LUT UP0, URZ, UR10, 0x9f, URZ, 0xc0, !UPT ;  /* 0x0000009f0a3f7892 */ /* 0x000fe2000f80c03f */
[----:B--2---:R-:W-:Y:S01]  /*0f10*/  IMAD R80, R80, UR6, RZ ;  /* 0x0000000650507c24 */ /* 0x004fe2000f8e02ff */
[----:B------:R-:W-:Y:S02]  /*0f20*/  @UP1 USHF.R.U32.HI UR13, URZ, UR11, UR5 ;  /* 0x0000000b3f0d1299 */ /* 0x000fe40008011605 */
[----:B------:R-:W-:Y:S01]  /*0f30*/  ULEA.HI UR7, UR14, UR14, URZ, 0x1 ;  /* 0x0000000e0e077291 */ /* 0x000fe2000f8f083f */
[----:B------:R-:W-:Y:S01]  /*0f40*/  VIADD R0, R80, 0xaf ;  /* 0x000000af50007836 */ /* 0x000fe20000000000 */
[----:B------:R-:W-:Y:S01]  /*0f50*/  @UP2 ULDC.64 UR8, c[0x0][0xc48] ;  /* 0x0003120000082ab9 */ /* 0x000fe20000000a00 */
[----:B------:R-:W-:Y:S01]  /*0f60*/  PLOP3.LUT P0, PT, PT, PT, UP0, 0x80, 0x0 ;  /* 0x000000000000781c */ /* 0x000fe20003f0f008 */
[----:B------:R-:W-:Y:S01]  /*0f70*/  ULOP3.LUT UR7, UR7, 0x1e, URZ, 0xc0, !UPT ;  /* 0x0000001e07077892 */ /* 0x000fe2000f8ec03f */
[----:B------:R-:W-:Y:S01]  /*0f80*/  IMAD.HI R0, R0, 0x2e8ba2e9, RZ ;  /* 0x2e8ba2e900007827 */ /* 0x000fe200078e02ff */
[----:B------:R-:W-:-:S02]  /*0f90*/  UIMAD.WIDE.U32 UR4, UR13, UR8, URZ ;  /* 0x000000080d0472a5 */ /* 0x000fc4000f8e003f */
[----:B------:R-:W-:Y:S01]  /*0fa0*/  MOV R226, UR13 ;  /* 0x0000000d00e27c02 */ /* 0x000fe20008000f00 */
[----:B------:R-:W-:Y:S02]  /*0fb0*/  UIADD3 UR7, UR14, -UR7, URZ ;  /* 0x800000070e077290 */ /* 0x000fe4000fffe03f */
[----:B------:R-:W-:Y:S01]  /*0fc0*/  IMAD.U32 R17, RZ, RZ, UR14 ;  /* 0x0000000eff117e24 */ /* 0x000fe2000f8e00ff */
[----:B------:R-:W-:Y:S01]  /*0fd0*/  UMOV UR6, UR13 ;  /* 0x0000000d00067c82 */ /* 0x000fe20008000000 */
[----:B------:R-:W-:Y:S01]  /*0fe0*/  @UP2 USHF.R.U32.HI UR6, URZ, UR9, UR5 ;  /* 0x000000093f062299 */ /* 0x000fe20008011605 */
[----:B------:R-:W-:Y:S01]  /*0ff0*/  SHF.R.U32.HI R3, RZ, 0x1f, R0 ;  /* 0x0000001fff037819 */ /* 0x000fe20000011600 */
[----:B------:R-:W-:Y:S01]  /*1000*/  ULEA UR7, UR7, UR10, 0xd ;  /* 0x0000000a07077291 */ /* 0x000fe2000f8e683f */
[----:B------:R-:W-:Y:S02]  /*1010*/  UMOV UR4, UR12 ;  /* 0x0000000c00047c82 */ /* 0x000fe40008000000 */
[----:B------:R-:W-:Y:S01]  /*1020*/  LEA.HI.SX32 R120, R0, R3, 0x1b ;  /* 0x0000000300787211 */ /* 0x000fe200078fdaff */
[----:B------:R-:W-:Y:S01]  /*1030*/  USHF.R.U32.HI UR7, URZ, 0x4, UR7 ;  /* 0x000000043f077899 */ /* 0x000fe20008011607 */
[----:B------:R-:W-:-:S02]  /*1040*/  IMAD.U32 R225, RZ, RZ, UR6 ;  /* 0x00000006ffe17e24 */ /* 0x000fc4000f8e00ff */
[----:B------:R-:W-:Y:S01]  /*1050*/  IMAD.U32 R224, RZ, RZ, UR4 ;  /* 0x00000004ffe07e24 */ /* 0x000fe2000f8e00ff */
[----:B------:R-:W-:Y:S01]  /*1060*/  ULOP3.LUT UR36, UR7, 0x3fff, URZ, 0xc0, !UPT ;  /* 0x00003fff07247892 */ /* 0x000fe2000f8ec03f */
[----:B---3-5:R-:W-:Y:S11]  /*1070*/  @!P0 BRA `(.L_x_9) ;  /* 0x0000000000408947 */ /* 0x028ff60003800000 */
[----:B------:R-:W-:Y:S01]  /*1080*/  MOV R0, 0x0 ;  /* 0x0000000000007802 */ /* 0x000fe20000000f00 */
[----:B------:R-:W-:Y:S01]  /*1090*/  ULDC.64 UR4, c[0x4][0xa0] ;  /* 0x0100280000047ab9 */ /* 0x000fe20000000a00 */
[----:B------:R-:W-:Y:S01]  /*10a0*/  ULDC.64 UR6, c[0x4][0x40] ;  /* 0x0100100000067ab9 */ /* 0x000fe20000000a00 */
[----:B------:R-:W-:Y:S01]  /*10b0*/  IMAD.U32 R4, RZ, RZ, UR4 ;  /* 0x00000004ff047e24 */ /* 0x000fe2000f8e00ff */
[----:B------:R0:W1:Y:S01]  /*10c0*/  LDC.64 R14, c[0x4][R0] ;  /* 0x01000000000e7b82 */ /* 0x0000620000000a00 */
[----:B------:R-:W-:Y:S01]  /*10d0*/  IMAD.U32 R5, RZ, RZ, UR5 ;  /* 0x00000005ff057e24 */ /* 0x000fe2000f8e00ff */
[----:B------:R-:W-:Y:S01]  /*10e0*/  ULDC.64 UR4, c[0x4][0xa8] ;  /* 0x01002a0000047ab9 */ /* 0x000fe20000000a00 */
[----:B------:R-:W-:Y:S01]  /*10f0*/  MOV R10, UR6 ;  /* 0x00000006000a7c02 */ /* 0x000fe20008000f00 */
[----:B------:R-:W-:Y:S02]  /*1100*/  IMAD.U32 R6, RZ, RZ, UR4 ;  /* 0x00000004ff067e24 */ /* 0x000fe4000f8e00ff */
[----:B------:R-:W-:-:S02]  /*1110*/  IMAD.U32 R7, RZ, RZ, UR5 ;  /* 0x00000005ff077e24 */ /* 0x000fc4000f8e00ff */
[----:B------:R-:W-:Y:S02]  /*1120*/  IMAD.U32 R11, RZ, RZ, UR7 ;  /* 0x00000007ff0b7e24 */ /* 0x000fe4000f8e00ff */
[----:B------:R-:W-:Y:S02]  /*1130*/  IMAD.MOV.U32 R8, RZ, RZ, 0x70 ;  /* 0x00000070ff087424 */ /* 0x000fe400078e00ff */
[----:B------:R-:W-:Y:S02]  /*1140*/  IMAD.MOV.U32 R12, RZ, RZ, 0x1 ;  /* 0x00000001ff0c7424 */ /* 0x000fe400078e00ff */
[----:B0-----:R-:W-:-:S07]  /*1150*/  IMAD.MOV.U32 R13, RZ, RZ, RZ ;  /* 0x000000ffff0d7224 */ /* 0x001fce00078e00ff */
[----:B------:R-:W-:-:S07]  /*1160*/  LEPC R20, `(.L_x_9) ;  /* 0x000000001014794e */ /* 0x000fce0000000000 */
[----:B-1----:R-:W-:Y:S05]  /*1170*/  CALL.ABS.NOINC R14 ;  /* 0x000000000e007343 */ /* 0x002fea0003c00000 */
.L_x_9:
[----:B------:R-:W-:Y:S02]  /*1180*/  R2UR UR4, R2 ;  /* 0x00000000020472ca */ /* 0x000fe400000e0000 */
[----:B------:R-:W-:Y:S02]  /*1190*/  LOP3.LUT R0, R221, 0x1, RZ, 0xc0, !PT ;  /* 0x00000001dd007812 */ /* 0x000fe400078ec0ff */
[----:B------:R-:W-:Y:S02]  /*11a0*/  ISETP.NE.AND P0, PT, R18, 0x3, PT ;  /* 0x000000031200780c */ /* 0x000fe40003f05270 */
[----:B------:R-:W-:-:S07]  /*11b0*/  SHF.L.U32 R0, R0, 0x1f, RZ ;  /* 0x0000001f00007819 */ /* 0x000fce00000006ff */
[----:B------:R-:W0:Y:S02]  /*11c0*/  SYNCS.PHASECHK.TRANS64.TRYWAIT P1, [UR4+0x34800], R0 ;  /* 0x03480000ff0075a7 */ /* 0x000e240008020144 */
[----:B0-----:R-:W-:Y:S05]  /*11d0*/  @!P1 BRA `(.L_x_10) ;  /* 0x0000011000009947 */ /* 0x001fea0003800000 */
.L_x_124:
[----:B------:R-:W-:Y:S05]  /*11e0*/  @!P0 BRA `(.L_x_11) ;  /* 0x0000000000048947 */ /* 0x000fea0003800000 */
[----:B------:R-:W-:Y:S01]  /*11f0*/  BPT.TRAP 0x1 ;  /* 0x000000040000795c */ /* 0x000fe20000300000 */
.L_x_11:
[----:B------:R-:W-:Y:S01]  /*1200*/  R2UR UR5, R16 ;  /* 0x00000000100572ca */ /* 0x000fe200000e0000 */
[----:B0-----:R-:W-:Y:S01]  /*1210*/  IMAD.U32 R3, RZ, RZ, UR60 ;  /* 0x0000003cff037e24 */ /* 0x001fe2000f8e00ff */
[----:B------:R-:W-:-:S11]  /*1220*/  R2UR UR4, R2 ;  /* 0x00000000020472ca */ /* 0x000fd600000e0000 */
[----:B------:R-:W-:Y:S02]  /*1230*/  IMAD.U32 R0, RZ, RZ, UR5 ;  /* 0x00000005ff007e24 */ /* 0x000fe4000f8e00ff */
[----:B------:R-:W-:-:S03]  /*1240*/  LEA R3, R3, UR4, 0x3 ;  /* 0x0000000403037c11 */ /* 0x000fc6000f8e18ff */
[----:B------:R-:W-:-:S04]  /*1250*/  SHF.L.U32 R0, R0, 0x1f, RZ ;  /* 0x0000001f00007819 */ /* 0x000fc800000006ff */
[----:B------:R0:W1:Y:S01]  /*1260*/  SYNCS.PHASECHK.TRANS64.TRYWAIT P2, [R3+URZ+0x34830], R0 ;  /* 0x03483000030075a7 */ /* 0x000062000804017f */
[----:B------:R-:W-:Y:S05]  /*1270*/  @!P0 BRA `(.L_x_12) ;  /* 0x0000000000048947 */ /* 0x000fea0003800000 */
[----:B------:R-:W-:Y:S01]  /*1280*/  BPT.TRAP 0x1 ;  /* 0x000000040000795c */ /* 0x000fe20000300000 */
.L_x_12:
[----:B------:R-:W2:Y:S01]  /*1290*/  S2R R4, SR_TID.X ;  /* 0x0000000000047919 */ /* 0x000ea20000002100 */
[----:B------:R-:W-:Y:S02]  /*12a0*/  MOV R87, RZ ;  /* 0x000000ff00577202 */ /* 0x000fe40000000f00 */
[----:B--2---:R-:W-:-:S04]  /*12b0*/  LOP3.LUT R4, R4, 0x7f, RZ, 0xc0, !PT ;  /* 0x0000007f04047812 */ /* 0x004fc800078ec0ff */
[----:B------:R-:W-:Y:S01]  /*12c0*/  ISETP.NE.AND P1, PT, R4, RZ, PT ;  /* 0x000000ff0400720c */ /* 0x000fe20003f25270 */
[----:B-1----:R-:W-:-:S12]  /*12d0*/  @P2 BRA `(.L_x_13) ;  /* 0x0000000000082947 */ /* 0x002fd80003800000 */
[----:B------:R-:W1:Y:S02]  /*12e0*/  SYNCS.PHASECHK.TRANS64.TRYWAIT P2, [R3+URZ+0x34830], R0 ;  /* 0x03483000030075a7 */ /* 0x000e64000804017f */
[----:B-1----:R-:W-:Y:S05]  /*12f0*/  @!P2 BRA `(.L_x_14) ;  /* 0x0000010c00d4a947 */ /* 0x002fea0003800000 */
.L_x_13:
[----:B------:R-:W-:Y:S05]  /*1300*/  WARPSYNC.ALL ;  /* 0x0000000000007948 */ /* 0x000fea0003800000 */
[----:B------:R-:W-:Y:S01]  /*1310*/  R2UR UR4, R2 ;  /* 0x00000000020472ca */ /* 0x000fe200000e0000 */
[----:B------:R-:W-:Y:S01]  /*1320*/  ULOP3.LUT UR25, UR36, 0x10000, URZ, 0xfc, !UPT ;  /* 0x0001000024197892 */ /* 0x000fe2000f8efc3f */
[----:B------:R-:W-:Y:S01]  /*1330*/  WARPGROUP.ARRIVE ;  /* 0x00000000000079c5 */ /* 0x000fe20000000000 */
[----:B------:R-:W-:Y:S01]  /*1340*/  UMOV UR7, 0x40000040 ;  /* 0x4000004000077882 */ /* 0x000fe20000000000 */
        /* <DEDUP_REMOVED lines=8> */
[----:B------:R-:W-:Y:S01]  /*13d0*/  UIADD3 UR26, UR25, 0x2, URZ ;  /* 0x00000002191a7890 */ /* 0x000fe2000fffe03f */
[----:B------:R-:W-:Y:S01]  /*13e0*/  P2R R122, PR, RZ, 0x1 ;  /* 0x00000001ff7a7803 */ /* 0x000fe20000000000 */
[----:B------:R-:W-:Y:S01]  /*13f0*/  UIADD3 UR4, UR4, 0x1e400, URZ ;  /* 0x0001e40004047890 */ /* 0x000fe2000fffe03f */
[----:B01----:R-:W-:Y:S01]  /*1400*/  @!P1 VIADD R3, R3, 0x34840 ;  /* 0x0003484003039836 */ /* 0x003fe20000000000 */
[----:B------:R-:W-:Y:S01]  /*1410*/  UMOV UR47, 0x40000040 ;  /* 0x40000040002f7882 */ /* 0x000fe20000000000 */
[----:B------:R-:W-:Y:S01]  /*1420*/  UMOV UR51, 0x40000040 ;  /* 0x4000004000337882 */ /* 0x000fe20000000000 */
[----:B------:R-:W-:Y:S01]  /*1430*/  USHF.R.U32.HI UR4, URZ, 0x4, UR4 ;  /* 0x000000043f047899 */ /* 0x000fe20008011604 */
[----:B------:R-:W-:Y:S01]  /*1440*/  UMOV UR55, 0x40000040 ;  /* 0x4000004000377882 */ /* 0x000fe20000000000 */
[----:B------:R-:W-:-:S02]  /*1450*/  @!P1 PRMT R3, RZ, 0x654, R3 ;  /* 0x00000654ff039816 */ /* 0x000fc40000000003 */
[----:B------:R-:W-:-:S04]  /*1460*/  ULOP3.LUT UR4, UR4, 0x3fff, URZ, 0xc0, !UPT ;  /* 0x00003fff04047892 */ /* 0x000fc8000f8ec03f */
[----:B------:R-:W-:-:S03]  /*1470*/  ULOP3.LUT UR5, UR4, 0x10000, URZ, 0xfc, !UPT ;  /* 0x0001000004057892 */ /* 0x000fc6000f8efc3f */
[----:B------:R-:W-:Y:S01]  /*1480*/  UMOV UR4, UR25 ;  /* 0x0000001900047c82 */ /* 0x000fe20008000000 */
[----:B------:R-:W-:Y:S01]  /*1490*/  UIMAD UR24, UR60, 0xb00, UR5 ;  /* 0x00000b003c1878a4 */ /* 0x000fe2000f8e0205 */
[----:B------:R-:W-:Y:S01]  /*14a0*/  IMAD.U32 R8, RZ, RZ, UR4 ;  /* 0x00000004ff087e24 */ /* 0x000fe2000f8e00ff */
[----:B------:R-:W-:Y:S01]  /*14b0*/  UMOV UR44, UR4 ;  /* 0x00000004002c7c82 */ /* 0x000fe20008000000 */
[----:B------:R-:W-:Y:S01]  /*14c0*/  IMAD.U32 R0, RZ, RZ, UR5 ;  /* 0x00000005ff007e24 */ /* 0x000fe2000f8e00ff */
[----:B------:R-:W-:Y:S01]  /*14d0*/  UMOV UR5, 0x40000040 ;  /* 0x4000004000057882 */ /* 0x000fe20000000000 */
[----:B------:R-:W-:Y:S01]  /*14e0*/  UIADD3 UR10, UR24, 0x100, URZ ;  /* 0x00000100180a7890 */ /* 0x000fe2000fffe03f */
[----:B------:R-:W-:Y:S01]  /*14f0*/  IMAD.U32 R9, RZ, RZ, UR5 ;  /* 0x00000005ff097e24 */ /* 0x000fe2000f8e00ff */
[----:B------:R-:W-:Y:S01]  /*1500*/  UMOV UR6, UR24 ;  /* 0x0000001800067c82 */ /* 0x000fe20008000000 */
[----:B------:R-:W-:Y:S01]  /*1510*/  UMOV UR45, UR5 ;  /* 0x00000005002d7c82 */ /* 0x000fe20008000000 */
[----:B------:R-:W-:Y:S01]  /*1520*/  HGMMA.64x16x16.F32.BF16 R112, gdesc[UR4], RZ, !UPT, gsb0 ;  /* 0x00200000047079f0 */ /* 0x000fe2000c0018ff */
[----:B------:R-:W-:Y:S01]  /*1530*/  UIADD3 UR6, UR24, 0x80, URZ ;  /* 0x0000008018067890 */ /* 0x000fe2000fffe03f */
[----:B------:R-:W-:Y:S01]  /*1540*/  UMOV UR4, UR44 ;  /* 0x0000002c00047c82 */ /* 0x000fe20008000000 */
[----:B------:R-:W-:Y:S01]  /*1550*/  UMOV UR5, UR45 ;  /* 0x0000002d00057c82 */ /* 0x000fe20008000000 */
[----:B------:R-:W-:Y:S01]  /*1560*/  UMOV UR7, 0x40000040 ;  /* 0x4000004000077882 */ /* 0x000fe20000000000 */
[----:B------:R-:W-:Y:S01]  /*1570*/  UMOV UR8, UR44 ;  /* 0x0000002c00087c82 */ /* 0x000fe20008000000 */
[----:B------:R-:W-:Y:S01]  /*1580*/  UMOV UR9, UR45 ;  /* 0x0000002d00097c82 */ /* 0x000fe20008000000 */
[----:B------:R-:W-:Y:S01]  /*1590*/  UIADD3 UR14, UR24, 0x180, URZ ;  /* 0x00000180180e7890 */ /* 0x000fe2000fffe03f */
        /* <DEDUP_REMOVED lines=20> */
[----:B------:R-:W-:-:S02]  /*16e0*/  UIADD3 UR46, UR24, 0x600, URZ ;  /* 0x00000600182e7890 */ /* 0x000fc4000fffe03f */
[----:B------:R-:W-:Y:S02]  /*16f0*/  UIADD3 UR50, UR24, 0x602, URZ ;  /* 0x0000060218327890 */ /* 0x000fe4000fffe03f */
[----:B------:R-:W-:Y:S01]  /*1700*/  UIADD3 UR54, UR24, 0x604, URZ ;  /* 0x0000060418367890 */ /* 0x000fe2000fffe03f */
[----:B------:R-:W-:Y:S02]  /*1710*/  WARPGROUP.DEPBAR.LE gsb0, 0x0 ;  /* 0x00008000000079c5 */ /* 0x000fe40000010000 */
[----:B------:R-:W-:-:S06]  /*1720*/  WARPGROUP.ARRIVE ;  /* 0x00000000000079c5 */ /* 0x000fcc0000000000 */
[----:B------:R-:W-:Y:S01]  /*1730*/  HGMMA.64x16x16.F32.BF16 R104, gdesc[UR4], RZ, !UPT, gsb0 ;  /* 0x00200000046879f0 */ /* 0x000fe2000c0018ff */
[----:B------:R-:W-:Y:S01]  /*1740*/  UIADD3 UR6, UR24, 0x500, URZ ;  /* 0x0000050018067890 */ /* 0x000fe2000fffe03f */
[----:B------:R-:W-:Y:S01]  /*1750*/  UMOV UR4, UR44 ;  /* 0x0000002c00047c82 */ /* 0x000fe20008000000 */
[----:B------:R-:W-:Y:S01]  /*1760*/  UMOV UR5, UR45 ;  /* 0x0000002d00057c82 */ /* 0x000fe20008000000 */
[----:B------:R-:W-:Y:S01]  /*1770*/  UMOV UR7, 0x40000040 ;  /* 0x4000004000077882 */ /* 0x000fe20000000000 */
[----:B------:R-:W-:Y:S02]  /*1780*/  WARPGROUP.DEPBAR.LE gsb0, 0x0 ;  /* 0x00008000000079c5 */ /* 0x000fe40000010000 */
[----:B------:R-:W-:-:S06]  /*1790*/  WARPGROUP.ARRIVE ;  /* 0x00000000000079c5 */ /* 0x000fcc0000000000 */
[----:B------:R-:W-:Y:S01]  /*17a0*/  HGMMA.64x16x16.F32.BF16 R96, gdesc[UR8], RZ, !UPT, gsb0 ;  /* 0x00200000086079f0 */ /* 0x000fe2000c0018ff */
[----:B------:R-:W-:Y:S02]  /*17b0*/  UIADD3 UR8, UR24, 0x2, URZ ;  /* 0x0000000218087890 */ /* 0x000fe4000fffe03f */
[----:B------:R-:W-:Y:S01]  /*17c0*/  UIADD3 UR10, UR24, 0x102, URZ ;  /* 0x00000102180a7890 */ /* 0x000fe2000fffe03f */
[----:B------:R-:W-:Y:S01]  /*17d0*/  UMOV UR11, 0x40000040 ;  /* 0x40000040000b7882 */ /* 0x000fe20000000000 */
[----:B------:R-:W-:Y:S02]  /*17e0*/  WARPGROUP.DEPBAR.LE gsb0, 0x0 ;  /* 0x00008000000079c5 */ /* 0x000fe40000010000 */
[----:B------:R-:W-:-:S06]  /*17f0*/  WARPGROUP.ARRIVE ;  /* 0x00000000000079c5 */ /* 0x000fcc0000000000 */
[----:B------:R-:W-:Y:S01]  /*1800*/  HGMMA.64x16x16.F32.BF16 R88, gdesc[UR12], RZ, !UPT, gsb0 ;  /* 0x002000000c5879f0 */ /* 0x000fe2000c0018ff */
[----:B------:R-:W-:Y:S01]  /*1810*/  UMOV UR12, UR26 ;  /* 0x0000001a000c7c82 */ /* 0x000fe20008000000 */
[----:B------:R-:W-:Y:S01]  /*1820*/  UMOV UR13, 0x40000040 ;  /* 0x40000040000d7882 */ /* 0x000fe20000000000 */
[----:B------:R-:W-:Y:S01]  /*1830*/  UMOV UR14, UR8 ;  /* 0x00000008000e7c82 */ /* 0x000fe20008000000 */
[----:B------:R-:W-:Y:S01]  /*1840*/  UMOV UR15, 0x40000040 ;  /* 0x40000040000f7882 */ /* 0x000fe20000000000 */
[----:B------:R-:W-:Y:S01]  /*1850*/  UMOV UR44, UR12 ;  /* 0x0000000c002c7c82 */ /* 0x000fe20008000000 */
[----:B------:R-:W-:Y:S01]  /*1860*/  UMOV UR45, UR13 ;  /* 0x0000000d002d7c82 */ /* 0x000fe20008000000 */
[----:B------:R-:W-:Y:S01]  /*1870*/  UMOV UR8, UR44 ;  /* 0x0000002c00087c82 */ /* 0x000fe20008000000 */
[----:B------:R-:W-:Y:S01]  /*1880*/  UMOV UR9, UR45 ;  /* 0x0000002d00097c82 */ /* 0x000fe20008000000 */
[----:B------:R-:W-:Y:S01]  /*1890*/  IMAD.U32 R6, RZ, RZ, UR12 ;  /* 0x0000000cff067e24 */ /* 0x000fe2000f8e00ff */
[----:B------:R-:W-:Y:S01]  /*18a0*/  UIADD3 UR26, UR25, 0x4, URZ ;  /* 0x00000004191a7890 */ /* 0x000fe2000fffe03f */
[----:B------:R-:W-:Y:S01]  /*18b0*/  IMAD.U32 R7, RZ, RZ, UR13 ;  /* 0x0000000dff077e24 */ /* 0x000fe2000f8e00ff */
[----:B------:R-:W-:-:S02]  /*18c0*/  WARPGROUP.DEPBAR.LE gsb0, 0x0 ;  /* 0x00008000000079c5 */ /* 0x000fc40000010000 */
        /* <DEDUP_REMOVED lines=50> */
[----:B------:R-:W-:Y:S01]  /*1bf0*/  HGMMA.64x16x16.F32.BF16 R112, gdesc[UR12], R112, gsb0 ;  /* 0x002000000c7079f0 */ /* 0x000fe20008001870 */
        /* <DEDUP_REMOVED lines=14> */
[----:B------:R-:W-:Y:S02]  /*1ce0*/  UIADD3 UR8, UR24, 0x4, URZ ;  /* 0x0000000418087890 */ /* 0x000fe4000fffe03f */
[----:B------:R-:W-:Y:S01]  /*1cf0*/  UIADD3 UR10, UR24, 0x104, URZ ;  /* 0x00000104180a7890 */ /* 0x000fe2000fffe03f */
[----:B------:R-:W-:Y:S01]  /*1d00*/  UMOV UR11, 0x40000040 ;  /* 0x40000040000b7882 */ /* 0x000fe20000000000 */
[----:B------:R-:W-:Y:S02]  /*1d10*/  WARPGROUP.DEPBAR.LE gsb0, 0x0 ;  /* 0x00008000000079c5 */ /* 0x000fe40000010000 */
[----:B------:R-:W-:-:S06]  /*1d20*/  WARPGROUP.ARRIVE ;  /* 0x00000000000079c5 */ /* 0x000fcc0000000000 */
[----:B------:R-:W-:Y:S01]  /*1d30*/  HGMMA.64x16x16.F32.BF16 R88, gdesc[UR12], R88, gsb0 ;  /* 0x002000000c5879f0 */ /* 0x000fe20008001858 */
        /* <DEDUP_REMOVED lines=9> */
[----:B------:R-:W-:Y:S01]  /*1dd0*/  MOV R5, UR13 ;  /* 0x0000000d00057c02 */ /* 0x000fe20008000f00 */
[----:B------:R-:W-:Y:S01]  /*1de0*/  UIADD3 UR26, UR25, 0x6, URZ ;  /* 0x00000006191a7890 */ /* 0x000fe2000fffe03f */
[----:B------:R-:W-:-:S02]  /*1df0*/  WARPGROUP.DEPBAR.LE gsb0, 0x0 ;  /* 0x00008000000079c5 */ /* 0x000fc40000010000 */
        /* <DEDUP_REMOVED lines=126> */
[----:B------:R-:W-:Y:S01]  /*25e0*/  UIADD3 UR26, UR25, 0x400, URZ ;  /* 0x00000400191a7890 */ /* 0x000fe2000fffe03f */
[----:B------:R-:W-:-:S02]  /*25f0*/  WARPGROUP.DEPBAR.LE gsb0, 0x0 ;  /* 0x00008000000079c5 */ /* 0x000fc40000010000 */
        /* <DEDUP_REMOVED lines=13> */
[----:B------:R-:W-:Y:S01]  /*26d0*/  UMOV UR8, UR26 ;  /* 0x0000001a00087c82 */ /* 0x000fe20008000000 */
[----:B------:R-:W-:Y:S01]  /*26e0*/  UMOV UR9, 0x40000040 ;  /* 0x4000004000097882 */ /* 0x000fe20000000000 */
[----:B------:R-:W-:Y:S01]  /*26f0*/  UMOV UR11, 0x40000040 ;  /* 0x40000040000b7882 */ /* 0x000fe20000000000 */
[----:B------:R-:W-:Y:S01]  /*2700*/  UMOV UR44, UR8 ;  /* 0x00000008002c7c82 */ /* 0x000fe20008000000 */
[----:B------:R-:W-:Y:S01]  /*2710*/  UMOV UR45, UR9 ;  /* 0x00000009002d7c82 */ /* 0x000fe20008000000 */
        /* <DEDUP_REMOVED lines=53> */
[----:B------:R-:W-:Y:S01]  /*2a70*/  ULDC UR7, c[0x0][0x988] ;  /* 0x0002620000077ab9 */ /* 0x000fe20000000800 */
        /* <DEDUP_REMOVED lines=71> */
[----:B------:R-:W-:Y:S03]  /*2ef0*/  HGMMA.64x16x16.F32.BF16 R24, gdesc[UR8], R24, gsb0 ;  /* 0x00200000081879f0 */ /* 0x000fe60008001818 */
        /* <DEDUP_REMOVED lines=79> */
[----:B------:R-:W-:Y:S03]  /*33f0*/  HGMMA.64x16x16.F32.BF16 R104, gdesc[UR52], R104, gsb0 ;  /* 0x00200000346879f0 */ /* 0x000fe60008001868 */
        /* <DEDUP_REMOVED lines=18> */
[----:B------:R-:W-:Y:S01]  /*3520*/  ULDC UR6, c[0x0][0x9d8] ;  /* 0x0002760000067ab9 */ /* 0x000fe20000000800 */
        /* <DEDUP_REMOVED lines=21> */
[----:B------:R-:W-:Y:S01]  /*3680*/  WARPGROUP.ARRIVE ;  /* 0x00000000000079c5 */ /* 0x000fe20000000000 */
[----:B------:R-:W-:Y:S01]  /*3690*/  FMUL.FTZ R10, R112, UR6 ;  /* 0x00000006700a7c20 */ /* 0x000fe20008410000 */
[----:B------:R-:W-:Y:S01]  /*36a0*/  FMUL.FTZ R12, R113, UR6 ;  /* 0x00000006710c7c20 */ /* 0x000fe20008410000 */
[----:B------:R-:W-:Y:S01]  /*36b0*/  FMUL.FTZ R20, R117, UR6 ;  /* 0x0000000675147c20 */ /* 0x000fe20008410000 */
[----:B------:R-:W-:Y:S01]  /*36c0*/  FMUL.FTZ R14, R116, UR6 ;  /* 0x00000006740e7c20 */ /* 0x000fe20008410000 */
[----:B------:R-:W-:Y:S01]  /*36d0*/  FMUL.FTZ R11, R114, UR6 ;  /* 0x00000006720b7c20 */ /* 0x000fe20008410000 */
[----:B------:R-:W-:Y:S01]  /*36e0*/  HGMMA.64x16x16.F32.BF16 R104, gdesc[UR20], R104, gsb0 ;  /* 0x00200000146879f0 */ /* 0x000fe20008001868 */
[----:B------:R-:W-:Y:S01]  /*36f0*/  UIADD3 UR22, UR24, 0x686, URZ ;  /* 0x0000068618167890 */ /* 0x000fe2000fffe03f */
[----:B------:R-:W0:Y:S01]  /*3700*/  MUFU.TANH R10, R10 ;  /* 0x0000000a000a7308 */ /* 0x000e220000002400 */
[----:B------:R-:W-:Y:S01]  /*3710*/  UMOV UR23, 0x40000040 ;  /* 0x4000004000177882 */ /* 0x000fe20000000000 */
[----:B------:R-:W-:Y:S01]  /*3720*/  FMUL.FTZ R13, R115, UR6 ;  /* 0x00000006730d7c20 */ /* 0x000fe20008410000 */
[----:B------:R-:W-:Y:S01]  /*3730*/  FMUL.FTZ R15, R118, UR6 ;  /* 0x00000006760f7c20 */ /* 0x000fe20008410000 */
[----:B------:R-:W-:-:S04]  /*3740*/  FMUL.FTZ R21, R119, UR6 ;  /* 0x0000000677157c20 */ /* 0x000fc80008410000 */
[----:B------:R-:W1:Y:S08]  /*3750*/  MUFU.TANH R12, R12 ;  /* 0x0000000c000c7308 */ /* 0x000e700000002400 */
[----:B------:R-:W2:Y:S08]  /*3760*/  MUFU.TANH R20, R20 ;  /* 0x0000001400147308 */ /* 0x000eb00000002400 */
[----:B------:R-:W3:Y:S08]  /*3770*/  MUFU.TANH R14, R14 ;  /* 0x0000000e000e7308 */ /* 0x000ef00000002400 */
[----:B------:R-:W4:Y:S08]  /*3780*/  MUFU.TANH R11, R11 ;  /* 0x0000000b000b7308 */ /* 0x000f300000002400 */
[----:B------:R-:W-:Y:S08]  /*3790*/  MUFU.TANH R13, R13 ;  /* 0x0000000d000d7308 */ /* 0x000ff00000002400 */
[----:B------:R-:W-:Y:S01]  /*37a0*/  MUFU.TANH R15, R15 ;  /* 0x0000000f000f7308 */ /* 0x000fe20000002400 */
[----:B------:R-:W-:-:S02]  /*37b0*/  WARPGROUP.DEPBAR.LE gsb0, 0x0 ;  /* 0x00008000000079c5 */ /* 0x000fc40000010000 */
        /* <DEDUP_REMOVED lines=8> */
[----:B------:R-:W-:Y:S01]  /*3840*/  FMUL.FTZ R83, R109, UR6 ;  /* 0x000000066d537c20 */ /* 0x000fe20008410000 */
[----:B------:R-:W-:Y:S01]  /*3850*/  UMOV UR23, 0x40000040 ;  /* 0x4000004000177882 */ /* 0x000fe20000000000 */
[----:B------:R-:W5:Y:S01]  /*3860*/  MUFU.TANH R81, R81 ;  /* 0x0000005100517308 */ /* 0x000f620000002400 */
[----:B------:R-:W-:Y:S01]  /*3870*/  FMUL.FTZ R85, R107, UR6 ;  /* 0x000000066b557c20 */ /* 0x000fe20008410000 */
[----:B------:R-:W-:-:S06]  /*3880*/  FMUL.FTZ R105, R111, UR6 ;  /* 0x000000066f697c20 */ /* 0x000fcc0008410000 */
[----:B------:R-:W5:Y:S08]  /*3890*/  MUFU.TANH R82, R82 ;  /* 0x0000005200527308 */ /* 0x000f700000002400 */
[----:B------:R-:W5:Y:S08]  /*38a0*/  MUFU.TANH R84, R84 ;  /* 0x0000005400547308 */ /* 0x000f700000002400 */
[----:B------:R-:W5:Y:S08]  /*38b0*/  MUFU.TANH R21, R21 ;  /* 0x0000001500157308 */ /* 0x000f700000002400 */
[----:B------:R-:W5:Y:S08]  /*38c0*/  MUFU.TANH R83, R83 ;  /* 0x0000005300537308 */ /* 0x000f700000002400 */
[----:B------:R-:W5:Y:S01]  /*38d0*/  MUFU.TANH R86, R86 ;  /* 0x0000005600567308 */ /* 0x000f620000002400 */
[----:B------:R-:W-:-:S02]  /*38e0*/  WARPGROUP.DEPBAR.LE gsb0, 0x0 ;  /* 0x00008000000079c5 */ /* 0x000fc40000010000 */
[----:B------:R-:W-:Y:S01]  /*38f0*/  WARPGROUP.ARRIVE ;  /* 0x00000000000079c5 */ /* 0x000fe20000000000 */
[----:B------:R-:W-:Y:S01]  /*3900*/  FMUL.FTZ R99, R99, UR6 ;  /* 0x0000000663637c20 */ /* 0x000fe20008410000 */
[----:B------:R-:W-:Y:S01]  /*3910*/  FMUL.FTZ R104, R96, UR6 ;  /* 0x0000000660687c20 */ /* 0x000fe20008410000 */
[----:B------:R-:W-:Y:S01]  /*3920*/  FMUL.FTZ R96, R97, UR6 ;  /* 0x0000000661607c20 */ /* 0x000fe20008410000 */
[----:B------:R-:W-:Y:S01]  /*3930*/  FMUL.FTZ R97, R101, UR6 ;  /* 0x0000000665617c20 */ /* 0x000fe20008410000 */
[----:B------:R0:W-:Y:S01]  /*3940*/  MUFU.TANH R108, R99 ;  /* 0x00000063006c7308 */ /* 0x0001e20000002400 */
[----:B------:R-:W-:Y:S01]  /*3950*/  HGMMA.64x16x16.F32.BF16 R88, gdesc[UR20], R88, gsb0 ;  /* 0x00200000145879f0 */ /* 0x000fe20008001858 */
[----:B------:R-:W-:Y:S01]  /*3960*/  UIADD3 UR22, UR24, 0x786, URZ ;  /* 0x0000078618167890 */ /* 0x000fe2000fffe03f */
[----:B------:R-:W-:Y:S01]  /*3970*/  FMUL.FTZ R103, R103, UR6 ;  /* 0x0000000667677c20 */ /* 0x000fe20008410000 */
[----:B------:R-:W-:Y:S01]  /*3980*/  UMOV UR23, 0x40000040 ;  /* 0x4000004000177882 */ /* 0x000fe20000000000 */
[----:B------:R-:W-:Y:S01]  /*3990*/  FMUL.FTZ R115, R100, UR6 ;  /* 0x0000000664737c20 */ /* 0x000fe20008410000 */
[----:B------:R-:W-:Y:S01]  /*39a0*/  FMUL.FTZ R98, R98, UR6 ;  /* 0x0000000662627c20 */ /* 0x000fe20008410000 */
[----:B------:R-:W-:Y:S01]  /*39b0*/  FMUL.FTZ R102, R102, UR6 ;  /* 0x0000000666667c20 */ /* 0x000fe20008410000 */
[----:B------:R-:W5:Y:S08]  /*39c0*/  MUFU.TANH R104, R104 ;  /* 0x0000006800687308 */ /* 0x000f700000002400 */
[----:B------:R-:W5:Y:S08]  /*39d0*/  MUFU.TANH R85, R85 ;  /* 0x0000005500557308 */ /* 0x000f700000002400 */
[----:B------:R-:W5:Y:S08]  /*39e0*/  MUFU.TANH R96, R96 ;  /* 0x0000006000607308 */ /* 0x000f700000002400 */
[----:B------:R-:W-:Y:S08]  /*39f0*/  MUFU.TANH R100, R103 ;  /* 0x0000006700647308 */ /* 0x000ff00000002400 */
[----:B------:R-:W5:Y:S08]  /*3a00*/  MUFU.TANH R106, R106 ;  /* 0x0000006a006a7308 */ /* 0x000f700000002400 */
[----:B------:R-:W5:Y:S01]  /*3a10*/  MUFU.TANH R115, R115 ;  /* 0x0000007300737308 */ /* 0x000f620000002400 */
[----:B------:R-:W-:-:S02]  /*3a20*/  WARPGROUP.DEPBAR.LE gsb0, 0x0 ;  /* 0x00008000000079c5 */ /* 0x000fc40000010000 */
[----:B------:R-:W-:Y:S01]  /*3a30*/  WARPGROUP.ARRIVE ;  /* 0x00000000000079c5 */ /* 0x000fe20000000000 */
[----:B------:R-:W-:Y:S01]  /*3a40*/  FMUL.FTZ R91, R91, UR6 ;  /* 0x000000065b5b7c20 */ /* 0x000fe20008410000 */
[----:B0-----:R-:W-:Y:S01]  /*3a50*/  FMUL.FTZ R99, R88, UR6 ;  /* 0x0000000658637c20 */ /* 0x001fe20008410000 */
        /* <DEDUP_REMOVED lines=10> */
[----:B------:R-:W-:Y:S08]  /*3b00*/  MUFU.TANH R119, R99 ;  /* 0x0000006300777308 */ /* 0x000ff00000002400 */
[----:B------:R-:W5:Y:S08]  /*3b10*/  MUFU.TANH R105, R105 ;  /* 0x0000006900697308 */ /* 0x000f700000002400 */
[----:B------:R-:W5:Y:S08]  /*3b20*/  MUFU.TANH R97, R97 ;  /* 0x0000006100617308 */ /* 0x000f700000002400 */
[----:B------:R-:W5:Y:S08]  /*3b30*/  MUFU.TANH R98, R98 ;  /* 0x0000006200627308 */ /* 0x000f700000002400 */
[----:B------:R-:W5:Y:S08]  /*3b40*/  MUFU.TANH R88, R88 ;  /* 0x0000005800587308 */ /* 0x000f700000002400 */
[----:B------:R-:W5:Y:S01]  /*3b50*/  MUFU.TANH R102, R102 ;  /* 0x0000006600667308 */ /* 0x000f620000002400 */
[----:B------:R-:W-:-:S02]  /*3b60*/  WARPGROUP.DEPBAR.LE gsb0, 0x0 ;  /* 0x00008000000079c5 */ /* 0x000fc40000010000 */
[----:B------:R-:W-:Y:S01]  /*3b70*/  WARPGROUP.ARRIVE ;  /* 0x00000000000079c5 */ /* 0x000fe20000000000 */
[----:B0-----:R-:W-:Y:S01]  /*3b80*/  FMUL.FTZ R91, R72, UR6 ;  /* 0x00000006485b7c20 */ /* 0x001fe20008410000 */
[----:B------:R-:W-:Y:S01]  /*3b90*/  FMUL.FTZ R72, R73, UR6 ;  /* 0x0000000649487c20 */ /* 0x000fe20008410000 */
[----:B------:R-:W-:Y:S02]  /*3ba0*/  FMUL.FTZ R73, R77, UR6 ;  /* 0x000000064d497c20 */ /* 0x000fe40008410000 */
[----:B------:R-:W0:Y:S01]  /*3bb0*/  MUFU.TANH R92, R92 ;  /* 0x0000005c005c7308 */ /* 0x000e220000002400 */
[----:B------:R-:W-:Y:S01]  /*3bc0*/  FMUL.FTZ R76, R76, UR6 ;  /* 0x000000064c4c7c20 */ /* 0x000fe20008410000 */
[----:B------:R-:W-:Y:S01]  /*3bd0*/  HGMMA.64x16x16.F32.BF16 R64, gdesc[UR20], R64, gsb0 ;  /* 0x00200000144079f0 */ /* 0x000fe20008001840 */
[----:B------:R-:W-:Y:S01]  /*3be0*/  UIADD3 UR22, UR24, 0x886, URZ ;  /* 0x0000088618167890 */ /* 0x000fe2000fffe03f */
[----:B------:R-:W-:Y:S01]  /*3bf0*/  FMUL.FTZ R78, R78, UR6 ;  /* 0x000000064e4e7c20 */ /* 0x000fe20008410000 */
[----:B------:R-:W-:Y:S01]  /*3c00*/  UMOV UR23, 0x40000040 ;  /* 0x4000004000177882 */ /* 0x000fe20000000000 */
[----:B------:R-:W-:Y:S01]  /*3c10*/  FMUL.FTZ R74, R74, UR6 ;  /* 0x000000064a4a7c20 */ /* 0x000fe20008410000 */
[----:B------:R-:W-:Y:S01]  /*3c20*/  FMUL.FTZ R75, R75, UR6 ;  /* 0x000000064b4b7c20 */ /* 0x000fe20008410000 */
[----:B------:R-:W-:Y:S01]  /*3c30*/  MUFU.TANH R127, R91 ;  /* 0x0000005b007f7308 */ /* 0x000fe20000002400 */
[----:B------:R-:W-:-:S07]  /*3c40*/  FMUL.FTZ R79, R79, UR6 ;  /* 0x000000064f4f7c20 */ /* 0x000fce0008410000 */
[----:B------:R-:W0:Y:S08]  /*3c50*/  MUFU.TANH R89, R89 ;  /* 0x0000005900597308 */ /* 0x000e300000002400 */
[----:B------:R-:W0:Y:S08]  /*3c60*/  MUFU.TANH R90, R90 ;  /* 0x0000005a005a7308 */ /* 0x000e300000002400 */
[----:B------:R-:W0:Y:S08]  /*3c70*/  MUFU.TANH R72, R72 ;  /* 0x0000004800487308 */ /* 0x000e300000002400 */
[----:B------:R-:W-:Y:S08]  /*3c80*/  MUFU.TANH R76, R76 ;  /* 0x0000004c004c7308 */ /* 0x000ff00000002400 */
[----:B------:R-:W0:Y:S01]  /*3c90*/  MUFU.TANH R78, R78 ;  /* 0x0000004e004e7308 */ /* 0x000e220000002400 */
        /* <DEDUP_REMOVED lines=15> */
[----:B------:R-:W-:Y:S08]  /*3d90*/  MUFU.TANH R137, R64 ;  /* 0x0000004000897308 */ /* 0x000ff00000002400 */
[----:B------:R-:W-:Y:S08]  /*3da0*/  MUFU.TANH R64, R69 ;  /* 0x0000004500407308 */ /* 0x000ff00000002400 */
[----:B------:R-:W-:Y:S08]  /*3db0*/  MUFU.TANH R112, R67 ;  /* 0x0000004300707308 */ /* 0x000ff00000002400 */
[----:B------:R-:W0:Y:S08]  /*3dc0*/  MUFU.TANH R94, R94 ;  /* 0x0000005e005e7308 */ /* 0x000e300000002400 */
[----:B------:R-:W0:Y:S01]  /*3dd0*/  MUFU.TANH R95, R95 ;  /* 0x0000005f005f7308 */ /* 0x000e220000002400 */
[----:B------:R-:W-:-:S02]  /*3de0*/  WARPGROUP.DEPBAR.LE gsb0, 0x0 ;  /* 0x00008000000079c5 */ /* 0x000fc40000010000 */
[----:B------:R-:W-:Y:S01]  /*3df0*/  WARPGROUP.ARRIVE ;  /* 0x00000000000079c5 */ /* 0x000fe20000000000 */
[----:B-1----:R-:W-:Y:S01]  /*3e00*/  FMUL.FTZ R66, R56, UR6 ;  /* 0x0000000638427c20 */ /* 0x002fe20008410000 */
        /* <DEDUP_REMOVED lines=8> */
[----:B------:R-:W-:Y:S01]  /*3e90*/  IMAD.IADD R63, R231, 0x1, R80 ;  /* 0x00000001e73f7824 */ /* 0x000fe200078e0250 */
[----:B------:R1:W-:Y:S01]  /*3ea0*/  MUFU.TANH R116, R57 ;  /* 0x0000003900747308 */ /* 0x0003e20000002400 */
[----:B------:R-:W-:Y:S01]  /*3eb0*/  FMUL.FTZ R59, R59, UR6 ;  /* 0x000000063b3b7c20 */ /* 0x000fe20008410000 */
[----:B------:R-:W-:-:S06]  /*3ec0*/  FMUL.FTZ R60, R60, UR6 ;  /* 0x000000063c3c7c20 */ /* 0x000fcc0008410000 */
[----:B------:R-:W0:Y:S08]  /*3ed0*/  MUFU.TANH R73, R73 ;  /* 0x0000004900497308 */ /* 0x000e300000002400 */
[----:B------:R2:W-:Y:S08]  /*3ee0*/  MUFU.TANH R124, R61 ;  /* 0x0000003d007c7308 */ /* 0x0005f00000002400 */
[----:B------:R-:W0:Y:S08]  /*3ef0*/  MUFU.TANH R74, R74 ;  /* 0x0000004a004a7308 */ /* 0x000e300000002400 */
[----:B------:R3:W-:Y:S08]  /*3f00*/  MUFU.TANH R118, R59 ;  /* 0x0000003b00767308 */ /* 0x0007f00000002400 */
[----:B------:R-:W0:Y:S01]  /*3f10*/  MUFU.TANH R75, R75 ;  /* 0x0000004b004b7308 */ /* 0x000e220000002400 */
[----:B------:R-:W-:-:S02]  /*3f20*/  WARPGROUP.DEPBAR.LE gsb0, 0x0 ;  /* 0x00008000000079c5 */ /* 0x000fc40000010000 */
[----:B------:R-:W-:Y:S01]  /*3f30*/  WARPGROUP.ARRIVE ;  /* 0x00000000000079c5 */ /* 0x000fe20000000000 */
[----:B-1----:R-:W-:Y:S01]  /*3f40*/  FMUL.FTZ R57, R48, UR6 ;  /* 0x0000000630397c20 */ /* 0x002fe20008410000 */
[----:B------:R-:W-:Y:S02]  /*3f50*/  IMAD R48, R120, -0xb0, R63 ;  /* 0xffffff5078307824 */ /* 0x000fe400078e023f */
[----:B------:R-:W-:Y:S01]  /*3f60*/  FMUL.FTZ R49, R49, UR6 ;  /* 0x0000000631317c20 */ /* 0x000fe20008410000 */
[----:B------:R-:W-:Y:S01]  /*3f70*/  FMUL.FTZ R51, R51, UR6 ;  /* 0x0000000633337c20 */ /* 0x000fe20008410000 */
[----:B------:R-:W-:Y:S01]  /*3f80*/  FMUL.FTZ R53, R53, UR6 ;  /* 0x0000000635357c20 */ /* 0x000fe20008410000 */
[----:B------:R-:W-:Y:S01]  /*3f90*/  HGMMA.64x16x16.F32.BF16 R40, gdesc[UR20], R40, gsb0 ;  /* 0x00200000142879f0 */ /* 0x000fe20008001828 */
[C---:B------:R-:W-:Y:S01]  /*3fa0*/  ISETP.GT.AND P5, PT, R48.reuse, RZ, PT ;  /* 0x000000ff3000720c */ /* 0x040fe20003fa4270 */
[----:B------:R-:W-:Y:S01]  /*3fb0*/  UIADD3 UR22, UR24, 0xa06, URZ ;  /* 0x00000a0618167890 */ /* 0x000fe2000fffe03f */
[C---:B------:R-:W-:Y:S01]  /*3fc0*/  ISETP.GT.AND P4, PT, R48.reuse, 0x1, PT ;  /* 0x000000013000780c */ /* 0x040fe20003f84270 */
[----:B------:R-:W-:Y:S01]  /*3fd0*/  UMOV UR23, 0x40000040 ;  /* 0x4000004000177882 */ /* 0x000fe20000000000 */
[C---:B------:R-:W-:Y:S01]  /*3fe0*/  ISETP.GT.AND P3, PT, R48.reuse, 0x9, PT ;  /* 0x000000093000780c */ /* 0x040fe20003f64270 */
[----:B------:R1:W-:Y:S01]  /*3ff0*/  MUFU.TANH R159, R49 ;  /* 0x00000031009f7308 */ /* 0x0003e20000002400 */
[----:B------:R-:W-:Y:S01]  /*4000*/  ISETP.GT.AND P2, PT, R48, 0x8, PT ;  /* 0x000000083000780c */ /* 0x000fe20003f44270 */
[----:B--2---:R-:W-:Y:S01]  /*4010*/  FMUL.FTZ R61, R55, UR6 ;  /* 0x00000006373d7c20 */ /* 0x004fe20008410000 */
[----:B------:R-:W-:Y:S01]  /*4020*/  FSEL R91, R10, -INF , P5 ;  /* 0xff8000000a5b7808 */ /* 0x000fe20002800000 */
[----:B---3--:R-:W-:Y:S01]  /*4030*/  FMUL.FTZ R59, R50, UR6 ;  /* 0x00000006323b7c20 */ /* 0x008fe20008410000 */
[----:B------:R-:W-:Y:S01]  /*4040*/  FSEL R12, R12, -INF , P4 ;  /* 0xff8000000c0c7808 */ /* 0x000fe20002000000 */
[----:B------:R-:W-:Y:S01]  /*4050*/  FMUL.FTZ R52, R52, UR6 ;  /* 0x0000000634347c20 */ /* 0x000fe20008410000 */
[----:B------:R-:W-:Y:S01]  /*4060*/  FSEL R99, R20, -INF , P3 ;  /* 0xff80000014637808 */ /* 0x000fe20001800000 */
[----:B------:R-:W-:Y:S01]  /*4070*/  MUFU.TANH R163, R53 ;  /* 0x0000003500a37308 */ /* 0x000fe20000002400 */
[----:B------:R-:W-:Y:S01]  /*4080*/  FSEL R93, R14, -INF , P2 ;  /* 0xff8000000e5d7808 */ /* 0x000fe20001000000 */
[----:B------:R-:W-:Y:S01]  /*4090*/  FMUL.FTZ R54, R54, UR6 ;  /* 0x0000000636367c20 */ /* 0x000fe20008410000 */
[----:B------:R-:W-:-:S02]  /*40a0*/  FMNMX.FTZ R20, R91, R12, !PT ;  /* 0x0000000c5b147209 */ /* 0x000fc40007810000 */
[C---:B------:R-:W-:Y:S02]  /*40b0*/  ISETP.GT.AND P6, PT, R48.reuse, 0x10, PT ;  /* 0x000000103000780c */ /* 0x040fe40003fc4270 */
[----:B------:R-:W-:Y:S01]  /*40c0*/  FMNMX.FTZ R20, R93, R20, !PT ;  /* 0x000000145d147209 */ /* 0x000fe20007810000 */
[----:B------:R-:W-:Y:S01]  /*40d0*/  MUFU.TANH R50, R57 ;  /* 0x0000003900327308 */ /* 0x000fe20000002400 */
[----:B----4-:R-:W-:Y:S02]  /*40e0*/  FSEL R11, R11, -INF , P5 ;  /* 0xff8000000b0b7808 */ /* 0x010fe40002800000 */
[----:B------:R-:W-:Y:S02]  /*40f0*/  ISETP.GT.AND P5, PT, R48, 0x11, PT ;  /* 0x000000113000780c */ /* 0x000fe40003fa4270 */
[----:B-----5:R-:W-:Y:S02]  /*4100*/  FSEL R101, R81, -INF , P6 ;  /* 0xff80000051657808 */ /* 0x020fe40003000000 */
[----:B------:R-:W-:Y:S01]  /*4110*/  FMNMX.FTZ R20, R99, R20, !PT ;  /* 0x0000001463147209 */ /* 0x000fe20007810000 */
[----:B------:R-:W2:Y:S01]  /*4120*/  MUFU.TANH R68, R68 ;  /* 0x0000004400447308 */ /* 0x000ea20000002400 */
[----:B------:R-:W-:-:S02]  /*4130*/  FSEL R10, R13, -INF , P4 ;  /* 0xff8000000d0a7808 */ /* 0x000fc40002000000 */
[----:B------:R-:W-:Y:S02]  /*4140*/  ISETP.GT.AND P4, PT, R48, 0x18, PT ;  /* 0x000000183000780c */ /* 0x000fe40003f84270 */
[----:B------:R-:W-:Y:S01]  /*4150*/  FSEL R103, R82, -INF , P5 ;  /* 0xff80000052677808 */ /* 0x000fe20002800000 */
[--C-:B------:R-:W-:Y:S01]  /*4160*/  IMAD.MOV.U32 R82, RZ, RZ, R87.reuse ;  /* 0x000000ffff527224 */ /* 0x100fe200078e0057 */
[----:B------:R-:W-:Y:S01]  /*4170*/  FMNMX.FTZ R20, R101, R20, !PT ;  /* 0x0000001465147209 */ /* 0x000fe20007810000 */
[----:B------:R-:W3:Y:S01]  /*4180*/  MUFU.TANH R79, R79 ;  /* 0x0000004f004f7308 */ /* 0x000ee20000002400 */
[----:B------:R-:W-:Y:S02]  /*4190*/  FSEL R13, R15, -INF , P2 ;  /* 0xff8000000f0d7808 */ /* 0x000fe40001000000 */
[----:B------:R-:W-:Y:S02]  /*41a0*/  ISETP.GT.AND P2, PT, R48, 0x19, PT ;  /* 0x000000193000780c */ /* 0x000fe40003f44270 */
[----:B------:R-:W-:Y:S01]  /*41b0*/  FSEL R107, R84, -INF , P4 ;  /* 0xff800000546b7808 */ /* 0x000fe20002000000 */
[----:B------:R-:W-:Y:S01]  /*41c0*/  IMAD.MOV.U32 R84, RZ, RZ, R87 ;  /* 0x000000ffff547224 */ /* 0x000fe200078e0057 */
[----:B------:R-:W-:Y:S01]  /*41d0*/  FMNMX.FTZ R20, R103, R20, !PT ;  /* 0x0000001467147209 */ /* 0x000fe20007810000 */
[----:B------:R-:W-:Y:S01]  /*41e0*/  MUFU.TANH R14, R61 ;  /* 0x0000003d000e7308 */ /* 0x000fe20000002400 */
[----:B------:R-:W-:-:S02]  /*41f0*/  FSEL R15, R21, -INF , P3 ;  /* 0xff800000150f7808 */ /* 0x000fc40001800000 */
[----:B------:R-:W-:Y:S02]  /*4200*/  ISETP.GT.AND P3, PT, R48, 0x20, PT ;  /* 0x000000203000780c */ /* 0x000fe40003f64270 */
[----:B------:R-:W-:Y:S01]  /*4210*/  FSEL R109, R83, -INF , P2 ;  /* 0xff800000536d7808 */ /* 0x000fe20001000000 */
[----:B------:R-:W-:Y:S02]  /*4220*/  WARPGROUP.DEPBAR.LE gsb0, 0x0 ;  /* 0x00008000000079c5 */ /* 0x000fe40000010000 */
[----:B------:R-:W-:Y:S01]  /*4230*/  WARPGROUP.ARRIVE ;  /* 0x00000000000079c5 */ /* 0x000fe20000000000 */
[----:B------:R-:W-:Y:S01]  /*4240*/  FMNMX.FTZ R20, R107, R20, !PT ;  /* 0x000000146b147209 */ /* 0x000fe20007810000 */
[----:B------:R-:W-:Y:S01]  /*4250*/  FMUL.FTZ R65, R41, UR6 ;  /* 0x0000000629417c20 */ /* 0x000fe20008410000 */
[----:B------:R-:W-:Y:S01]  /*4260*/  FSEL R21, R86, -INF , P6 ;  /* 0xff80000056157808 */ /* 0x000fe20003000000 */
[----:B------:R-:W-:Y:S01]  /*4270*/  FMUL.FTZ R69, R43, UR6 ;  /* 0x000000062b457c20 */ /* 0x000fe20008410000 */
[----:B------:R-:W-:Y:S01]  /*4280*/  ISETP.GT.AND P6, PT, R48, 0x21, PT ;  /* 0x000000213000780c */ /* 0x000fe20003fc4270 */
[----:B------:R-:W-:Y:S01]  /*4290*/  HGMMA.64x16x16.F32.BF16 R32, gdesc[UR20], R32, gsb0 ;  /* 0x00200000142079f0 */ /* 0x000fe20008001820 */
[----:B------:R-:W-:Y:S01]  /*42a0*/  FSEL R111, R104, -INF , P3 ;  /* 0xff800000686f7808 */ /* 0x000fe20001800000 */
[----:B------:R-:W-:Y:S01]  /*42b0*/  FMUL.FTZ R126, R45, UR6 ;  /* 0x000000062d7e7c20 */ /* 0x000fe20008410000 */
[----:B------:R-:W-:Y:S01]  /*42c0*/  FMNMX.FTZ R20, R109, R20, !PT ;  /* 0x000000146d147209 */ /* 0x000fe20007810000 */
[----:B------:R-:W-:Y:S01]  /*42d0*/  FMUL.FTZ R128, R47, UR6 ;  /* 0x000000062f807c20 */ /* 0x000fe20008410000 */
[----:B------:R-:W-:Y:S01]  /*42e0*/  FSEL R41, R85, -INF , P5 ;  /* 0xff80000055297808 */ /* 0x000fe20002800000 */
[----:B------:R-:W-:Y:S01]  /*42f0*/  FMUL.FTZ R67, R42, UR6 ;  /* 0x000000062a437c20 */ /* 0x000fe20008410000 */
[----:B------:R-:W-:Y:S01]  /*4300*/  ISETP.GT.AND P5, PT, R48, 0x28, PT ;  /* 0x000000283000780c */ /* 0x000fe20003fa4270 */
[----:B------:R4:W-:Y:S01]  /*4310*/  MUFU.TANH R42, R51 ;  /* 0x00000033002a7308 */ /* 0x0009e20000002400 */
[----:B------:R-:W-:Y:S01]  /*4320*/  FSEL R113, R96, -INF , P6 ;  /* 0xff80000060717808 */ /* 0x000fe20003000000 */
[----:B------:R-:W-:Y:S01]  /*4330*/  FMUL.FTZ R63, R40, UR6 ;  /* 0x00000006283f7c20 */ /* 0x000fe20008410000 */
[----:B------:R-:W-:Y:S01]  /*4340*/  FMNMX.FTZ R20, R111, R20, !PT ;  /* 0x000000146f147209 */ /* 0x000fe20007810000 */
[----:B------:R-:W-:Y:S01]  /*4350*/  UIADD3 UR22, UR24, 0xa86, URZ ;  /* 0x00000a8618167890 */ /* 0x000fe2000fffe03f */
[----:B------:R-:W-:Y:S01]  /*4360*/  FSEL R43, R106, -INF , P4 ;  /* 0xff8000006a2b7808 */ /* 0x000fe20002000000 */
[----:B------:R-:W-:Y:S01]  /*4370*/  UMOV UR23, 0x40000040 ;  /* 0x4000004000177882 */ /* 0x000fe20000000000 */
[----:B------:R-:W-:Y:S01]  /*4380*/  ISETP.GT.AND P4, PT, R48, 0x29, PT ;  /* 0x000000293000780c */ /* 0x000fe20003f84270 */
[----:B------:R-:W-:Y:S01]  /*4390*/  MUFU.TANH R40, R59 ;  /* 0x0000003b00287308 */ /* 0x000fe20000002400 */
[----:B------:R-:W-:Y:S01]  /*43a0*/  FSEL R115, R115, -INF , P5 ;  /* 0xff80000073737808 */ /* 0x000fe20002800000 */
[----:B------:R-:W-:Y:S01]  /*43b0*/  FMUL.FTZ R44, R44, UR6 ;  /* 0x000000062c2c7c20 */ /* 0x000fe20008410000 */
[----:B------:R-:W-:Y:S01]  /*43c0*/  FMNMX.FTZ R20, R113, R20, !PT ;  /* 0x0000001471147209 */ /* 0x000fe20007810000 */
[----:B------:R-:W-:Y:S01]  /*43d0*/  FMUL.FTZ R46, R46, UR6 ;  /* 0x000000062e2e7c20 */ /* 0x000fe20008410000 */
[----:B------:R-:W-:Y:S01]  /*43e0*/  FSEL R45, R105, -INF , P2 ;  /* 0xff800000692d7808 */ /* 0x000fe20001000000 */
[----:B------:R-:W-:Y:S01]  /*43f0*/  IMAD.MOV.U32 R86, RZ, RZ, R87 ;  /* 0x000000ffff567224 */ /* 0x000fe200078e0057 */
[----:B------:R-:W-:Y:S01]  /*4400*/  ISETP.GT.AND P2, PT, R48, 0x30, PT ;  /* 0x000000303000780c */ /* 0x000fe20003f44270 */
[----:B------:R-:W-:Y:S01]  /*4410*/  MUFU.TANH R165, R63 ;  /* 0x0000003f00a57308 */ /* 0x000fe20000002400 */
[----:B------:R-:W-:-:S02]  /*4420*/  FSEL R117, R97, -INF , P4 ;  /* 0xff80000061757808 */ /* 0x000fc40002000000 */
[----:B------:R-:W-:Y:S02]  /*4430*/  FMNMX.FTZ R20, R115, R20, !PT ;  /* 0x0000001473147209 */ /* 0x000fe40007810000 */
[----:B------:R-:W-:Y:S02]  /*4440*/  FSEL R47, R98, -INF , P3 ;  /* 0xff800000622f7808 */ /* 0x000fe40001800000 */
[----:B------:R-:W-:Y:S01]  /*4450*/  ISETP.GT.AND P3, PT, R48, 0x31, PT ;  /* 0x000000313000780c */ /* 0x000fe20003f64270 */
[----:B------:R5:W-:Y:S01]  /*4460*/  MUFU.TANH R97, R67 ;  /* 0x0000004300617308 */ /* 0x000be20000002400 */
[----:B------:R-:W-:Y:S02]  /*4470*/  FSEL R119, R119, -INF , P2 ;  /* 0xff80000077777808 */ /* 0x000fe40001000000 */
[----:B------:R-:W-:Y:S02]  /*4480*/  FMNMX.FTZ R20, R117, R20, !PT ;  /* 0x0000001475147209 */ /* 0x000fe40007810000 */
[----:B-1----:R-:W-:-:S02]  /*4490*/  FSEL R49, R108, -INF , P6 ;  /* 0xff8000006c317808 */ /* 0x002fc40003000000 */
[----:B------:R-:W-:Y:S01]  /*44a0*/  ISETP.GT.AND P6, PT, R48, 0x38, PT ;  /* 0x000000383000780c */ /* 0x000fe20003fc4270 */
[----:B------:R-:W1:Y:S01]  /*44b0*/  MUFU.TANH R66, R66 ;  /* 0x0000004200427308 */ /* 0x000e620000002400 */
[----:B------:R-:W-:Y:S01]  /*44c0*/  FSEL R121, R88, -INF , P3 ;  /* 0xff80000058797808 */ /* 0x000fe20001800000 */
[----:B------:R-:W-:Y:S01]  /*44d0*/  IMAD.U32 R88, RZ, RZ, UR7 ;  /* 0x00000007ff587e24 */ /* 0x000fe2000f8e00ff */
[----:B------:R-:W-:Y:S02]  /*44e0*/  FMNMX.FTZ R20, R119, R20, !PT ;  /* 0x0000001477147209 */ /* 0x000fe40007810000 */
[----:B----4-:R-:W-:Y:S02]  /*44f0*/  FSEL R51, R102, -INF , P5 ;  /* 0xff80000066337808 */ /* 0x010fe40002800000 */
[----:B------:R-:W-:Y:S01]  /*4500*/  ISETP.GT.AND P5, PT, R48, 0x39, PT ;  /* 0x000000393000780c */ /* 0x000fe20003fa4270 */
[----:B------:R4:W-:Y:S01]  /*4510*/  MUFU.TANH R167, R65 ;  /* 0x0000004100a77308 */ /* 0x0009e20000002400 */
[----:B0-----:R-:W-:-:S02]  /*4520*/  FSEL R123, R92, -INF , P6 ;  /* 0xff8000005c7b7808 */ /* 0x001fc40003000000 */
[----:B------:R-:W-:Y:S01]  /*4530*/  FMNMX.FTZ R20, R121, R20, !PT ;  /* 0x0000001479147209 */ /* 0x000fe20007810000 */
[----:B------:R-:W-:Y:S02]  /*4540*/  WARPGROUP.DEPBAR.LE gsb0, 0x0 ;  /* 0x00008000000079c5 */ /* 0x000fe40000010000 */
[----:B------:R-:W-:Y:S01]  /*4550*/  FSEL R53, R100, -INF , P4 ;  /* 0xff80000064357808 */ /* 0x000fe20002000000 */
[----:B------:R-:W-:Y:S01]  /*4560*/  WARPGROUP.ARRIVE ;  /* 0x00000000000079c5 */ /* 0x000fe20000000000 */
[----:B------:R-:W-:Y:S01]  /*4570*/  ISETP.GT.AND P4, PT, R48, 0x40, PT ;  /* 0x000000403000780c */ /* 0x000fe20003f84270 */
[----:B------:R-:W0:Y:S01]  /*4580*/  MUFU.TANH R56, R56 ;  /* 0x0000003800387308 */ /* 0x000e220000002400 */
[----:B------:R-:W-:Y:S01]  /*4590*/  FSEL R125, R89, -INF , P5 ;  /* 0xff800000597d7808 */ /* 0x000fe20002800000 */
[----:B------:R-:W-:Y:S01]  /*45a0*/  FMUL.FTZ R32, R32, UR6 ;  /* 0x0000000620207c20 */ /* 0x000fe20008410000 */
[----:B------:R-:W-:Y:S01]  /*45b0*/  FMNMX.FTZ R20, R123, R20, !PT ;  /* 0x000000147b147209 */ /* 0x000fe20007810000 */
[----:B------:R-:W-:Y:S01]  /*45c0*/  HGMMA.64x16x16.F32.BF16 R24, gdesc[UR20], R24, gsb0 ;  /* 0x00200000141879f0 */ /* 0x000fe20008001818 */
[----:B------:R-:W-:Y:S01]  /*45d0*/  FSEL R55, R90, -INF , P2 ;  /* 0xff8000005a377808 */ /* 0x000fe20001000000 */
[----:B------:R-:W-:Y:S01]  /*45e0*/  FMUL.FTZ R36, R36, UR6 ;  /* 0x0000000624247c20 */ /* 0x000fe20008410000 */
[----:B------:R-:W-:Y:S01]  /*45f0*/  ISETP.GT.AND P2, PT, R48, 0x41, PT ;  /* 0x000000413000780c */ /* 0x000fe20003f44270 */
[----:B------:R-:W0:Y:S01]  /*4600*/  MUFU.TANH R70, R70 ;  /* 0x0000004600467308 */ /* 0x000e220000002400 */
[----:B------:R-:W-:Y:S01]  /*4610*/  FSEL R127, R127, -INF , P4 ;  /* 0xff8000007f7f7808 */ /* 0x000fe20002000000 */
[----:B------:R-:W-:Y:S01]  /*4620*/  FMUL.FTZ R34, R34, UR6 ;  /* 0x0000000622227c20 */ /* 0x000fe20008410000 */
[----:B------:R-:W-:Y:S01]  /*4630*/  FMNMX.FTZ R20, R125, R20, !PT ;  /* 0x000000147d147209 */ /* 0x000fe20007810000 */
[----:B------:R-:W-:Y:S01]  /*4640*/  FMUL.FTZ R38, R38, UR6 ;  /* 0x0000000626267c20 */ /* 0x000fe20008410000 */
[----:B------:R-:W-:Y:S01]  /*4650*/  FSEL R57, R110, -INF , P3 ;  /* 0xff8000006e397808 */ /* 0x000fe20001800000 */
[----:B------:R-:W-:Y:S01]  /*4660*/  FMUL.FTZ R39, R39, UR6 ;  /* 0x0000000627277c20 */ /* 0x000fe20008410000 */
[----:B------:R-:W-:Y:S01]  /*4670*/  ISETP.GT.AND P3, PT, R48, 0x48, PT ;  /* 0x000000483000780c */ /* 0x000fe20003f64270 */
[----:B------:R-:W0:Y:S01]  /*4680*/  MUFU.TANH R60, R60 ;  /* 0x0000003c003c7308 */ /* 0x000e220000002400 */
[----:B------:R-:W-:Y:S01]  /*4690*/  FSEL R129, R72, -INF , P2 ;  /* 0xff80000048817808 */ /* 0x000fe20001000000 */
[----:B------:R-:W-:Y:S01]  /*46a0*/  IMAD.MOV.U32 R72, RZ, RZ, R87 ;  /* 0x000000ffff487224 */ /* 0x000fe200078e0057 */
[----:B------:R-:W-:-:S02]  /*46b0*/  FMNMX.FTZ R20, R127, R20, !PT ;  /* 0x000000147f147209 */ /* 0x000fc40007810000 */
[----:B-----5:R-:W-:Y:S01]  /*46c0*/  FSEL R67, R78, -INF , P3 ;  /* 0xff8000004e437808 */ /* 0x020fe20001800000 */
[----:B------:R-:W-:Y:S01]  /*46d0*/  IMAD.MOV.U32 R78, RZ, RZ, R87 ;  /* 0x000000ffff4e7224 */ /* 0x000fe200078e0057 */
[----:B------:R-:W-:Y:S01]  /*46e0*/  FSEL R131, R76, -INF , P3 ;  /* 0xff8000004c837808 */ /* 0x000fe20001800000 */
[----:B------:R-:W5:Y:S01]  /*46f0*/  MUFU.TANH R114, R71 ;  /* 0x0000004700727308 */ /* 0x000f620000002400 */
[----:B------:R-:W-:Y:S02]  /*4700*/  FSEL R59, R94, -INF , P6 ;  /* 0xff8000005e3b7808 */ /* 0x000fe40003000000 */
[C---:B------:R-:W-:Y:S02]  /*4710*/  ISETP.GT.AND P3, PT, R48.reuse, 0x59, PT ;  /* 0x000000593000780c */ /* 0x040fe40003f64270 */
[----:B------:R-:W-:Y:S02]  /*4720*/  ISETP.GT.AND P6, PT, R48, 0x49, PT ;  /* 0x000000493000780c */ /* 0x000fe40003fc4270 */
[----:B------:R-:W-:Y:S01]  /*4730*/  FMNMX.FTZ R20, R129, R20, !PT ;  /* 0x0000001481147209 */ /* 0x000fe20007810000 */
[----:B------:R3:W-:Y:S01]  /*4740*/  MUFU.TANH R105, R69 ;  /* 0x0000004500697308 */ /* 0x0007e20000002400 */
[----:B------:R-:W-:-:S02]  /*4750*/  FSEL R61, R95, -INF , P5 ;  /* 0xff8000005f3d7808 */ /* 0x000fc40002800000 */
[----:B------:R-:W-:Y:S02]  /*4760*/  FSEL R147, R64, -INF , P3 ;  /* 0xff80000040937808 */ /* 0x000fe40001800000 */
[----:B------:R-:W-:Y:S02]  /*4770*/  ISETP.GT.AND P5, PT, R48, 0x50, PT ;  /* 0x000000503000780c */ /* 0x000fe40003fa4270 */
[----:B------:R-:W-:Y:S01]  /*4780*/  FSEL R133, R73, -INF , P6 ;  /* 0xff80000049857808 */ /* 0x000fe20003000000 */
[----:B------:R-:W5:Y:S01]  /*4790*/  MUFU.TANH R58, R58 ;  /* 0x0000003a003a7308 */ /* 0x000f620000002400 */
[----:B------:R-:W-:Y:S01]  /*47a0*/  FMNMX.FTZ R64, R131, R20, !PT ;  /* 0x0000001483407209 */ /* 0x000fe20007810000 */
[----:B------:R-:W-:Y:S01]  /*47b0*/  FMUL.FTZ R20, R33, UR6 ;  /* 0x0000000621147c20 */ /* 0x000fe20008410000 */
[----:B------:R-:W-:Y:S01]  /*47c0*/  FSEL R63, R74, -INF , P4 ;  /* 0xff8000004a3f7808 */ /* 0x000fe20002000000 */
[----:B------:R-:W-:Y:S01]  /*47d0*/  IMAD.MOV.U32 R74, RZ, RZ, R87 ;  /* 0x000000ffff4a7224 */ /* 0x000fe200078e0057 */
[----:B------:R-:W-:-:S02]  /*47e0*/  ISETP.GT.AND P4, PT, R48, 0x51, PT ;  /* 0x000000513000780c */ /* 0x000fc40003f84270 */
[----:B------:R-:W-:Y:S01]  /*47f0*/  FSEL R137, R137, -INF , P5 ;  /* 0xff80000089897808 */ /* 0x000fe20002800000 */
[----:B------:R-:W5:Y:S01]  /*4800*/  MUFU.TANH R52, R52 ;  /* 0x0000003400347308 */ /* 0x000f620000002400 */
[----:B------:R-:W-:Y:S02]  /*4810*/  FMNMX.FTZ R64, R133, R64, !PT ;  /* 0x0000004085407209 */ /* 0x000fe40007810000 */
[----:B----4-:R-:W-:Y:S02]  /*4820*/  FSEL R65, R75, -INF , P2 ;  /* 0xff8000004b417808 */ /* 0x010fe40001000000 */
[----:B------:R-:W-:Y:S02]  /*4830*/  ISETP.GT.AND P2, PT, R48, 0x58, PT ;  /* 0x000000583000780c */ /* 0x000fe40003f44270 */
[----:B------:R-:W-:Y:S01]  /*4840*/  FSEL R141, R141, -INF , P4 ;  /* 0xff8000008d8d7808 */ /* 0x000fe20002000000 */
[----:B------:R-:W4:Y:S01]  /*4850*/  MUFU.TANH R62, R62 ;  /* 0x0000003e003e7308 */ /* 0x000f220000002400 */
[----:B------:R-:W-:Y:S01]  /*4860*/  FMNMX.FTZ R64, R137, R64, !PT ;  /* 0x0000004089407209 */ /* 0x000fe20007810000 */
[----:B------:R-:W-:-:S02]  /*4870*/  WARPGROUP.DEPBAR.LE gsb0, 0x0 ;  /* 0x00008000000079c5 */ /* 0x000fc40000010000 */
[----:B--2---:R-:W-:Y:S01]  /*4880*/  FSEL R145, R68, -INF , P2 ;  /* 0xff80000044917808 */ /* 0x004fe20001000000 */
[----:B------:R-:W-:Y:S01]  /*4890*/  FMUL.FTZ R24, R24, UR6 ;  /* 0x0000000618187c20 */ /* 0x000fe20008410000 */
[----:B------:R-:W-:Y:S01]  /*48a0*/  FMNMX.FTZ R64, R141, R64, !PT ;  /* 0x000000408d407209 */ /* 0x000fe20007810000 */
[----:B------:R-:W-:Y:S01]  /*48b0*/  FMUL.FTZ R28, R28, UR6 ;  /* 0x000000061c1c7c20 */ /* 0x000fe20008410000 */
[----:B---3--:R-:W-:Y:S01]  /*48c0*/  FSEL R69, R79, -INF , P6 ;  /* 0xff8000004f457808 */ /* 0x008fe20003000000 */
[----:B------:R-:W2:Y:S01]  /*48d0*/  MUFU.TANH R54, R54 ;  /* 0x0000003600367308 */ /* 0x000ea20000002400 */
[----:B------:R-:W-:Y:S01]  /*48e0*/  ISETP.GT.AND P6, PT, R48, 0x60, PT ;  /* 0x000000603000780c */ /* 0x000fe20003fc4270 */
[----:B------:R-:W-:Y:S01]  /*48f0*/  FMUL.FTZ R26, R26, UR6 ;  /* 0x000000061a1a7c20 */ /* 0x000fe20008410000 */
[----:B------:R-:W-:Y:S01]  /*4900*/  FMNMX.FTZ R64, R145, R64, !PT ;  /* 0x0000004091407209 */ /* 0x000fe20007810000 */
[----:B------:R-:W-:Y:S01]  /*4910*/  FMUL.FTZ R30, R30, UR6 ;  /* 0x000000061e1e7c20 */ /* 0x000fe20008410000 */
[----:B------:R-:W-:Y:S01]  /*4920*/  FSEL R71, R77, -INF , P5 ;  /* 0xff8000004d477808 */ /* 0x000fe20002800000 */
[----:B------:R3:W-:Y:S01]  /*4930*/  @!P1 SYNCS.ARRIVE.TRANS64.RED.A1T0 RZ, [R3+URZ], RZ ;  /* 0x000000ff03ff99a7 */ /* 0x0007e2000810043f */
[----:B------:R-:W-:Y:S01]  /*4940*/  ISETP.GT.AND P5, PT, R48, 0x61, PT ;  /* 0x000000613000780c */ /* 0x000fe20003fa4270 */
[----:B------:R-:W3:Y:S01]  /*4950*/  MUFU.TANH R44, R44 ;  /* 0x0000002c002c7308 */ /* 0x000ee20000002400 */
[----:B-1----:R-:W-:Y:S01]  /*4960*/  FSEL R149, R66, -INF , P6 ;  /* 0xff80000042957808 */ /* 0x002fe20003000000 */
[--C-:B------:R-:W-:Y:S01]  /*4970*/  IMAD.MOV.U32 R68, RZ, RZ, R87.reuse ;  /* 0x000000ffff447224 */ /* 0x100fe200078e0057 */
[----:B------:R-:W-:Y:S01]  /*4980*/  FMNMX.FTZ R64, R147, R64, !PT ;  /* 0x0000004093407209 */ /* 0x000fe20007810000 */
[----:B------:R-:W-:Y:S01]  /*4990*/  IMAD.MOV.U32 R66, RZ, RZ, R87 ;  /* 0x000000ffff427224 */ /* 0x000fe200078e0057 */
[----:B------:R-:W-:-:S02]  /*49a0*/  FSEL R73, R112, -INF , P4 ;  /* 0xff80000070497808 */ /* 0x000fc40002000000 */
[----:B------:R-:W-:Y:S01]  /*49b0*/  ISETP.GT.AND P4, PT, R48, 0x68, PT ;  /* 0x000000683000780c */ /* 0x000fe20003f84270 */
[----:B------:R-:W1:Y:S01]  /*49c0*/  MUFU.TANH R126, R126 ;  /* 0x0000007e007e7308 */ /* 0x000e620000002400 */
[----:B0-----:R-:W-:Y:S01]  /*49d0*/  FSEL R151, R56, -INF , P5 ;  /* 0xff80000038977808 */ /* 0x001fe20002800000 */
[----:B------:R-:W-:Y:S01]  /*49e0*/  FMUL.FTZ R56, R35, UR6 ;  /* 0x0000000623387c20 */ /* 0x000fe20008410000 */
[----:B------:R-:W-:Y:S02]  /*49f0*/  FMNMX.FTZ R64, R149, R64, !PT ;  /* 0x0000004095407209 */ /* 0x000fe40007810000 */
[----:B------:R-:W-:Y:S01]  /*4a00*/  FSEL R75, R70, -INF , P2 ;  /* 0xff800000464b7808 */ /* 0x000fe20001000000 */
[----:B------:R-:W-:Y:S01]  /*4a10*/  IMAD.MOV.U32 R70, RZ, RZ, R87 ;  /* 0x000000ffff467224 */ /* 0x000fe200078e0057 */
[----:B------:R-:W-:Y:S01]  /*4a20*/  ISETP.GT.AND P2, PT, R48, 0x69, PT ;  /* 0x000000693000780c */ /* 0x000fe20003f44270 */
[----:B------:R-:W0:Y:S01]  /*4a30*/  MUFU.TANH R32, R32 ;  /* 0x0000002000207308 */ /* 0x000e220000002400 */
[----:B------:R-:W-:-:S02]  /*4a40*/  FSEL R153, R60, -INF , P4 ;  /* 0xff8000003c997808 */ /* 0x000fc40002000000 */
[----:B------:R-:W-:Y:S02]  /*4a50*/  FMNMX.FTZ R64, R151, R64, !PT ;  /* 0x0000004097407209 */ /* 0x000fe40007810000 */
[----:B-----5:R-:W-:Y:S02]  /*4a60*/  FSEL R77, R114, -INF , P3 ;  /* 0xff800000724d7808 */ /* 0x020fe40001800000 */
[----:B------:R-:W-:Y:S01]  /*4a70*/  ISETP.GT.AND P3, PT, R48, 0x70, PT ;  /* 0x000000703000780c */ /* 0x000fe20003f64270 */
[----:B------:R-:W5:Y:S01]  /*4a80*/  MUFU.TANH R20, R20 ;  /* 0x0000001400147308 */ /* 0x000f620000002400 */
[----:B------:R-:W-:Y:S02]  /*4a90*/  FSEL R155, R58, -INF , P2 ;  /* 0xff8000003a9b7808 */ /* 0x000fe40001000000 */
[----:B------:R-:W-:Y:S02]  /*4aa0*/  FMNMX.FTZ R64, R153, R64, !PT ;  /* 0x0000004099407209 */ /* 0x000fe40007810000 */
[----:B------:R-:W-:-:S02]  /*4ab0*/  FSEL R79, R116, -INF , P6 ;  /* 0xff800000744f7808 */ /* 0x000fc40003000000 */
[----:B------:R-:W-:Y:S01]  /*4ac0*/  ISETP.GT.AND P6, PT, R48, 0x71, PT ;  /* 0x000000713000780c */ /* 0x000fe20003fc4270 */
[----:B------:R-:W5:Y:S01]  /*4ad0*/  MUFU.TANH R46, R46 ;  /* 0x0000002e002e7308 */ /* 0x000f620000002400 */
[----:B------:R-:W-:Y:S02]  /*4ae0*/  FSEL R157, R50, -INF , P3 ;  /* 0xff800000329d7808 */ /* 0x000fe40001800000 */
[----:B------:R-:W-:Y:S02]  /*4af0*/  FMNMX.FTZ R64, R155, R64, !PT ;  /* 0x000000409b407209 */ /* 0x000fe40007810000 */
[----:B------:R-:W-:Y:S02]  /*4b00*/  FSEL R33, R118, -INF , P5 ;  /* 0xff80000076217808 */ /* 0x000fe40002800000 */
[----:B------:R-:W-:Y:S01]  /*4b10*/  ISETP.GT.AND P5, PT, R48, 0x78, PT ;  /* 0x000000783000780c */ /* 0x000fe20003fa4270 */
[----:B------:R-:W5:Y:S01]  /*4b20*/  MUFU.TANH R36, R36 ;  /* 0x0000002400247308 */ /* 0x000f620000002400 */
[----:B------:R-:W-:-:S02]  /*4b30*/  FSEL R159, R159, -INF , P6 ;  /* 0xff8000009f9f7808 */ /* 0x000fc40003000000 */
[----:B------:R-:W-:Y:S02]  /*4b40*/  FMNMX.FTZ R64, R157, R64, !PT ;  /* 0x000000409d407209 */ /* 0x000fe40007810000 */
[----:B------:R-:W-:Y:S02]  /*4b50*/  FSEL R81, R124, -INF , P4 ;  /* 0xff8000007c517808 */ /* 0x000fe40002000000 */
[----:B------:R-:W-:Y:S01]  /*4b60*/  ISETP.GT.AND P4, PT, R48, 0x79, PT ;  /* 0x000000793000780c */ /* 0x000fe20003f84270 */
[----:B------:R-:W5:Y:S01]  /*4b70*/  MUFU.TANH R128, R128 ;  /* 0x0000008000807308 */ /* 0x000f620000002400 */
[----:B------:R-:W-:Y:S02]  /*4b80*/  FSEL R161, R52, -INF , P5 ;  /* 0xff80000034a17808 */ /* 0x000fe40002800000 */
[----:B------:R-:W-:Y:S02]  /*4b90*/  FMNMX.FTZ R64, R159, R64, !PT ;  /* 0x000000409f407209 */ /* 0x000fe40007810000 */
[----:B----4-:R-:W-:-:S02]  /*4ba0*/  FSEL R35, R62, -INF , P2 ;  /* 0xff8000003e237808 */ /* 0x010fc40001000000 */
[----:B------:R-:W-:Y:S01]  /*4bb0*/  ISETP.GT.AND P2, PT, R48, 0x80, PT ;  /* 0x000000803000780c */ /* 0x000fe20003f44270 */
[----:B------:R-:W-:Y:S01]  /*4bc0*/  MUFU.TANH R34, R34 ;  /* 0x0000002200227308 */ /* 0x000fe20000002400 */
[----:B------:R-:W-:Y:S02]  /*4bd0*/  FSEL R163, R163, -INF , P4 ;  /* 0xff800000a3a37808 */ /* 0x000fe40002000000 */
[----:B------:R-:W-:Y:S02]  /*4be0*/  FMNMX.FTZ R64, R161, R64, !PT ;  /* 0x00000040a1407209 */ /* 0x000fe40007810000 */
[----:B------:R-:W-:Y:S01]  /*4bf0*/  FSEL R83, R40, -INF , P3 ;  /* 0xff80000028537808 */ /* 0x000fe20001800000 */
[----:B------:R-:W-:Y:S01]  /*4c00*/  FMUL.FTZ R40, R37, UR6 ;  /* 0x0000000625287c20 */ /* 0x000fe20008410000 */
[----:B------:R-:W-:Y:S01]  /*4c10*/  ISETP.GT.AND P3, PT, R48, 0x81, PT ;  /* 0x000000813000780c */ /* 0x000fe20003f64270 */
[----:B------:R-:W-:Y:S01]  /*4c20*/  MUFU.TANH R24, R24 ;  /* 0x0000001800187308 */ /* 0x000fe20000002400 */
[----:B------:R-:W-:-:S02]  /*4c30*/  FSEL R165, R165, -INF , P2 ;  /* 0xff800000a5a57808 */ /* 0x000fc40001000000 */
[----:B------:R-:W-:Y:S02]  /*4c40*/  FMNMX.FTZ R64, R163, R64, !PT ;  /* 0x00000040a3407209 */ /* 0x000fe40007810000 */
[----:B------:R-:W-:Y:S02]  /*4c50*/  FSEL R37, R42, -INF , P6 ;  /* 0xff8000002a257808 */ /* 0x000fe40003000000 */
[----:B------:R-:W-:Y:S01]  /*4c60*/  ISETP.GT.AND P6, PT, R48, 0x88, PT ;  /* 0x000000883000780c */ /* 0x000fe20003fc4270 */
[----:B------:R-:W4:Y:S01]  /*4c70*/  MUFU.TANH R40, R40 ;  /* 0x0000002800287308 */ /* 0x000f220000002400 */
[----:B------:R-:W-:Y:S02]  /*4c80*/  FSEL R167, R167, -INF , P3 ;  /* 0xff800000a7a77808 */ /* 0x000fe40001800000 */
[----:B------:R-:W-:Y:S02]  /*4c90*/  FMNMX.FTZ R64, R165, R64, !PT ;  /* 0x00000040a5407209 */ /* 0x000fe40007810000 */
[----:B--2---:R-:W-:-:S02]  /*4ca0*/  FSEL R85, R54, -INF , P5 ;  /* 0xff80000036557808 */ /* 0x004fc40002800000 */
[----:B------:R-:W-:Y:S01]  /*4cb0*/  ISETP.GT.AND P5, PT, R48, 0x89, PT ;  /* 0x000000893000780c */ /* 0x000fe20003fa4270 */
[----:B------:R-:W2:Y:S01]  /*4cc0*/  MUFU.TANH R56, R56 ;  /* 0x0000003800387308 */ /* 0x000ea20000002400 */
[----:B---3--:R-:W-:Y:S02]  /*4cd0*/  FSEL R169, R44, -INF , P6 ;  /* 0xff8000002ca97808 */ /* 0x008fe40003000000 */
[----:B------:R-:W-:Y:S02]  /*4ce0*/  FMNMX.FTZ R64, R167, R64, !PT ;  /* 0x00000040a7407209 */ /* 0x000fe40007810000 */
[----:B------:R-:W-:Y:S01]  /*4cf0*/  FSEL R95, R14, -INF , P4 ;  /* 0xff8000000e5f7808 */ /* 0x000fe20002000000 */
[----:B------:R-:W-:Y:S01]  /*4d00*/  FMUL.FTZ R14, R25, UR6 ;  /* 0x00000006190e7c20 */ /* 0x000fe20008410000 */
[----:B------:R-:W-:Y:S01]  /*4d10*/  ISETP.GT.AND P4, PT, R48, 0x90, PT ;  /* 0x000000903000780c */ /* 0x000fe20003f84270 */
[----:B------:R-:W-:Y:S01]  /*4d20*/  MUFU.TANH R38, R38 ;  /* 0x0000002600267308 */ /* 0x000fe20000002400 */
[----:B-1----:R-:W-:-:S02]  /*4d30*/  FSEL R171, R126, -INF , P5 ;  /* 0xff8000007eab7808 */ /* 0x002fc40002800000 */
[----:B------:R-:W-:Y:S02]  /*4d40*/  FMNMX.FTZ R64, R169, R64, !PT ;  /* 0x00000040a9407209 */ /* 0x000fe40007810000 */
[----:B------:R-:W-:Y:S02]  /*4d50*/  FSEL R105, R105, -INF , P3 ;  /* 0xff80000069697808 */ /* 0x000fe40001800000 */
[----:B------:R-:W-:Y:S01]  /*4d60*/  ISETP.GT.AND P3, PT, R48, 0x91, PT ;  /* 0x000000913000780c */ /* 0x000fe20003f64270 */
[----:B------:R-:W1:Y:S01]  /*4d70*/  MUFU.TANH R14, R14 ;  /* 0x0000000e000e7308 */ /* 0x000e620000002400 */
[----:B0-----:R-:W-:Y:S02]  /*4d80*/  FSEL R173, R32, -INF , P4 ;  /* 0xff80000020ad7808 */ /* 0x001fe40002000000 */
[----:B------:R-:W-:Y:S02]  /*4d90*/  FMNMX.FTZ R64, R171, R64, !PT ;  /* 0x00000040ab407209 */ /* 0x000fe40007810000 */
[----:B------:R-:W-:-:S02]  /*4da0*/  FSEL R97, R97, -INF , P2 ;  /* 0xff80000061617808 */ /* 0x000fc40001000000 */
[----:B------:R-:W-:Y:S01]  /*4db0*/  ISETP.GT.AND P2, PT, R48, 0x98, PT ;  /* 0x000000983000780c */ /* 0x000fe20003f44270 */
[----:B------:R-:W0:Y:S01]  /*4dc0*/  MUFU.TANH R28, R28 ;  /* 0x0000001c001c7308 */ /* 0x000e220000002400 */
[----:B-----5:R-:W-:Y:S01]  /*4dd0*/  FSEL R175, R20, -INF , P3 ;  /* 0xff80000014af7808 */ /* 0x020fe20001800000 */
[----:B------:R-:W-:Y:S01]  /*4de0*/  FMUL.FTZ R20, R29, UR6 ;  /* 0x000000061d147c20 */ /* 0x000fe20008410000 */
[----:B------:R-:W-:Y:S02]  /*4df0*/  FMNMX.FTZ R64, R173, R64, !PT ;  /* 0x00000040ad407209 */ /* 0x000fe40007810000 */
[----:B------:R-:W-:Y:S02]  /*4e00*/  FSEL R25, R46, -INF , P6 ;  /* 0xff8000002e197808 */ /* 0x000fe40003000000 */
[----:B------:R-:W-:Y:S01]  /*4e10*/  ISETP.GT.AND P6, PT, R48, 0x99, PT ;  /* 0x000000993000780c */ /* 0x000fe20003fc4270 */
[----:B------:R-:W3:Y:S01]  /*4e20*/  MUFU.TANH R20, R20 ;  /* 0x0000001400147308 */ /* 0x000ee20000002400 */
[----:B------:R-:W-:-:S02]  /*4e30*/  FSEL R177, R36, -INF , P2 ;  /* 0xff80000024b17808 */ /* 0x000fc40001000000 */
[----:B------:R-:W-:Y:S02]  /*4e40*/  FMNMX.FTZ R64, R175, R64, !PT ;  /* 0x00000040af407209 */ /* 0x000fe40007810000 */
[----:B------:R-:W-:Y:S02]  /*4e50*/  FSEL R29, R128, -INF , P5 ;  /* 0xff800000801d7808 */ /* 0x000fe40002800000 */
[----:B------:R-:W-:Y:S01]  /*4e60*/  ISETP.GT.AND P5, PT, R48, 0xa0, PT ;  /* 0x000000a03000780c */ /* 0x000fe20003fa4270 */
[----:B------:R-:W-:Y:S01]  /*4e70*/  MUFU.TANH R26, R26 ;  /* 0x0000001a001a7308 */ /* 0x000fe20000002400 */
[----:B----4-:R-:W-:Y:S02]  /*4e80*/  FSEL R179, R40, -INF , P6 ;  /* 0xff80000028b37808 */ /* 0x010fe40003000000 */
[----:B------:R-:W-:Y:S02]  /*4e90*/  FMNMX.FTZ R64, R177, R64, !PT ;  /* 0x00000040b1407209 */ /* 0x000fe40007810000 */
[----:B------:R-:W-:-:S02]  /*4ea0*/  FSEL R135, R34, -INF , P4 ;  /* 0xff80000022877808 */ /* 0x000fc40002000000 */
[----:B------:R-:W-:Y:S01]  /*4eb0*/  ISETP.GT.AND P4, PT, R48, 0xa1, PT ;  /* 0x000000a13000780c */ /* 0x000fe20003f84270 */
[----:B------:R-:W-:Y:S01]  /*4ec0*/  MUFU.TANH R30, R30 ;  /* 0x0000001e001e7308 */ /* 0x000fe20000002400 */
[----:B------:R-:W-:Y:S02]  /*4ed0*/  FSEL R181, R24, -INF , P5 ;  /* 0xff80000018b57808 */ /* 0x000fe40002800000 */
[----:B------:R-:W-:Y:S02]  /*4ee0*/  FMNMX.FTZ R64, R179, R64, !PT ;  /* 0x00000040b3407209 */ /* 0x000fe40007810000 */
[----:B--2---:R-:W-:Y:S02]  /*4ef0*/  FSEL R139, R56, -INF , P3 ;  /* 0xff800000388b7808 */ /* 0x004fe40001800000 */
[----:B------:R-:W-:Y:S02]  /*4f00*/  ISETP.GT.AND P3, PT, R48, 0xa8, PT ;  /* 0x000000a83000780c */ /* 0x000fe40003f64270 */
[----:B-1----:R-:W-:-:S02]  /*4f10*/  FSEL R183, R14, -INF , P4 ;  /* 0xff8000000eb77808 */ /* 0x002fc40002000000 */
[----:B------:R-:W-:Y:S02]  /*4f20*/  FMNMX.FTZ R64, R181, R64, !PT ;  /* 0x00000040b5407209 */ /* 0x000fe40007810000 */
[----:B------:R-:W-:Y:S02]  /*4f30*/  FSEL R143, R38, -INF , P2 ;  /* 0xff800000268f7808 */ /* 0x000fe40001000000 */
[----:B------:R-:W-:Y:S02]  /*4f40*/  ISETP.GT.AND P2, PT, R48, 0xa9, PT ;  /* 0x000000a93000780c */ /* 0x000fe40003f44270 */
[----:B0-----:R-:W-:Y:S01]  /*4f50*/  FSEL R185, R28, -INF , P3 ;  /* 0xff8000001cb97808 */ /* 0x001fe20001800000 */
[----:B------:R-:W-:Y:S01]  /*4f60*/  FMUL.FTZ R28, R31, UR6 ;  /* 0x000000061f1c7c20 */ /* 0x000fe20008410000 */
[----:B------:R-:W-:Y:S02]  /*4f70*/  FMNMX.FTZ R64, R183, R64, !PT ;  /* 0x00000040b7407209 */ /* 0x000fe40007810000 */
[----:B---3--:R-:W-:-:S02]  /*4f80*/  FSEL R187, R20, -INF , P2 ;  /* 0xff80000014bb7808 */ /* 0x008fc40001000000 */
[----:B------:R-:W-:Y:S01]  /*4f90*/  FMNMX.FTZ R64, R185, R64, !PT ;  /* 0x00000040b9407209 */ /* 0x000fe20007810000 */
[----:B------:R-:W0:Y:S01]  /*4fa0*/  MUFU.TANH R20, R39 ;  /* 0x0000002700147308 */ /* 0x000e220000002400 */
[-C--:B------:R-:W-:Y:S02]  /*4fb0*/  MOV R76, R87.reuse ;  /* 0x00000057004c7202 */ /* 0x080fe40000000f00 */
[----:B------:R-:W-:Y:S02]  /*4fc0*/  FMNMX.FTZ R64, R187, R64, !PT ;  /* 0x00000040bb407209 */ /* 0x000fe40007810000 */
[----:B------:R-:W-:-:S03]  /*4fd0*/  MOV R62, R87 ;  /* 0x00000057003e7202 */ /* 0x000fc60000000f00 */
[----:B------:R-:W1:Y:S01]  /*4fe0*/  SHFL.BFLY PT, R89, R64, 0x2, 0x1f ;  /* 0x0c401f0040597f89 */ /* 0x000e6200000e0000 */
[----:B------:R-:W-:Y:S01]  /*4ff0*/  MUFU.TANH R28, R28 ;  /* 0x0000001c001c7308 */ /* 0x000fe20000002400 */
[----:B-1----:R-:W-:Y:S01]  /*5000*/  FMNMX.FTZ R24, R64, R89, !PT ;  /* 0x0000005940187209 */ /* 0x002fe20007810000 */
[----:B------:R-:W-:-:S04]  /*5010*/  IMAD.MOV.U32 R64, RZ, RZ, R87 ;  /* 0x000000ffff407224 */ /* 0x000fc800078e0057 */
[----:B------:R-:W1:Y:S02]  /*5020*/  SHFL.BFLY PT, R89, R24, 0x1, 0x1f ;  /* 0x0c201f0018597f89 */ /* 0x000e6400000e0000 */
[----:B-1----:R-:W-:Y:S01]  /*5030*/  FMNMX.FTZ R89, R24, R89, !PT ;  /* 0x0000005918597209 */ /* 0x002fe20007810000 */
[----:B------:R-:W-:-:S03]  /*5040*/  FMUL.FTZ R24, R27, UR6 ;  /* 0x000000061b187c20 */ /* 0x000fc60008410000 */
[C---:B------:R-:W-:Y:S01]  /*5050*/  FSETP.NEU.FTZ.AND P0, PT, R89.reuse, -INF , PT ;  /* 0xff8000005900780b */ /* 0x040fe20003f1d000 */
[----:B------:R-:W-:Y:S02]  /*5060*/  FMUL.FTZ R14, R89, R88 ;  /* 0x00000058590e7220 */ /* 0x000fe40000410000 */
[----:B------:R-:W1:Y:S03]  /*5070*/  MUFU.TANH R24, R24 ;  /* 0x0000001800187308 */ /* 0x000e660000002400 */
[----:B------:R-:W-:Y:S02]  /*5080*/  FSEL R14, R14, RZ, P0 ;  /* 0x000000ff0e0e7208 */ /* 0x000fe40000000000 */
[----:B------:R-:W-:-:S03]  /*5090*/  ISETP.NE.AND P0, PT, R122, RZ, PT ;  /* 0x000000ff7a00720c */ /* 0x000fc60003f05270 */
[--C-:B------:R-:W-:Y:S01]  /*50a0*/  FFMA.FTZ R27, R12, R88, -R14.reuse ;  /* 0x000000580c1b7223 */ /* 0x100fe2000001080e */
[----:B------:R-:W-:Y:S01]  /*50b0*/  FMNMX.FTZ R12, R11, R10, !PT ;  /* 0x0000000a0b0c7209 */ /* 0x000fe20007810000 */
[-CC-:B------:R-:W-:Y:S01]  /*50c0*/  FFMA.FTZ R180, R101, R88.reuse, -R14.reuse ;  /* 0x0000005865b47223 */ /* 0x180fe2000001080e */
[-CC-:B------:R-:W-:Y:S01]  /*50d0*/  FFMA.FTZ R101, R121, R88.reuse, -R14.reuse ;  /* 0x0000005879657223 */ /* 0x180fe2000001080e */
[----:B0-----:R-:W-:Y:S01]  /*50e0*/  FSEL R121, R20, -INF , P6 ;  /* 0xff80000014797808 */ /* 0x001fe20003000000 */
[--C-:B------:R-:W-:Y:S01]  /*50f0*/  FFMA.FTZ R190, R123, R88, -R14.reuse ;  /* 0x000000587bbe7223 */ /* 0x100fe2000001080e */
[----:B------:R-:W-:Y:S01]  /*5100*/  FMNMX.FTZ R12, R13, R12, !PT ;  /* 0x0000000c0d0c7209 */ /* 0x000fe20007810000 */
[-CC-:B------:R-:W-:Y:S01]  /*5110*/  FFMA.FTZ R192, R127, R88.reuse, -R14.reuse ;  /* 0x000000587fc07223 */ /* 0x180fe2000001080e */
[----:B------:R-:W-:Y:S01]  /*5120*/  FSEL R123, R26, -INF , P5 ;  /* 0xff8000001a7b7808 */ /* 0x000fe20002800000 */
[--C-:B------:R-:W-:Y:S01]  /*5130*/  FFMA.FTZ R196, R137, R88, -R14.reuse ;  /* 0x0000005889c47223 */ /* 0x100fe2000001080e */
[----:B------:R-:W-:Y:S01]  /*5140*/  FMNMX.FTZ R12, R15, R12, !PT ;  /* 0x0000000c0f0c7209 */ /* 0x000fe20007810000 */
[-CC-:B------:R-:W-:Y:S01]  /*5150*/  FFMA.FTZ R198, R145, R88.reuse, -R14.reuse ;  /* 0x0000005891c67223 */ /* 0x180fe2000001080e */
[----:B-1----:R-:W-:Y:S01]  /*5160*/  FSEL R127, R24, -INF , P4 ;  /* 0xff800000187f7808 */ /* 0x002fe20002000000 */
[--C-:B------:R-:W-:Y:S01]  /*5170*/  FFMA.FTZ R176, R91, R88, -R14.reuse ;  /* 0x000000585bb07223 */ /* 0x100fe2000001080e */
[----:B------:R-:W-:Y:S01]  /*5180*/  FMNMX.FTZ R12, R21, R12, !PT ;  /* 0x0000000c150c7209 */ /* 0x000fe20007810000 */
[-CC-:B------:R-:W-:Y:S01]  /*5190*/  FFMA.FTZ R91, R109, R88.reuse, -R14.reuse ;  /* 0x000000586d5b7223 */ /* 0x180fe2000001080e */
[----:B------:R-:W-:Y:S01]  /*51a0*/  FSEL R137, R30, -INF , P3 ;  /* 0xff8000001e897808 */ /* 0x000fe20001800000 */
[--C-:B------:R-:W-:Y:S01]  /*51b0*/  FFMA.FTZ R109, R133, R88, -R14.reuse ;  /* 0x00000058856d7223 */ /* 0x100fe2000001080e */
[----:B------:R-:W-:Y:S01]  /*51c0*/  FMNMX.FTZ R12, R41, R12, !PT ;  /* 0x0000000c290c7209 */ /* 0x000fe20007810000 */
[--C-:B------:R-:W-:Y:S01]  /*51d0*/  FFMA.FTZ R178, R93, R88, -R14.reuse ;  /* 0x000000585db27223 */ /* 0x100fe2000001080e */
[----:B------:R-:W-:Y:S01]  /*51e0*/  FSEL R145, R28, -INF , P2 ;  /* 0xff8000001c917808 */ /* 0x000fe20001000000 */
[----:B------:R-:W-:Y:S01]  /*51f0*/  MUFU.EX2 R176, R176 ;  /* 0x000000b000b07308 */ /* 0x000fe20000000800 */
[----:B------:R-:W-:Y:S01]  /*5200*/  FMNMX.FTZ R12, R43, R12, !PT ;  /* 0x0000000c2b0c7209 */ /* 0x000fe20007810000 */
[-CC-:B------:R-:W-:Y:S01]  /*5210*/  FFMA.FTZ R31, R99, R88.reuse, -R14.reuse ;  /* 0x00000058631f7223 */ /* 0x180fe2000001080e */
[-CC-:B------:R-:W-:Y:S01]  /*5220*/  FFMA.FTZ R39, R103, R88.reuse, -R14.reuse ;  /* 0x0000005867277223 */ /* 0x180fe2000001080e */
[--C-:B------:R-:W-:Y:S01]  /*5230*/  FFMA.FTZ R182, R107, R88, -R14.reuse ;  /* 0x000000586bb67223 */ /* 0x100fe2000001080e */
[----:B------:R-:W-:Y:S01]  /*5240*/  FMNMX.FTZ R12, R45, R12, !PT ;  /* 0x0000000c2d0c7209 */ /* 0x000fe20007810000 */
[-CC-:B------:R-:W-:Y:S01]  /*5250*/  FFMA.FTZ R214, R177, R88.reuse, -R14.reuse ;  /* 0x00000058b1d67223 */ /* 0x180fe2000001080e */
[--C-:B------:R-:W-:Y:S01]  /*5260*/  FFMA.FTZ R93, R113, R88, -R14.reuse ;  /* 0x00000058715d7223 */ /* 0x100fe2000001080e */
[----:B------:R-:W0:Y:S01]  /*5270*/  MUFU.EX2 R27, R27 ;  /* 0x0000001b001b7308 */ /* 0x000e220000000800 */
[----:B------:R-:W-:Y:S01]  /*5280*/  FMNMX.FTZ R12, R47, R12, !PT ;  /* 0x0000000c2f0c7209 */ /* 0x000fe20007810000 */
[-CC-:B------:R-:W-:Y:S01]  /*5290*/  FFMA.FTZ R113, R147, R88.reuse, -R14.reuse ;  /* 0x0000005893717223 */ /* 0x180fe2000001080e */
[-CC-:B------:R-:W-:Y:S01]  /*52a0*/  FFMA.FTZ R184, R111, R88.reuse, -R14.reuse ;  /* 0x000000586fb87223 */ /* 0x180fe2000001080e */
[--C-:B------:R-:W-:Y:S01]  /*52b0*/  FFMA.FTZ R147, R179, R88, -R14.reuse ;  /* 0x00000058b3937223 */ /* 0x100fe2000001080e */
[----:B------:R-:W-:Y:S01]  /*52c0*/  FMNMX.FTZ R12, R49, R12, !PT ;  /* 0x0000000c310c7209 */ /* 0x000fe20007810000 */
[-CC-:B------:R-:W-:Y:S01]  /*52d0*/  FFMA.FTZ R186, R115, R88.reuse, -R14.reuse ;  /* 0x0000005873ba7223 */ /* 0x180fe2000001080e */
[--C-:B------:R-:W-:Y:S01]  /*52e0*/  FFMA.FTZ R99, R117, R88, -R14.reuse ;  /* 0x0000005875637223 */ /* 0x100fe2000001080e */
[----:B------:R-:W1:Y:S01]  /*52f0*/  MUFU.EX2 R178, R178 ;  /* 0x000000b200b27308 */ /* 0x000e620000000800 */
[----:B------:R-:W-:Y:S01]  /*5300*/  FMNMX.FTZ R12, R51, R12, !PT ;  /* 0x0000000c330c7209 */ /* 0x000fe20007810000 */
[-CC-:B------:R-:W-:Y:S01]  /*5310*/  FFMA.FTZ R188, R119, R88.reuse, -R14.reuse ;  /* 0x0000005877bc7223 */ /* 0x180fe2000001080e */
[-CC-:B------:R-:W-:Y:S01]  /*5320*/  FFMA.FTZ R103, R125, R88.reuse, -R14.reuse ;  /* 0x000000587d677223 */ /* 0x180fe2000001080e */
[--C-:B------:R-:W-:Y:S01]  /*5330*/  FFMA.FTZ R107, R129, R88, -R14.reuse ;  /* 0x00000058816b7223 */ /* 0x100fe2000001080e */
[----:B------:R-:W-:Y:S01]  /*5340*/  FMNMX.FTZ R12, R53, R12, !PT ;  /* 0x0000000c350c7209 */ /* 0x000fe20007810000 */
[-CC-:B------:R-:W-:Y:S01]  /*5350*/  FFMA.FTZ R194, R131, R88.reuse, -R14.reuse ;  /* 0x0000005883c27223 */ /* 0x180fe2000001080e */
[--C-:B------:R-:W-:Y:S01]  /*5360*/  FFMA.FTZ R111, R141, R88, -R14.reuse ;  /* 0x000000588d6f7223 */ /* 0x100fe2000001080e */
[----:B------:R-:W2:Y:S01]  /*5370*/  MUFU.EX2 R31, R31 ;  /* 0x0000001f001f7308 */ /* 0x000ea20000000800 */
[----:B------:R-:W-:Y:S01]  /*5380*/  FMNMX.FTZ R12, R55, R12, !PT ;  /* 0x0000000c370c7209 */ /* 0x000fe20007810000 */
[-CC-:B------:R-:W-:Y:S01]  /*5390*/  FFMA.FTZ R200, R149, R88.reuse, -R14.reuse ;  /* 0x0000005895c87223 */ /* 0x180fe2000001080e */
[-CC-:B------:R-:W-:Y:S01]  /*53a0*/  FFMA.FTZ R115, R151, R88.reuse, -R14.reuse ;  /* 0x0000005897737223 */ /* 0x180fe2000001080e */
[--C-:B------:R-:W-:Y:S01]  /*53b0*/  FFMA.FTZ R202, R153, R88, -R14.reuse ;  /* 0x0000005899ca7223 */ /* 0x100fe2000001080e */
[----:B------:R-:W-:Y:S01]  /*53c0*/  FMNMX.FTZ R12, R57, R12, !PT ;  /* 0x0000000c390c7209 */ /* 0x000fe20007810000 */
[-CC-:B------:R-:W-:Y:S01]  /*53d0*/  FFMA.FTZ R117, R155, R88.reuse, -R14.reuse ;  /* 0x000000589b757223 */ /* 0x180fe2000001080e */
[--C-:B------:R-:W-:Y:S01]  /*53e0*/  FFMA.FTZ R204, R157, R88, -R14.reuse ;  /* 0x000000589dcc7223 */ /* 0x100fe2000001080e */
[----:B------:R-:W3:Y:S01]  /*53f0*/  MUFU.EX2 R180, R180 ;  /* 0x000000b400b47308 */ /* 0x000ee20000000800 */
[----:B------:R-:W-:Y:S01]  /*5400*/  FMNMX.FTZ R12, R59, R12, !PT ;  /* 0x0000000c3b0c7209 */ /* 0x000fe20007810000 */
[-CC-:B------:R-:W-:Y:S01]  /*5410*/  FFMA.FTZ R119, R159, R88.reuse, -R14.reuse ;  /* 0x000000589f777223 */ /* 0x180fe2000001080e */
[-CC-:B------:R-:W-:Y:S01]  /*5420*/  FFMA.FTZ R206, R161, R88.reuse, -R14.reuse ;  /* 0x00000058a1ce7223 */ /* 0x180fe2000001080e */
[--C-:B------:R-:W-:Y:S01]  /*5430*/  FFMA.FTZ R125, R163, R88, -R14.reuse ;  /* 0x00000058a37d7223 */ /* 0x100fe2000001080e */
[----:B------:R-:W-:Y:S01]  /*5440*/  FMNMX.FTZ R12, R61, R12, !PT ;  /* 0x0000000c3d0c7209 */ /* 0x000fe20007810000 */
[-CC-:B------:R-:W-:Y:S01]  /*5450*/  FFMA.FTZ R208, R165, R88.reuse, -R14.reuse ;  /* 0x00000058a5d07223 */ /* 0x180fe2000001080e */
[--C-:B------:R-:W-:Y:S01]  /*5460*/  FFMA.FTZ R129, R167, R88, -R14.reuse ;  /* 0x00000058a7817223 */ /* 0x100fe2000001080e */
[----:B------:R-:W4:Y:S01]  /*5470*/  MUFU.EX2 R39, R39 ;  /* 0x0000002700277308 */ /* 0x000f220000000800 */
[----:B------:R-:W-:Y:S01]  /*5480*/  FMNMX.FTZ R12, R63, R12, !PT ;  /* 0x0000000c3f0c7209 */ /* 0x000fe20007810000 */
[-CC-:B------:R-:W-:Y:S01]  /*5490*/  FFMA.FTZ R210, R169, R88.reuse, -R14.reuse ;  /* 0x00000058a9d27223 */ /* 0x180fe2000001080e */
[-CC-:B------:R-:W-:Y:S01]  /*54a0*/  FFMA.FTZ R131, R171, R88.reuse, -R14.reuse ;  /* 0x00000058ab837223 */ /* 0x180fe2000001080e */
[--C-:B------:R-:W-:Y:S01]  /*54b0*/  FFMA.FTZ R212, R173, R88, -R14.reuse ;  /* 0x00000058add47223 */ /* 0x100fe2000001080e */
[----:B------:R-:W-:Y:S01]  /*54c0*/  FMNMX.FTZ R12, R65, R12, !PT ;  /* 0x0000000c410c7209 */ /* 0x000fe20007810000 */
[-CC-:B------:R-:W-:Y:S01]  /*54d0*/  FFMA.FTZ R141, R175, R88.reuse, -R14.reuse ;  /* 0x00000058af8d7223 */ /* 0x180fe2000001080e */
[--C-:B------:R-:W-:Y:S01]  /*54e0*/  FFMA.FTZ R216, R181, R88, -R14.reuse ;  /* 0x00000058b5d87223 */ /* 0x100fe2000001080e */
[----:B------:R-:W5:Y:S01]  /*54f0*/  MUFU.EX2 R182, R182 ;  /* 0x000000b600b67308 */ /* 0x000f620000000800 */
[----:B------:R-:W-:Y:S01]  /*5500*/  FMNMX.FTZ R12, R67, R12, !PT ;  /* 0x0000000c430c7209 */ /* 0x000fe20007810000 */
[-CC-:B------:R-:W-:Y:S01]  /*5510*/  FFMA.FTZ R149, R183, R88.reuse, -R14.reuse ;  /* 0x00000058b7957223 */ /* 0x180fe2000001080e */
[-CC-:B------:R-:W-:Y:S01]  /*5520*/  FFMA.FTZ R218, R185, R88.reuse, -R14.reuse ;  /* 0x00000058b9da7223 */ /* 0x180fe2000001080e */
[----:B------:R-:W-:Y:S01]  /*5530*/  FFMA.FTZ R151, R187, R88, -R14 ;  /* 0x00000058bb977223 */ /* 0x000fe2000001080e */
[----:B------:R-:W-:-:S03]  /*5540*/  FMNMX.FTZ R12, R69, R12, !PT ;  /* 0x0000000c450c7209 */ /* 0x000fc60007810000 */
[----:B------:R-:W5:Y:S01]  /*5550*/  MUFU.EX2 R91, R91 ;  /* 0x0000005b005b7308 */ /* 0x000f620000000800 */
[----:B------:R-:W-:-:S04]  /*5560*/  FMNMX.FTZ R12, R71, R12, !PT ;  /* 0x0000000c470c7209 */ /* 0x000fc80007810000 */
[----:B------:R-:W-:-:S03]  /*5570*/  FMNMX.FTZ R12, R73, R12, !PT ;  /* 0x0000000c490c7209 */ /* 0x000fc60007810000 */
[----:B------:R-:W5:Y:S01]  /*5580*/  MUFU.EX2 R184, R184 ;  /* 0x000000b800b87308 */ /* 0x000f620000000800 */
[----:B------:R-:W-:-:S04]  /*5590*/  FMNMX.FTZ R12, R75, R12, !PT ;  /* 0x0000000c4b0c7209 */ /* 0x000fc80007810000 */
[----:B------:R-:W-:-:S03]  /*55a0*/  FMNMX.FTZ R12, R77, R12, !PT ;  /* 0x0000000c4d0c7209 */ /* 0x000fc60007810000 */
[----:B------:R-:W-:Y:S01]  /*55b0*/  MUFU.EX2 R93, R93 ;  /* 0x0000005d005d7308 */ /* 0x000fe20000000800 */
        /* <DEDUP_REMOVED lines=29> */
[----:B------:R-:W-:Y:S02]  /*5790*/  MUFU.EX2 R109, R109 ;  /* 0x0000006d006d7308 */ /* 0x000fe40000000800 */
[----:B------:R-:W0:Y:S06]  /*57a0*/  SHFL.BFLY PT, R133, R12, 0x2, 0x1f ;  /* 0x0c401f000c857f89 */ /* 0x000e2c00000e0000 */
[----:B------:R-:W-:Y:S08]  /*57b0*/  MUFU.EX2 R196, R196 ;  /* 0x000000c400c47308 */ /* 0x000ff00000000800 */
[----:B------:R-:W-:Y:S08]  /*57c0*/  MUFU.EX2 R111, R111 ;  /* 0x0000006f006f7308 */ /* 0x000ff00000000800 */
[----:B------:R-:W-:Y:S01]  /*57d0*/  MUFU.EX2 R198, R198 ;  /* 0x000000c600c67308 */ /* 0x000fe20000000800 */
[----:B0-----:R-:W-:-:S05]  /*57e0*/  FMNMX.FTZ R20, R12, R133, !PT ;  /* 0x000000850c147209 */ /* 0x001fca0007810000 */
[----:B------:R-:W0:Y:S02]  /*57f0*/  SHFL.BFLY PT, R133, R20, 0x1, 0x1f ;  /* 0x0c201f0014857f89 */ /* 0x000e2400000e0000 */
[----:B------:R-:W-:Y:S08]  /*5800*/  MUFU.EX2 R113, R113 ;  /* 0x0000007100717308 */ /* 0x000ff00000000800 */
[----:B------:R-:W-:Y:S08]  /*5810*/  MUFU.EX2 R200, R200 ;  /* 0x000000c800c87308 */ /* 0x000ff00000000800 */
[----:B------:R-:W-:Y:S01]  /*5820*/  MUFU.EX2 R115, R115 ;  /* 0x0000007300737308 */ /* 0x000fe20000000800 */
[----:B0-----:R-:W-:-:S07]  /*5830*/  FMNMX.FTZ R133, R20, R133, !PT ;  /* 0x0000008514857209 */ /* 0x001fce0007810000 */
[----:B------:R-:W-:Y:S01]  /*5840*/  MUFU.EX2 R202, R202 ;  /* 0x000000ca00ca7308 */ /* 0x000fe20000000800 */
[C---:B------:R-:W-:Y:S01]  /*5850*/  FSETP.NEU.FTZ.AND P2, PT, R133.reuse, -INF , PT ;  /* 0xff8000008500780b */ /* 0x040fe20003f5d000 */
[----:B------:R-:W-:-:S06]  /*5860*/  FMUL.FTZ R38, R133, R88 ;  /* 0x0000005885267220 */ /* 0x000fcc0000410000 */
[----:B------:R-:W-:Y:S01]  /*5870*/  MUFU.EX2 R117, R117 ;  /* 0x0000007500757308 */ /* 0x000fe20000000800 */
[----:B------:R-:W-:Y:S02]  /*5880*/  FSEL R38, R38, RZ, P2 ;  /* 0x000000ff26267208 */ /* 0x000fe40001000000 */
[----:B------:R-:W-:Y:S01]  /*5890*/  ISETP.GE.AND P2, PT, R80, 0xb1, PT ;  /* 0x000000b15000780c */ /* 0x000fe20003f46270 */
[----:B------:R-:W-:Y:S02]  /*58a0*/  IMAD.MOV.U32 R80, RZ, RZ, R87 ;  /* 0x000000ffff507224 */ /* 0x000fe400078e0057 */
[-CC-:B------:R-:W-:Y:S01]  /*58b0*/  FFMA.FTZ R177, R11, R88.reuse, -R38.reuse ;  /* 0x000000580bb17223 */ /* 0x180fe20000010826 */
[----:B------:R-:W-:Y:S01]  /*58c0*/  FADD.FTZ R11, R176, R27 ;  /* 0x0000001bb00b7221 */ /* 0x000fe20000010000 */
[-CC-:B------:R-:W-:Y:S01]  /*58d0*/  FFMA.FTZ R12, R10, R88.reuse, -R38.reuse ;  /* 0x000000580a0c7223 */ /* 0x180fe20000010826 */
[-CC-:B------:R-:W-:Y:S01]  /*58e0*/  FFMA.FTZ R179, R13, R88.reuse, -R38.reuse ;  /* 0x000000580db37223 */ /* 0x180fe20000010826 */
[-CC-:B------:R-:W-:Y:S01]  /*58f0*/  FFMA.FTZ R14, R15, R88.reuse, -R38.reuse ;  /* 0x000000580f0e7223 */ /* 0x180fe20000010826 */
[----:B-1----:R-:W-:Y:S01]  /*5900*/  FADD.FTZ R10, R178, R11 ;  /* 0x0000000bb20a7221 */ /* 0x002fe20000010000 */
[----:B------:R-:W-:Y:S01]  /*5910*/  MUFU.EX2 R177, R177 ;  /* 0x000000b100b17308 */ /* 0x000fe20000000800 */
[-CC-:B------:R-:W-:Y:S01]  /*5920*/  FFMA.FTZ R181, R21, R88.reuse, -R38.reuse ;  /* 0x0000005815b57223 */ /* 0x180fe20000010826 */
[-C--:B------:R-:W-:Y:S01]  /*5930*/  FFMA.FTZ R20, R41, R88.reuse, -R38 ;  /* 0x0000005829147223 */ /* 0x080fe20000010826 */
[----:B--2---:R-:W-:Y:S01]  /*5940*/  FADD.FTZ R11, R31, R10 ;  /* 0x0000000a1f0b7221 */ /* 0x004fe20000010000 */
[-CC-:B------:R-:W-:Y:S01]  /*5950*/  FFMA.FTZ R183, R43, R88.reuse, -R38.reuse ;  /* 0x000000582bb77223 */ /* 0x180fe20000010826 */
[-CC-:B------:R-:W-:Y:S01]  /*5960*/  FFMA.FTZ R24, R45, R88.reuse, -R38.reuse ;  /* 0x000000582d187223 */ /* 0x180fe20000010826 */
[-CC-:B------:R-:W-:Y:S01]  /*5970*/  FFMA.FTZ R185, R47, R88.reuse, -R38.reuse ;  /* 0x000000582fb97223 */ /* 0x180fe20000010826 */
[----:B---3--:R-:W-:Y:S01]  /*5980*/  FADD.FTZ R10, R180, R11 ;  /* 0x0000000bb40a7221 */ /* 0x008fe20000010000 */
[----:B------:R-:W0:Y:S01]  /*5990*/  MUFU.EX2 R12, R12 ;  /* 0x0000000c000c7308 */ /* 0x000e220000000800 */
[-CC-:B------:R-:W-:Y:S01]  /*59a0*/  FFMA.FTZ R26, R49, R88.reuse, -R38.reuse ;  /* 0x00000058311a7223 */ /* 0x180fe20000010826 */
[-C--:B------:R-:W-:Y:S01]  /*59b0*/  FFMA.FTZ R187, R51, R88.reuse, -R38 ;  /* 0x0000005833bb7223 */ /* 0x080fe20000010826 */
[----:B----4-:R-:W-:Y:S01]  /*59c0*/  FADD.FTZ R11, R39, R10 ;  /* 0x0000000a270b7221 */ /* 0x010fe20000010000 */
[-CC-:B------:R-:W-:Y:S01]  /*59d0*/  FFMA.FTZ R28, R53, R88.reuse, -R38.reuse ;  /* 0x00000058351c7223 */ /* 0x180fe20000010826 */
[-CC-:B------:R-:W-:Y:S01]  /*59e0*/  FFMA.FTZ R189, R55, R88.reuse, -R38.reuse ;  /* 0x0000005837bd7223 */ /* 0x180fe20000010826 */
[-CC-:B------:R-:W-:Y:S01]  /*59f0*/  FFMA.FTZ R30, R57, R88.reuse, -R38.reuse ;  /* 0x00000058391e7223 */ /* 0x180fe20000010826 */
[----:B-----5:R-:W-:Y:S01]  /*5a00*/  FADD.FTZ R10, R182, R11 ;  /* 0x0000000bb60a7221 */ /* 0x020fe20000010000 */
[----:B------:R-:W1:Y:S01]  /*5a10*/  MUFU.EX2 R179, R179 ;  /* 0x000000b300b37308 */ /* 0x000e620000000800 */
[-CC-:B------:R-:W-:Y:S01]  /*5a20*/  FFMA.FTZ R191, R59, R88.reuse, -R38.reuse ;  /* 0x000000583bbf7223 */ /* 0x180fe20000010826 */
[-C--:B------:R-:W-:Y:S01]  /*5a30*/  FFMA.FTZ R32, R61, R88.reuse, -R38 ;  /* 0x000000583d207223 */ /* 0x080fe20000010826 */
[----:B------:R-:W-:Y:S01]  /*5a40*/  FADD.FTZ R11, R91, R10 ;  /* 0x0000000a5b0b7221 */ /* 0x000fe20000010000 */
[-CC-:B------:R-:W-:Y:S01]  /*5a50*/  FFMA.FTZ R193, R63, R88.reuse, -R38.reuse ;  /* 0x000000583fc17223 */ /* 0x180fe20000010826 */
[-CC-:B------:R-:W-:Y:S01]  /*5a60*/  FFMA.FTZ R34, R65, R88.reuse, -R38.reuse ;  /* 0x0000005841227223 */ /* 0x180fe20000010826 */
[-C--:B------:R-:W-:Y:S01]  /*5a70*/  FFMA.FTZ R195, R67, R88.reuse, -R38 ;  /* 0x0000005843c37223 */ /* 0x080fe20000010826 */
[----:B------:R-:W-:Y:S01]  /*5a80*/  FADD.FTZ R44, R184, R11 ;  /* 0x0000000bb82c7221 */ /* 0x000fe20000010000 */
[----:B------:R-:W2:Y:S01]  /*5a90*/  MUFU.EX2 R14, R14 ;  /* 0x0000000e000e7308 */ /* 0x000ea20000000800 */
[----:B0-----:R-:W-:Y:S01]  /*5aa0*/  FADD.FTZ R10, R177, R12 ;  /* 0x0000000cb10a7221 */ /* 0x001fe20000010000 */
[-C--:B------:R-:W-:Y:S01]  /*5ab0*/  FFMA.FTZ R36, R69, R88.reuse, -R38 ;  /* 0x0000005845247223 */ /* 0x080fe20000010826 */
[----:B------:R-:W-:Y:S01]  /*5ac0*/  FADD.FTZ R13, R93, R44 ;  /* 0x0000002c5d0d7221 */ /* 0x000fe20000010000 */
[-CC-:B------:R-:W-:Y:S01]  /*5ad0*/  FFMA.FTZ R197, R71, R88.reuse, -R38.reuse ;  /* 0x0000005847c57223 */ /* 0x180fe20000010826 */
[-CC-:B------:R-:W-:Y:S01]  /*5ae0*/  FFMA.FTZ R40, R73, R88.reuse, -R38.reuse ;  /* 0x0000005849287223 */ /* 0x180fe20000010826 */
[-C--:B------:R-:W-:Y:S01]  /*5af0*/  FFMA.FTZ R199, R75, R88.reuse, -R38 ;  /* 0x000000584bc77223 */ /* 0x080fe20000010826 */
[----:B------:R-:W-:Y:S01]  /*5b00*/  FADD.FTZ R46, R186, R13 ;  /* 0x0000000dba2e7221 */ /* 0x000fe20000010000 */
[----:B------:R-:W0:Y:S01]  /*5b10*/  MUFU.EX2 R181, R181 ;  /* 0x000000b500b57308 */ /* 0x000e220000000800 */
[----:B-1----:R-:W-:Y:S01]  /*5b20*/  FADD.FTZ R11, R179, R10 ;  /* 0x0000000ab30b7221 */ /* 0x002fe20000010000 */
[-C--:B------:R-:W-:Y:S01]  /*5b30*/  FFMA.FTZ R42, R77, R88.reuse, -R38 ;  /* 0x000000584d2a7223 */ /* 0x080fe20000010826 */
[----:B------:R-:W-:Y:S01]  /*5b40*/  FADD.FTZ R13, R99, R46 ;  /* 0x0000002e630d7221 */ /* 0x000fe20000010000 */
[-CC-:B------:R-:W-:Y:S01]  /*5b50*/  FFMA.FTZ R201, R79, R88.reuse, -R38.reuse ;  /* 0x000000584fc97223 */ /* 0x180fe20000010826 */
[-CC-:B------:R-:W-:Y:S01]  /*5b60*/  FFMA.FTZ R44, R33, R88.reuse, -R38.reuse ;  /* 0x00000058212c7223 */ /* 0x180fe20000010826 */
[-CC-:B------:R-:W-:Y:S01]  /*5b70*/  FFMA.FTZ R203, R81, R88.reuse, -R38.reuse ;  /* 0x0000005851cb7223 */ /* 0x180fe20000010826 */
[----:B------:R-:W-:Y:S01]  /*5b80*/  FADD.FTZ R46, R188, R13 ;  /* 0x0000000dbc2e7221 */ /* 0x000fe20000010000 */
[----:B------:R-:W1:Y:S01]  /*5b90*/  MUFU.EX2 R20, R20 ;  /* 0x0000001400147308 */ /* 0x000e620000000800 */
[----:B--2---:R-:W-:Y:S01]  /*5ba0*/  FADD.FTZ R10, R14, R11 ;  /* 0x0000000b0e0a7221 */ /* 0x004fe20000010000 */
        /* <DEDUP_REMOVED lines=12> */
[-CC-:B------:R-:W-:Y:S01]  /*5c70*/  FFMA.FTZ R29, R29, R88.reuse, -R38.reuse ;  /* 0x000000581d1d7223 */ /* 0x180fe20000010826 */
[----:B------:R-:W-:Y:S01]  /*5c80*/  FADD.FTZ R48, R192, R13 ;  /* 0x0000000dc0307221 */ /* 0x000fe20000010000 */
[----:B------:R-:W0:Y:S01]  /*5c90*/  MUFU.EX2 R24, R24 ;  /* 0x0000001800187308 */ /* 0x000e220000000800 */
[----:B-1----:R-:W-:Y:S01]  /*5ca0*/  FADD.FTZ R10, R20, R11 ;  /* 0x0000000b140a7221 */ /* 0x002fe20000010000 */
[-C--:B------:R-:W-:Y:S01]  /*5cb0*/  FFMA.FTZ R135, R135, R88.reuse, -R38 ;  /* 0x0000005887877223 */ /* 0x080fe20000010826 */
[----:B------:R-:W-:Y:S01]  /*5cc0*/  FADD.FTZ R13, R107, R48 ;  /* 0x000000306b0d7221 */ /* 0x000fe20000010000 */
[-CC-:B------:R-:W-:Y:S01]  /*5cd0*/  FFMA.FTZ R48, R37, R88.reuse, -R38.reuse ;  /* 0x0000005825307223 */ /* 0x180fe20000010826 */
[-CC-:B------:R-:W-:Y:S01]  /*5ce0*/  FFMA.FTZ R139, R139, R88.reuse, -R38.reuse ;  /* 0x000000588b8b7223 */ /* 0x180fe20000010826 */
[-C--:B------:R-:W-:Y:S01]  /*5cf0*/  FFMA.FTZ R143, R143, R88.reuse, -R38 ;  /* 0x000000588f8f7223 */ /* 0x080fe20000010826 */
[----:B------:R-:W-:Y:S01]  /*5d00*/  FADD.FTZ R50, R194, R13 ;  /* 0x0000000dc2327221 */ /* 0x000fe20000010000 */
[----:B------:R-:W1:Y:S01]  /*5d10*/  MUFU.EX2 R185, R185 ;  /* 0x000000b900b97308 */ /* 0x000e620000000800 */
[----:B--2---:R-:W-:Y:S01]  /*5d20*/  FADD.FTZ R11, R183, R10 ;  /* 0x0000000ab70b7221 */ /* 0x004fe20000010000 */
[-CC-:B------:R-:W-:Y:S01]  /*5d30*/  FFMA.FTZ R121, R121, R88.reuse, -R38.reuse ;  /* 0x0000005879797223 */ /* 0x180fe20000010826 */
[-CC-:B------:R-:W-:Y:S01]  /*5d40*/  FFMA.FTZ R123, R123, R88.reuse, -R38.reuse ;  /* 0x000000587b7b7223 */ /* 0x180fe20000010826 */
[-CC-:B------:R-:W-:Y:S01]  /*5d50*/  FFMA.FTZ R127, R127, R88.reuse, -R38.reuse ;  /* 0x000000587f7f7223 */ /* 0x180fe20000010826 */
[-CC-:B------:R-:W-:Y:S01]  /*5d60*/  FFMA.FTZ R137, R137, R88.reuse, -R38.reuse ;  /* 0x0000005889897223 */ /* 0x180fe20000010826 */
[----:B------:R-:W-:Y:S01]  /*5d70*/  FFMA.FTZ R145, R145, R88, -R38 ;  /* 0x0000005891917223 */ /* 0x000fe20000010826 */
[----:B------:R-:W-:Y:S01]  /*5d80*/  F2FP.BF16.F32.PACK_AB R177, R12, R177 ;  /* 0x000000b10cb1723e */ /* 0x000fe200000010ff */
[----:B------:R-:W2:Y:S01]  /*5d90*/  MUFU.EX2 R26, R26 ;  /* 0x0000001a001a7308 */ /* 0x000ea20000000800 */
[----:B0-----:R-:W-:Y:S01]  /*5da0*/  FADD.FTZ R10, R24, R11 ;  /* 0x0000000b180a7221 */ /* 0x001fe20000010000 */
[----:B------:R-:W-:Y:S01]  /*5db0*/  F2FP.BF16.F32.PACK_AB R179, R14, R179 ;  /* 0x000000b30eb3723e */ /* 0x000fe200000010ff */
[--C-:B------:R-:W-:Y:S01]  /*5dc0*/  IMAD.MOV.U32 R85, RZ, RZ, R87.reuse ;  /* 0x000000ffff557224 */ /* 0x100fe200078e0057 */
[----:B------:R-:W-:Y:S01]  /*5dd0*/  F2FP.BF16.F32.PACK_AB R176, R27, R176 ;  /* 0x000000b01bb0723e */ /* 0x000fe200000010ff */
[--C-:B------:R-:W-:Y:S01]  /*5de0*/  IMAD.MOV.U32 R81, RZ, RZ, R87.reuse ;  /* 0x000000ffff517224 */ /* 0x100fe200078e0057 */
[----:B------:R-:W-:Y:S01]  /*5df0*/  F2FP.BF16.F32.PACK_AB R178, R31, R178 ;  /* 0x000000b21fb2723e */ /* 0x000fe200000010ff */
[--C-:B------:R-:W-:Y:S01]  /*5e00*/  IMAD.MOV.U32 R79, RZ, RZ, R87.reuse ;  /* 0x000000ffff4f7224 */ /* 0x100fe200078e0057 */
[----:B------:R-:W0:Y:S01]  /*5e10*/  MUFU.EX2 R187, R187 ;  /* 0x000000bb00bb7308 */ /* 0x000e220000000800 */
[----:B-1----:R-:W-:Y:S01]  /*5e20*/  FADD.FTZ R11, R185, R10 ;  /* 0x0000000ab90b7221 */ /* 0x002fe20000010000 */
[----:B------:R-:W-:Y:S01]  /*5e30*/  F2FP.BF16.F32.PACK_AB R180, R39, R180 ;  /* 0x000000b427b4723e */ /* 0x000fe200000010ff */
[--C-:B------:R-:W-:Y:S01]  /*5e40*/  IMAD.MOV.U32 R77, RZ, RZ, R87.reuse ;  /* 0x000000ffff4d7224 */ /* 0x100fe200078e0057 */
[----:B------:R-:W-:Y:S01]  /*5e50*/  F2FP.BF16.F32.PACK_AB R183, R24, R183 ;  /* 0x000000b718b7723e */ /* 0x000fe200000010ff */
[--C-:B------:R-:W-:Y:S01]  /*5e60*/  IMAD.MOV.U32 R75, RZ, RZ, R87.reuse ;  /* 0x000000ffff4b7224 */ /* 0x100fe200078e0057 */
[----:B------:R-:W-:Y:S01]  /*5e70*/  F2FP.BF16.F32.PACK_AB R182, R91, R182 ;  /* 0x000000b65bb6723e */ /* 0x000fe200000010ff */
[----:B------:R-:W-:Y:S01]  /*5e80*/  IMAD.MOV.U32 R73, RZ, RZ, R87 ;  /* 0x000000ffff497224 */ /* 0x000fe200078e0057 */
[----:B------:R-:W1:Y:S01]  /*5e90*/  MUFU.EX2 R28, R28 ;  /* 0x0000001c001c7308 */ /* 0x000e620000000800 */
[C---:B--2---:R-:W-:Y:S01]  /*5ea0*/  FADD.FTZ R10, R26.reuse, R11 ;  /* 0x0000000b1a0a7221 */ /* 0x044fe20000010000 */
[----:B------:R-:W-:Y:S01]  /*5eb0*/  F2FP.BF16.F32.PACK_AB R185, R26, R185 ;  /* 0x000000b91ab9723e */ /* 0x000fe200000010ff */
[--C-:B------:R-:W-:Y:S01]  /*5ec0*/  IMAD.MOV.U32 R71, RZ, RZ, R87.reuse ;  /* 0x000000ffff477224 */ /* 0x100fe200078e0057 */
[----:B------:R-:W-:Y:S01]  /*5ed0*/  F2FP.BF16.F32.PACK_AB R184, R93, R184 ;  /* 0x000000b85db8723e */ /* 0x000fe200000010ff */
[--C-:B------:R-:W-:Y:S01]  /*5ee0*/  IMAD.MOV.U32 R67, RZ, RZ, R87.reuse ;  /* 0x000000ffff437224 */ /* 0x100fe200078e0057 */
[----:B------:R-:W-:Y:S01]  /*5ef0*/  F2FP.BF16.F32.PACK_AB R186, R99, R186 ;  /* 0x000000ba63ba723e */ /* 0x000fe200000010ff */
[--C-:B------:R-:W-:Y:S01]  /*5f00*/  IMAD.MOV.U32 R65, RZ, RZ, R87.reuse ;  /* 0x000000ffff417224 */ /* 0x100fe200078e0057 */
[----:B------:R-:W2:Y:S01]  /*5f10*/  MUFU.EX2 R189, R189 ;  /* 0x000000bd00bd7308 */ /* 0x000ea20000000800 */
[----:B0-----:R-:W-:Y:S01]  /*5f20*/  FADD.FTZ R11, R187, R10 ;  /* 0x0000000abb0b7221 */ /* 0x001fe20000010000 */
[----:B------:R-:W-:Y:S01]  /*5f30*/  F2FP.BF16.F32.PACK_AB R188, R101, R188 ;  /* 0x000000bc65bc723e */ /* 0x000fe200000010ff */
[--C-:B------:R-:W-:Y:S01]  /*5f40*/  IMAD.MOV.U32 R63, RZ, RZ, R87.reuse ;  /* 0x000000ffff3f7224 */ /* 0x100fe200078e0057 */
[----:B------:R-:W-:Y:S01]  /*5f50*/  F2FP.BF16.F32.PACK_AB R190, R103, R190 ;  /* 0x000000be67be723e */ /* 0x000fe200000010ff */
[--C-:B------:R-:W-:Y:S01]  /*5f60*/  IMAD.MOV.U32 R61, RZ, RZ, R87.reuse ;  /* 0x000000ffff3d7224 */ /* 0x100fe200078e0057 */
[----:B------:R-:W-:Y:S01]  /*5f70*/  F2FP.BF16.F32.PACK_AB R192, R107, R192 ;  /* 0x000000c06bc0723e */ /* 0x000fe200000010ff */
[----:B------:R-:W-:Y:S01]  /*5f80*/  IMAD.MOV.U32 R59, RZ, RZ, R87 ;  /* 0x000000ffff3b7224 */ /* 0x000fe200078e0057 */
[----:B------:R-:W0:Y:S01]  /*5f90*/  MUFU.EX2 R30, R30 ;  /* 0x0000001e001e7308 */ /* 0x000e220000000800 */
[C---:B-1----:R-:W-:Y:S01]  /*5fa0*/  FADD.FTZ R10, R28.reuse, R11 ;  /* 0x0000000b1c0a7221 */ /* 0x042fe20000010000 */
[C---:B------:R-:W-:Y:S01]  /*5fb0*/  FADD.FTZ R11, R109.reuse, R50 ;  /* 0x000000326d0b7221 */ /* 0x040fe20000010000 */
[----:B------:R-:W-:Y:S01]  /*5fc0*/  F2FP.BF16.F32.PACK_AB R187, R28, R187 ;  /* 0x000000bb1cbb723e */ /* 0x000fe200000010ff */
[----:B------:R-:W-:Y:S01]  /*5fd0*/  IMAD.MOV.U32 R57, RZ, RZ, R87 ;  /* 0x000000ffff397224 */ /* 0x000fe200078e0057 */
[----:B------:R-:W-:Y:S01]  /*5fe0*/  F2FP.BF16.F32.PACK_AB R194, R109, R194 ;  /* 0x000000c26dc2723e */ /* 0x000fe200000010ff */
[----:B------:R-:W-:Y:S01]  /*5ff0*/  FADD.FTZ R50, R196, R11 ;  /* 0x0000000bc4327221 */ /* 0x000fe20000010000 */
[----:B------:R-:W-:Y:S01]  /*6000*/  F2FP.BF16.F32.PACK_AB R196, R111, R196 ;  /* 0x000000c46fc4723e */ /* 0x000fe200000010ff */
[----:B------:R-:W1:Y:S01]  /*6010*/  MUFU.EX2 R191, R191 ;  /* 0x000000bf00bf7308 */ /* 0x000e620000000800 */
[----:B--2---:R-:W-:Y:S01]  /*6020*/  FADD.FTZ R3, R189, R10 ;  /* 0x0000000abd037221 */ /* 0x004fe20000010000 */
[----:B------:R-:W-:Y:S01]  /*6030*/  FADD.FTZ R11, R111, R50 ;  /* 0x000000326f0b7221 */ /* 0x000fe20000010000 */
[----:B------:R-:W-:Y:S01]  /*6040*/  F2FP.BF16.F32.PACK_AB R181, R20, R181 ;  /* 0x000000b514b5723e */ /* 0x000fe200000010ff */
[----:B------:R-:W-:Y:S01]  /*6050*/  IMAD.MOV.U32 R53, RZ, RZ, R87 ;  /* 0x000000ffff357224 */ /* 0x000fe200078e0057 */
[----:B------:R-:W-:Y:S01]  /*6060*/  MOV R83, R87 ;  /* 0x0000005700537202 */ /* 0x000fe20000000f00 */
[----:B------:R-:W-:Y:S01]  /*6070*/  FADD.FTZ R52, R198, R11 ;  /* 0x0000000bc6347221 */ /* 0x000fe20000010000 */
[C---:B------:R-:W-:Y:S01]  /*6080*/  F2FP.BF16.F32.PACK_AB R198, R113.reuse, R198 ;  /* 0x000000c671c6723e */ /* 0x040fe200000010ff */
[----:B------:R-:W2:Y:S01]  /*6090*/  MUFU.EX2 R32, R32 ;  /* 0x0000002000207308 */ /* 0x000ea20000000800 */
[C---:B0-----:R-:W-:Y:S01]  /*60a0*/  FADD.FTZ R10, R30.reuse, R3 ;  /* 0x000000031e0a7221 */ /* 0x041fe20000010000 */
[----:B------:R-:W-:Y:S01]  /*60b0*/  FADD.FTZ R11, R113, R52 ;  /* 0x00000034710b7221 */ /* 0x000fe20000010000 */
[----:B------:R-:W-:Y:S01]  /*60c0*/  F2FP.BF16.F32.PACK_AB R189, R30, R189 ;  /* 0x000000bd1ebd723e */ /* 0x000fe200000010ff */
[----:B------:R-:W-:Y:S01]  /*60d0*/  IMAD.MOV.U32 R51, RZ, RZ, R87 ;  /* 0x000000ffff337224 */ /* 0x000fe200078e0057 */
[-C--:B------:R-:W-:Y:S01]  /*60e0*/  MOV R69, R87.reuse ;  /* 0x0000005700457202 */ /* 0x080fe20000000f00 */
[----:B------:R-:W-:Y:S01]  /*60f0*/  FADD.FTZ R52, R200, R11 ;  /* 0x0000000bc8347221 */ /* 0x000fe20000010000 */
[----:B------:R-:W-:Y:S01]  /*6100*/  F2FP.BF16.F32.PACK_AB R200, R115, R200 ;  /* 0x000000c873c8723e */ /* 0x000fe200000010ff */
[----:B------:R-:W0:Y:S01]  /*6110*/  MUFU.EX2 R193, R193 ;  /* 0x000000c100c17308 */ /* 0x000e220000000800 */
[----:B-1----:R-:W-:Y:S01]  /*6120*/  FADD.FTZ R3, R191, R10 ;  /* 0x0000000abf037221 */ /* 0x002fe20000010000 */
[----:B------:R-:W-:Y:S01]  /*6130*/  FADD.FTZ R11, R115, R52 ;  /* 0x00000034730b7221 */ /* 0x000fe20000010000 */
[-C--:B------:R-:W-:Y:S01]  /*6140*/  MOV R55, R87.reuse ;  /* 0x0000005700377202 */ /* 0x080fe20000000f00 */
[----:B------:R-:W-:Y:S01]  /*6150*/  IMAD.MOV.U32 R49, RZ, RZ, R87 ;  /* 0x000000ffff317224 */ /* 0x000fe200078e0057 */
[----:B------:R-:W-:Y:S01]  /*6160*/  MOV R41, R87 ;  /* 0x0000005700297202 */ /* 0x000fe20000000f00 */
[----:B------:R-:W-:Y:S01]  /*6170*/  FADD.FTZ R54, R202, R11 ;  /* 0x0000000bca367221 */ /* 0x000fe20000010000 */
[C---:B------:R-:W-:Y:S01]  /*6180*/  F2FP.BF16.F32.PACK_AB R202, R117.reuse, R202 ;  /* 0x000000ca75ca723e */ /* 0x040fe200000010ff */
[----:B------:R-:W1:Y:S01]  /*6190*/  MUFU.EX2 R34, R34 ;  /* 0x0000002200227308 */ /* 0x000e620000000800 */
[C---:B--2---:R-:W-:Y:S01]  /*61a0*/  FADD.FTZ R10, R32.reuse, R3 ;  /* 0x00000003200a7221 */ /* 0x044fe20000010000 */
[----:B------:R-:W-:Y:S01]  /*61b0*/  FADD.FTZ R11, R117, R54 ;  /* 0x00000036750b7221 */ /* 0x000fe20000010000 */
[----:B------:R-:W-:Y:S01]  /*61c0*/  F2FP.BF16.F32.PACK_AB R191, R32, R191 ;  /* 0x000000bf20bf723e */ /* 0x000fe200000010ff */
[--C-:B------:R-:W-:Y:S01]  /*61d0*/  IMAD.MOV.U32 R47, RZ, RZ, R87.reuse ;  /* 0x000000ffff2f7224 */ /* 0x100fe200078e0057 */
[----:B------:R-:W-:Y:S01]  /*61e0*/  MOV R27, R87 ;  /* 0x00000057001b7202 */ /* 0x000fe20000000f00 */
[----:B------:R-:W-:-:S02]  /*61f0*/  IMAD.MOV.U32 R45, RZ, RZ, R87 ;  /* 0x000000ffff2d7224 */ /* 0x000fc400078e0057 */
[----:B------:R-:W2:Y:S01]  /*6200*/  MUFU.EX2 R195, R195 ;  /* 0x000000c300c37308 */ /* 0x000ea20000000800 */
[----:B0-----:R-:W-:Y:S01]  /*6210*/  FADD.FTZ R3, R193, R10 ;  /* 0x0000000ac1037221 */ /* 0x001fe20000010000 */
[--C-:B------:R-:W-:Y:S02]  /*6220*/  IMAD.MOV.U32 R43, RZ, RZ, R87.reuse ;  /* 0x000000ffff2b7224 */ /* 0x100fe400078e0057 */
[--C-:B------:R-:W-:Y:S02]  /*6230*/  IMAD.MOV.U32 R39, RZ, RZ, R87.reuse ;  /* 0x000000ffff277224 */ /* 0x100fe400078e0057 */
[----:B------:R-:W-:Y:S02]  /*6240*/  IMAD.MOV.U32 R37, RZ, RZ, R87 ;  /* 0x000000ffff257224 */ /* 0x000fe400078e0057 */
[----:B------:R-:W0:Y:S01]  /*6250*/  MUFU.EX2 R36, R36 ;  /* 0x0000002400247308 */ /* 0x000e220000000800 */
[C---:B-1----:R-:W-:Y:S01]  /*6260*/  FADD.FTZ R10, R34.reuse, R3 ;  /* 0x00000003220a7221 */ /* 0x042fe20000010000 */
[----:B------:R-:W-:Y:S01]  /*6270*/  F2FP.BF16.F32.PACK_AB R193, R34, R193 ;  /* 0x000000c122c1723e */ /* 0x000fe200000010ff */
[--C-:B------:R-:W-:Y:S01]  /*6280*/  IMAD.MOV.U32 R35, RZ, RZ, R87.reuse ;  /* 0x000000ffff237224 */ /* 0x100fe200078e0057 */
[----:B------:R-:W-:Y:S01]  /*6290*/  MOV R34, R87 ;  /* 0x0000005700227202 */ /* 0x000fe20000000f00 */
[----:B------:R-:W-:-:S02]  /*62a0*/  IMAD.MOV.U32 R33, RZ, RZ, R87 ;  /* 0x000000ffff217224 */ /* 0x000fc400078e0057 */
[--C-:B------:R-:W-:Y:S01]  /*62b0*/  IMAD.MOV.U32 R32, RZ, RZ, R87.reuse ;  /* 0x000000ffff207224 */ /* 0x100fe200078e0057 */
[----:B------:R-:W1:Y:S01]  /*62c0*/  MUFU.EX2 R197, R197 ;  /* 0x000000c500c57308 */ /* 0x000e620000000800 */
[----:B--2---:R-:W-:Y:S01]  /*62d0*/  FADD.FTZ R3, R195, R10 ;  /* 0x0000000ac3037221 */ /* 0x004fe20000010000 */
[--C-:B------:R-:W-:Y:S02]  /*62e0*/  IMAD.MOV.U32 R31, RZ, RZ, R87.reuse ;  /* 0x000000ffff1f7224 */ /* 0x100fe400078e0057 */
[--C-:B------:R-:W-:Y:S02]  /*62f0*/  IMAD.MOV.U32 R30, RZ, RZ, R87.reuse ;  /* 0x000000ffff1e7224 */ /* 0x100fe400078e0057 */
[----:B------:R-:W-:Y:S02]  /*6300*/  IMAD.MOV.U32 R28, RZ, RZ, R87 ;  /* 0x000000ffff1c7224 */ /* 0x000fe400078e0057 */
[----:B------:R-:W2:Y:S01]  /*6310*/  MUFU.EX2 R40, R40 ;  /* 0x0000002800287308 */ /* 0x000ea20000000800 */
[C---:B0-----:R-:W-:Y:S01]  /*6320*/  FADD.FTZ R10, R36.reuse, R3 ;  /* 0x00000003240a7221 */ /* 0x041fe20000010000 */
[----:B------:R-:W-:Y:S01]  /*6330*/  F2FP.BF16.F32.PACK_AB R195, R36, R195 ;  /* 0x000000c324c3723e */ /* 0x000fe200000010ff */
[----:B------:R-:W-:-:S02]  /*6340*/  IMAD.MOV.U32 R36, RZ, RZ, R87 ;  /* 0x000000ffff247224 */ /* 0x000fc400078e0057 */
[--C-:B------:R-:W-:Y:S02]  /*6350*/  IMAD.MOV.U32 R26, RZ, RZ, R87.reuse ;  /* 0x000000ffff1a7224 */ /* 0x100fe400078e0057 */
[----:B------:R-:W-:Y:S01]  /*6360*/  IMAD.MOV.U32 R24, RZ, RZ, R87 ;  /* 0x000000ffff187224 */ /* 0x000fe200078e0057 */
[----:B------:R-:W0:Y:S01]  /*6370*/  MUFU.EX2 R199, R199 ;  /* 0x000000c700c77308 */ /* 0x000e220000000800 */
[----:B-1----:R-:W-:-:S07]  /*6380*/  FADD.FTZ R3, R197, R10 ;  /* 0x0000000ac5037221 */ /* 0x002fce0000010000 */
[----:B------:R-:W1:Y:S01]  /*6390*/  MUFU.EX2 R42, R42 ;  /* 0x0000002a002a7308 */ /* 0x000e620000000800 */
[C---:B--2---:R-:W-:Y:S01]  /*63a0*/  FADD.FTZ R10, R40.reuse, R3 ;  /* 0x00000003280a7221 */ /* 0x044fe20000010000 */
[----:B------:R-:W-:Y:S01]  /*63b0*/  F2FP.BF16.F32.PACK_AB R197, R40, R197 ;  /* 0x000000c528c5723e */ /* 0x000fe200000010ff */
[----:B------:R-:W-:-:S05]  /*63c0*/  IMAD.MOV.U32 R40, RZ, RZ, R87 ;  /* 0x000000ffff287224 */ /* 0x000fca00078e0057 */
[----:B------:R-:W2:Y:S01]  /*63d0*/  MUFU.EX2 R204, R204 ;  /* 0x000000cc00cc7308 */ /* 0x000ea20000000800 */
[----:B0-----:R-:W-:-:S07]  /*63e0*/  FADD.FTZ R3, R199, R10 ;  /* 0x0000000ac7037221 */ /* 0x001fce0000010000 */
[----:B------:R-:W0:Y:S01]  /*63f0*/  MUFU.EX2 R201, R201 ;  /* 0x000000c900c97308 */ /* 0x000e220000000800 */
[C---:B-1----:R-:W-:Y:S01]  /*6400*/  FADD.FTZ R10, R42.reuse, R3 ;  /* 0x000000032a0a7221 */ /* 0x042fe20000010000 */
[----:B------:R-:W-:Y:S01]  /*6410*/  F2FP.BF16.F32.PACK_AB R199, R42, R199 ;  /* 0x000000c72ac7723e */ /* 0x000fe200000010ff */
[----:B------:R-:W-:-:S05]  /*6420*/  IMAD.MOV.U32 R42, RZ, RZ, R87 ;  /* 0x000000ffff2a7224 */ /* 0x000fca00078e0057 */
[----:B------:R-:W1:Y:S01]  /*6430*/  MUFU.EX2 R119, R119 ;  /* 0x0000007700777308 */ /* 0x000e620000000800 */
[----:B--2---:R-:W-:-:S07]  /*6440*/  FADD.FTZ R54, R204, R11 ;  /* 0x0000000bcc367221 */ /* 0x004fce0000010000 */
[----:B------:R-:W2:Y:S01]  /*6450*/  MUFU.EX2 R44, R44 ;  /* 0x0000002c002c7308 */ /* 0x000ea20000000800 */
[----:B0-----:R-:W-:-:S07]  /*6460*/  FADD.FTZ R3, R201, R10 ;  /* 0x0000000ac9037221 */ /* 0x001fce0000010000 */
[----:B------:R-:W0:Y:S01]  /*6470*/  MUFU.EX2 R206, R206 ;  /* 0x000000ce00ce7308 */ /* 0x000e220000000800 */
[C---:B-1----:R-:W-:Y:S01]  /*6480*/  FADD.FTZ R11, R119.reuse, R54 ;  /* 0x00000036770b7221 */ /* 0x042fe20000010000 */
[----:B------:R-:W-:-:S06]  /*6490*/  F2FP.BF16.F32.PACK_AB R204, R119, R204 ;  /* 0x000000cc77cc723e */ /* 0x000fcc00000010ff */
[----:B------:R-:W1:Y:S01]  /*64a0*/  MUFU.EX2 R203, R203 ;  /* 0x000000cb00cb7308 */ /* 0x000e620000000800 */
[C---:B--2---:R-:W-:Y:S01]  /*64b0*/  FADD.FTZ R10, R44.reuse, R3 ;  /* 0x000000032c0a7221 */ /* 0x044fe20000010000 */
[----:B------:R-:W-:Y:S01]  /*64c0*/  F2FP.BF16.F32.PACK_AB R201, R44, R201 ;  /* 0x000000c92cc9723e */ /* 0x000fe200000010ff */
[----:B------:R-:W-:-:S05]  /*64d0*/  IMAD.MOV.U32 R44, RZ, RZ, R87 ;  /* 0x000000ffff2c7224 */ /* 0x000fca00078e0057 */
[----:B------:R-:W2:Y:S01]  /*64e0*/  MUFU.EX2 R125, R125 ;  /* 0x0000007d007d7308 */ /* 0x000ea20000000800 */
[----:B0-----:R-:W-:-:S07]  /*64f0*/  FADD.FTZ R54, R206, R11 ;  /* 0x0000000bce367221 */ /* 0x001fce0000010000 */
[----:B------:R-:W0:Y:S01]  /*6500*/  MUFU.EX2 R46, R46 ;  /* 0x0000002e002e7308 */ /* 0x000e220000000800 */
[----:B-1----:R-:W-:-:S07]  /*6510*/  FADD.FTZ R3, R203, R10 ;  /* 0x0000000acb037221 */ /* 0x002fce0000010000 */
[----:B------:R-:W1:Y:S01]  /*6520*/  MUFU.EX2 R208, R208 ;  /* 0x000000d000d07308 */ /* 0x000e620000000800 */
[C---:B--2---:R-:W-:Y:S01]  /*6530*/  FADD.FTZ R11, R125.reuse, R54 ;  /* 0x000000367d0b7221 */ /* 0x044fe20000010000 */
[----:B------:R-:W-:-:S06]  /*6540*/  F2FP.BF16.F32.PACK_AB R206, R125, R206 ;  /* 0x000000ce7dce723e */ /* 0x000fcc00000010ff */
[----:B------:R-:W2:Y:S01]  /*6550*/  MUFU.EX2 R205, R205 ;  /* 0x000000cd00cd7308 */ /* 0x000ea20000000800 */
[C---:B0-----:R-:W-:Y:S01]  /*6560*/  FADD.FTZ R10, R46.reuse, R3 ;  /* 0x000000032e0a7221 */ /* 0x041fe20000010000 */
[----:B------:R-:W-:Y:S01]  /*6570*/  F2FP.BF16.F32.PACK_AB R203, R46, R203 ;  /* 0x000000cb2ecb723e */ /* 0x000fe200000010ff */
[----:B------:R-:W-:-:S05]  /*6580*/  IMAD.MOV.U32 R46, RZ, RZ, R87 ;  /* 0x000000ffff2e7224 */ /* 0x000fca00078e0057 */
[----:B------:R-:W0:Y:S01]  /*6590*/  MUFU.EX2 R129, R129 ;  /* 0x0000008100817308 */ /* 0x000e220000000800 */
[----:B-1----:R-:W-:-:S07]  /*65a0*/  FADD.FTZ R54, R208, R11 ;  /* 0x0000000bd0367221 */ /* 0x002fce0000010000 */
[----:B------:R-:W1:Y:S01]  /*65b0*/  MUFU.EX2 R48, R48 ;  /* 0x0000003000307308 */ /* 0x000e620000000800 */
[----:B--2---:R-:W-:-:S07]  /*65c0*/  FADD.FTZ R3, R205, R10 ;  /* 0x0000000acd037221 */ /* 0x004fce0000010000 */
[----:B------:R-:W2:Y:S01]  /*65d0*/  MUFU.EX2 R210, R210 ;  /* 0x000000d200d27308 */ /* 0x000ea20000000800 */
[C---:B0-----:R-:W-:Y:S01]  /*65e0*/  FADD.FTZ R11, R129.reuse, R54 ;  /* 0x00000036810b7221 */ /* 0x041fe20000010000 */
[----:B------:R-:W-:-:S06]  /*65f0*/  F2FP.BF16.F32.PACK_AB R208, R129, R208 ;  /* 0x000000d081d0723e */ /* 0x000fcc00000010ff */
[----:B------:R-:W0:Y:S01]  /*6600*/  MUFU.EX2 R207, R207 ;  /* 0x000000cf00cf7308 */ /* 0x000e220000000800 */
[C---:B-1----:R-:W-:Y:S01]  /*6610*/  FADD.FTZ R10, R48.reuse, R3 ;  /* 0x00000003300a7221 */ /* 0x042fe20000010000 */
[----:B------:R-:W-:Y:S02]  /*6620*/  F2FP.BF16.F32.PACK_AB R205, R48, R205 ;  /* 0x000000cd30cd723e */ /* 0x000fe400000010ff */
[----:B------:R-:W-:-:S04]  /*6630*/  MOV R48, R87 ;  /* 0x0000005700307202 */ /* 0x000fc80000000f00 */
        /* <DEDUP_REMOVED lines=24> */
[----:B------:R1:W3:Y:S01]  /*67c0*/  MUFU.EX2 R38, R29 ;  /* 0x0000001d00267308 */ /* 0x0002e20000000800 */
[----:B--2---:R-:W-:-:S07]  /*67d0*/  FADD.FTZ R3, R25, R10 ;  /* 0x0000000a19037221 */ /* 0x004fce0000010000 */
[----:B------:R-:W2:Y:S01]  /*67e0*/  MUFU.EX2 R216, R216 ;  /* 0x000000d800d87308 */ /* 0x000ea20000000800 */
[C---:B0-----:R-:W-:Y:S01]  /*67f0*/  FADD.FTZ R11, R147.reuse, R58 ;  /* 0x0000003a930b7221 */ /* 0x041fe20000010000 */
[----:B------:R-:W-:Y:S01]  /*6800*/  F2FP.BF16.F32.PACK_AB R214, R147, R214 ;  /* 0x000000d693d6723e */ /* 0x000fe200000010ff */
[----:B-1----:R-:W-:-:S05]  /*6810*/  IMAD.MOV.U32 R29, RZ, RZ, R87 ;  /* 0x000000ffff1d7224 */ /* 0x002fca00078e0057 */
[----:B------:R-:W0:Y:S01]  /*6820*/  MUFU.EX2 R135, R135 ;  /* 0x0000008700877308 */ /* 0x000e220000000800 */
[C---:B---3--:R-:W-:Y:S01]  /*6830*/  FADD.FTZ R60, R38.reuse, R3 ;  /* 0x00000003263c7221 */ /* 0x048fe20000010000 */
[----:B------:R-:W-:Y:S01]  /*6840*/  F2FP.BF16.F32.PACK_AB R211, R38, R25 ;  /* 0x0000001926d3723e */ /* 0x000fe200000010ff */
[--C-:B------:R-:W-:Y:S02]  /*6850*/  IMAD.MOV.U32 R38, RZ, RZ, R87.reuse ;  /* 0x000000ffff267224 */ /* 0x100fe400078e0057 */
[----:B------:R-:W-:-:S03]  /*6860*/  IMAD.MOV.U32 R25, RZ, RZ, R87 ;  /* 0x000000ffff197224 */ /* 0x000fc600078e0057 */
[----:B------:R-:W1:Y:S01]  /*6870*/  MUFU.EX2 R149, R149 ;  /* 0x0000009500957308 */ /* 0x000e620000000800 */
[----:B--2---:R-:W-:-:S07]  /*6880*/  FADD.FTZ R58, R216, R11 ;  /* 0x0000000bd83a7221 */ /* 0x004fce0000010000 */
[----:B------:R-:W2:Y:S01]  /*6890*/  MUFU.EX2 R54, R139 ;  /* 0x0000008b00367308 */ /* 0x000ea20000000800 */
[----:B0-----:R-:W-:Y:S01]  /*68a0*/  FADD.FTZ R3, R135, R60 ;  /* 0x0000003c87037221 */ /* 0x001fe20000010000 */
[----:B------:R-:W-:-:S06]  /*68b0*/  IMAD.MOV.U32 R60, RZ, RZ, R87 ;  /* 0x000000ffff3c7224 */ /* 0x000fcc00078e0057 */
        /* <DEDUP_REMOVED lines=16> */
[C---:B0-----:R-:W-:Y:S01]  /*69c0*/  FADD.FTZ R14, R58.reuse, R3 ;  /* 0x000000033a0e7221 */ /* 0x041fe20000010000 */
[----:B------:R-:W-:Y:S01]  /*69d0*/  F2FP.BF16.F32.PACK_AB R217, R58, R123 ;  /* 0x0000007b3ad9723e */ /* 0x000fe200000010ff */
[----:B------:R-:W-:-:S05]  /*69e0*/  IMAD.MOV.U32 R58, RZ, RZ, R87 ;  /* 0x000000ffff3a7224 */ /* 0x000fca00078e0057 */
[----:B------:R-:W0:Y:S01]  /*69f0*/  MUFU.EX2 R151, R151 ;  /* 0x0000009700977308 */ /* 0x000e220000000800 */
[----:B-1----:R-:W-:-:S07]  /*6a00*/  FADD.FTZ R10, R218, R11 ;  /* 0x0000000bda0a7221 */ /* 0x002fce0000010000 */
[----:B------:R-:W1:Y:S01]  /*6a10*/  MUFU.EX2 R12, R145 ;  /* 0x00000091000c7308 */ /* 0x000e620000000800 */
[----:B--2---:R-:W-:Y:S01]  /*6a20*/  FADD.FTZ R3, R137, R14 ;  /* 0x0000000e89037221 */ /* 0x004fe20000010000 */
[C---:B0-----:R-:W-:Y:S01]  /*6a30*/  FADD.FTZ R10, R151.reuse, R10 ;  /* 0x0000000a970a7221 */ /* 0x041fe20000010000 */
[----:B------:R-:W-:Y:S02]  /*6a40*/  F2FP.BF16.F32.PACK_AB R218, R151, R218 ;  /* 0x000000da97da723e */ /* 0x000fe400000010ff */
[C---:B-1----:R-:W-:Y:S01]  /*6a50*/  FADD.FTZ R3, R12.reuse, R3 ;  /* 0x000000030c037221 */ /* 0x042fe20000010000 */
[----:B------:R-:W-:Y:S01]  /*6a60*/  F2FP.BF16.F32.PACK_AB R219, R12, R137 ;  /* 0x000000890cdb723e */ /* 0x000fe200000010ff */
[----:B------:R-:W-:Y:S06]  /*6a70*/  @!P2 BRA `(.L_x_15) ;  /* 0x000000580044a947 */ /* 0x000fec0003800000 */
[----:B------:R-:W-:Y:S01]  /*6a80*/  R2UR UR6, R16 ;  /* 0x00000000100672ca */ /* 0x000fe200000e0000 */
[----:B------:R-:W-:Y:S01]  /*6a90*/  VIADD R13, R120, 0xfffffffe ;  /* 0xfffffffe780d7836 */ /* 0x000fe20000000000 */
[----:B------:R-:W-:Y:S01]  /*6aa0*/  CS2R R86, SRZ ;  /* 0x0000000000567805 */ /* 0x000fe2000001ff00 */
[----:B------:R-:W-:Y:S01]  /*6ab0*/  IMAD.MOV.U32 R12, RZ, RZ, R133 ;  /* 0x000000ffff0c7224 */ /* 0x000fe200078e0085 */
[----:B------:R-:W-:Y:S01]  /*6ac0*/  CS2R R84, SRZ ;  /* 0x0000000000547805 */ /* 0x000fe2000001ff00 */
[----:B------:R-:W-:Y:S01]  /*6ad0*/  IMAD.MOV.U32 R11, RZ, RZ, R89 ;  /* 0x000000ffff0b7224 */ /* 0x000fe200078e0059 */
[----:B------:R-:W-:Y:S02]  /*6ae0*/  CS2R R82, SRZ ;  /* 0x0000000000527805 */ /* 0x000fe4000001ff00 */
[----:B------:R-:W-:Y:S02]  /*6af0*/  CS2R R80, SRZ ;  /* 0x0000000000507805 */ /* 0x000fe4000001ff00 */
[----:B------:R-:W-:-:S02]  /*6b00*/  CS2R R78, SRZ ;  /* 0x00000000004e7805 */ /* 0x000fc4000001ff00 */
[----:B------:R-:W-:Y:S02]  /*6b10*/  CS2R R76, SRZ ;  /* 0x00000000004c7805 */ /* 0x000fe4000001ff00 */
[----:B------:R-:W-:Y:S02]  /*6b20*/  CS2R R74, SRZ ;  /* 0x00000000004a7805 */ /* 0x000fe4000001ff00 */
[----:B------:R-:W-:Y:S02]  /*6b30*/  CS2R R72, SRZ ;  /* 0x0000000000487805 */ /* 0x000fe4000001ff00 */
[----:B------:R-:W-:Y:S02]  /*6b40*/  CS2R R70, SRZ ;  /* 0x0000000000467805 */ /* 0x000fe4000001ff00 */
[----:B------:R-:W-:Y:S02]  /*6b50*/  MOV R15, UR6 ;  /* 0x00000006000f7c02 */ /* 0x000fe40008000f00 */
[----:B------:R-:W-:-:S02]  /*6b60*/  CS2R R68, SRZ ;  /* 0x0000000000447805 */ /* 0x000fc4000001ff00 */
[----:B------:R-:W-:Y:S02]  /*6b70*/  CS2R R66, SRZ ;  /* 0x0000000000427805 */ /* 0x000fe4000001ff00 */
[----:B------:R-:W-:Y:S02]  /*6b80*/  CS2R R64, SRZ ;  /* 0x0000000000407805 */ /* 0x000fe4000001ff00 */
[----:B------:R-:W-:Y:S02]  /*6b90*/  CS2R R62, SRZ ;  /* 0x00000000003e7805 */ /* 0x000fe4000001ff00 */
[----:B------:R-:W-:Y:S02]  /*6ba0*/  CS2R R60, SRZ ;  /* 0x00000000003c7805 */ /* 0x000fe4000001ff00 */
[----:B------:R-:W-:Y:S02]  /*6bb0*/  CS2R R58, SRZ ;  /* 0x00000000003a7805 */ /* 0x000fe4000001ff00 */
        /* <DEDUP_REMOVED lines=16> */
[----:B------:R-:W-:Y:S01]  /*6cc0*/  CS2R R24, SRZ ;  /* 0x0000000000187805 */ /* 0x000fe2000001ff00 */
[----:B------:R-:W-:Y:S01]  /*6cd0*/  UMOV UR61, UR60 ;  /* 0x0000003c003d7c82 */ /* 0x000fe20008000000 */
[----:B------:R-:W-:-:S05]  /*6ce0*/  ULDC UR7, c[0x0][0x9d8] ;  /* 0x0002760000077ab9 */ /* 0x000fca0000000800 */
.L_x_24:
[----:B------:R-:W-:Y:S01]  /*6cf0*/  R2UR UR11, R17 ;  /* 0x00000000110b72ca */ /* 0x000fe200000e0000 */
[----:B------:R-:W-:Y:S01]  /*6d00*/  UIADD3 UR60, UR61, 0x1, URZ ;  /* 0x000000013d3c7890 */ /* 0x000fe2000fffe03f */
[----:B------:R-:W-:-:S03]  /*6d10*/  R2UR UR10, R15 ;  /* 0x000000000f0a72ca */ /* 0x000fc600000e0000 */
[----:B------:R-:W-:-:S04]  /*6d20*/  UISETP.NE.AND UP0, UPT, UR60, 0x2, UPT ;  /* 0x000000023c00788c */ /* 0x000fc8000bf05270 */
[----:B------:R-:W-:Y:S02]  /*6d30*/  USEL UR6, URZ, 0x1, UP0 ;  /* 0x000000013f067887 */ /* 0x000fe40008000000 */
[----:B------:R-:W-:Y:S02]  /*6d40*/  USEL UR60, UR60, URZ, UP0 ;  /* 0x0000003f3c3c7287 */ /* 0x000fe40008000000 */
[----:B------:R-:W-:Y:S02]  /*6d50*/  ISETP.NE.AND P3, PT, RZ, UR11, PT ;  /* 0x0000000bff007c0c */ /* 0x000fe4000bf65270 */
[----:B------:R-:W-:-:S06]  /*6d60*/  ULOP3.LUT UR6, UR10, UR6, URZ, 0x3c, !UPT ;  /* 0x000000060a067292 */ /* 0x000fcc000f8e3c3f */
[----:B------:R-:W-:-:S05]  /*6d70*/  IMAD.U32 R16, RZ, RZ, UR6 ;  /* 0x00000006ff107e24 */ /* 0x000fca000f8e00ff */
[----:B------:R-:W-:Y:S05]  /*6d80*/  @P3 BRA `(.L_x_16) ;  /* 0x0000000000343947 */ /* 0x000fea0003800000 */
[----:B------:R-:W-:Y:S05]  /*6d90*/  @!P0 BRA `(.L_x_17) ;  /* 0x0000000000048947 */ /* 0x000fea0003800000 */
[----:B------:R-:W-:Y:S01]  /*6da0*/  BPT.TRAP 0x1 ;  /* 0x000000040000795c */ /* 0x000fe20000300000 */
.L_x_17:
[----:B------:R-:W-:Y:S02]  /*6db0*/  R2UR UR6, R2 ;  /* 0x00000000020672ca */ /* 0x000fe400000e0000 */
[----:B------:R-:W-:-:S11]  /*6dc0*/  R2UR UR10, R16 ;  /* 0x00000000100a72ca */ /* 0x000fd600000e0000 */
[----:B------:R-:W-:Y:S02]  /*6dd0*/  ULEA UR6, UR60, UR6, 0x3 ;  /* 0x000000063c067291 */ /* 0x000fe4000f8e183f */
[----:B------:R-:W-:-:S05]  /*6de0*/  IMAD.U32 R14, RZ, RZ, UR10 ;  /* 0x0000000aff0e7e24 */ /* 0x000fca000f8e00ff */
[----:B------:R-:W-:-:S04]  /*6df0*/  SHF.L.U32 R14, R14, 0x1f, RZ ;  /* 0x0000001f0e0e7819 */ /* 0x000fc800000006ff */
[----:B------:R0:W1:Y:S01]  /*6e00*/  SYNCS.PHASECHK.TRANS64.TRYWAIT P2, [UR6+0x34830], R14 ;  /* 0x0348300eff0075a7 */ /* 0x0000620008040146 */
[----:B------:R-:W-:Y:S05]  /*6e10*/  @!P0 BRA `(.L_x_18) ;  /* 0x0000000000048947 */ /* 0x000fea0003800000 */
[----:B------:R-:W-:Y:S01]  /*6e20*/  BPT.TRAP 0x1 ;  /* 0x000000040000795c */ /* 0x000fe20000300000 */
.L_x_18:
[----:B-1----:R-:W-:Y:S05]  /*6e30*/  @P2 BRA `(.L_x_16) ;  /* 0x0000000000082947 */ /* 0x002fea0003800000 */
[----:B------:R-:W1:Y:S02]  /*6e40*/  SYNCS.PHASECHK.TRANS64.TRYWAIT P2, [UR6+0x34830], R14 ;  /* 0x0348300eff0075a7 */ /* 0x000e640008040146 */
[----:B-1----:R-:W-:Y:S05]  /*6e50*/  @!P2 BRA `(.L_x_19) ;  /* 0x000000b40010a947 */ /* 0x002fea0003800000 */
.L_x_16:
[----:B------:R-:W2:Y:S01]  /*6e60*/  S2R R20, SR_TID.X ;  /* 0x0000000000147919 */ /* 0x000ea20000002100 */
[----:B------:R-:W-:Y:S01]  /*6e70*/  R2UR UR6, R0 ;  /* 0x00000000000672ca */ /* 0x000fe200000e0000 */
[----:B------:R-:W-:Y:S01]  /*6e80*/  UMOV UR59, 0x40000040 ;  /* 0x40000040003b7882 */ /* 0x000fe20000000000 */
[----:B------:R-:W-:Y:S01]  /*6e90*/  R2UR UR14, R8 ;  /* 0x00000000080e72ca */ /* 0x000fe200000e0000 */
[----:B------:R-:W-:Y:S01]  /*6ea0*/  UMOV UR27, 0x40000040 ;  /* 0x40000040001b7882 */ /* 0x000fe20000000000 */
[----:B------:R-:W-:Y:S01]  /*6eb0*/  R2UR UR15, R9 ;  /* 0x00000000090f72ca */ /* 0x000fe200000e0000 */
[----:B------:R-:W-:Y:S01]  /*6ec0*/  UMOV UR31, 0x40000040 ;  /* 0x40000040001f7882 */ /* 0x000fe20000000000 */
[----:B------:R-:W-:Y:S01]  /*6ed0*/  UMOV UR35, 0x40000040 ;  /* 0x4000004000237882 */ /* 0x000fe20000000000 */
[----:B------:R-:W-:Y:S01]  /*6ee0*/  UMOV UR39, 0x40000040 ;  /* 0x4000004000277882 */ /* 0x000fe20000000000 */
[----:B------:R-:W-:Y:S01]  /*6ef0*/  UMOV UR43, 0x40000040 ;  /* 0x40000040002b7882 */ /* 0x000fe20000000000 */
[----:B------:R-:W-:Y:S01]  /*6f00*/  UMOV UR47, 0x40000040 ;  /* 0x40000040002f7882 */ /* 0x000fe20000000000 */
[----:B------:R-:W-:Y:S01]  /*6f10*/  UMOV UR51, 0x40000040 ;  /* 0x4000004000337882 */ /* 0x000fe20000000000 */
[----:B------:R-:W-:Y:S01]  /*6f20*/  UMOV UR55, 0x40000040 ;  /* 0x4000004000377882 */ /* 0x000fe20000000000 */
[----:B------:R-:W-:Y:S01]  /*6f30*/  R2UR UR18, R6 ;  /* 0x00000000061272ca */ /* 0x000fe200000e0000 */
[----:B------:R-:W-:Y:S01]  /*6f40*/  UIMAD UR6, UR60, 0xb00, UR6 ;  /* 0x00000b003c0678a4 */ /* 0x000fe2000f8e0206 */
[----:B------:R-:W-:Y:S01]  /*6f50*/  R2UR UR19, R7 ;  /* 0x00000000071372ca */ /* 0x000fe200000e0000 */
[----:B------:R-:W-:Y:S01]  /*6f60*/  UMOV UR56, UR14 ;  /* 0x0000000e00387c82 */ /* 0x000fe20008000000 */
[----:B------:R-:W-:Y:S01]  /*6f70*/  UMOV UR24, UR14 ;  /* 0x0000000e00187c82 */ /* 0x000fe20008000000 */
[----:B------:R-:W-:Y:S01]  /*6f80*/  UMOV UR57, UR15 ;  /* 0x0000000f00397c82 */ /* 0x000fe20008000000 */
[----:B------:R-:W-:-:S02]  /*6f90*/  UIADD3 UR26, UR6, 0x80, URZ ;  /* 0x00000080061a7890 */ /* 0x000fc4000fffe03f */
        /* <DEDUP_REMOVED lines=9> */
[----:B--2---:R-:W-:Y:S01]  /*7030*/  SHF.R.U32.HI R20, RZ, 0x7, R20 ;  /* 0x00000007ff147819 */ /* 0x004fe20000011614 */
[----:B------:R-:W-:Y:S01]  /*7040*/  UMOV UR36, UR14 ;  /* 0x0000000e00247c82 */ /* 0x000fe20008000000 */
[----:B------:R-:W-:Y:S01]  /*7050*/  UMOV UR37, UR15 ;  /* 0x0000000f00257c82 */ /* 0x000fe20008000000 */
[----:B------:R-:W-:-:S02]  /*7060*/  UIADD3 UR42, UR6, 0x280, URZ ;  /* 0x00000280062a7890 */ /* 0x000fc4000fffe03f */
[----:B01----:R-:W-:Y:S01]  /*7070*/  VIADD R14, R20, 0x8 ;  /* 0x00000008140e7836 */ /* 0x003fe20000000000 */
[----:B------:R-:W-:Y:S01]  /*7080*/  UMOV UR40, UR14 ;  /* 0x0000000e00287c82 */ /* 0x000fe20008000000 */
[----:B------:R-:W-:Y:S01]  /*7090*/  UMOV UR41, UR15 ;  /* 0x0000000f00297c82 */ /* 0x000fe20008000000 */
[----:B------:R-:W-:Y:S02]  /*70a0*/  UIADD3 UR46, UR6, 0x300, URZ ;  /* 0x00000300062e7890 */ /* 0x000fe4000fffe03f */
[----:B------:R0:W-:Y:S01]  /*70b0*/  BAR.SYNC.DEFER_BLOCKING R14, 0x100 ;  /* 0x0004000e0000751d */ /* 0x0001e20000010000 */
[----:B------:R-:W-:Y:S02]  /*70c0*/  UIADD3 UR50, UR6, 0x380, URZ ;  /* 0x0000038006327890 */ /* 0x000fe4000fffe03f */
[----:B------:R-:W-:Y:S02]  /*70d0*/  UIADD3 UR54, UR6, 0x400, URZ ;  /* 0x0000040006367890 */ /* 0x000fe4000fffe03f */
[----:B------:R-:W-:Y:S01]  /*70e0*/  UIADD3 UR10, UR6, 0x500, URZ ;  /* 0x00000500060a7890 */ /* 0x000fe2000fffe03f */
[----:B------:R-:W-:Y:S01]  /*70f0*/  UMOV UR44, UR14 ;  /* 0x0000000e002c7c82 */ /* 0x000fe20008000000 */
[----:B------:R-:W-:Y:S01]  /*7100*/  UMOV UR45, UR15 ;  /* 0x0000000f002d7c82 */ /* 0x000fe20008000000 */
[----:B------:R-:W-:Y:S01]  /*7110*/  UMOV UR48, UR14 ;  /* 0x0000000e00307c82 */ /* 0x000fe20008000000 */
[----:B------:R-:W-:Y:S01]  /*7120*/  UMOV UR49, UR15 ;  /* 0x0000000f00317c82 */ /* 0x000fe20008000000 */
[----:B------:R-:W-:Y:S01]  /*7130*/  UMOV UR52, UR14 ;  /* 0x0000000e00347c82 */ /* 0x000fe20008000000 */
[----:B------:R-:W-:Y:S01]  /*7140*/  UMOV UR53, UR15 ;  /* 0x0000000f00357c82 */ /* 0x000fe20008000000 */
[----:B------:R-:W-:Y:S01]  /*7150*/  UMOV UR11, 0x40000040 ;  /* 0x40000040000b7882 */ /* 0x000fe20000000000 */
[----:B------:R-:W-:Y:S01]  /*7160*/  UIADD3 UR22, UR6, 0x586, URZ ;  /* 0x0000058606167890 */ /* 0x000fe2000fffe03f */
[----:B------:R-:W-:Y:S01]  /*7170*/  UMOV UR23, 0x40000040 ;  /* 0x4000004000177882 */ /* 0x000fe20000000000 */
        /* <DEDUP_REMOVED lines=65> */
[----:B------:R-:W-:Y:S01]  /*7590*/  UMOV UR24, UR14 ;  /* 0x0000000e00187c82 */ /* 0x000fe20008000000 */
[----:B------:R-:W-:Y:S01]  /*75a0*/  UMOV UR25, UR15 ;  /* 0x0000000f00197c82 */ /* 0x000fe20008000000 */
[----:B------:R-:W-:Y:S01]  /*75b0*/  UMOV UR26, UR10 ;  /* 0x0000000a001a7c82 */ /* 0x000fe20008000000 */
[----:B------:R-:W-:Y:S01]  /*75c0*/  UMOV UR27, 0x40000040 ;  /* 0x40000040001b7882 */ /* 0x000fe20000000000 */
[----:B------:R-:W-:Y:S01]  /*75d0*/  UIADD3 UR10, UR6, 0x502, URZ ;  /* 0x00000502060a7890 */ /* 0x000fe2000fffe03f */
[----:B------:R-:W-:Y:S02]  /*75e0*/  R2UR UR14, R4 ;  /* 0x00000000040e72ca */ /* 0x000fe400000e0000 */
[----:B------:R-:W-:Y:S01]  /*75f0*/  R2UR UR15, R5 ;  /* 0x00000000050f72ca */ /* 0x000fe200000e0000 */
        /* <DEDUP_REMOVED lines=73> */
[----:B------:R-:W-:Y:S01]  /*7a90*/  UMOV UR24, UR18 ;  /* 0x0000001200187c82 */ /* 0x000fe20008000000 */
[----:B------:R-:W-:Y:S01]  /*7aa0*/  UMOV UR25, UR19 ;  /* 0x0000001300197c82 */ /* 0x000fe20008000000 */
[----:B------:R-:W-:Y:S01]  /*7ab0*/  UMOV UR26, UR10 ;  /* 0x0000000a001a7c82 */ /* 0x000fe20008000000 */
[----:B------:R-:W-:Y:S01]  /*7ac0*/  UMOV UR27, 0x40000040 ;  /* 0x40000040001b7882 */ /* 0x000fe20000000000 */
[----:B------:R-:W-:Y:S02]  /*7ad0*/  UIADD3 UR10, UR6, 0x504, URZ ;  /* 0x00000504060a7890 */ /* 0x000fe4000fffe03f */
[----:B------:R-:W-:Y:S01]  /*7ae0*/  UIADD3 UR18, UR6, 0x584, URZ ;  /* 0x0000058406127890 */ /* 0x000fe2000fffe03f */
        /* <DEDUP_REMOVED lines=150> */
[----:B------:R-:W-:Y:S01]  /*8450*/  UMOV UR24, UR4 ;  /* 0x0000000400187c82 */ /* 0x000fe20008000000 */
[----:B------:R-:W-:Y:S01]  /*8460*/  UMOV UR25, UR5 ;  /* 0x0000000500197c82 */ /* 0x000fe20008000000 */
[----:B------:R-:W-:Y:S01]  /*8470*/  UMOV UR26, UR10 ;  /* 0x0000000a001a7c82 */ /* 0x000fe20008000000 */
[----:B------:R-:W-:Y:S01]  /*8480*/  UMOV UR27, 0x40000040 ;  /* 0x40000040001b7882 */ /* 0x000fe20000000000 */
[----:B------:R-:W-:Y:S01]  /*8490*/  UIADD3 UR10, UR6, 0x580, URZ ;  /* 0x00000580060a7890 */ /* 0x000fe2000fffe03f */
        /* <DEDUP_REMOVED lines=72> */
[----:B------:R-:W-:Y:S01]  /*8920*/  UMOV UR11, 0x40000040 ;  /* 0x40000040000b7882 */ /* 0x000fe20000000000 */
[----:B------:R-:W-:Y:S01]  /*8930*/  UIADD3 UR14, UR6, 0x582, URZ ;  /* 0x00000582060e7890 */ /* 0x000fe2000fffe03f */
[----:B------:R-:W-:Y:S02]  /*8940*/  WARPGROUP.DEPBAR.LE gsb0, 0x0 ;  /* 0x00008000000079c5 */ /* 0x000fe40000010000 */
[----:B------:R-:W-:-:S06]  /*8950*/  WARPGROUP.ARRIVE ;  /* 0x00000000000079c5 */ /* 0x000fcc0000000000 */
[----:B------:R-:W-:Y:S01]  /*8960*/  HGMMA.64x16x16.F32.BF16 R88, gdesc[UR8], R88, gsb0 ;  /* 0x00200000085879f0 */ /* 0x000fe20008001858 */
[----:B------:R-:W-:Y:S02]  /*8970*/  UIADD3 UR10, UR6, 0xa82, URZ ;  /* 0x00000a82060a7890 */ /* 0x000fe4000fffe03f */
        /* <DEDUP_REMOVED lines=144> */
[----:B------:R-:W-:Y:S01]  /*9280*/  UIADD3 UR6, UR6, 0xa86, URZ ;  /* 0x00000a8606067890 */ /* 0x000fe2000fffe03f */
        /* <DEDUP_REMOVED lines=33> */
[----:B0-----:R-:W-:Y:S05]  /*94a0*/  @P3 BRA `(.L_x_20) ;  /* 0x0000000000343947 */ /* 0x001fea0003800000 */
[----:B------:R-:W-:Y:S05]  /*94b0*/  @!P0 BRA `(.L_x_21) ;  /* 0x0000000000048947 */ /* 0x000fea0003800000 */
[----:B------:R-:W-:Y:S01]  /*94c0*/  BPT.TRAP 0x1 ;  /* 0x000000040000795c */ /* 0x000fe20000300000 */
.L_x_21:
        /* <DEDUP_REMOVED lines=8> */
.L_x_22:
[----:B-1----:R-:W-:Y:S05]  /*9550*/  @P2 BRA `(.L_x_20) ;  /* 0x0000000000082947 */ /* 0x002fea0003800000 */
[----:B------:R-:W1:Y:S02]  /*9560*/  SYNCS.PHASECHK.TRANS64.TRYWAIT P2, [UR6+0x34850], R14 ;  /* 0x0348500eff0075a7 */ /* 0x000e640008040146 */
[----:B-1----:R-:W-:Y:S05]  /*9570*/  @!P2 BRA `(.L_x_23) ;  /* 0x0000008c0060a947 */ /* 0x002fea0003800000 */
.L_x_20:
[----:B------:R-:W-:Y:S01]  /*9580*/  R2UR UR14, R2 ;  /* 0x00000000020e72ca */ /* 0x000fe200000e0000 */
[----:B------:R-:W-:Y:S01]  /*9590*/  WARPGROUP.ARRIVE ;  /* 0x00000000000079c5 */ /* 0x000fe20000000000 */
[----:B------:R-:W-:Y:S01]  /*95a0*/  UMOV UR11, 0x40000040 ;  /* 0x40000040000b7882 */ /* 0x000fe20000000000 */
[----:B01----:R-:W-:Y:S01]  /*95b0*/  FMUL.FTZ R14, R168, UR7 ;  /* 0x00000007a80e7c20 */ /* 0x003fe20008410000 */
[----:B------:R-:W-:Y:S01]  /*95c0*/  FMUL.FTZ R15, R169, UR7 ;  /* 0x00000007a90f7c20 */ /* 0x000fe20008410000 */
[----:B------:R-:W-:Y:S01]  /*95d0*/  FMUL.FTZ R168, R172, UR7 ;  /* 0x00000007aca87c20 */ /* 0x000fe20008410000 */
[----:B------:R-:W-:Y:S01]  /*95e0*/  FMUL.FTZ R169, R173, UR7 ;  /* 0x00000007ada97c20 */ /* 0x000fe20008410000 */
[----:B------:R-:W-:Y:S01]  /*95f0*/  FMUL.FTZ R160, R160, UR7 ;  /* 0x00000007a0a07c20 */ /* 0x000fe20008410000 */
[----:B------:R-:W-:Y:S01]  /*9600*/  FMUL.FTZ R161, R161, UR7 ;  /* 0x00000007a1a17c20 */ /* 0x000fe20008410000 */
[----:B------:R-:W0:Y:S01]  /*9610*/  MUFU.TANH R14, R14 ;  /* 0x0000000e000e7308 */ /* 0x000e220000002400 */
[----:B------:R-:W-:Y:S01]  /*9620*/  FMUL.FTZ R164, R164, UR7 ;  /* 0x00000007a4a47c20 */ /* 0x000fe20008410000 */
[----:B------:R-:W-:Y:S01]  /*9630*/  FMUL.FTZ R165, R165, UR7 ;  /* 0x00000007a5a57c20 */ /* 0x000fe20008410000 */
[----:B------:R-:W-:Y:S01]  /*9640*/  FMUL.FTZ R152, R152, UR7 ;  /* 0x0000000798987c20 */ /* 0x000fe20008410000 */
[----:B------:R-:W-:Y:S01]  /*9650*/  UIADD3 UR6, UR14, 0x400, URZ ;  /* 0x000004000e067890 */ /* 0x000fe2000fffe03f */
[----:B------:R-:W-:Y:S01]  /*9660*/  FMUL.FTZ R153, R153, UR7 ;  /* 0x0000000799997c20 */ /* 0x000fe20008410000 */
[----:B------:R-:W-:Y:S01]  /*9670*/  FMUL.FTZ R156, R156, UR7 ;  /* 0x000000079c9c7c20 */ /* 0x000fe20008410000 */
[----:B------:R-:W-:Y:S01]  /*9680*/  FMUL.FTZ R157, R157, UR7 ;  /* 0x000000079d9d7c20 */ /* 0x000fe20008410000 */
[----:B------:R-:W-:Y:S01]  /*9690*/  USHF.R.U32.HI UR6, URZ, 0x4, UR6 ;  /* 0x000000043f067899 */ /* 0x000fe20008011606 */
[----:B------:R-:W1:Y:S01]  /*96a0*/  MUFU.TANH R15, R15 ;  /* 0x0000000f000f7308 */ /* 0x000e620000002400 */
[----:B------:R-:W-:Y:S01]  /*96b0*/  FMUL.FTZ R144, R144, UR7 ;  /* 0x0000000790907c20 */ /* 0x000fe20008410000 */
[----:B------:R-:W-:Y:S01]  /*96c0*/  FMUL.FTZ R145, R145, UR7 ;  /* 0x0000000791917c20 */ /* 0x000fe20008410000 */
[----:B------:R-:W-:Y:S01]  /*96d0*/  ULOP3.LUT UR6, UR6, 0x3fff, URZ, 0xc0, !UPT ;  /* 0x00003fff06067892 */ /* 0x000fe2000f8ec03f */
[----:B------:R-:W-:Y:S01]  /*96e0*/  FMUL.FTZ R148, R148, UR7 ;  /* 0x0000000794947c20 */ /* 0x000fe20008410000 */
[----:B------:R-:W-:Y:S01]  /*96f0*/  FMUL.FTZ R149, R149, UR7 ;  /* 0x0000000795957c20 */ /* 0x000fe20008410000 */
[----:B------:R-:W-:Y:S01]  /*9700*/  FMUL.FTZ R136, R136, UR7 ;  /* 0x0000000788887c20 */ /* 0x000fe20008410000 */
[----:B------:R-:W-:Y:S01]  /*9710*/  ULOP3.LUT UR6, UR6, 0x5800000, URZ, 0xfc, !UPT ;  /* 0x0580000006067892 */ /* 0x000fe2000f8efc3f */
[----:B------:R-:W2:Y:S01]  /*9720*/  MUFU.TANH R168, R168 ;  /* 0x000000a800a87308 */ /* 0x000ea20000002400 */
[----:B0-----:R-:W-:Y:S01]  /*9730*/  FMNMX.FTZ R172, R14, R11, !PT ;  /* 0x0000000b0eac7209 */ /* 0x001fe20007810000 */
[----:B------:R-:W-:Y:S01]  /*9740*/  FMUL.FTZ R137, R137, UR7 ;  /* 0x0000000789897c20 */ /* 0x000fe20008410000 */
[----:B------:R-:W-:Y:S01]  /*9750*/  UIMAD UR6, UR61, 0xb00, UR6 ;  /* 0x00000b003d0678a4 */ /* 0x000fe2000f8e0206 */
[----:B------:R-:W-:Y:S01]  /*9760*/  FMUL.FTZ R140, R140, UR7 ;  /* 0x000000078c8c7c20 */ /* 0x000fe20008410000 */
[----:B------:R-:W-:Y:S01]  /*9770*/  FMUL.FTZ R20, R171, UR7 ;  /* 0x00000007ab147c20 */ /* 0x000fe20008410000 */
[----:B------:R-:W-:Y:S01]  /*9780*/  FMUL.FTZ R171, R175, UR7 ;  /* 0x00000007afab7c20 */ /* 0x000fe20008410000 */
[----:B------:R-:W-:Y:S01]  /*9790*/  FMUL.FTZ R141, R141, UR7 ;  /* 0x000000078d8d7c20 */ /* 0x000fe20008410000 */
[----:B------:R-:W0:Y:S01]  /*97a0*/  MUFU.TANH R169, R169 ;  /* 0x000000a900a97308 */ /* 0x000e220000002400 */
[----:B-1----:R-:W-:Y:S01]  /*97b0*/  FMNMX.FTZ R173, R15, R172, !PT ;  /* 0x000000ac0fad7209 */ /* 0x002fe20007810000 */
[----:B------:R-:W-:Y:S01]  /*97c0*/  UMOV UR10, UR6 ;  /* 0x00000006000a7c82 */ /* 0x000fe20008000000 */
[----:B------:R-:W-:Y:S01]  /*97d0*/  FMUL.FTZ R128, R128, UR7 ;  /* 0x0000000780807c20 */ /* 0x000fe20008410000 */
[----:B------:R-:W-:Y:S01]  /*97e0*/  HGMMA.64x128x16.F32.BF16 R24, R176, gdesc[UR8].tnspB, R24, gsb0 ;  /* 0x41e00008b0187df0 */ /* 0x000fe20008001818 */
[----:B------:R-:W-:Y:S01]  /*97f0*/  UIADD3 UR10, UR6, 0x80, URZ ;  /* 0x00000080060a7890 */ /* 0x000fe2000fffe03f */
[----:B------:R-:W-:Y:S01]  /*9800*/  FMUL.FTZ R129, R129, UR7 ;  /* 0x0000000781817c20 */ /* 0x000fe20008410000 */
[----:B------:R-:W-:Y:S01]  /*9810*/  UMOV UR11, 0x40000040 ;  /* 0x40000040000b7882 */ /* 0x000fe20000000000 */
[----:B------:R-:W1:Y:S01]  /*9820*/  MUFU.TANH R160, R160 ;  /* 0x000000a000a07308 */ /* 0x000e620000002400 */
[----:B--2---:R-:W-:Y:S01]  /*9830*/  FMNMX.FTZ R172, R168, R173, !PT ;  /* 0x000000ada8ac7209 */ /* 0x004fe20007810000 */
[----:B------:R-:W-:Y:S01]  /*9840*/  FMUL.FTZ R132, R132, UR7 ;  /* 0x0000000784847c20 */ /* 0x000fe20008410000 */
[----:B------:R-:W-:Y:S01]  /*9850*/  FMUL.FTZ R133, R133, UR7 ;  /* 0x0000000785857c20 */ /* 0x000fe20008410000 */
[----:B------:R-:W-:Y:S01]  /*9860*/  FMUL.FTZ R120, R120, UR7 ;  /* 0x0000000778787c20 */ /* 0x000fe20008410000 */
[----:B------:R-:W-:Y:S01]  /*9870*/  FMUL.FTZ R121, R121, UR7 ;  /* 0x0000000779797c20 */ /* 0x000fe20008410000 */
[----:B------:R-:W-:Y:S01]  /*9880*/  FMUL.FTZ R124, R124, UR7 ;  /* 0x000000077c7c7c20 */ /* 0x000fe20008410000 */
[----:B------:R-:W-:Y:S01]  /*9890*/  FMUL.FTZ R125, R125, UR7 ;  /* 0x000000077d7d7c20 */ /* 0x000fe20008410000 */
[----:B------:R-:W2:Y:S01]  /*98a0*/  MUFU.TANH R161, R161 ;  /* 0x000000a100a17308 */ /* 0x000ea20000002400 */
[----:B0-----:R-:W-:Y:S01]  /*98b0*/  FMNMX.FTZ R173, R169, R172, !PT ;  /* 0x000000aca9ad7209 */ /* 0x001fe20007810000 */
[----:B------:R-:W-:Y:S01]  /*98c0*/  FMUL.FTZ R112, R112, UR7 ;  /* 0x0000000770707c20 */ /* 0x000fe20008410000 */
[----:B------:R-:W-:Y:S01]  /*98d0*/  FMUL.FTZ R113, R113, UR7 ;  /* 0x0000000771717c20 */ /* 0x000fe20008410000 */
[----:B------:R-:W-:Y:S01]  /*98e0*/  FMUL.FTZ R116, R116, UR7 ;  /* 0x0000000774747c20 */ /* 0x000fe20008410000 */
[----:B------:R-:W-:Y:S01]  /*98f0*/  FMUL.FTZ R117, R117, UR7 ;  /* 0x0000000775757c20 */ /* 0x000fe20008410000 */
[----:B------:R-:W-:Y:S01]  /*9900*/  FMUL.FTZ R105, R105, UR7 ;  /* 0x0000000769697c20 */ /* 0x000fe20008410000 */
[----:B------:R-:W-:Y:S01]  /*9910*/  FMUL.FTZ R109, R109, UR7 ;  /* 0x000000076d6d7c20 */ /* 0x000fe20008410000 */
[----:B------:R-:W0:Y:S01]  /*9920*/  MUFU.TANH R164, R164 ;  /* 0x000000a400a47308 */ /* 0x000e220000002400 */
[----:B-1----:R-:W-:Y:S01]  /*9930*/  FMNMX.FTZ R172, R160, R173, !PT ;  /* 0x000000ada0ac7209 */ /* 0x002fe20007810000 */
[----:B------:R-:W-:Y:S01]  /*9940*/  FMUL.FTZ R97, R97, UR7 ;  /* 0x0000000761617c20 */ /* 0x000fe20008410000 */
[----:B------:R-:W-:Y:S01]  /*9950*/  FMUL.FTZ R101, R101, UR7 ;  /* 0x0000000765657c20 */ /* 0x000fe20008410000 */
[----:B------:R-:W-:Y:S01]  /*9960*/  FMUL.FTZ R93, R93, UR7 ;  /* 0x000000075d5d7c20 */ /* 0x000fe20008410000 */
[----:B------:R-:W-:Y:S01]  /*9970*/  FMUL.FTZ R21, R170, UR7 ;  /* 0x00000007aa157c20 */ /* 0x000fe20008410000 */
[----:B------:R-:W-:Y:S01]  /*9980*/  FMUL.FTZ R170, R174, UR7 ;  /* 0x00000007aeaa7c20 */ /* 0x000fe20008410000 */
[----:B------:R-:W-:Y:S01]  /*9990*/  FMUL.FTZ R162, R162, UR7 ;  /* 0x00000007a2a27c20 */ /* 0x000fe20008410000 */
        /* <DEDUP_REMOVED lines=44> */
[----:B------:R-:W1:Y:S01]  /*9c60*/  S2R R234, SR_TID.X ;  /* 0x0000000000ea7919 */ /* 0x000e620000002100 */
[C---:B------:R-:W-:Y:S01]  /*9c70*/  ISETP.GT.AND P2, PT, R13.reuse, RZ, PT ;  /* 0x000000ff0d00720c */ /* 0x040fe20003f44270 */
[----:B------:R-:W-:-:S02]  /*9c80*/  VIADD R13, R13, 0xffffffff ;  /* 0xffffffff0d0d7836 */ /* 0x000fc40000000000 */
[----:B------:R-:W3:Y:S01]  /*9c90*/  MUFU.TANH R145, R145 ;  /* 0x0000009100917308 */ /* 0x000ee20000002400 */
[----:B--2---:R-:W-:-:S07]  /*9ca0*/  FMNMX.FTZ R173, R157, R172, !PT ;  /* 0x000000ac9dad7209 */ /* 0x004fce0007810000 */
[----:B------:R-:W2:Y:S01]  /*9cb0*/  MUFU.TANH R148, R148 ;  /* 0x0000009400947308 */ /* 0x000ea20000002400 */
[----:B0-----:R-:W-:Y:S01]  /*9cc0*/  FMNMX.FTZ R172, R144, R173, !PT ;  /* 0x000000ad90ac7209 */ /* 0x001fe20007810000 */
[----:B------:R-:W-:-:S06]  /*9cd0*/  FMUL.FTZ R173, R118, UR7 ;  /* 0x0000000776ad7c20 */ /* 0x000fcc0008410000 */
[----:B------:R-:W0:Y:S01]  /*9ce0*/  MUFU.TANH R149, R149 ;  /* 0x0000009500957308 */ /* 0x000e220000002400 */
[----:B---3--:R-:W-:-:S07]  /*9cf0*/  FMNMX.FTZ R175, R145, R172, !PT ;  /* 0x000000ac91af7209 */ /* 0x008fce0007810000 */
[----:B------:R-:W3:Y:S01]  /*9d00*/  MUFU.TANH R136, R136 ;  /* 0x0000008800887308 */ /* 0x000ee20000002400 */
[----:B--2---:R-:W-:Y:S01]  /*9d10*/  FMNMX.FTZ R118, R148, R175, !PT ;  /* 0x000000af94767209 */ /* 0x004fe20007810000 */
[----:B------:R-:W-:Y:S01]  /*9d20*/  FMUL.FTZ R175, R104, UR7 ;  /* 0x0000000768af7c20 */ /* 0x000fe20008410000 */
[----:B-1----:R-:W-:-:S05]  /*9d30*/  SHF.R.U32.HI R234, RZ, 0x7, R234 ;  /* 0x00000007ffea7819 */ /* 0x002fca00000116ea */
[----:B------:R-:W1:Y:S08]  /*9d40*/  MUFU.TANH R137, R137 ;  /* 0x0000008900897308 */ /* 0x000e700000002400 */
[----:B------:R-:W2:Y:S08]  /*9d50*/  MUFU.TANH R140, R140 ;  /* 0x0000008c008c7308 */ /* 0x000eb00000002400 */
[----:B------:R-:W4:Y:S08]  /*9d60*/  MUFU.TANH R141, R141 ;  /* 0x0000008d008d7308 */ /* 0x000f300000002400 */
[----:B------:R-:W5:Y:S08]  /*9d70*/  MUFU.TANH R128, R128 ;  /* 0x0000008000807308 */ /* 0x000f700000002400 */
[----:B------:R-:W5:Y:S01]  /*9d80*/  MUFU.TANH R129, R129 ;  /* 0x0000008100817308 */ /* 0x000f620000002400 */
[----:B------:R-:W-:-:S02]  /*9d90*/  WARPGROUP.DEPBAR.LE gsb0, 0x0 ;  /* 0x00008000000079c5 */ /* 0x000fc40000010000 */
[----:B------:R-:W-:Y:S01]  /*9da0*/  WARPGROUP.ARRIVE ;  /* 0x00000000000079c5 */ /* 0x000fe20000000000 */
[----:B0-----:R-:W-:Y:S01]  /*9db0*/  FMNMX.FTZ R177, R149, R118, !PT ;  /* 0x0000007695b17209 */ /* 0x001fe20007810000 */
[----:B------:R-:W-:-:S03]  /*9dc0*/  IMAD.U32 R118, RZ, RZ, UR60 ;  /* 0x0000003cff767e24 */ /* 0x000fc6000f8e00ff */
[----:B------:R-:W0:Y:S01]  /*9dd0*/  MUFU.TANH R132, R132 ;  /* 0x0000008400847308 */ /* 0x000e220000002400 */
[----:B---3--:R-:W-:Y:S01]  /*9de0*/  FMNMX.FTZ R104, R136, R177, !PT ;  /* 0x000000b188687209 */ /* 0x008fe20007810000 */
[----:B------:R-:W-:Y:S01]  /*9df0*/  HGMMA.64x128x16.F32.BF16 R24, R180, gdesc[UR8].tnspB, R24, gsb0 ;  /* 0x41e00008b4187df0 */ /* 0x000fe20008001818 */
[----:B------:R-:W-:Y:S01]  /*9e00*/  UIADD3 UR10, UR6, 0x100, URZ ;  /* 0x00000100060a7890 */ /* 0x000fe2000fffe03f */
[----:B------:R-:W-:Y:S01]  /*9e10*/  @!P1 LEA R118, R118, UR14, 0x3 ;  /* 0x0000000e76769c11 */ /* 0x000fe2000f8e18ff */
[----:B------:R-:W-:Y:S01]  /*9e20*/  UMOV UR11, 0x40000040 ;  /* 0x40000040000b7882 */ /* 0x000fe20000000000 */
[----:B-1----:R-:W-:Y:S02]  /*9e30*/  FMNMX.FTZ R177, R137, R104, !PT ;  /* 0x0000006889b17209 */ /* 0x002fe40007810000 */
[----:B------:R-:W1:Y:S01]  /*9e40*/  MUFU.TANH R133, R133 ;  /* 0x0000008500857308 */ /* 0x000e620000002400 */
[----:B------:R-:W-:Y:S01]  /*9e50*/  @!P1 VIADD R118, R118, 0x34840 ;  /* 0x0003484076769836 */ /* 0x000fe20000000000 */
[----:B--2---:R-:W-:Y:S01]  /*9e60*/  FMNMX.FTZ R104, R140, R177, !PT ;  /* 0x000000b18c687209 */ /* 0x004fe20007810000 */
[----:B------:R-:W-:-:S03]  /*9e70*/  FMUL.FTZ R177, R108, UR7 ;  /* 0x000000076cb17c20 */ /* 0x000fc60008410000 */
[----:B----4-:R-:W-:Y:S02]  /*9e80*/  FMNMX.FTZ R179, R141, R104, !PT ;  /* 0x000000688db37209 */ /* 0x010fe40007810000 */
[----:B------:R-:W2:Y:S02]  /*9e90*/  MUFU.TANH R120, R120 ;  /* 0x0000007800787308 */ /* 0x000ea40000002400 */
[----:B-----5:R-:W-:-:S04]  /*9ea0*/  FMNMX.FTZ R104, R128, R179, !PT ;  /* 0x000000b380687209 */ /* 0x020fc80007810000 */
[----:B------:R-:W-:Y:S02]  /*9eb0*/  FMNMX.FTZ R179, R129, R104, !PT ;  /* 0x0000006881b37209 */ /* 0x000fe40007810000 */
[----:B------:R-:W3:Y:S02]  /*9ec0*/  MUFU.TANH R121, R121 ;  /* 0x0000007900797308 */ /* 0x000ee40000002400 */
[----:B0-----:R-:W-:Y:S01]  /*9ed0*/  FMNMX.FTZ R104, R132, R179, !PT ;  /* 0x000000b384687209 */ /* 0x001fe20007810000 */
[----:B------:R-:W-:-:S05]  /*9ee0*/  FMUL.FTZ R179, R96, UR7 ;  /* 0x0000000760b37c20 */ /* 0x000fca0008410000 */
[----:B------:R-:W0:Y:S08]  /*9ef0*/  MUFU.TANH R124, R124 ;  /* 0x0000007c007c7308 */ /* 0x000e300000002400 */
[----:B------:R-:W4:Y:S08]  /*9f00*/  MUFU.TANH R125, R125 ;  /* 0x0000007d007d7308 */ /* 0x000f300000002400 */
[----:B------:R-:W5:Y:S08]  /*9f10*/  MUFU.TANH R112, R112 ;  /* 0x0000007000707308 */ /* 0x000f700000002400 */
        /* <DEDUP_REMOVED lines=9> */
[----:B------:R-:W-:Y:S08]  /*9fb0*/  MUFU.TANH R101, R101 ;  /* 0x0000006500657308 */ /* 0x000ff00000002400 */
[----:B------:R-:W-:Y:S01]  /*9fc0*/  MUFU.TANH R93, R93 ;  /* 0x0000005d005d7308 */ /* 0x000fe20000002400 */
[----:B------:R-:W-:-:S02]  /*9fd0*/  WARPGROUP.DEPBAR.LE gsb0, 0x0 ;  /* 0x00008000000079c5 */ /* 0x000fc40000010000 */
[----:B------:R-:W-:Y:S01]  /*9fe0*/  WARPGROUP.ARRIVE ;  /* 0x00000000000079c5 */ /* 0x000fe20000000000 */
[----:B-1----:R-:W-:-:S04]  /*9ff0*/  FMNMX.FTZ R181, R133, R104, !PT ;  /* 0x0000006885b57209 */ /* 0x002fc80007810000 */
[----:B------:R-:W-:Y:S01]  /*a000*/  MUFU.TANH R21, R21 ;  /* 0x0000001500157308 */ /* 0x000fe20000002400 */
[----:B--2---:R-:W-:Y:S01]  /*a010*/  FMNMX.FTZ R96, R120, R181, !PT ;  /* 0x000000b578607209 */ /* 0x004fe20007810000 */
[----:B------:R-:W-:Y:S01]  /*a020*/  HGMMA.64x128x16.F32.BF16 R24, R184, gdesc[UR8].tnspB, R24, gsb0 ;  /* 0x41e00008b8187df0 */ /* 0x000fe20008001818 */
[----:B------:R-:W-:Y:S01]  /*a030*/  UIADD3 UR10, UR6, 0x180, URZ ;  /* 0x00000180060a7890 */ /* 0x000fe2000fffe03f */
[----:B------:R-:W-:Y:S01]  /*a040*/  UMOV UR11, 0x40000040 ;  /* 0x40000040000b7882 */ /* 0x000fe20000000000 */
[----:B---3--:R-:W-:-:S03]  /*a050*/  FMNMX.FTZ R181, R121, R96, !PT ;  /* 0x0000006079b57209 */ /* 0x008fc60007810000 */
[----:B------:R-:W-:Y:S01]  /*a060*/  MUFU.TANH R20, R20 ;  /* 0x0000001400147308 */ /* 0x000fe20000002400 */
[----:B0-----:R-:W-:Y:S01]  /*a070*/  FMNMX.FTZ R96, R124, R181, !PT ;  /* 0x000000b57c607209 */ /* 0x001fe20007810000 */
[----:B------:R-:W-:-:S03]  /*a080*/  FMUL.FTZ R181, R100, UR7 ;  /* 0x0000000764b57c20 */ /* 0x000fc60008410000 */
[----:B----4-:R-:W-:-:S03]  /*a090*/  FMNMX.FTZ R183, R125, R96, !PT ;  /* 0x000000607db77209 */ /* 0x010fc60007810000 */
[----:B------:R-:W-:Y:S01]  /*a0a0*/  MUFU.TANH R170, R170 ;  /* 0x000000aa00aa7308 */ /* 0x000fe20000002400 */
[----:B-----5:R-:W-:-:S04]  /*a0b0*/  FMNMX.FTZ R96, R112, R183, !PT ;  /* 0x000000b770607209 */ /* 0x020fc80007810000 */
[----:B------:R-:W-:-:S03]  /*a0c0*/  FMNMX.FTZ R183, R113, R96, !PT ;  /* 0x0000006071b77209 */ /* 0x000fc60007810000 */
[----:B------:R-:W0:Y:S01]  /*a0d0*/  MUFU.TANH R181, R181 ;  /* 0x000000b500b57308 */ /* 0x000e220000002400 */
[----:B------:R-:W-:Y:S01]  /*a0e0*/  FMNMX.FTZ R96, R116, R183, !PT ;  /* 0x000000b774607209 */ /* 0x000fe20007810000 */
[----:B------:R-:W-:Y:S02]  /*a0f0*/  FMUL.FTZ R183, R88, UR7 ;  /* 0x0000000758b77c20 */ /* 0x000fe40008410000 */
[----:B------:R-:W1:Y:S01]  /*a100*/  LDC R88, c[0x0][0x988] ;  /* 0x00026200ff587b82 */ /* 0x000e620000000800 */
[----:B------:R-:W-:-:S03]  /*a110*/  FMNMX.FTZ R96, R117, R96, !PT ;  /* 0x0000006075607209 */ /* 0x000fc60007810000 */
[----:B------:R-:W-:Y:S01]  /*a120*/  MUFU.TANH R171, R171 ;  /* 0x000000ab00ab7308 */ /* 0x000fe20000002400 */
[----:B------:R-:W-:-:S04]  /*a130*/  FMNMX.FTZ R96, R175, R96, !PT ;  /* 0x00000060af607209 */ /* 0x000fc80007810000 */
[----:B------:R-:W-:-:S03]  /*a140*/  FMNMX.FTZ R96, R105, R96, !PT ;  /* 0x0000006069607209 */ /* 0x000fc60007810000 */
[----:B------:R-:W2:Y:S01]  /*a150*/  MUFU.TANH R183, R183 ;  /* 0x000000b700b77308 */ /* 0x000ea20000002400 */
[----:B------:R-:W-:-:S04]  /*a160*/  FMNMX.FTZ R96, R177, R96, !PT ;  /* 0x00000060b1607209 */ /* 0x000fc80007810000 */
[----:B------:R-:W-:-:S03]  /*a170*/  FMNMX.FTZ R96, R109, R96, !PT ;  /* 0x000000606d607209 */ /* 0x000fc60007810000 */
[----:B------:R-:W-:Y:S01]  /*a180*/  MUFU.TANH R162, R162 ;  /* 0x000000a200a27308 */ /* 0x000fe20000002400 */
[----:B------:R-:W-:-:S04]  /*a190*/  FMNMX.FTZ R96, R179, R96, !PT ;  /* 0x00000060b3607209 */ /* 0x000fc80007810000 */
[----:B------:R-:W-:-:S03]  /*a1a0*/  FMNMX.FTZ R96, R97, R96, !PT ;  /* 0x0000006061607209 */ /* 0x000fc60007810000 */
[----:B------:R-:W-:Y:S01]  /*a1b0*/  MUFU.TANH R163, R163 ;  /* 0x000000a300a37308 */ /* 0x000fe20000002400 */
[----:B0-----:R-:W-:-:S04]  /*a1c0*/  FMNMX.FTZ R96, R181, R96, !PT ;  /* 0x00000060b5607209 */ /* 0x001fc80007810000 */
[----:B------:R-:W-:-:S03]  /*a1d0*/  FMNMX.FTZ R96, R101, R96, !PT ;  /* 0x0000006065607209 */ /* 0x000fc60007810000 */
[----:B------:R-:W-:Y:S01]  /*a1e0*/  MUFU.TANH R166, R166 ;  /* 0x000000a600a67308 */ /* 0x000fe20000002400 */
[----:B--2---:R-:W-:-:S07]  /*a1f0*/  FMNMX.FTZ R96, R183, R96, !PT ;  /* 0x00000060b7607209 */ /* 0x004fce0007810000 */
[----:B------:R-:W-:Y:S08]  /*a200*/  MUFU.TANH R167, R167 ;  /* 0x000000a700a77308 */ /* 0x000ff00000002400 */
        /* <DEDUP_REMOVED lines=8> */
[----:B------:R-:W-:Y:S01]  /*a290*/  MUFU.TANH R138, R138 ;  /* 0x0000008a008a7308 */ /* 0x000fe20000002400 */
[----:B------:R-:W-:-:S02]  /*a2a0*/  WARPGROUP.DEPBAR.LE gsb0, 0x0 ;  /* 0x00008000000079c5 */ /* 0x000fc40000010000 */
[----:B------:R-:W-:Y:S01]  /*a2b0*/  WARPGROUP.ARRIVE ;  /* 0x00000000000079c5 */ /* 0x000fe20000000000 */
[----:B------:R-:W-:Y:S01]  /*a2c0*/  FMUL.FTZ R185, R89, UR7 ;  /* 0x0000000759b97c20 */ /* 0x000fe20008410000 */
[----:B------:R-:W-:-:S03]  /*a2d0*/  FMUL.FTZ R187, R92, UR7 ;  /* 0x000000075cbb7c20 */ /* 0x000fc60008410000 */
[----:B------:R-:W-:Y:S01]  /*a2e0*/  MUFU.TANH R139, R139 ;  /* 0x0000008b008b7308 */ /* 0x000fe20000002400 */
[----:B------:R-:W-:Y:S01]  /*a2f0*/  HGMMA.64x128x16.F32.BF16 R24, R188, gdesc[UR8].tnspB, R24, gsb0 ;  /* 0x41e00008bc187df0 */ /* 0x000fe20008001818 */
[----:B------:R-:W-:Y:S01]  /*a300*/  UIADD3 UR10, UR6, 0x200, URZ ;  /* 0x00000200060a7890 */ /* 0x000fe2000fffe03f */
[----:B------:R-:W-:-:S05]  /*a310*/  UMOV UR11, 0x40000040 ;  /* 0x40000040000b7882 */ /* 0x000fca0000000000 */
[----:B------:R-:W0:Y:S08]  /*a320*/  MUFU.TANH R185, R185 ;  /* 0x000000b900b97308 */ /* 0x000e300000002400 */
[----:B------:R-:W2:Y:S08]  /*a330*/  MUFU.TANH R187, R187 ;  /* 0x000000bb00bb7308 */ /* 0x000eb00000002400 */
[----:B------:R-:W-:Y:S01]  /*a340*/  MUFU.TANH R142, R142 ;  /* 0x0000008e008e7308 */ /* 0x000fe20000002400 */
[----:B0-----:R-:W-:-:S07]  /*a350*/  FMNMX.FTZ R96, R185, R96, !PT ;  /* 0x00000060b9607209 */ /* 0x001fce0007810000 */
[----:B------:R-:W-:Y:S01]  /*a360*/  MUFU.TANH R143, R143 ;  /* 0x0000008f008f7308 */ /* 0x000fe20000002400 */
[----:B--2---:R-:W-:-:S04]  /*a370*/  FMNMX.FTZ R96, R187, R96, !PT ;  /* 0x00000060bb607209 */ /* 0x004fc80007810000 */
[----:B------:R-:W-:-:S03]  /*a380*/  FMNMX.FTZ R96, R93, R96, !PT ;  /* 0x000000605d607209 */ /* 0x000fc60007810000 */
[----:B------:R-:W-:Y:S02]  /*a390*/  MUFU.TANH R130, R130 ;  /* 0x0000008200827308 */ /* 0x000fe40000002400 */
[----:B------:R-:W0:Y:S06]  /*a3a0*/  SHFL.BFLY PT, R89, R96, 0x2, 0x1f ;  /* 0x0c401f0060597f89 */ /* 0x000e2c00000e0000 */
[----:B------:R-:W-:Y:S08]  /*a3b0*/  MUFU.TANH R131, R131 ;  /* 0x0000008300837308 */ /* 0x000ff00000002400 */
[----:B------:R-:W-:Y:S08]  /*a3c0*/  MUFU.TANH R134, R134 ;  /* 0x0000008600867308 */ /* 0x000ff00000002400 */
[----:B------:R-:W-:Y:S01]  /*a3d0*/  MUFU.TANH R135, R135 ;  /* 0x0000008700877308 */ /* 0x000fe20000002400 */
[----:B0-----:R-:W-:-:S05]  /*a3e0*/  FMNMX.FTZ R89, R96, R89, !PT ;  /* 0x0000005960597209 */ /* 0x001fca0007810000 */
[----:B------:R-:W0:Y:S02]  /*a3f0*/  SHFL.BFLY PT, R92, R89, 0x1, 0x1f ;  /* 0x0c201f00595c7f89 */ /* 0x000e2400000e0000 */
[----:B------:R-:W-:Y:S08]  /*a400*/  MUFU.TANH R122, R122 ;  /* 0x0000007a007a7308 */ /* 0x000ff00000002400 */
[----:B------:R-:W-:Y:S08]  /*a410*/  MUFU.TANH R123, R123 ;  /* 0x0000007b007b7308 */ /* 0x000ff00000002400 */
[----:B------:R-:W-:Y:S01]  /*a420*/  MUFU.TANH R126, R126 ;  /* 0x0000007e007e7308 */ /* 0x000fe20000002400 */
[----:B0-----:R-:W-:-:S07]  /*a430*/  FMNMX.FTZ R89, R89, R92, !PT ;  /* 0x0000005c59597209 */ /* 0x001fce0007810000 */
[----:B------:R-:W-:Y:S01]  /*a440*/  MUFU.TANH R127, R127 ;  /* 0x0000007f007f7308 */ /* 0x000fe20000002400 */
[C---:B-1----:R-:W-:Y:S01]  /*a450*/  FMUL.FTZ R233, R89.reuse, R88 ;  /* 0x0000005859e97220 */ /* 0x042fe20000410000 */
[----:B------:R-:W-:-:S03]  /*a460*/  FADD.FTZ R11, -R89, R11 ;  /* 0x0000000b590b7221 */ /* 0x000fc60000010100 */
[----:B------:R-:W-:-:S03]  /*a470*/  FFMA.FTZ R176, R14, R88, -R233 ;  /* 0x000000580eb07223 */ /* 0x000fc600000108e9 */
[----:B------:R-:W-:Y:S01]  /*a480*/  MUFU.TANH R114, R114 ;  /* 0x0000007200727308 */ /* 0x000fe20000002400 */
[-C--:B------:R-:W-:Y:S01]  /*a490*/  FMUL.FTZ R11, R11, R88.reuse ;  /* 0x000000580b0b7220 */ /* 0x080fe20000410000 */
[-CC-:B------:R-:W-:Y:S01]  /*a4a0*/  FFMA.FTZ R15, R15, R88.reuse, -R233.reuse ;  /* 0x000000580f0f7223 */ /* 0x180fe200000108e9 */
[-CC-:B------:R-:W-:Y:S01]  /*a4b0*/  FFMA.FTZ R178, R168, R88.reuse, -R233.reuse ;  /* 0x00000058a8b27223 */ /* 0x180fe200000108e9 */
[-CC-:B------:R-:W-:Y:S01]  /*a4c0*/  FFMA.FTZ R169, R169, R88.reuse, -R233.reuse ;  /* 0x00000058a9a97223 */ /* 0x180fe200000108e9 */
[-CC-:B------:R-:W-:Y:S01]  /*a4d0*/  FFMA.FTZ R180, R160, R88.reuse, -R233.reuse ;  /* 0x00000058a0b47223 */ /* 0x180fe200000108e9 */
[-CC-:B------:R-:W-:Y:S01]  /*a4e0*/  FFMA.FTZ R182, R164, R88.reuse, -R233.reuse ;  /* 0x00000058a4b67223 */ /* 0x180fe200000108e9 */
[-CC-:B------:R-:W-:Y:S01]  /*a4f0*/  FFMA.FTZ R92, R183, R88.reuse, -R233.reuse ;  /* 0x00000058b75c7223 */ /* 0x180fe200000108e9 */
[----:B------:R-:W-:Y:S01]  /*a500*/  MUFU.TANH R115, R115 ;  /* 0x0000007300737308 */ /* 0x000fe20000002400 */
[-CC-:B------:R-:W-:Y:S01]  /*a510*/  FFMA.FTZ R184, R152, R88.reuse, -R233.reuse ;  /* 0x0000005898b87223 */ /* 0x180fe200000108e9 */
        /* <DEDUP_REMOVED lines=16> */
[----:B------:R-:W-:-:S06]  /*a620*/  FFMA.FTZ R93, R93, R88, -R233 ;  /* 0x000000585d5d7223 */ /* 0x000fcc00000108e9 */
[----:B------:R-:W-:Y:S01]  /*a630*/  MUFU.TANH R107, R107 ;  /* 0x0000006b006b7308 */ /* 0x000fe20000002400 */
[----:B------:R-:W-:Y:S02]  /*a640*/  WARPGROUP.DEPBAR.LE gsb0, 0x0 ;  /* 0x00008000000079c5 */ /* 0x000fe40000010000 */
[----:B------:R-:W-:Y:S01]  /*a650*/  WARPGROUP.ARRIVE ;  /* 0x00000000000079c5 */ /* 0x000fe20000000000 */
[----:B------:R-:W-:Y:S01]  /*a660*/  FMUL.FTZ R189, R106, UR7 ;  /* 0x000000076abd7c20 */ /* 0x000fe20008410000 */
[----:B------:R-:W-:-:S03]  /*a670*/  FMUL.FTZ R191, R110, UR7 ;  /* 0x000000076ebf7c20 */ /* 0x000fc60008410000 */
[----:B------:R-:W-:Y:S01]  /*a680*/  MUFU.TANH R111, R111 ;  /* 0x0000006f006f7308 */ /* 0x000fe20000002400 */
[-CC-:B------:R-:W-:Y:S01]  /*a690*/  FFMA.FTZ R188, R144, R88.reuse, -R233.reuse ;  /* 0x0000005890bc7223 */ /* 0x180fe200000108e9 */
[----:B------:R-:W-:Y:S01]  /*a6a0*/  FFMA.FTZ R190, R148, R88, -R233 ;  /* 0x0000005894be7223 */ /* 0x000fe200000108e9 */
[----:B------:R-:W-:Y:S01]  /*a6b0*/  HGMMA.64x128x16.F32.BF16 R24, R192, gdesc[UR8].tnspB, R24, gsb0 ;  /* 0x41e00008c0187df0 */ /* 0x000fe20008001818 */
[----:B------:R-:W-:Y:S01]  /*a6c0*/  UIADD3 UR10, UR6, 0x280, URZ ;  /* 0x00000280060a7890 */ /* 0x000fe2000fffe03f */
[----:B------:R-:W-:-:S03]  /*a6d0*/  UMOV UR11, 0x40000040 ;  /* 0x40000040000b7882 */ /* 0x000fc60000000000 */
[----:B------:R-:W-:Y:S08]  /*a6e0*/  MUFU.TANH R189, R189 ;  /* 0x000000bd00bd7308 */ /* 0x000ff00000002400 */
[----:B------:R-:W-:Y:S08]  /*a6f0*/  MUFU.TANH R191, R191 ;  /* 0x000000bf00bf7308 */ /* 0x000ff00000002400 */
[----:B------:R-:W-:Y:S08]  /*a700*/  MUFU.TANH R99, R99 ;  /* 0x0000006300637308 */ /* 0x000ff00000002400 */
[----:B------:R-:W-:Y:S08]  /*a710*/  MUFU.TANH R103, R103 ;  /* 0x0000006700677308 */ /* 0x000ff00000002400 */
[----:B------:R-:W-:Y:S08]  /*a720*/  MUFU.TANH R91, R91 ;  /* 0x0000005b005b7308 */ /* 0x000ff00000002400 */
[----:B------:R-:W-:Y:S08]  /*a730*/  MUFU.TANH R95, R95 ;  /* 0x0000005f005f7308 */ /* 0x000ff00000002400 */
[----:B------:R-:W-:Y:S08]  /*a740*/  MUFU.EX2 R11, R11 ;  /* 0x0000000b000b7308 */ /* 0x000ff00000000800 */
[----:B------:R-:W0:Y:S08]  /*a750*/  MUFU.EX2 R176, R176 ;  /* 0x000000b000b07308 */ /* 0x000e300000000800 */
[----:B------:R-:W1:Y:S08]  /*a760*/  MUFU.EX2 R15, R15 ;  /* 0x0000000f000f7308 */ /* 0x000e700000000800 */
[----:B------:R-:W-:Y:S01]  /*a770*/  MUFU.EX2 R178, R178 ;  /* 0x000000b200b27308 */ /* 0x000fe20000000800 */
[----:B0-----:R-:W-:-:S07]  /*a780*/  FFMA.FTZ R10, R11, R10, R176 ;  /* 0x0000000a0b0a7223 */ /* 0x001fce00000100b0 */
[----:B------:R-:W-:Y:S01]  /*a790*/  MUFU.EX2 R169, R169 ;  /* 0x000000a900a97308 */ /* 0x000fe20000000800 */
[----:B-1----:R-:W-:-:S07]  /*a7a0*/  F2FP.BF16.F32.PACK_AB R176, R15, R176 ;  /* 0x000000b00fb0723e */ /* 0x002fce00000010ff */
[----:B------:R-:W-:Y:S08]  /*a7b0*/  MUFU.EX2 R180, R180 ;  /* 0x000000b400b47308 */ /* 0x000ff00000000800 */
[----:B------:R-:W-:Y:S08]  /*a7c0*/  MUFU.EX2 R182, R182 ;  /* 0x000000b600b67308 */ /* 0x000ff00000000800 */
[----:B------:R-:W-:Y:S08]  /*a7d0*/  MUFU.EX2 R184, R184 ;  /* 0x000000b800b87308 */ /* 0x000ff00000000800 */
[----:B------:R-:W-:Y:S08]  /*a7e0*/  MUFU.EX2 R186, R186 ;  /* 0x000000ba00ba7308 */ /* 0x000ff00000000800 */
[----:B------:R-:W-:Y:S08]  /*a7f0*/  MUFU.EX2 R188, R188 ;  /* 0x000000bc00bc7308 */ /* 0x000ff00000000800 */
[----:B------:R-:W-:Y:S08]  /*a800*/  MUFU.EX2 R145, R145 ;  /* 0x0000009100917308 */ /* 0x000ff00000000800 */
[----:B------:R-:W-:Y:S01]  /*a810*/  MUFU.EX2 R190, R190 ;  /* 0x000000be00be7308 */ /* 0x000fe20000000800 */
[----:B------:R-:W-:-:S02]  /*a820*/  WARPGROUP.DEPBAR.LE gsb0, 0x0 ;  /* 0x00008000000079c5 */ /* 0x000fc40000010000 */
[----:B------:R-:W-:Y:S01]  /*a830*/  WARPGROUP.ARRIVE ;  /* 0x00000000000079c5 */ /* 0x000fe20000000000 */
[----:B------:R-:W-:Y:S01]  /*a840*/  FMUL.FTZ R193, R98, UR7 ;  /* 0x0000000762c17c20 */ /* 0x000fe20008410000 */
[----:B------:R-:W-:Y:S01]  /*a850*/  FMUL.FTZ R195, R102, UR7 ;  /* 0x0000000766c37c20 */ /* 0x000fe20008410000 */
[-CC-:B------:R-:W-:Y:S01]  /*a860*/  FFMA.FTZ R192, R136, R88.reuse, -R233.reuse ;  /* 0x0000005888c07223 */ /* 0x180fe200000108e9 */
[----:B------:R-:W-:Y:S01]  /*a870*/  FFMA.FTZ R194, R140, R88, -R233 ;  /* 0x000000588cc27223 */ /* 0x000fe200000108e9 */
[----:B------:R-:W-:Y:S01]  /*a880*/  MUFU.EX2 R149, R149 ;  /* 0x0000009500957308 */ /* 0x000fe20000000800 */
[----:B------:R-:W-:Y:S01]  /*a890*/  HGMMA.64x128x16.F32.BF16 R24, R196, gdesc[UR8].tnspB, R24, gsb0 ;  /* 0x41e00008c4187df0 */ /* 0x000fe20008001818 */
[----:B------:R-:W-:Y:S01]  /*a8a0*/  UIADD3 UR10, UR6, 0x300, URZ ;  /* 0x00000300060a7890 */ /* 0x000fe2000fffe03f */
[----:B------:R-:W-:-:S05]  /*a8b0*/  UMOV UR11, 0x40000040 ;  /* 0x40000040000b7882 */ /* 0x000fca0000000000 */
[----:B------:R-:W0:Y:S08]  /*a8c0*/  MUFU.TANH R193, R193 ;  /* 0x000000c100c17308 */ /* 0x000e300000002400 */
[----:B------:R-:W1:Y:S08]  /*a8d0*/  MUFU.TANH R195, R195 ;  /* 0x000000c300c37308 */ /* 0x000e700000002400 */
[----:B------:R-:W-:Y:S08]  /*a8e0*/  MUFU.EX2 R192, R192 ;  /* 0x000000c000c07308 */ /* 0x000ff00000000800 */
        /* <DEDUP_REMOVED lines=18> */
[----:B------:R-:W-:Y:S01]  /*aa10*/  MOV R128, UR61 ;  /* 0x0000003d00807c02 */ /* 0x000fe20008000f00 */
[----:B------:R-:W-:Y:S01]  /*aa20*/  FFMA.FTZ R198, R132, R88, -R233 ;  /* 0x0000005884c67223 */ /* 0x000fe200000108e9 */
[----:B------:R-:W-:Y:S01]  /*aa30*/  HGMMA.64x128x16.F32.BF16 R24, R200, gdesc[UR8].tnspB, R24, gsb0 ;  /* 0x41e00008c8187df0 */ /* 0x000fe20008001818 */
[----:B------:R-:W-:Y:S01]  /*aa40*/  UIADD3 UR10, UR6, 0x380, URZ ;  /* 0x00000380060a7890 */ /* 0x000fe2000fffe03f */
[----:B------:R-:W2:Y:S01]  /*aa50*/  MUFU.TANH R197, R197 ;  /* 0x000000c500c57308 */ /* 0x000ea20000002400 */
[----:B------:R-:W-:Y:S01]  /*aa60*/  UMOV UR11, 0x40000040 ;  /* 0x40000040000b7882 */ /* 0x000fe20000000000 */
[----:B------:R-:W-:Y:S01]  /*aa70*/  @!P1 LEA R128, R128, UR14, 0x3 ;  /* 0x0000000e80809c11 */ /* 0x000fe2000f8e18ff */
[----:B------:R-:W-:-:S04]  /*aa80*/  UMOV UR61, UR60 ;  /* 0x0000003c003d7c82 */ /* 0x000fc80008000000 */
[----:B------:R-:W-:Y:S01]  /*aa90*/  @!P1 VIADD R128, R128, 0x34860 ;  /* 0x0003486080809836 */ /* 0x000fe20000000000 */
[----:B------:R-:W3:Y:S04]  /*aaa0*/  MUFU.TANH R199, R199 ;  /* 0x000000c700c77308 */ /* 0x000ee80000002400 */
[----:B------:R-:W-:-:S04]  /*aab0*/  @!P1 PRMT R128, RZ, 0x654, R128 ;  /* 0x00000654ff809816 */ /* 0x000fc80000000080 */
[----:B------:R-:W-:Y:S08]  /*aac0*/  MUFU.EX2 R196, R196 ;  /* 0x000000c400c47308 */ /* 0x000ff00000000800 */
[----:B------:R-:W-:Y:S01]  /*aad0*/  MUFU.EX2 R198, R198 ;  /* 0x000000c600c67308 */ /* 0x000fe20000000800 */
[----:B------:R-:W-:Y:S02]  /*aae0*/  WARPGROUP.DEPBAR.LE gsb0, 0x0 ;  /* 0x00008000000079c5 */ /* 0x000fe40000010000 */
[----:B------:R-:W-:Y:S01]  /*aaf0*/  WARPGROUP.ARRIVE ;  /* 0x00000000000079c5 */ /* 0x000fe20000000000 */
[-CC-:B------:R-:W-:Y:S01]  /*ab00*/  FFMA.FTZ R201, R161, R88.reuse, -R233.reuse ;  /* 0x00000058a1c97223 */ /* 0x180fe200000108e9 */
[-CC-:B------:R-:W-:Y:S01]  /*ab10*/  FFMA.FTZ R161, R165, R88.reuse, -R233.reuse ;  /* 0x00000058a5a17223 */ /* 0x180fe200000108e9 */
[--C-:B------:R-:W-:Y:S01]  /*ab20*/  FFMA.FTZ R165, R153, R88, -R233.reuse ;  /* 0x0000005899a57223 */ /* 0x100fe200000108e9 */
[----:B------:R-:W-:Y:S01]  /*ab30*/  FMNMX.FTZ R153, R21, R12, !PT ;  /* 0x0000000c15997209 */ /* 0x000fe20007810000 */
[-CC-:B------:R-:W-:Y:S01]  /*ab40*/  FFMA.FTZ R200, R120, R88.reuse, -R233.reuse ;  /* 0x0000005878c87223 */ /* 0x180fe200000108e9 */
[----:B------:R-:W-:Y:S01]  /*ab50*/  HGMMA.64x128x16.F32.BF16 R24, R204, gdesc[UR8].tnspB, R24, gsb0 ;  /* 0x41e00008cc187df0 */ /* 0x000fe20008001818 */
[----:B------:R-:W-:Y:S01]  /*ab60*/  UIADD3 UR10, UR6, 0x400, URZ ;  /* 0x00000400060a7890 */ /* 0x000fe2000fffe03f */
[----:B------:R-:W-:Y:S01]  /*ab70*/  FMNMX.FTZ R153, R20, R153, !PT ;  /* 0x0000009914997209 */ /* 0x000fe20007810000 */
[----:B------:R-:W-:Y:S01]  /*ab80*/  UMOV UR11, 0x40000040 ;  /* 0x40000040000b7882 */ /* 0x000fe20000000000 */
[----:B------:R-:W-:Y:S01]  /*ab90*/  IADD3 R120, -R234, 0xb, RZ ;  /* 0x0000000bea787810 */ /* 0x000fe20007ffe1ff */
[-CC-:B------:R-:W-:Y:S01]  /*aba0*/  FFMA.FTZ R202, R124, R88.reuse, -R233.reuse ;  /* 0x000000587cca7223 */ /* 0x180fe200000108e9 */
[----:B------:R-:W-:Y:S01]  /*abb0*/  FMNMX.FTZ R14, R170, R153, !PT ;  /* 0x00000099aa0e7209 */ /* 0x000fe20007810000 */
[----:B------:R-:W-:Y:S01]  /*abc0*/  FFMA.FTZ R153, R157, R88, -R233 ;  /* 0x000000589d997223 */ /* 0x000fe200000108e9 */
[----:B------:R-:W-:Y:S01]  /*abd0*/  @!P1 PRMT R124, RZ, 0x654, R118 ;  /* 0x00000654ff7c9816 */ /* 0x000fe20000000076 */
        /* <DEDUP_REMOVED lines=25> */
[----:B------:R-:W-:Y:S01]  /*ad70*/  FMNMX.FTZ R14, R134, R157, !PT ;  /* 0x0000009d860e7209 */ /* 0x000fe20007810000 */
[----:B------:R-:W-:-:S03]  /*ad80*/  FFMA.FTZ R157, R129, R88, -R233 ;  /* 0x00000058819d7223 */ /* 0x000fc600000108e9 */
[----:B------:R-:W-:-:S03]  /*ad90*/  FMNMX.FTZ R129, R135, R14, !PT ;  /* 0x0000000e87817209 */ /* 0x000fc60007810000 */
[----:B------:R-:W-:Y:S01]  /*ada0*/  MUFU.EX2 R157, R157 ;  /* 0x0000009d009d7308 */ /* 0x000fe20000000800 */
        /* <DEDUP_REMOVED lines=14> */
[----:B------:R-:W-:Y:S02]  /*ae90*/  WARPGROUP.DEPBAR.LE gsb0, 0x0 ;  /* 0x00008000000079c5 */ /* 0x000fe40000010000 */
[----:B------:R-:W-:Y:S01]  /*aea0*/  WARPGROUP.ARRIVE ;  /* 0x00000000000079c5 */ /* 0x000fe20000000000 */
[----:B0-----:R-:W-:Y:S01]  /*aeb0*/  FMNMX.FTZ R14, R193, R14, !PT ;  /* 0x0000000ec10e7209 */ /* 0x001fe20007810000 */
[-CC-:B------:R-:W-:Y:S01]  /*aec0*/  FFMA.FTZ R204, R112, R88.reuse, -R233.reuse ;  /* 0x0000005870cc7223 */ /* 0x180fe200000108e9 */
[----:B------:R-:W-:Y:S02]  /*aed0*/  FFMA.FTZ R206, R116, R88, -R233 ;  /* 0x0000005874ce7223 */ /* 0x000fe400000108e9 */
[----:B------:R-:W-:Y:S01]  /*aee0*/  FMNMX.FTZ R14, R99, R14, !PT ;  /* 0x0000000e630e7209 */ /* 0x000fe20007810000 */
[----:B------:R-:W-:Y:S01]  /*aef0*/  HGMMA.64x128x16.F32.BF16 R24, R208, gdesc[UR8].tnspB, R24, gsb0 ;  /* 0x41e00008d0187df0 */ /* 0x000fe20008001818 */
[----:B------:R-:W-:Y:S01]  /*af00*/  UIADD3 UR10, UR6, 0x480, URZ ;  /* 0x00000480060a7890 */ /* 0x000fe2000fffe03f */
[----:B------:R-:W-:Y:S01]  /*af10*/  MUFU.EX2 R204, R204 ;  /* 0x000000cc00cc7308 */ /* 0x000fe20000000800 */
[----:B------:R-:W-:Y:S01]  /*af20*/  UMOV UR11, 0x40000040 ;  /* 0x40000040000b7882 */ /* 0x000fe20000000000 */
[----:B-1----:R-:W-:Y:S01]  /*af30*/  FMNMX.FTZ R14, R195, R14, !PT ;  /* 0x0000000ec30e7209 */ /* 0x002fe20007810000 */
[----:B------:R-:W-:-:S03]  /*af40*/  UIADD3 UR6, UR6, 0x500, URZ ;  /* 0x0000050006067890 */ /* 0x000fc6000fffe03f */
[----:B------:R-:W-:Y:S02]  /*af50*/  FMNMX.FTZ R14, R103, R14, !PT ;  /* 0x0000000e670e7209 */ /* 0x000fe40007810000 */
[----:B------:R-:W-:Y:S02]  /*af60*/  MUFU.EX2 R206, R206 ;  /* 0x000000ce00ce7308 */ /* 0x000fe40000000800 */
[----:B--2---:R-:W-:-:S04]  /*af70*/  FMNMX.FTZ R14, R197, R14, !PT ;  /* 0x0000000ec50e7209 */ /* 0x004fc80007810000 */
[----:B------:R-:W-:-:S04]  /*af80*/  FMNMX.FTZ R14, R91, R14, !PT ;  /* 0x0000000e5b0e7209 */ /* 0x000fc80007810000 */
[----:B---3--:R-:W-:-:S04]  /*af90*/  FMNMX.FTZ R14, R199, R14, !PT ;  /* 0x0000000ec70e7209 */ /* 0x008fc80007810000 */
[----:B------:R-:W-:Y:S01]  /*afa0*/  FMNMX.FTZ R90, R95, R14, !PT ;  /* 0x0000000e5f5a7209 */ /* 0x000fe20007810000 */
[----:B------:R-:W-:-:S04]  /*afb0*/  FFMA.FTZ R14, R179, R88, -R233 ;  /* 0x00000058b30e7223 */ /* 0x000fc800000108e9 */
[----:B------:R-:W0:Y:S02]  /*afc0*/  SHFL.BFLY PT, R133, R90, 0x2, 0x1f ;  /* 0x0c401f005a857f89 */ /* 0x000e2400000e0000 */
[----:B------:R-:W-:Y:S01]  /*afd0*/  MUFU.EX2 R14, R14 ;  /* 0x0000000e000e7308 */ /* 0x000fe20000000800 */
[----:B0-----:R-:W-:Y:S01]  /*afe0*/  FMNMX.FTZ R94, R90, R133, !PT ;  /* 0x000000855a5e7209 */ /* 0x001fe20007810000 */
[----:B------:R-:W-:-:S04]  /*aff0*/  FFMA.FTZ R90, R181, R88, -R233 ;  /* 0x00000058b55a7223 */ /* 0x000fc800000108e9 */
[----:B------:R-:W0:Y:S02]  /*b000*/  SHFL.BFLY PT, R133, R94, 0x1, 0x1f ;  /* 0x0c201f005e857f89 */ /* 0x000e2400000e0000 */
[----:B------:R-:W-:Y:S01]  /*b010*/  MUFU.EX2 R90, R90 ;  /* 0x0000005a005a7308 */ /* 0x000fe20000000800 */
[----:B0-----:R-:W-:-:S07]  /*b020*/  FMNMX.FTZ R133, R94, R133, !PT ;  /* 0x000000855e857209 */ /* 0x001fce0007810000 */
[----:B------:R0:W-:Y:S01]  /*b030*/  MUFU.EX2 R94, R187 ;  /* 0x000000bb005e7308 */ /* 0x0001e20000000800 */
[----:B------:R-:W-:-:S04]  /*b040*/  FMUL.FTZ R181, R133, R88 ;  /* 0x0000005885b57220 */ /* 0x000fc80000410000 */
[-CC-:B------:R-:W-:Y:S01]  /*b050*/  FFMA.FTZ R20, R20, R88.reuse, -R181.reuse ;  /* 0x0000005814147223 */ /* 0x180fe200000108b5 */
[-CC-:B------:R-:W-:Y:S01]  /*b060*/  FFMA.FTZ R179, R170, R88.reuse, -R181.reuse ;  /* 0x00000058aab37223 */ /* 0x180fe200000108b5 */
[-CC-:B------:R-:W-:Y:S01]  /*b070*/  FFMA.FTZ R96, R171, R88.reuse, -R181.reuse ;  /* 0x00000058ab607223 */ /* 0x180fe200000108b5 */
[-CC-:B------:R-:W-:Y:S01]  /*b080*/  FFMA.FTZ R112, R162, R88.reuse, -R181.reuse ;  /* 0x00000058a2707223 */ /* 0x180fe200000108b5 */
[-CC-:B------:R-:W-:Y:S01]  /*b090*/  FFMA.FTZ R163, R163, R88.reuse, -R181.reuse ;  /* 0x00000058a3a37223 */ /* 0x180fe200000108b5 */
[-CC-:B------:R-:W-:Y:S01]  /*b0a0*/  FFMA.FTZ R108, R131, R88.reuse, -R181.reuse ;  /* 0x00000058836c7223 */ /* 0x180fe200000108b5 */
[----:B------:R-:W-:Y:S01]  /*b0b0*/  MUFU.EX2 R20, R20 ;  /* 0x0000001400147308 */ /* 0x000fe20000000800 */
[-CC-:B------:R-:W-:Y:S01]  /*b0c0*/  FFMA.FTZ R131, R135, R88.reuse, -R181.reuse ;  /* 0x0000005887837223 */ /* 0x180fe200000108b5 */
[-CC-:B------:R-:W-:Y:S01]  /*b0d0*/  FFMA.FTZ R110, R155, R88.reuse, -R181.reuse ;  /* 0x000000589b6e7223 */ /* 0x180fe200000108b5 */
[-CC-:B------:R-:W-:Y:S01]  /*b0e0*/  FFMA.FTZ R183, R166, R88.reuse, -R181.reuse ;  /* 0x00000058a6b77223 */ /* 0x180fe200000108b5 */
[-CC-:B------:R-:W-:Y:S01]  /*b0f0*/  FFMA.FTZ R155, R147, R88.reuse, -R181.reuse ;  /* 0x00000058939b7223 */ /* 0x180fe200000108b5 */
[-CC-:B------:R-:W-:Y:S01]  /*b100*/  FFMA.FTZ R147, R151, R88.reuse, -R181.reuse ;  /* 0x0000005897937223 */ /* 0x180fe200000108b5 */
[----:B------:R-:W-:Y:S01]  /*b110*/  FADD.FTZ R151, R15, R10 ;  /* 0x0000000a0f977221 */ /* 0x000fe20000010000 */
[-CC-:B------:R-:W-:Y:S01]  /*b120*/  FFMA.FTZ R116, R167, R88.reuse, -R181.reuse ;  /* 0x00000058a7747223 */ /* 0x180fe200000108b5 */
[----:B------:R-:W-:Y:S01]  /*b130*/  MUFU.EX2 R179, R179 ;  /* 0x000000b300b37308 */ /* 0x000fe20000000800 */
[-CC-:B------:R-:W-:Y:S01]  /*b140*/  FFMA.FTZ R10, R123, R88.reuse, -R181.reuse ;  /* 0x000000587b0a7223 */ /* 0x180fe200000108b5 */
[-CC-:B------:R-:W-:Y:S01]  /*b150*/  FFMA.FTZ R122, R122, R88.reuse, -R181.reuse ;  /* 0x000000587a7a7223 */ /* 0x180fe200000108b5 */
[-CC-:B0-----:R-:W-:Y:S01]  /*b160*/  FFMA.FTZ R187, R158, R88.reuse, -R181.reuse ;  /* 0x000000589ebb7223 */ /* 0x181fe200000108b5 */
        /* <DEDUP_REMOVED lines=15> */
[----:B------:R-:W-:-:S05]  /*b260*/  FFMA.FTZ R95, R95, R88, -R181 ;  /* 0x000000585f5f7223 */ /* 0x000fca00000108b5 */
[----:B------:R-:W-:Y:S08]  /*b270*/  MUFU.EX2 R163, R163 ;  /* 0x000000a300a37308 */ /* 0x000ff00000000800 */
[----:B------:R-:W-:Y:S01]  /*b280*/  MUFU.EX2 R183, R183 ;  /* 0x000000b700b77308 */ /* 0x000fe20000000800 */
[----:B------:R-:W-:Y:S02]  /*b290*/  WARPGROUP.DEPBAR.LE gsb0, 0x0 ;  /* 0x00008000000079c5 */ /* 0x000fe40000010000 */
[----:B------:R-:W-:Y:S01]  /*b2a0*/  WARPGROUP.ARRIVE ;  /* 0x00000000000079c5 */ /* 0x000fe20000000000 */
[-CC-:B------:R-:W-:Y:S01]  /*b2b0*/  FFMA.FTZ R210, R177, R88.reuse, -R233.reuse ;  /* 0x00000058b1d27223 */ /* 0x180fe200000108e9 */
[----:B------:R-:W-:Y:S01]  /*b2c0*/  FADD.FTZ R177, -R133, R12 ;  /* 0x0000000c85b17221 */ /* 0x000fe20000010100 */
[-CC-:B------:R-:W-:Y:S01]  /*b2d0*/  FFMA.FTZ R208, R175, R88.reuse, -R233.reuse ;  /* 0x00000058afd07223 */ /* 0x180fe200000108e9 */
[-C--:B------:R-:W-:Y:S01]  /*b2e0*/  FFMA.FTZ R175, R185, R88.reuse, -R233 ;  /* 0x00000058b9af7223 */ /* 0x080fe200000108e9 */
[-CC-:B------:R-:W-:Y:S01]  /*b2f0*/  FFMA.FTZ R185, R154, R88.reuse, -R181.reuse ;  /* 0x000000589ab97223 */ /* 0x180fe200000108b5 */
[----:B------:R-:W-:Y:S01]  /*b300*/  HGMMA.64x128x16.F32.BF16 R24, R212, gdesc[UR8].tnspB, R24, gsb0 ;  /* 0x41e00008d4187df0 */ /* 0x000fe20008001818 */
[----:B------:R-:W-:Y:S01]  /*b310*/  UMOV UR10, UR6 ;  /* 0x00000006000a7c82 */ /* 0x000fe20008000000 */
[----:B------:R-:W-:Y:S01]  /*b320*/  UMOV UR11, 0x40000040 ;  /* 0x40000040000b7882 */ /* 0x000fe20000000000 */
[-C--:B------:R-:W-:Y:S01]  /*b330*/  FMUL.FTZ R12, R177, R88.reuse ;  /* 0x00000058b10c7220 */ /* 0x080fe20000410000 */
[-CC-:B------:R-:W-:Y:S01]  /*b340*/  FFMA.FTZ R177, R21, R88.reuse, -R181.reuse ;  /* 0x0000005815b17223 */ /* 0x180fe200000108b5 */
[----:B------:R-:W-:Y:S01]  /*b350*/  MUFU.EX2 R116, R116 ;  /* 0x0000007400747308 */ /* 0x000fe20000000800 */
[-CC-:B------:R-:W-:Y:S01]  /*b360*/  FFMA.FTZ R21, R130, R88.reuse, -R181.reuse ;  /* 0x0000005882157223 */ /* 0x180fe200000108b5 */
[-CC-:B------:R-:W-:Y:S01]  /*b370*/  FFMA.FTZ R209, R189, R88.reuse, -R181.reuse ;  /* 0x00000058bdd17223 */ /* 0x180fe200000108b5 */
[----:B------:R-:W-:Y:S01]  /*b380*/  FFMA.FTZ R211, R191, R88, -R181 ;  /* 0x00000058bfd37223 */ /* 0x000fe200000108b5 */
[----:B------:R-:W-:-:S04]  /*b390*/  R2UR UR6, R16 ;  /* 0x00000000100672ca */ /* 0x000fc800000e0000 */
[----:B------:R-:W-:Y:S08]  /*b3a0*/  MUFU.EX2 R12, R12 ;  /* 0x0000000c000c7308 */ /* 0x000ff00000000800 */
[----:B------:R-:W0:Y:S08]  /*b3b0*/  MUFU.EX2 R177, R177 ;  /* 0x000000b100b17308 */ /* 0x000e300000000800 */
[----:B------:R-:W-:Y:S08]  /*b3c0*/  MUFU.EX2 R185, R185 ;  /* 0x000000b900b97308 */ /* 0x000ff00000000800 */
[----:B------:R-:W-:Y:S01]  /*b3d0*/  MUFU.EX2 R110, R110 ;  /* 0x0000006e006e7308 */ /* 0x000fe20000000800 */
[----:B0-----:R-:W-:Y:S01]  /*b3e0*/  FFMA.FTZ R135, R12, R3, R177 ;  /* 0x000000030c877223 */ /* 0x001fe200000100b1 */
[----:B------:R-:W-:-:S06]  /*b3f0*/  F2FP.BF16.F32.PACK_AB R177, R20, R177 ;  /* 0x000000b114b1723e */ /* 0x000fcc00000010ff */
[----:B------:R-:W-:Y:S08]  /*b400*/  MUFU.EX2 R3, R122 ;  /* 0x0000007a00037308 */ /* 0x000ff00000000800 */
[----:B------:R-:W-:Y:S08]  /*b410*/  MUFU.EX2 R187, R187 ;  /* 0x000000bb00bb7308 */ /* 0x000ff00000000800 */
[----:B------:R-:W-:Y:S08]  /*b420*/  MUFU.EX2 R106, R106 ;  /* 0x0000006a006a7308 */ /* 0x000ff00000000800 */
[----:B------:R-:W-:Y:S08]  /*b430*/  MUFU.EX2 R104, R104 ;  /* 0x0000006800687308 */ /* 0x000ff00000000800 */
[----:B------:R-:W0:Y:S08]  /*b440*/  MUFU.EX2 R155, R155 ;  /* 0x0000009b009b7308 */ /* 0x000e300000000800 */
[----:B------:R-:W-:Y:S08]  /*b450*/  MUFU.EX2 R102, R102 ;  /* 0x0000006600667308 */ /* 0x000ff00000000800 */
[----:B------:R-:W1:Y:S01]  /*b460*/  MUFU.EX2 R147, R147 ;  /* 0x0000009300937308 */ /* 0x000e620000000800 */
[----:B0-----:R-:W-:-:S07]  /*b470*/  F2FP.BF16.F32.PACK_AB R189, R155, R104 ;  /* 0x000000689bbd723e */ /* 0x001fce00000010ff */
[----:B------:R-:W-:Y:S08]  /*b480*/  MUFU.EX2 R100, R100 ;  /* 0x0000006400647308 */ /* 0x000ff00000000800 */
[----:B------:R-:W-:Y:S01]  /*b490*/  MUFU.EX2 R139, R139 ;  /* 0x0000008b008b7308 */ /* 0x000fe20000000800 */
[----:B-1----:R-:W-:-:S07]  /*b4a0*/  F2FP.BF16.F32.PACK_AB R191, R147, R102 ;  /* 0x0000006693bf723e */ /* 0x002fce00000010ff */
[----:B------:R-:W-:Y:S08]  /*b4b0*/  MUFU.EX2 R98, R98 ;  /* 0x0000006200627308 */ /* 0x000ff00000000800 */
[----:B------:R-:W-:Y:S08]  /*b4c0*/  MUFU.EX2 R143, R143 ;  /* 0x0000008f008f7308 */ /* 0x000ff00000000800 */
[----:B------:R-:W-:Y:S08]  /*b4d0*/  MUFU.EX2 R21, R21 ;  /* 0x0000001500157308 */ /* 0x000ff00000000800 */
[----:B------:R-:W-:Y:S01]  /*b4e0*/  MUFU.EX2 R108, R108 ;  /* 0x0000006c006c7308 */ /* 0x000fe20000000800 */
[----:B------:R-:W-:-:S02]  /*b4f0*/  WARPGROUP.DEPBAR.LE gsb0, 0x0 ;  /* 0x00008000000079c5 */ /* 0x000fc40000010000 */
[----:B------:R-:W-:Y:S01]  /*b500*/  WARPGROUP.ARRIVE ;  /* 0x00000000000079c5 */ /* 0x000fe20000000000 */
[----:B------:R-:W-:Y:S02]  /*b510*/  F2FP.BF16.F32.PACK_AB R212, R97, R14 ;  /* 0x0000000e61d4723e */ /* 0x000fe400000010ff */
[----:B------:R-:W-:Y:S02]  /*b520*/  F2FP.BF16.F32.PACK_AB R214, R101, R90 ;  /* 0x0000005a65d6723e */ /* 0x000fe400000010ff */
[----:B------:R-:W-:Y:S01]  /*b530*/  MUFU.EX2 R118, R134 ;  /* 0x0000008600767308 */ /* 0x000fe20000000800 */
[----:B------:R-:W-:Y:S07]  /*b540*/  HGMMA.64x128x16.F32.BF16 R24, R216, gdesc[UR8].tnspB, R24, gsb0 ;  /* 0x41e00008d8187df0 */ /* 0x000fee0008001818 */
[----:B------:R-:W-:Y:S08]  /*b550*/  MUFU.EX2 R131, R131 ;  /* 0x0000008300837308 */ /* 0x000ff00000000800 */
[----:B------:R-:W0:Y:S08]  /*b560*/  MUFU.EX2 R10, R10 ;  /* 0x0000000a000a7308 */ /* 0x000e300000000800 */
[----:B------:R-:W1:Y:S08]  /*b570*/  MUFU.EX2 R203, R203 ;  /* 0x000000cb00cb7308 */ /* 0x000e700000000800 */
        /* <DEDUP_REMOVED lines=10> */
[----:B------:R2:W-:Y:S06]  /*b620*/  BAR.ARV R120, 0x100 ;  /* 0x000400780000751d */ /* 0x0005ec0000002000 */
[----:B------:R3:W-:Y:S01]  /*b630*/  @!P1 SYNCS.ARRIVE.TRANS64.RED.A1T0 RZ, [R124+URZ], RZ ;  /* 0x000000ff7cff99a7 */ /* 0x0007e2000810043f */
[-C--:B------:R-:W-:Y:S01]  /*b640*/  FMUL.FTZ R24, R24, R11.reuse ;  /* 0x0000000b18187220 */ /* 0x080fe20000410000 */
[----:B--2---:R-:W-:Y:S01]  /*b650*/  FADD.FTZ R120, R178, R151 ;  /* 0x00000097b2787221 */ /* 0x004fe20000010000 */
[-C--:B------:R-:W-:Y:S01]  /*b660*/  FMUL.FTZ R25, R25, R11.reuse ;  /* 0x0000000b19197220 */ /* 0x080fe20000410000 */
[-C--:B------:R-:W-:Y:S01]  /*b670*/  FMUL.FTZ R28, R28, R11.reuse ;  /* 0x0000000b1c1c7220 */ /* 0x080fe20000410000 */
[-C--:B------:R-:W-:Y:S01]  /*b680*/  FMUL.FTZ R29, R29, R11.reuse ;  /* 0x0000000b1d1d7220 */ /* 0x080fe20000410000 */
[-C--:B------:R-:W-:Y:S01]  /*b690*/  FMUL.FTZ R32, R32, R11.reuse ;  /* 0x0000000b20207220 */ /* 0x080fe20000410000 */
[-C--:B------:R-:W-:Y:S01]  /*b6a0*/  FMUL.FTZ R33, R33, R11.reuse ;  /* 0x0000000b21217220 */ /* 0x080fe20000410000 */
[----:B---3--:R-:W-:Y:S01]  /*b6b0*/  FADD.FTZ R124, R20, R135 ;  /* 0x00000087147c7221 */ /* 0x008fe20000010000 */
[----:B------:R-:W-:Y:S01]  /*b6c0*/  FADD.FTZ R135, R169, R120 ;  /* 0x00000078a9877221 */ /* 0x000fe20000010000 */
[----:B------:R2:W-:Y:S01]  /*b6d0*/  @!P1 SYNCS.ARRIVE.TRANS64.RED.A1T0 RZ, [R128+URZ], RZ ;  /* 0x000000ff80ff99a7 */ /* 0x0005e2000810043f */
[----:B------:R-:W-:Y:S01]  /*b6e0*/  FMUL.FTZ R36, R36, R11 ;  /* 0x0000000b24247220 */ /* 0x000fe20000410000 */
[----:B------:R-:W-:Y:S01]  /*b6f0*/  FADD.FTZ R123, R179, R124 ;  /* 0x0000007cb37b7221 */ /* 0x000fe20000010000 */
[----:B------:R-:W-:Y:S01]  /*b700*/  FADD.FTZ R120, R180, R135 ;  /* 0x00000087b4787221 */ /* 0x000fe20000010000 */
[C---:B------:R-:W-:Y:S01]  /*b710*/  F2FP.BF16.F32.PACK_AB R179, R96.reuse, R179 ;  /* 0x000000b360b3723e */ /* 0x040fe200000010ff */
[-C--:B------:R-:W-:Y:S01]  /*b720*/  FMUL.FTZ R37, R37, R11.reuse ;  /* 0x0000000b25257220 */ /* 0x080fe20000410000 */
[----:B------:R-:W-:Y:S01]  /*b730*/  FADD.FTZ R123, R96, R123 ;  /* 0x0000007b607b7221 */ /* 0x000fe20000010000 */
[----:B------:R-:W-:Y:S01]  /*b740*/  F2FP.BF16.F32.PACK_AB R180, R201, R180 ;  /* 0x000000b4c9b4723e */ /* 0x000fe200000010ff */
[-C--:B------:R-:W-:Y:S01]  /*b750*/  FMUL.FTZ R40, R40, R11.reuse ;  /* 0x0000000b28287220 */ /* 0x080fe20000410000 */
[----:B------:R-:W-:Y:S01]  /*b760*/  FMUL.FTZ R41, R41, R11 ;  /* 0x0000000b29297220 */ /* 0x000fe20000410000 */
[----:B------:R-:W-:Y:S01]  /*b770*/  FADD.FTZ R122, R112, R123 ;  /* 0x0000007b707a7221 */ /* 0x000fe20000010000 */
[----:B------:R-:W-:Y:S01]  /*b780*/  FADD.FTZ R123, R201, R120 ;  /* 0x00000078c97b7221 */ /* 0x000fe20000010000 */
[-C--:B------:R-:W-:Y:S01]  /*b790*/  FFMA.FTZ R120, R115, R88.reuse, -R181 ;  /* 0x0000005873787223 */ /* 0x080fe200000108b5 */
[----:B0-----:R-:W-:Y:S01]  /*b7a0*/  F2FP.BF16.F32.PACK_AB R201, R10, R3 ;  /* 0x000000030ac9723e */ /* 0x001fe200000010ff */
[----:B------:R-:W-:Y:S01]  /*b7b0*/  FADD.FTZ R122, R163, R122 ;  /* 0x0000007aa37a7221 */ /* 0x000fe20000010000 */
[----:B------:R-:W-:Y:S01]  /*b7c0*/  FADD.FTZ R114, R182, R123 ;  /* 0x0000007bb6727221 */ /* 0x000fe20000010000 */
[-C--:B------:R-:W-:Y:S01]  /*b7d0*/  FMUL.FTZ R44, R44, R11.reuse ;  /* 0x0000000b2c2c7220 */ /* 0x080fe20000410000 */
[----:B------:R-:W-:Y:S01]  /*b7e0*/  FMUL.FTZ R45, R45, R11 ;  /* 0x0000000b2d2d7220 */ /* 0x000fe20000410000 */
[----:B------:R-:W-:Y:S01]  /*b7f0*/  FADD.FTZ R115, R183, R122 ;  /* 0x0000007ab7737221 */ /* 0x000fe20000010000 */
[----:B------:R-:W-:Y:S01]  /*b800*/  FADD.FTZ R123, R161, R114 ;  /* 0x00000072a17b7221 */ /* 0x000fe20000010000 */
[-C--:B------:R-:W-:Y:S01]  /*b810*/  FFMA.FTZ R122, R119, R88.reuse, -R181 ;  /* 0x00000058777a7223 */ /* 0x080fe200000108b5 */
[----:B------:R0:W3:Y:S01]  /*b820*/  MUFU.EX2 R114, R127 ;  /* 0x0000007f00727308 */ /* 0x0000e20000000800 */
[----:B------:R-:W-:Y:S01]  /*b830*/  FADD.FTZ R124, R116, R115 ;  /* 0x00000073747c7221 */ /* 0x000fe20000010000 */
[----:B------:R-:W-:Y:S01]  /*b840*/  FADD.FTZ R126, R184, R123 ;  /* 0x0000007bb87e7221 */ /* 0x000fe20000010000 */
[-CC-:B------:R-:W-:Y:S01]  /*b850*/  FFMA.FTZ R123, R111, R88.reuse, -R181.reuse ;  /* 0x000000586f7b7223 */ /* 0x180fe200000108b5 */
[-CC-:B------:R-:W-:Y:S01]  /*b860*/  FFMA.FTZ R119, R99, R88.reuse, -R181.reuse ;  /* 0x0000005863777223 */ /* 0x180fe200000108b5 */
[----:B------:R-:W-:Y:S01]  /*b870*/  FADD.FTZ R115, R185, R124 ;  /* 0x0000007cb9737221 */ /* 0x000fe20000010000 */
[-C--:B------:R-:W-:Y:S01]  /*b880*/  FFMA.FTZ R124, R107, R88.reuse, -R181 ;  /* 0x000000586b7c7223 */ /* 0x080fe200000108b5 */
[----:B------:R-:W-:Y:S01]  /*b890*/  FADD.FTZ R107, R165, R126 ;  /* 0x0000007ea56b7221 */ /* 0x000fe20000010000 */
[C---:B------:R-:W-:Y:S01]  /*b8a0*/  F2FP.BF16.F32.PACK_AB R185, R110.reuse, R185 ;  /* 0x000000b96eb9723e */ /* 0x040fe200000010ff */
[----:B------:R-:W-:Y:S01]  /*b8b0*/  FADD.FTZ R126, R110, R115 ;  /* 0x000000736e7e7221 */ /* 0x000fe20000010000 */
[----:B------:R-:W4:Y:S01]  /*b8c0*/  MUFU.EX2 R120, R120 ;  /* 0x0000007800787308 */ /* 0x000f220000000800 */
[----:B--2---:R-:W-:Y:S01]  /*b8d0*/  FADD.FTZ R128, R186, R107 ;  /* 0x0000006bba807221 */ /* 0x004fe20000010000 */
[----:B------:R-:W-:Y:S01]  /*b8e0*/  FFMA.FTZ R107, R193, R88, -R181 ;  /* 0x00000058c16b7223 */ /* 0x000fe200000108b5 */
[----:B------:R-:W-:Y:S01]  /*b8f0*/  FADD.FTZ R111, R187, R126 ;  /* 0x0000007ebb6f7221 */ /* 0x000fe20000010000 */
[C---:B------:R-:W-:Y:S01]  /*b900*/  F2FP.BF16.F32.PACK_AB R187, R106.reuse, R187 ;  /* 0x000000bb6abb723e */ /* 0x040fe200000010ff */
[----:B------:R-:W-:Y:S01]  /*b910*/  FADD.FTZ R115, R153, R128 ;  /* 0x0000008099737221 */ /* 0x000fe20000010000 */
[----:B------:R-:W-:Y:S01]  /*b920*/  F2FP.BF16.F32.PACK_AB R193, R139, R100 ;  /* 0x000000648bc1723e */ /* 0x000fe200000010ff */
[----:B0-----:R-:W-:Y:S01]  /*b930*/  FADD.FTZ R127, R106, R111 ;  /* 0x0000006f6a7f7221 */ /* 0x001fe20000010000 */
[----:B------:R-:W0:Y:S01]  /*b940*/  MUFU.EX2 R122, R122 ;  /* 0x0000007a007a7308 */ /* 0x000e220000000800 */
[----:B------:R-:W-:Y:S01]  /*b950*/  FADD.FTZ R126, R188, R115 ;  /* 0x00000073bc7e7221 */ /* 0x000fe20000010000 */
[----:B------:R-:W-:Y:S01]  /*b960*/  FFMA.FTZ R111, R195, R88, -R181 ;  /* 0x00000058c36f7223 */ /* 0x000fe200000108b5 */
[----:B------:R-:W-:Y:S01]  /*b970*/  FADD.FTZ R128, R104, R127 ;  /* 0x0000007f68807221 */ /* 0x000fe20000010000 */
[----:B------:R-:W-:Y:S01]  /*b980*/  F2FP.BF16.F32.PACK_AB R195, R143, R98 ;  /* 0x000000628fc3723e */ /* 0x000fe200000010ff */
[----:B------:R-:W-:Y:S01]  /*b990*/  FADD.FTZ R99, R145, R126 ;  /* 0x0000007e91637221 */ /* 0x000fe20000010000 */
[-C--:B------:R-:W-:Y:S01]  /*b9a0*/  FFMA.FTZ R115, R197, R88.reuse, -R181 ;  /* 0x00000058c5737223 */ /* 0x080fe200000108b5 */
[----:B------:R-:W-:Y:S01]  /*b9b0*/  FADD.FTZ R127, R155, R128 ;  /* 0x000000809b7f7221 */ /* 0x000fe20000010000 */
[----:B------:R-:W2:Y:S01]  /*b9c0*/  MUFU.EX2 R20, R124 ;  /* 0x0000007c00147308 */ /* 0x000ea20000000800 */
[----:B------:R-:W-:Y:S01]  /*b9d0*/  FADD.FTZ R126, R190, R99 ;  /* 0x00000063be7e7221 */ /* 0x000fe20000010000 */
[----:B------:R-:W-:Y:S01]  /*b9e0*/  F2FP.BF16.F32.PACK_AB R197, R108, R21 ;  /* 0x000000156cc5723e */ /* 0x000fe200000010ff */
[----:B------:R-:W-:Y:S01]  /*b9f0*/  FADD.FTZ R128, R102, R127 ;  /* 0x0000007f66807221 */ /* 0x000fe20000010000 */
[-CC-:B------:R-:W-:Y:S01]  /*ba00*/  FFMA.FTZ R99, R91, R88.reuse, -R181.reuse ;  /* 0x000000585b637223 */ /* 0x180fe200000108b5 */
[----:B------:R-:W-:Y:S01]  /*ba10*/  FADD.FTZ R127, R149, R126 ;  /* 0x0000007e957f7221 */ /* 0x000fe20000010000 */
[----:B------:R-:W-:Y:S01]  /*ba20*/  FFMA.FTZ R91, R199, R88, -R181 ;  /* 0x00000058c75b7223 */ /* 0x000fe200000108b5 */
[----:B------:R-:W-:Y:S01]  /*ba30*/  FADD.FTZ R135, R147, R128 ;  /* 0x0000008093877221 */ /* 0x000fe20000010000 */
[----:B------:R-:W-:Y:S01]  /*ba40*/  MUFU.EX2 R119, R119 ;  /* 0x0000007700777308 */ /* 0x000fe20000000800 */
[----:B------:R-:W-:Y:S01]  /*ba50*/  FADD.FTZ R126, R192, R127 ;  /* 0x0000007fc07e7221 */ /* 0x000fe20000010000 */
[-C--:B------:R-:W-:Y:S01]  /*ba60*/  FMUL.FTZ R48, R48, R11.reuse ;  /* 0x0000000b30307220 */ /* 0x080fe20000410000 */
[----:B------:R-:W-:Y:S01]  /*ba70*/  FADD.FTZ R128, R100, R135 ;  /* 0x0000008764807221 */ /* 0x000fe20000010000 */
[-C--:B------:R-:W-:Y:S01]  /*ba80*/  FMUL.FTZ R49, R49, R11.reuse ;  /* 0x0000000b31317220 */ /* 0x080fe20000410000 */
[----:B------:R-:W-:Y:S01]  /*ba90*/  FADD.FTZ R15, R137, R126 ;  /* 0x0000007e890f7221 */ /* 0x000fe20000010000 */
[-C--:B------:R-:W-:Y:S01]  /*baa0*/  FMUL.FTZ R52, R52, R11.reuse ;  /* 0x0000000b34347220 */ /* 0x080fe20000410000 */
        /* <DEDUP_REMOVED lines=25> */
[----:B------:R5:W2:Y:S01]  /*bc40*/  MUFU.EX2 R96, R123 ;  /* 0x0000007b00607308 */ /* 0x000aa20000000800 */
        /* <DEDUP_REMOVED lines=10> */
[----:B-1----:R-:W-:Y:S01]  /*bcf0*/  FADD.FTZ R15, R203, R104 ;  /* 0x00000068cb0f7221 */ /* 0x002fe20000010000 */
[-C--:B------:R-:W-:Y:S01]  /*bd00*/  FMUL.FTZ R84, R84, R11.reuse ;  /* 0x0000000b54547220 */ /* 0x080fe20000410000 */
[----:B-----5:R-:W-:Y:S01]  /*bd10*/  FADD.FTZ R123, R125, R106 ;  /* 0x0000006a7d7b7221 */ /* 0x020fe20000010000 */
[----:B------:R-:W-:Y:S01]  /*bd20*/  FMUL.FTZ R85, R85, R11 ;  /* 0x0000000b55557220 */ /* 0x000fe20000410000 */
[----:B---3--:R-:W-:Y:S01]  /*bd30*/  FADD.FTZ R102, R114, R15 ;  /* 0x0000000f72667221 */ /* 0x008fe20000010000 */
[-C--:B------:R-:W-:Y:S01]  /*bd40*/  FMUL.FTZ R26, R26, R12.reuse ;  /* 0x0000000c1a1a7220 */ /* 0x080fe20000410000 */
[----:B------:R-:W-:Y:S01]  /*bd50*/  FADD.FTZ R100, R204, R123 ;  /* 0x0000007bcc647221 */ /* 0x000fe20000010000 */
[-C--:B------:R-:W-:Y:S01]  /*bd60*/  FMUL.FTZ R27, R27, R12.reuse ;  /* 0x0000000c1b1b7220 */ /* 0x080fe20000410000 */
[----:B------:R-:W-:Y:S01]  /*bd70*/  FADD.FTZ R15, R205, R102 ;  /* 0x00000066cd0f7221 */ /* 0x000fe20000010000 */
[-C--:B------:R-:W-:Y:S01]  /*bd80*/  FMUL.FTZ R30, R30, R12.reuse ;  /* 0x0000000c1e1e7220 */ /* 0x080fe20000410000 */
[----:B----4-:R-:W-:Y:S01]  /*bd90*/  FADD.FTZ R107, R113, R100 ;  /* 0x00000064716b7221 */ /* 0x010fe20000010000 */
[----:B------:R-:W1:Y:S01]  /*bda0*/  MUFU.EX2 R102, R111 ;  /* 0x0000006f00667308 */ /* 0x000e620000000800 */
        /* <DEDUP_REMOVED lines=8> */
[----:B0-----:R-:W-:Y:S01]  /*be30*/  FADD.FTZ R98, R122, R15 ;  /* 0x0000000f7a627221 */ /* 0x001fe20000010000 */
[-C--:B------:R-:W-:Y:S01]  /*be40*/  FMUL.FTZ R39, R39, R12.reuse ;  /* 0x0000000c27277220 */ /* 0x080fe20000410000 */
[----:B------:R-:W-:Y:S01]  /*be50*/  FADD.FTZ R100, R208, R21 ;  /* 0x00000015d0647221 */ /* 0x000fe20000010000 */
[-C--:B------:R-:W-:Y:S01]  /*be60*/  FMUL.FTZ R42, R42, R12.reuse ;  /* 0x0000000c2a2a7220 */ /* 0x080fe20000410000 */
[----:B------:R-:W-:Y:S01]  /*be70*/  FADD.FTZ R15, R209, R98 ;  /* 0x00000062d10f7221 */ /* 0x000fe20000010000 */
[-C--:B------:R-:W-:Y:S01]  /*be80*/  FMUL.FTZ R43, R43, R12.reuse ;  /* 0x0000000c2b2b7220 */ /* 0x080fe20000410000 */
[----:B------:R-:W-:Y:S01]  /*be90*/  FADD.FTZ R3, R105, R100 ;  /* 0x0000006469037221 */ /* 0x000fe20000010000 */
[-C--:B------:R-:W-:Y:S01]  /*bea0*/  FMUL.FTZ R46, R46, R12.reuse ;  /* 0x0000000c2e2e7220 */ /* 0x080fe20000410000 */
[----:B--2---:R-:W-:Y:S01]  /*beb0*/  FADD.FTZ R10, R20, R15 ;  /* 0x0000000f140a7221 */ /* 0x004fe20000010000 */
[----:B------:R-:W0:Y:S01]  /*bec0*/  MUFU.EX2 R100, R115 ;  /* 0x0000007300647308 */ /* 0x000e220000000800 */
[----:B------:R-:W-:Y:S01]  /*bed0*/  FADD.FTZ R98, R210, R3 ;  /* 0x00000003d2627221 */ /* 0x000fe20000010000 */
[-C--:B------:R-:W-:Y:S01]  /*bee0*/  FMUL.FTZ R47, R47, R12.reuse ;  /* 0x0000000c2f2f7220 */ /* 0x080fe20000410000 */
[----:B------:R-:W-:Y:S01]  /*bef0*/  FADD.FTZ R3, R211, R10 ;  /* 0x0000000ad3037221 */ /* 0x000fe20000010000 */
[-C--:B------:R-:W-:Y:S01]  /*bf00*/  FMUL.FTZ R50, R50, R12.reuse ;  /* 0x0000000c32327220 */ /* 0x080fe20000410000 */
[----:B------:R-:W-:Y:S01]  /*bf10*/  FADD.FTZ R15, R109, R98 ;  /* 0x000000626d0f7221 */ /* 0x000fe20000010000 */
[-C--:B------:R-:W-:Y:S01]  /*bf20*/  FMUL.FTZ R51, R51, R12.reuse ;  /* 0x0000000c33337220 */ /* 0x080fe20000410000 */
[----:B------:R-:W-:Y:S01]  /*bf30*/  FADD.FTZ R3, R96, R3 ;  /* 0x0000000360037221 */ /* 0x000fe20000010000 */
[----:B------:R-:W2:Y:S01]  /*bf40*/  MUFU.EX2 R98, R91 ;  /* 0x0000005b00627308 */ /* 0x000ea20000000800 */
        /* <DEDUP_REMOVED lines=10> */
[----:B-1----:R-:W-:Y:S01]  /*bff0*/  FADD.FTZ R3, R102, R3 ;  /* 0x0000000366037221 */ /* 0x002fe20000010000 */
        /* <DEDUP_REMOVED lines=12> */
[----:B------:R-:W-:Y:S01]  /*c0c0*/  FMUL.FTZ R75, R75, R12 ;  /* 0x0000000c4b4b7220 */ /* 0x000fe20000410000 */
[----:B------:R-:W-:Y:S01]  /*c0d0*/  FADD.FTZ R10, R94, R15 ;  /* 0x0000000f5e0a7221 */ /* 0x000fe20000010000 */
[----:B------:R-:W-:-:S02]  /*c0e0*/  IMAD.U32 R15, RZ, RZ, UR6 ;  /* 0x00000006ff0f7e24 */ /* 0x000fc4000f8e00ff */
[----:B--2---:R-:W-:Y:S01]  /*c0f0*/  FADD.FTZ R3, R98, R3 ;  /* 0x0000000362037221 */ /* 0x004fe20000010000 */
[-C--:B------:R-:W-:Y:S01]  /*c100*/  FMUL.FTZ R78, R78, R12.reuse ;  /* 0x0000000c4e4e7220 */ /* 0x080fe20000410000 */
[-C--:B------:R-:W-:Y:S01]  /*c110*/  FMUL.FTZ R79, R79, R12.reuse ;  /* 0x0000000c4f4f7220 */ /* 0x080fe20000410000 */
[-C--:B------:R-:W-:Y:S01]  /*c120*/  FMUL.FTZ R82, R82, R12.reuse ;  /* 0x0000000c52527220 */ /* 0x080fe20000410000 */
[-C--:B------:R-:W-:Y:S01]  /*c130*/  FMUL.FTZ R83, R83, R12.reuse ;  /* 0x0000000c53537220 */ /* 0x080fe20000410000 */
[-C--:B------:R-:W-:Y:S01]  /*c140*/  FMUL.FTZ R86, R86, R12.reuse ;  /* 0x0000000c56567220 */ /* 0x080fe20000410000 */
[----:B------:R-:W-:Y:S01]  /*c150*/  FMUL.FTZ R87, R87, R12 ;  /* 0x0000000c57577220 */ /* 0x000fe20000410000 */
[----:B------:R-:W-:Y:S01]  /*c160*/  F2FP.BF16.F32.PACK_AB R178, R169, R178 ;  /* 0x000000b2a9b2723e */ /* 0x000fe200000010ff */
[----:B------:R-:W-:Y:S01]  /*c170*/  FADD.FTZ R10, R93, R10 ;  /* 0x0000000a5d0a7221 */ /* 0x000fe20000010000 */
[----:B------:R-:W-:Y:S01]  /*c180*/  F2FP.BF16.F32.PACK_AB R181, R163, R112 ;  /* 0x00000070a3b5723e */ /* 0x000fe200000010ff */
[----:B------:R-:W-:Y:S01]  /*c190*/  FADD.FTZ R3, R95, R3 ;  /* 0x000000035f037221 */ /* 0x000fe20000010000 */
[----:B------:R-:W-:Y:S01]  /*c1a0*/  F2FP.BF16.F32.PACK_AB R182, R161, R182 ;  /* 0x000000b6a1b6723e */ /* 0x000fe200000010ff */
[----:B------:R-:W-:Y:S01]  /*c1b0*/  IMAD.MOV.U32 R12, RZ, RZ, R133 ;  /* 0x000000ffff0c7224 */ /* 0x000fe200078e0085 */
[----:B------:R-:W-:Y:S01]  /*c1c0*/  F2FP.BF16.F32.PACK_AB R183, R116, R183 ;  /* 0x000000b774b7723e */ /* 0x000fe200000010ff */
[----:B------:R-:W-:Y:S01]  /*c1d0*/  IMAD.MOV.U32 R11, RZ, RZ, R89 ;  /* 0x000000ffff0b7224 */ /* 0x000fe200078e0059 */
[----:B------:R-:W-:-:S02]  /*c1e0*/  F2FP.BF16.F32.PACK_AB R184, R165, R184 ;  /* 0x000000b8a5b8723e */ /* 0x000fc400000010ff */
[----:B------:R-:W-:Y:S02]  /*c1f0*/  F2FP.BF16.F32.PACK_AB R186, R153, R186 ;  /* 0x000000ba99ba723e */ /* 0x000fe400000010ff */
[----:B------:R-:W-:Y:S02]  /*c200*/  F2FP.BF16.F32.PACK_AB R188, R145, R188 ;  /* 0x000000bc91bc723e */ /* 0x000fe400000010ff */
[----:B------:R-:W-:Y:S02]  /*c210*/  F2FP.BF16.F32.PACK_AB R190, R149, R190 ;  /* 0x000000be95be723e */ /* 0x000fe400000010ff */
[----:B------:R-:W-:Y:S02]  /*c220*/  F2FP.BF16.F32.PACK_AB R192, R137, R192 ;  /* 0x000000c089c0723e */ /* 0x000fe400000010ff */
[----:B------:R-:W-:Y:S02]  /*c230*/  F2FP.BF16.F32.PACK_AB R194, R141, R194 ;  /* 0x000000c28dc2723e */ /* 0x000fe400000010ff */
        /* <DEDUP_REMOVED lines=19> */
[----:B------:R-:W-:Y:S01]  /*c370*/  F2FP.BF16.F32.PACK_AB R219, R95, R98 ;  /* 0x000000625fdb723e */ /* 0x000fe200000010ff */
[----:B------:R-:W-:Y:S06]  /*c380*/  @P2 BRA `(.L_x_24) ;  /* 0xffffffa800582947 */ /* 0x000fec000383ffff */
.L_x_15:
[----:B------:R-:W-:Y:S06]  /*c390*/  BAR.ARV 0x8, 0x180 ;  /* 0x0206000000007b1d */ /* 0x000fec0000002000 */
[----:B------:R-:W-:Y:S05]  /*c3a0*/  @!P0 BRA `(.L_x_25) ;  /* 0x0000000000048947 */ /* 0x000fea0003800000 */
[----:B------:R-:W-:Y:S01]  /*c3b0*/  BPT.TRAP 0x1 ;  /* 0x000000040000795c */ /* 0x000fe20000300000 */
.L_x_25:
        /* <DEDUP_REMOVED lines=8> */
.L_x_26:
[----:B-1----:R-:W-:Y:S05]  /*c440*/  @P2 BRA `(.L_x_27) ;  /* 0x0000000000082947 */ /* 0x002fea0003800000 */
[----:B------:R-:W1:Y:S02]  /*c450*/  SYNCS.PHASECHK.TRANS64.TRYWAIT P0, [UR8+0x34850], R0 ;  /* 0x03485000ff0075a7 */ /* 0x000e640008000148 */
[----:B-1----:R-:W-:Y:S05]  /*c460*/  @!P0 BRA `(.L_x_28) ;  /* 0x0000005c00bc8947 */ /* 0x002fea0003800000 */
.L_x_27:
[----:B------:R-:W-:Y:S01]  /*c470*/  R2UR UR12, R2 ;  /* 0x00000000020c72ca */ /* 0x000fe200000e0000 */
[----:B------:R-:W-:Y:S01]  /*c480*/  WARPGROUP.ARRIVE ;  /* 0x00000000000079c5 */ /* 0x000fe20000000000 */
[----:B------:R-:W-:Y:S01]  /*c490*/  UMOV UR7, 0x40000040 ;  /* 0x4000004000077882 */ /* 0x000fe20000000000 */
[----:B------:R-:W-:Y:S01]  /*c4a0*/  UMOV UR11, 0x40000040 ;  /* 0x40000040000b7882 */ /* 0x000fe20000000000 */
[----:B-1----:R-:W1:Y:S01]  /*c4b0*/  SHFL.BFLY PT, R5, R10, 0x2, 0x1f ;  /* 0x0c401f000a057f89 */ /* 0x002e6200000e0000 */
[----:B------:R-:W-:Y:S01]  /*c4c0*/  IMAD.MOV.U32 R93, RZ, RZ, -0x800000 ;  /* 0xff800000ff5d7424 */ /* 0x000fe200078e00ff */
[----:B------:R-:W2:Y:S01]  /*c4d0*/  LDC R96, c[0x0][0xc38] ;  /* 0x00030e00ff607b82 */ /* 0x000ea20000000800 */
[----:B------:R-:W-:Y:S01]  /*c4e0*/  IMAD.MOV.U32 R108, RZ, RZ, RZ ;  /* 0x000000ffff6c7224 */ /* 0x000fe200078e00ff */
[----:B0-----:R-:W0:Y:S01]  /*c4f0*/  SHFL.BFLY PT, R0, R3, 0x2, 0x1f ;  /* 0x0c401f0003007f89 */ /* 0x001e2200000e0000 */
[----:B------:R-:W-:Y:S01]  /*c500*/  IMAD.MOV.U32 R97, RZ, RZ, RZ ;  /* 0x000000ffff617224 */ /* 0x000fe200078e00ff */
[----:B------:R-:W-:Y:S01]  /*c510*/  R2UR UR13, R225 ;  /* 0x00000000e10d72ca */ /* 0x000fe200000e0000 */
[----:B------:R-:W-:Y:S01]  /*c520*/  IMAD.MOV.U32 R92, RZ, RZ, -0x800000 ;  /* 0xff800000ff5c7424 */ /* 0x000fe200078e00ff */
[----:B------:R-:W-:Y:S01]  /*c530*/  R2UR UR14, R226 ;  /* 0x00000000e20e72ca */ /* 0x000fe200000e0000 */
[----:B------:R-:W-:Y:S01]  /*c540*/  UIADD3 UR4, UR12, 0x400, URZ ;  /* 0x000004000c047890 */ /* 0x000fe2000fffe03f */
[----:B------:R-:W-:-:S03]  /*c550*/  R2UR UR9, R224 ;  /* 0x00000000e00972ca */ /* 0x000fc600000e0000 */
[----:B------:R-:W-:-:S04]  /*c560*/  USHF.R.U32.HI UR4, URZ, 0x4, UR4 ;  /* 0x000000043f047899 */ /* 0x000fc80008011604 */
[----:B------:R-:W-:-:S04]  /*c570*/  ULOP3.LUT UR4, UR4, 0x3fff, URZ, 0xc0, !UPT ;  /* 0x00003fff04047892 */ /* 0x000fc8000f8ec03f */
[----:B------:R-:W-:Y:S01]  /*c580*/  ULOP3.LUT UR4, UR4, 0x5800000, URZ, 0xfc, !UPT ;  /* 0x0580000004047892 */ /* 0x000fe2000f8efc3f */
[----:B-1----:R-:W-:-:S03]  /*c590*/  FADD.FTZ R5, R5, R10 ;  /* 0x0000000a05057221 */ /* 0x002fc60000010000 */
[----:B------:R-:W-:Y:S01]  /*c5a0*/  UIMAD UR6, UR60, 0xb00, UR4 ;  /* 0x00000b003c0678a4 */ /* 0x000fe2000f8e0204 */
[----:B0-----:R-:W-:-:S03]  /*c5b0*/  FADD.FTZ R2, R0, R3 ;  /* 0x0000000300027221 */ /* 0x001fc60000010000 */
[----:B------:R-:W-:Y:S01]  /*c5c0*/  UIADD3 UR4, UR6, 0x80, URZ ;  /* 0x0000008006047890 */ /* 0x000fe2000fffe03f */
[----:B------:R-:W0:Y:S08]  /*c5d0*/  SHFL.BFLY PT, R0, R5, 0x1, 0x1f ;  /* 0x0c201f0005007f89 */ /* 0x000e3000000e0000 */
[----:B------:R-:W-:Y:S03]  /*c5e0*/  HGMMA.64x128x16.F32.BF16 R24, R176, gdesc[UR4].tnspB, R24, gsb0 ;  /* 0x41e00004b0187df0 */ /* 0x000fe60008001818 */
[----:B------:R-:W1:Y:S01]  /*c5f0*/  S2UR UR7, SR_SWINHI ;  /* 0x00000000000779c3 */ /* 0x000e620000002f00 */
[----:B------:R-:W-:Y:S01]  /*c600*/  UMOV UR10, UR4 ;  /* 0x00000004000a7c82 */ /* 0x000fe20008000000 */
[----:B------:R-:W-:Y:S01]  /*c610*/  UIADD3 UR4, UR6, 0x100, URZ ;  /* 0x0000010006047890 */ /* 0x000fe2000fffe03f */
[----:B------:R-:W3:Y:S01]  /*c620*/  SHFL.BFLY PT, R7, R2, 0x1, 0x1f ;  /* 0x0c201f0002077f89 */ /* 0x000ee200000e0000 */
[----:B0-----:R-:W-:Y:S01]  /*c630*/  FADD.FTZ R8, R5, R0 ;  /* 0x0000000005087221 */ /* 0x001fe20000010000 */
[----:B------:R-:W-:-:S04]  /*c640*/  IMAD R5, R222, 0x40, R19 ;  /* 0x00000040de057824 */ /* 0x000fc800078e0213 */
[----:B------:R-:W-:Y:S01]  /*c650*/  FSETP.NE.FTZ.AND P0, PT, R8, RZ, PT ;  /* 0x000000ff0800720b */ /* 0x000fe20003f15000 */
[----:B---3--:R-:W-:-:S05]  /*c660*/  FADD.FTZ R7, R2, R7 ;  /* 0x0000000702077221 */ /* 0x008fca0000010000 */
[----:B------:R-:W-:-:S07]  /*c670*/  FSETP.NE.FTZ.AND P2, PT, R7, RZ, PT ;  /* 0x000000ff0700720b */ /* 0x000fce0003f55000 */
[----:B------:R-:W-:Y:S01]  /*c680*/  @P0 MUFU.LG2 R4, R8 ;  /* 0x0000000800040308 */ /* 0x000fe20000000c00 */
[----:B------:R-:W-:-:S07]  /*c690*/  @P0 FMUL.FTZ R0, R88, 0.69314718246459960938 ;  /* 0x3f31721858000820 */ /* 0x000fce0000410000 */
[----:B------:R-:W0:Y:S01]  /*c6a0*/  @P2 MUFU.LG2 R6, R7 ;  /* 0x0000000700062308 */ /* 0x000e220000000c00 */
[----:B------:R-:W-:-:S07]  /*c6b0*/  @P2 FMUL.FTZ R9, R88, 0.69314718246459960938 ;  /* 0x3f31721858092820 */ /* 0x000fce0000410000 */
[----:B------:R-:W3:Y:S08]  /*c6c0*/  @P0 MUFU.RCP R108, R8 ;  /* 0x00000008006c0308 */ /* 0x000ef00000001000 */
[----:B------:R4:W3:Y:S01]  /*c6d0*/  @P2 MUFU.RCP R97, R7 ;  /* 0x0000000700612308 */ /* 0x0008e20000001000 */
[----:B0-----:R-:W-:-:S04]  /*c6e0*/  @P2 FMUL.FTZ R6, R6, 0.69314718246459960938 ;  /* 0x3f31721806062820 */ /* 0x001fc80000410000 */
[----:B------:R-:W-:Y:S01]  /*c6f0*/  @P2 FFMA.FTZ R92, R9, R133, R6 ;  /* 0x00000085095c2223 */ /* 0x000fe20000010006 */
[----:B------:R-:W-:Y:S02]  /*c700*/  WARPGROUP.DEPBAR.LE gsb0, 0x0 ;  /* 0x00008000000079c5 */ /* 0x000fe40000010000 */
[----:B------:R-:W-:-:S06]  /*c710*/  WARPGROUP.ARRIVE ;  /* 0x00000000000079c5 */ /* 0x000fcc0000000000 */
[----:B------:R-:W-:Y:S01]  /*c720*/  HGMMA.64x128x16.F32.BF16 R24, R180, gdesc[UR8].tnspB, R24, gsb0 ;  /* 0x41e00008b4187df0 */ /* 0x000fe20008001818 */
[----:B------:R-:W-:Y:S01]  /*c730*/  UMOV UR10, UR4 ;  /* 0x00000004000a7c82 */ /* 0x000fe20008000000 */
[----:B------:R-:W-:Y:S01]  /*c740*/  UMOV UR11, 0x40000040 ;  /* 0x40000040000b7882 */ /* 0x000fe20000000000 */
[----:B------:R-:W-:Y:S01]  /*c750*/  UIADD3 UR4, UR6, 0x180, URZ ;  /* 0x0000018006047890 */ /* 0x000fe2000fffe03f */
        /* <DEDUP_REMOVED lines=35> */
[----:B------:R-:W-:Y:S02]  /*c990*/  UIADD3 UR4, UR6, 0x480, URZ ;  /* 0x0000048006047890 */ /* 0x000fe4000fffe03f */
[----:B------:R-:W-:Y:S01]  /*c9a0*/  UIADD3 UR6, UR6, 0x500, URZ ;  /* 0x0000050006067890 */ /* 0x000fe2000fffe03f */
[----:B------:R-:W-:Y:S02]  /*c9b0*/  WARPGROUP.DEPBAR.LE gsb0, 0x0 ;  /* 0x00008000000079c5 */ /* 0x000fe40000010000 */
[----:B------:R-:W-:-:S06]  /*c9c0*/  WARPGROUP.ARRIVE ;  /* 0x00000000000079c5 */ /* 0x000fcc0000000000 */
[----:B------:R-:W-:Y:S01]  /*c9d0*/  HGMMA.64x128x16.F32.BF16 R24, R208, gdesc[UR8].tnspB, R24, gsb0 ;  /* 0x41e00008d0187df0 */ /* 0x000fe20008001818 */
[----:B------:R-:W-:Y:S01]  /*c9e0*/  UMOV UR10, UR4 ;  /* 0x00000004000a7c82 */ /* 0x000fe20008000000 */
[----:B------:R-:W-:Y:S01]  /*c9f0*/  UMOV UR11, 0x40000040 ;  /* 0x40000040000b7882 */ /* 0x000fe20000000000 */
[----:B------:R-:W-:Y:S01]  /*ca00*/  UMOV UR4, UR12 ;  /* 0x0000000c00047c82 */ /* 0x000fe20008000000 */
[----:B-1----:R-:W-:Y:S01]  /*ca10*/  UMOV UR5, UR7 ;  /* 0x0000000700057c82 */ /* 0x002fe20008000000 */
[----:B------:R-:W-:Y:S01]  /*ca20*/  UMOV UR7, 0x40000040 ;  /* 0x4000004000077882 */ /* 0x000fe20000000000 */
[----:B------:R-:W-:Y:S01]  /*ca30*/  MOV R20, UR4 ;  /* 0x0000000400147c02 */ /* 0x000fe20008000f00 */
[----:B------:R-:W-:Y:S01]  /*ca40*/  IMAD.U32 R21, RZ, RZ, UR5 ;  /* 0x00000005ff157e24 */ /* 0x000fe2000f8e00ff */
[----:B------:R-:W-:-:S03]  /*ca50*/  UIADD3 UR4, -UR13, URZ, URZ ;  /* 0x0000003f0d047290 */ /* 0x000fc6000fffe13f */
[----:B------:R-:W-:-:S04]  /*ca60*/  IMAD.WIDE R2, R230, 0x2, R20 ;  /* 0x00000002e6027825 */ /* 0x000fc800078e0214 */
[----:B------:R-:W-:-:S04]  /*ca70*/  IMAD.WIDE R20, R5, 0x2, R20 ;  /* 0x0000000205147825 */ /* 0x000fc800078e0214 */
[----:B------:R-:W-:Y:S01]  /*ca80*/  @P0 FMUL.FTZ R5, R4, 0.69314718246459960938 ;  /* 0x3f31721804050820 */ /* 0x000fe20000410000 */
[C---:B------:R-:W-:Y:S02]  /*ca90*/  IADD3 R11, P5, R2.reuse, 0x4040, RZ ;  /* 0x00004040020b7810 */ /* 0x040fe40007fbe0ff */
[----:B------:R-:W-:Y:S01]  /*caa0*/  IADD3 R95, P6, R2, 0x4060, RZ ;  /* 0x00004060025f7810 */ /* 0x000fe20007fde0ff */
[----:B------:R-:W-:Y:S01]  /*cab0*/  @P0 FFMA.FTZ R93, R0, R89, R5 ;  /* 0x00000059005d0223 */ /* 0x000fe20000010005 */
[----:B------:R-:W-:Y:S01]  /*cac0*/  LOP3.LUT R0, R11, 0x380, RZ, 0xc0, !PT ;  /* 0x000003800b007812 */ /* 0x000fe200078ec0ff */
[----:B------:R-:W-:Y:S01]  /*cad0*/  IMAD.X R107, RZ, RZ, R3, P5 ;  /* 0x000000ffff6b7224 */ /* 0x000fe200028e0603 */
[----:B------:R-:W-:Y:S02]  /*cae0*/  LOP3.LUT R94, R95, 0x380, RZ, 0xc0, !PT ;  /* 0x000003805f5e7812 */ /* 0x000fe400078ec0ff */
[----:B------:R-:W-:Y:S02]  /*caf0*/  SHF.R.U64 R0, R0, 0x3, RZ ;  /* 0x0000000300007819 */ /* 0x000fe400000012ff */
[----:B------:R-:W-:-:S02]  /*cb00*/  LOP3.LUT R111, R2, 0x380, RZ, 0xc0, !PT ;  /* 0x00000380026f7812 */ /* 0x000fc400078ec0ff */
[----:B------:R-:W-:Y:S02]  /*cb10*/  LOP3.LUT R106, R0, R11, RZ, 0x3c, !PT ;  /* 0x0000000b006a7212 */ /* 0x000fe400078e3cff */
[----:B------:R-:W0:Y:S01]  /*cb20*/  LDC R0, c[0x0][0xbe8] ;  /* 0x0002fa00ff007b82 */ /* 0x000e220000000800 */
[----:B------:R-:W-:Y:S02]  /*cb30*/  SHF.R.U64 R94, R94, 0x3, RZ ;  /* 0x000000035e5e7819 */ /* 0x000fe400000012ff */
[C---:B------:R-:W-:Y:S02]  /*cb40*/  IADD3 R4, P0, R2.reuse, 0x60, RZ ;  /* 0x0000006002047810 */ /* 0x040fe40007f1e0ff */
[----:B------:R-:W-:Y:S02]  /*cb50*/  SHF.R.U64 R111, R111, 0x3, RZ ;  /* 0x000000036f6f7819 */ /* 0x000fe400000012ff */
[----:B------:R-:W-:Y:S01]  /*cb60*/  IADD3 R5, P2, R2, 0x20, RZ ;  /* 0x0000002002057810 */ /* 0x000fe20007f5e0ff */
[----:B------:R-:W-:Y:S01]  /*cb70*/  IMAD.X R99, RZ, RZ, R3, P0 ;  /* 0x000000ffff637224 */ /* 0x000fe200000e0603 */
[----:B------:R-:W-:-:S02]  /*cb80*/  LOP3.LUT R94, R94, R95, RZ, 0x3c, !PT ;  /* 0x0000005f5e5e7212 */ /* 0x000fc400078e3cff */
[----:B------:R-:W-:Y:S01]  /*cb90*/  IADD3.X R95, RZ, R3, RZ, P6, !PT ;  /* 0x00000003ff5f7210 */ /* 0x000fe200037fe4ff */
[--C-:B------:R-:W-:Y:S01]  /*cba0*/  IMAD.X R101, RZ, RZ, R3.reuse, P2 ;  /* 0x000000ffff657224 */ /* 0x100fe200010e0603 */
[C---:B------:R-:W-:Y:S02]  /*cbb0*/  IADD3 R9, P4, R2.reuse, 0x4020, RZ ;  /* 0x0000402002097810 */ /* 0x040fe40007f9e0ff */
[C---:B------:R-:W-:Y:S02]  /*cbc0*/  IADD3 R6, P3, R2.reuse, 0x4000, RZ ;  /* 0x0000400002067810 */ /* 0x040fe40007f7e0ff */
[----:B----4-:R-:W-:Y:S01]  /*cbd0*/  IADD3 R7, P6, R2, 0x40, RZ ;  /* 0x0000004002077810 */ /* 0x010fe20007fde0ff */
[--C-:B------:R-:W-:Y:S01]  /*cbe0*/  IMAD.X R103, RZ, RZ, R3.reuse, P4 ;  /* 0x000000ffff677224 */ /* 0x100fe200020e0603 */
[----:B------:R-:W-:Y:S01]  /*cbf0*/  LOP3.LUT R110, R111, R2, RZ, 0x3c, !PT ;  /* 0x000000026f6e7212 */ /* 0x000fe200078e3cff */
[--C-:B------:R-:W-:Y:S01]  /*cc00*/  IMAD.X R105, RZ, RZ, R3.reuse, P3 ;  /* 0x000000ffff697224 */ /* 0x100fe200018e0603 */
[----:B------:R-:W-:Y:S01]  /*cc10*/  LOP3.LUT R2, R5, 0x380, RZ, 0xc0, !PT ;  /* 0x0000038005027812 */ /* 0x000fe200078ec0ff */
[----:B------:R-:W-:Y:S01]  /*cc20*/  IMAD.X R91, RZ, RZ, R3, P6 ;  /* 0x000000ffff5b7224 */ /* 0x000fe200030e0603 */
[----:B------:R-:W-:-:S02]  /*cc30*/  IADD3 R13, P0, R20, 0x2000, RZ ;  /* 0x00002000140d7810 */ /* 0x000fc40007f1e0ff */
[----:B------:R-:W-:Y:S02]  /*cc40*/  SHF.R.U64 R2, R2, 0x3, RZ ;  /* 0x0000000302027819 */ /* 0x000fe400000012ff */
[----:B------:R-:W-:Y:S02]  /*cc50*/  LOP3.LUT R12, R13, 0x380, RZ, 0xc0, !PT ;  /* 0x000003800d0c7812 */ /* 0x000fe400078ec0ff */
[----:B0-----:R-:W-:Y:S02]  /*cc60*/  ISETP.NE.AND P2, PT, R0, 0x1, PT ;  /* 0x000000010000780c */ /* 0x001fe40003f45270 */
[----:B------:R-:W-:Y:S02]  /*cc70*/  LOP3.LUT R100, R2, R5, RZ, 0x3c, !PT ;  /* 0x0000000502647212 */ /* 0x000fe400078e3cff */
[----:B------:R-:W-:Y:S02]  /*cc80*/  SHF.R.U64 R12, R12, 0x3, RZ ;  /* 0x000000030c0c7819 */ /* 0x000fe400000012ff */
[----:B------:R-:W-:-:S02]  /*cc90*/  LOP3.LUT R2, R7, 0x380, RZ, 0xc0, !PT ;  /* 0x0000038007027812 */ /* 0x000fc400078ec0ff */
[----:B------:R-:W-:Y:S01]  /*cca0*/  LOP3.LUT R12, R12, R13, RZ, 0x3c, !PT ;  /* 0x0000000d0c0c7212 */ /* 0x000fe200078e3cff */
[----:B------:R-:W-:Y:S01]  /*ccb0*/  IMAD.X R13, RZ, RZ, R21, P0 ;  /* 0x000000ffff0d7224 */ /* 0x000fe200000e0615 */
[----:B------:R-:W-:Y:S02]  /*ccc0*/  SHF.R.U64 R2, R2, 0x3, RZ ;  /* 0x0000000302027819 */ /* 0x000fe400000012ff */
[----:B------:R-:W-:Y:S01]  /*ccd0*/  IADD3 R17, P0, R20, 0x7000, RZ ;  /* 0x0000700014117810 */ /* 0x000fe20007f1e0ff */
[----:B------:R-:W0:Y:S01]  /*cce0*/  @P2 LDC R109, c[0x0][0xbec] ;  /* 0x0002fb00ff6d2b82 */ /* 0x000e220000000800 */
[----:B------:R-:W-:Y:S02]  /*ccf0*/  MOV R111, R3 ;  /* 0x00000003006f7202 */ /* 0x000fe40000000f00 */
[----:B------:R-:W-:Y:S02]  /*cd00*/  LOP3.LUT R90, R2, R7, RZ, 0x3c, !PT ;  /* 0x00000007025a7212 */ /* 0x000fe400078e3cff */
[----:B------:R-:W-:-:S02]  /*cd10*/  LOP3.LUT R3, R6, 0x380, RZ, 0xc0, !PT ;  /* 0x0000038006037812 */ /* 0x000fc400078ec0ff */
[----:B------:R-:W-:Y:S01]  /*cd20*/  LOP3.LUT R2, R17, 0x380, RZ, 0xc0, !PT ;  /* 0x0000038011027812 */ /* 0x000fe200078ec0ff */
[----:B------:R-:W1:Y:S01]  /*cd30*/  @P2 LDC R112, c[0x0][0xbf0] ;  /* 0x0002fc00ff702b82 */ /* 0x000e620000000800 */
[----:B------:R-:W-:Y:S02]  /*cd40*/  SHF.R.U64 R3, R3, 0x3, RZ ;  /* 0x0000000303037819 */ /* 0x000fe400000012ff */
[----:B------:R-:W-:Y:S02]  /*cd50*/  SHF.R.U64 R2, R2, 0x3, RZ ;  /* 0x0000000302027819 */ /* 0x000fe400000012ff */
[----:B------:R-:W-:Y:S02]  /*cd60*/  LOP3.LUT R104, R3, R6, RZ, 0x3c, !PT ;  /* 0x0000000603687212 */ /* 0x000fe400078e3cff */
[----:B------:R-:W-:Y:S01]  /*cd70*/  LOP3.LUT R2, R2, R17, RZ, 0x3c, !PT ;  /* 0x0000001102027212 */ /* 0x000fe200078e3cff */
[----:B------:R-:W-:Y:S01]  /*cd80*/  IMAD R17, RZ, RZ, -UR14 ;  /* 0x8000000eff117e24 */ /* 0x000fe2000f8e02ff */
[----:B------:R-:W-:-:S02]  /*cd90*/  LOP3.LUT R8, R9, 0x380, RZ, 0xc0, !PT ;  /* 0x0000038009087812 */ /* 0x000fc400078ec0ff */
[----:B------:R-:W-:Y:S01]  /*cda0*/  LOP3.LUT R3, R4, 0x380, RZ, 0xc0, !PT ;  /* 0x0000038004037812 */ /* 0x000fe200078ec0ff */
[----:B--2---:R-:W-:Y:S01]  /*cdb0*/  IMAD R17, R96, R17, UR9 ;  /* 0x0000000960117e24 */ /* 0x004fe2000f8e0211 */
[----:B------:R-:W-:Y:S02]  /*cdc0*/  MOV R104, R104 ;  /* 0x0000006800687202 */ /* 0x000fe40000000f00 */
[----:B------:R-:W-:Y:S02]  /*cdd0*/  SHF.R.U64 R8, R8, 0x3, RZ ;  /* 0x0000000308087819 */ /* 0x000fe400000012ff */
[----:B------:R-:W-:Y:S02]  /*cde0*/  MOV R105, R90 ;  /* 0x0000005a00697202 */ /* 0x000fe40000000f00 */
[----:B------:R-:W-:Y:S01]  /*cdf0*/  SHF.R.U64 R3, R3, 0x3, RZ ;  /* 0x0000000303037819 */ /* 0x000fe200000012ff */
[----:B------:R-:W2:Y:S01]  /*ce00*/  LDC.64 R90, c[0x0][0xb98] ;  /* 0x0002e600ff5a7b82 */ /* 0x000ea20000000a00 */
[----:B------:R-:W-:-:S02]  /*ce10*/  MOV R94, R94 ;  /* 0x0000005e005e7202 */ /* 0x000fc40000000f00 */
[----:B------:R-:W-:Y:S02]  /*ce20*/  LOP3.LUT R102, R8, R9, RZ, 0x3c, !PT ;  /* 0x0000000908667212 */ /* 0x000fe400078e3cff */
[----:B------:R-:W-:Y:S01]  /*ce30*/  MOV R95, R106 ;  /* 0x0000006a005f7202 */ /* 0x000fe20000000f00 */
[----:B------:R-:W-:Y:S01]  /*ce40*/  IMAD.U32 R106, RZ, RZ, UR8 ;  /* 0x00000008ff6a7e24 */ /* 0x000fe2000f8e00ff */
[----:B------:R-:W-:Y:S01]  /*ce50*/  LOP3.LUT R98, R3, R4, RZ, 0x3c, !PT ;  /* 0x0000000403627212 */ /* 0x000fe200078e3cff */
[----:B------:R-:W-:Y:S01]  /*ce60*/  ULDC.64 UR8, c[0x0][0xae8] ;  /* 0x0002ba0000087ab9 */ /* 0x000fe20000000a00 */
[----:B------:R-:W-:Y:S02]  /*ce70*/  LEA R114, R17, R229, 0x7 ;  /* 0x000000e511727211 */ /* 0x000fe400078e38ff */
[----:B------:R-:W-:Y:S01]  /*ce80*/  MOV R96, R102 ;  /* 0x0000006600607202 */ /* 0x000fe20000000f00 */
[----:B------:R-:W-:Y:S01]  /*ce90*/  @!P1 VIADD R102, R106, 0x34860 ;  /* 0x000348606a669836 */ /* 0x000fe20000000000 */
[----:B------:R-:W-:Y:S01]  /*cea0*/  MOV R98, R98 ;  /* 0x0000006200627202 */ /* 0x000fe20000000f00 */
[----:B0-----:R-:W-:Y:S01]  /*ceb0*/  @P2 IMAD.HI.U32 R99, R114, R109, RZ ;  /* 0x0000006d72632227 */ /* 0x001fe200078e00ff */
[----:B------:R-:W-:-:S02]  /*cec0*/  IADD3 R15, P6, R20, 0x1000, RZ ;  /* 0x00001000140f7810 */ /* 0x000fc40007fde0ff */
[----:B------:R-:W-:Y:S01]  /*ced0*/  @!P1 PRMT R102, RZ, 0x654, R102 ;  /* 0x00000654ff669816 */ /* 0x000fe20000000066 */
[----:B------:R-:W-:Y:S01]  /*cee0*/  IMAD.MOV.U32 R103, RZ, RZ, R114 ;  /* 0x000000ffff677224 */ /* 0x000fe200078e0072 */
[----:B-1----:R-:W-:Y:S02]  /*cef0*/  @P2 SHF.R.U32.HI R103, RZ, R112, R99 ;  /* 0x00000070ff672219 */ /* 0x002fe40000011663 */
[----:B------:R-:W-:Y:S02]  /*cf00*/  LOP3.LUT R14, R15, 0x380, RZ, 0xc0, !PT ;  /* 0x000003800f0e7812 */ /* 0x000fe400078ec0ff */
[----:B------:R-:W-:Y:S02]  /*cf10*/  LOP3.LUT R3, R20, 0x380, RZ, 0xc0, !PT ;  /* 0x0000038014037812 */ /* 0x000fe400078ec0ff */
[----:B------:R-:W-:Y:S02]  /*cf20*/  SHF.R.U64 R14, R14, 0x3, RZ ;  /* 0x000000030e0e7819 */ /* 0x000fe400000012ff */
[----:B------:R-:W-:-:S02]  /*cf30*/  MOV R107, R100 ;  /* 0x00000064006b7202 */ /* 0x000fc40000000f00 */
[----:B------:R-:W-:Y:S02]  /*cf40*/  SHF.R.U64 R3, R3, 0x3, RZ ;  /* 0x0000000303037819 */ /* 0x000fe400000012ff */
[----:B------:R-:W-:Y:S01]  /*cf50*/  LOP3.LUT R14, R14, R15, RZ, 0x3c, !PT ;  /* 0x0000000f0e0e7212 */ /* 0x000fe200078e3cff */
[----:B------:R-:W-:Y:S01]  /*cf60*/  IMAD.X R15, RZ, RZ, R21, P6 ;  /* 0x000000ffff0f7224 */ /* 0x000fe200030e0615 */
[C---:B------:R-:W-:Y:S02]  /*cf70*/  IADD3 R11, P3, R20.reuse, 0x3000, RZ ;  /* 0x00003000140b7810 */ /* 0x040fe40007f7e0ff */
[C---:B------:R-:W-:Y:S02]  /*cf80*/  IADD3 R9, P4, R20.reuse, 0x4000, RZ ;  /* 0x0000400014097810 */ /* 0x040fe40007f9e0ff */
[C---:B------:R-:W-:Y:S02]  /*cf90*/  IADD3 R7, P5, R20.reuse, 0x5000, RZ ;  /* 0x0000500014077810 */ /* 0x040fe40007fbe0ff */
[----:B------:R-:W-:-:S02]  /*cfa0*/  IADD3 R5, P6, R20, 0x6000, RZ ;  /* 0x0000600014057810 */ /* 0x000fc40007fde0ff */
[----:B------:R-:W-:Y:S01]  /*cfb0*/  LOP3.LUT R20, R3, R20, RZ, 0x3c, !PT ;  /* 0x0000001403147212 */ /* 0x000fe200078e3cff */
[----:B------:R-:W-:Y:S02]  /*cfc0*/  WARPGROUP.DEPBAR.LE gsb0, 0x0 ;  /* 0x00008000000079c5 */ /* 0x000fe40000010000 */
[----:B------:R-:W-:Y:S01]  /*cfd0*/  WARPGROUP.ARRIVE ;  /* 0x00000000000079c5 */ /* 0x000fe20000000000 */
[----:B------:R-:W-:Y:S01]  /*cfe0*/  IMAD.X R3, RZ, RZ, R21, P0 ;  /* 0x000000ffff037224 */ /* 0x000fe200000e0615 */
[----:B------:R-:W-:Y:S02]  /*cff0*/  LOP3.LUT R10, R11, 0x380, RZ, 0xc0, !PT ;  /* 0x000003800b0a7812 */ /* 0x000fe400078ec0ff */
[----:B------:R-:W-:Y:S02]  /*d000*/  MOV R110, R110 ;  /* 0x0000006e006e7202 */ /* 0x000fe40000000f00 */
[----:B------:R-:W-:Y:S01]  /*d010*/  HGMMA.64x128x16.F32.BF16 R24, R212, gdesc[UR8].tnspB, R24, gsb0 ;  /* 0x41e00008d4187df0 */ /* 0x000fe20008001818 */
[----:B------:R-:W-:Y:S01]  /*d020*/  ULDC UR10, c[0x0][0xc44] ;  /* 0x00031100000a7ab9 */ /* 0x000fe20000000800 */
[----:B------:R-:W-:Y:S01]  /*d030*/  SHF.R.U64 R10, R10, 0x3, RZ ;  /* 0x000000030a0a7819 */ /* 0x000fe200000012ff */
[----:B------:R-:W-:Y:S01]  /*d040*/  UIMAD UR10, UR10, UR4, UR14 ;  /* 0x000000040a0a72a4 */ /* 0x000fe2000f8e020e */
[----:B------:R-:W-:-:S02]  /*d050*/  LOP3.LUT R8, R9, 0x380, RZ, 0xc0, !PT ;  /* 0x0000038009087812 */ /* 0x000fc400078ec0ff */
[----:B------:R-:W-:Y:S01]  /*d060*/  LOP3.LUT R10, R10, R11, RZ, 0x3c, !PT ;  /* 0x0000000b0a0a7212 */ /* 0x000fe200078e3cff */
[----:B------:R-:W-:Y:S01]  /*d070*/  USHF.R.S32.HI UR11, URZ, 0x1f, UR10 ;  /* 0x0000001f3f0b7899 */ /* 0x000fe2000801140a */
[----:B------:R-:W-:Y:S01]  /*d080*/  IMAD.X R11, RZ, RZ, R21, P3 ;  /* 0x000000ffff0b7224 */ /* 0x000fe200018e0615 */
[----:B------:R-:W-:Y:S01]  /*d090*/  LOP3.LUT R6, R7, 0x380, RZ, 0xc0, !PT ;  /* 0x0000038007067812 */ /* 0x000fe200078ec0ff */
[----:B------:R-:W-:Y:S01]  /*d0a0*/  ULDC.64 UR14, c[0x0][0x208] ;  /* 0x00008200000e7ab9 */ /* 0x000fe20000000a00 */
[----:B------:R-:W-:Y:S02]  /*d0b0*/  LOP3.LUT R4, R5, 0x380, RZ, 0xc0, !PT ;  /* 0x0000038005047812 */ /* 0x000fe400078ec0ff */
[----:B------:R-:W-:Y:S02]  /*d0c0*/  SHF.R.U64 R8, R8, 0x3, RZ ;  /* 0x0000000308087819 */ /* 0x000fe400000012ff */
[----:B------:R-:W-:Y:S02]  /*d0d0*/  SHF.R.U64 R6, R6, 0x3, RZ ;  /* 0x0000000306067819 */ /* 0x000fe400000012ff */
[----:B------:R-:W-:-:S02]  /*d0e0*/  SHF.R.U64 R4, R4, 0x3, RZ ;  /* 0x0000000304047819 */ /* 0x000fc400000012ff */
[----:B------:R-:W-:Y:S02]  /*d0f0*/  LOP3.LUT R8, R8, R9, RZ, 0x3c, !PT ;  /* 0x0000000908087212 */ /* 0x000fe400078e3cff */
[----:B------:R-:W-:Y:S01]  /*d100*/  LOP3.LUT R6, R6, R7, RZ, 0x3c, !PT ;  /* 0x0000000706067212 */ /* 0x000fe200078e3cff */
[--C-:B------:R-:W-:Y:S01]  /*d110*/  IMAD.X R7, RZ, RZ, R21.reuse, P5 ;  /* 0x000000ffff077224 */ /* 0x100fe200028e0615 */
[----:B------:R-:W-:Y:S01]  /*d120*/  LOP3.LUT R4, R4, R5, RZ, 0x3c, !PT ;  /* 0x0000000504047212 */ /* 0x000fe200078e3cff */
[----:B------:R-:W-:Y:S01]  /*d130*/  IMAD.X R5, RZ, RZ, R21, P6 ;  /* 0x000000ffff057224 */ /* 0x000fe200030e0615 */
[----:B------:R-:W-:Y:S01]  /*d140*/  IADD3.X R9, RZ, R21, RZ, P4, !PT ;  /* 0x00000015ff097210 */ /* 0x000fe200027fe4ff */
[----:B------:R-:W-:Y:S02]  /*d150*/  WARPGROUP.DEPBAR.LE gsb0, 0x0 ;  /* 0x00008000000079c5 */ /* 0x000fe40000010000 */
[----:B------:R-:W-:-:S06]  /*d160*/  WARPGROUP.ARRIVE ;  /* 0x00000000000079c5 */ /* 0x000fcc0000000000 */
[----:B------:R-:W-:Y:S01]  /*d170*/  HGMMA.64x128x16.F32.BF16 R24, R216, gdesc[UR4].tnspB, R24, gsb0 ;  /* 0x41e00004d8187df0 */ /* 0x000fe20008001818 */
[----:B------:R-:W-:Y:S02]  /*d180*/  ULDC.64 UR6, c[0x0][0xb90] ;  /* 0x0002e40000067ab9 */ /* 0x000fe40000000a00 */
[----:B------:R-:W-:Y:S02]  /*d190*/  UIMAD.WIDE.U32 UR4, UR10, UR6, URZ ;  /* 0x000000060a0472a5 */ /* 0x000fe4000f8e003f */
[----:B------:R-:W-:-:S04]  /*d1a0*/  UIMAD UR6, UR11, UR6, URZ ;  /* 0x000000060b0672a4 */ /* 0x000fc8000f8e023f */
[----:B------:R-:W-:Y:S01]  /*d1b0*/  UIMAD UR6, UR10, UR7, UR6 ;  /* 0x000000070a0672a4 */ /* 0x000fe2000f8e0206 */
[----:B------:R-:W-:Y:S01]  /*d1c0*/  IMAD.U32 R88, RZ, RZ, UR4 ;  /* 0x00000004ff587e24 */ /* 0x000fe2000f8e00ff */
[----:B------:R-:W-:Y:S01]  /*d1d0*/  USHF.R.S32.HI UR7, URZ, 0x1f, UR13 ;  /* 0x0000001f3f077899 */ /* 0x000fe2000801140d */
[----:B------:R-:W-:Y:S01]  /*d1e0*/  IMAD.U32 R89, RZ, RZ, UR5 ;  /* 0x00000005ff597e24 */ /* 0x000fe2000f8e00ff */
[----:B------:R-:W-:-:S06]  /*d1f0*/  UIADD3 UR4, UR5, UR6, URZ ;  /* 0x0000000605047290 */ /* 0x000fcc000fffe03f */
[----:B------:R-:W-:Y:S01]  /*d200*/  IMAD.U32 R89, RZ, RZ, UR4 ;  /* 0x00000004ff597e24 */ /* 0x000fe2000f8e00ff */
[----:B------:R-:W-:Y:S01]  /*d210*/  ULDC.64 UR4, c[0x0][0xb88] ;  /* 0x0002e20000047ab9 */ /* 0x000fe20000000a00 */
[----:B--2---:R-:W-:Y:S01]  /*d220*/  IMAD.WIDE.U32 R88, R90, UR13, R88 ;  /* 0x0000000d5a587c25 */ /* 0x004fe2000f8e0058 */
[----:B------:R-:W-:-:S04]  /*d230*/  UIMAD UR6, UR11, UR8, URZ ;  /* 0x000000080b0672a4 */ /* 0x000fc8000f8e023f */
[----:B------:R-:W-:Y:S02]  /*d240*/  UIMAD UR6, UR10, UR9, UR6 ;  /* 0x000000090a0672a4 */ /* 0x000fe4000f8e0206 */
[----:B------:R-:W-:Y:S01]  /*d250*/  UIADD3 UR60, UR60, 0x1, URZ ;  /* 0x000000013c3c7890 */ /* 0x000fe2000fffe03f */
[----:B------:R-:W-:Y:S02]  /*d260*/  WARPGROUP.DEPBAR.LE gsb0, 0x0 ;  /* 0x00008000000079c5 */ /* 0x000fe40000010000 */
[----:B------:R0:W-:Y:S01]  /*d270*/  @!P1 SYNCS.ARRIVE.TRANS64.RED.A1T0 RZ, [R102+URZ], RZ ;  /* 0x000000ff66ff99a7 */ /* 0x0001e2000810043f */
[-C--:B---3--:R-:W-:Y:S01]  /*d280*/  FMUL.FTZ R99, R57, R108.reuse ;  /* 0x0000006c39637220 */ /* 0x088fe20000410000 */
[-C--:B------:R-:W-:Y:S01]  /*d290*/  FMUL.FTZ R25, R25, R108.reuse ;  /* 0x0000006c19197220 */ /* 0x080fe20000410000 */
[-C--:B------:R-:W-:Y:S01]  /*d2a0*/  FMUL.FTZ R24, R24, R108.reuse ;  /* 0x0000006c18187220 */ /* 0x080fe20000410000 */
[----:B------:R-:W-:Y:S02]  /*d2b0*/  IMAD.MOV R57, RZ, RZ, -R103 ;  /* 0x000000ffff397224 */ /* 0x000fe400078e0a67 */
[-C--:B------:R-:W-:Y:S01]  /*d2c0*/  FMUL.FTZ R27, R27, R97.reuse ;  /* 0x000000611b1b7220 */ /* 0x080fe20000410000 */
[----:B------:R-:W-:Y:S01]  /*d2d0*/  FMUL.FTZ R26, R26, R97 ;  /* 0x000000611a1a7220 */ /* 0x000fe20000410000 */
[-C--:B------:R-:W-:Y:S01]  /*d2e0*/  FMUL.FTZ R29, R29, R108.reuse ;  /* 0x0000006c1d1d7220 */ /* 0x080fe20000410000 */
[-C--:B------:R-:W-:Y:S01]  /*d2f0*/  FMUL.FTZ R28, R28, R108.reuse ;  /* 0x0000006c1c1c7220 */ /* 0x080fe20000410000 */
[-C--:B------:R-:W-:Y:S01]  /*d300*/  FMUL.FTZ R33, R33, R108.reuse ;  /* 0x0000006c21217220 */ /* 0x080fe20000410000 */
[-C--:B------:R-:W-:Y:S01]  /*d310*/  FMUL.FTZ R32, R32, R108.reuse ;  /* 0x0000006c20207220 */ /* 0x080fe20000410000 */
[----:B------:R-:W-:Y:S01]  /*d320*/  FMUL.FTZ R100, R36, R108 ;  /* 0x0000006c24647220 */ /* 0x000fe20000410000 */
[----:B------:R-:W-:Y:S01]  /*d330*/  IMAD R57, R0, R57, R114 ;  /* 0x0000003900397224 */ /* 0x000fe200078e0272 */
[----:B------:R-:W-:Y:S01]  /*d340*/  F2FP.BF16.F32.PACK_AB R24, R25, R24 ;  /* 0x000000181918723e */ /* 0x000fe200000010ff */
[----:B------:R-:W-:Y:S01]  /*d350*/  IMAD R36, R90, UR7, RZ ;  /* 0x000000075a247c24 */ /* 0x000fe2000f8e02ff */
[----:B------:R-:W-:Y:S01]  /*d360*/  F2FP.BF16.F32.PACK_AB R25, R27, R26 ;  /* 0x0000001a1b19723e */ /* 0x000fe200000010ff */
[-C--:B------:R-:W-:Y:S01]  /*d370*/  FMUL.FTZ R31, R31, R97.reuse ;  /* 0x000000611f1f7220 */ /* 0x080fe20000410000 */
[-C--:B------:R-:W-:Y:S01]  /*d380*/  FMUL.FTZ R30, R30, R97.reuse ;  /* 0x000000611e1e7220 */ /* 0x080fe20000410000 */
[----:B------:R-:W-:Y:S01]  /*d390*/  F2FP.BF16.F32.PACK_AB R26, R29, R28 ;  /* 0x0000001c1d1a723e */ /* 0x000fe200000010ff */
[----:B------:R-:W-:Y:S01]  /*d3a0*/  FMUL.FTZ R37, R37, R108 ;  /* 0x0000006c25257220 */ /* 0x000fe20000410000 */
[----:B------:R-:W-:Y:S01]  /*d3b0*/  F2FP.BF16.F32.PACK_AB R28, R33, R32 ;  /* 0x00000020211c723e */ /* 0x000fe200000010ff */
[----:B------:R-:W-:Y:S01]  /*d3c0*/  IMAD R91, R91, UR13, R36 ;  /* 0x0000000d5b5b7c24 */ /* 0x000fe2000f8e0224 */
[----:B------:R-:W-:Y:S01]  /*d3d0*/  SHF.R.S32.HI R32, RZ, 0x1f, R57 ;  /* 0x0000001fff207819 */ /* 0x000fe20000011439 */
[-C--:B------:R-:W-:Y:S01]  /*d3e0*/  FMUL.FTZ R39, R39, R97.reuse ;  /* 0x0000006127277220 */ /* 0x080fe20000410000 */
[----:B------:R-:W-:Y:S01]  /*d3f0*/  SHF.R.S32.HI R33, RZ, 0x1f, R103 ;  /* 0x0000001fff217819 */ /* 0x000fe20000011467 */
[----:B------:R-:W-:Y:S01]  /*d400*/  FMUL.FTZ R38, R38, R97 ;  /* 0x0000006126267220 */ /* 0x000fe20000410000 */
[----:B------:R-:W-:Y:S01]  /*d410*/  IADD3 R36, P0, R103, R88, RZ ;  /* 0x0000005867247210 */ /* 0x000fe20007f1e0ff */
[----:B------:R-:W-:Y:S01]  /*d420*/  FMUL.FTZ R41, R41, R108 ;  /* 0x0000006c29297220 */ /* 0x000fe20000410000 */
[----:B------:R-:W-:Y:S01]  /*d430*/  F2FP.BF16.F32.PACK_AB R27, R31, R30 ;  /* 0x0000001e1f1b723e */ /* 0x000fe200000010ff */
[----:B------:R-:W-:Y:S01]  /*d440*/  BAR.SYNC.DEFER_BLOCKING 0x1, 0x100 ;  /* 0x0044000000007b1d */ /* 0x000fe20000010000 */
[----:B------:R-:W-:Y:S01]  /*d450*/  F2FP.BF16.F32.PACK_AB R30, R37, R100 ;  /* 0x00000064251e723e */ /* 0x000fe200000010ff */
[----:B------:R-:W-:Y:S01]  /*d460*/  FMUL.FTZ R40, R40, R108 ;  /* 0x0000006c28287220 */ /* 0x000fe20000410000 */
[----:B------:R-:W-:Y:S01]  /*d470*/  IADD3.X R37, R33, R89, R91, P0, !PT ;  /* 0x0000005921257210 */ /* 0x000fe200007fe45b */
[----:B------:R-:W-:Y:S01]  /*d480*/  IMAD R32, R32, UR4, RZ ;  /* 0x0000000420207c24 */ /* 0x000fe2000f8e02ff */
[----:B------:R-:W-:Y:S01]  /*d490*/  F2FP.BF16.F32.PACK_AB R31, R39, R38 ;  /* 0x00000026271f723e */ /* 0x000fe200000010ff */
[-C--:B------:R-:W-:Y:S01]  /*d4a0*/  FMUL.FTZ R45, R45, R108.reuse ;  /* 0x0000006c2d2d7220 */ /* 0x080fe20000410000 */
[-C--:B------:R-:W-:Y:S01]  /*d4b0*/  FMUL.FTZ R44, R44, R108.reuse ;  /* 0x0000006c2c2c7220 */ /* 0x080fe20000410000 */
[-C--:B------:R-:W-:Y:S01]  /*d4c0*/  FMUL.FTZ R49, R49, R108.reuse ;  /* 0x0000006c31317220 */ /* 0x080fe20000410000 */
[-C--:B------:R-:W-:Y:S01]  /*d4d0*/  FMUL.FTZ R48, R48, R108.reuse ;  /* 0x0000006c30307220 */ /* 0x080fe20000410000 */
[-C--:B------:R-:W-:Y:S01]  /*d4e0*/  FMUL.FTZ R53, R53, R108.reuse ;  /* 0x0000006c35357220 */ /* 0x080fe20000410000 */
[-C--:B------:R-:W-:Y:S01]  /*d4f0*/  FMUL.FTZ R52, R52, R108.reuse ;  /* 0x0000006c34347220 */ /* 0x080fe20000410000 */
[-C--:B0-----:R-:W-:Y:S01]  /*d500*/  FMUL.FTZ R102, R56, R108.reuse ;  /* 0x0000006c38667220 */ /* 0x081fe20000410000 */
[-C--:B------:R-:W-:Y:S01]  /*d510*/  FMUL.FTZ R101, R61, R108.reuse ;  /* 0x0000006c3d657220 */ /* 0x080fe20000410000 */
        /* <DEDUP_REMOVED lines=11> */
[----:B------:R-:W-:Y:S01]  /*d5d0*/  FMUL.FTZ R85, R85, R108 ;  /* 0x0000006c55557220 */ /* 0x000fe20000410000 */
[----:B------:R-:W-:-:S02]  /*d5e0*/  IMAD R39, R57, UR5, R32 ;  /* 0x0000000539277c24 */ /* 0x000fc4000f8e0220 */
[----:B------:R-:W-:Y:S01]  /*d5f0*/  FMUL.FTZ R108, R84, R108 ;  /* 0x0000006c546c7220 */ /* 0x000fe20000410000 */
[----:B------:R-:W-:Y:S01]  /*d600*/  IMAD.WIDE.U32 R36, R57, UR4, R36 ;  /* 0x0000000439247c25 */ /* 0x000fe2000f8e0024 */
[----:B------:R-:W-:-:S03]  /*d610*/  F2FP.BF16.F32.PACK_AB R32, R41, R40 ;  /* 0x000000282920723e */ /* 0x000fc600000010ff */
        /* <DEDUP_REMOVED lines=25> */
[----:B------:R-:W-:Y:S01]  /*d7b0*/  IMAD R41, R17, 0x80, R228 ;  /* 0x0000008011297824 */ /* 0x000fe200078e02e4 */
[----:B------:R-:W-:Y:S01]  /*d7c0*/  ULDC UR4, c[0x0][0xa88] ;  /* 0x0002a20000047ab9 */ /* 0x000fe20000000800 */
[----:B------:R-:W-:Y:S01]  /*d7d0*/  FMUL.FTZ R97, R86, R97 ;  /* 0x0000006156617220 */ /* 0x000fe20000410000 */
[----:B------:R-:W-:Y:S01]  /*d7e0*/  IMAD R86, R0, UR4, RZ ;  /* 0x0000000400567c24 */ /* 0x000fe2000f8e02ff */
[----:B------:R0:W-:Y:S01]  /*d7f0*/  STSM.16.M88.4 [R110], R24 ;  /* 0x000000186e007844 */ /* 0x0001e20000000200 */
[----:B------:R-:W-:Y:S01]  /*d800*/  ULDC.64 UR4, c[0x0][0xb50] ;  /* 0x0002d40000047ab9 */ /* 0x000fe20000000a00 */
[----:B------:R-:W-:-:S02]  /*d810*/  LOP3.LUT P0, RZ, R223, 0x3, RZ, 0xc0, !PT ;  /* 0x00000003dfff7812 */ /* 0x000fc4000780c0ff */
[----:B------:R-:W-:Y:S02]  /*d820*/  F2FP.BF16.F32.PACK_AB R29, R35, R34 ;  /* 0x00000022231d723e */ /* 0x000fe400000010ff */
[----:B------:R-:W-:Y:S02]  /*d830*/  F2FP.BF16.F32.PACK_AB R33, R43, R42 ;  /* 0x0000002a2b21723e */ /* 0x000fe400000010ff */
[----:B------:R-:W-:Y:S01]  /*d840*/  F2FP.BF16.F32.PACK_AB R34, R45, R44 ;  /* 0x0000002c2d22723e */ /* 0x000fe200000010ff */
[----:B------:R1:W-:Y:S01]  /*d850*/  STSM.16.M88.4 [R107], R28 ;  /* 0x0000001c6b007844 */ /* 0x0003e20000000200 */
[----:B------:R-:W-:Y:S02]  /*d860*/  F2FP.BF16.F32.PACK_AB R35, R47, R46 ;  /* 0x0000002e2f23723e */ /* 0x000fe400000010ff */
[----:B------:R-:W-:Y:S02]  /*d870*/  ISETP.GE.OR P1, PT, R41, R86, P0 ;  /* 0x000000562900720c */ /* 0x000fe40000726670 */
[----:B------:R-:W-:Y:S01]  /*d880*/  F2FP.BF16.F32.PACK_AB R72, R73, R72 ;  /* 0x000000484948723e */ /* 0x000fe200000010ff */
[----:B------:R2:W-:Y:S01]  /*d890*/  STSM.16.M88.4 [R105], R32 ;  /* 0x0000002069007844 */ /* 0x0005e20000000200 */
[----:B0-----:R-:W-:Y:S01]  /*d8a0*/  VIADD R25, R41, 0x8 ;  /* 0x0000000829197836 */ /* 0x001fe20000000000 */
[----:B------:R-:W-:Y:S01]  /*d8b0*/  F2FP.BF16.F32.PACK_AB R24, R49, R48 ;  /* 0x000000303118723e */ /* 0x000fe200000010ff */
[----:B------:R-:W-:Y:S01]  /*d8c0*/  IMAD.IADD R27, R37, 0x1, R39 ;  /* 0x00000001251b7824 */ /* 0x000fe200078e0227 */
[----:B------:R-:W-:-:S02]  /*d8d0*/  LEA R37, P3, R36, UR4, 0x2 ;  /* 0x0000000424257c11 */ /* 0x000fc4000f8610ff */
[----:B------:R-:W-:Y:S02]  /*d8e0*/  ISETP.GE.OR P0, PT, R25, R86, P0 ;  /* 0x000000561900720c */ /* 0x000fe40000706670 */
[----:B------:R-:W-:Y:S01]  /*d8f0*/  LEA.HI.X R36, R36, UR5, R27, 0x2, P3 ;  /* 0x0000000524247c11 */ /* 0x000fe200098f141b */
[----:B------:R-:W-:Y:S01]  /*d900*/  SHFL.IDX PT, R56, R37, RZ, 0x1c1f ;  /* 0x001c1fff25387589 */ /* 0x000fe200000e0000 */
[----:B------:R-:W-:Y:S02]  /*d910*/  F2FP.BF16.F32.PACK_AB R25, R51, R50 ;  /* 0x000000323319723e */ /* 0x000fe400000010ff */
[----:B------:R-:W-:Y:S01]  /*d920*/  F2FP.BF16.F32.PACK_AB R26, R53, R52 ;  /* 0x00000034351a723e */ /* 0x000fe200000010ff */
[----:B------:R-:W0:Y:S01]  /*d930*/  SHFL.IDX PT, R57, R36, RZ, 0x1c1f ;  /* 0x001c1fff24397589 */ /* 0x000e2200000e0000 */
[----:B------:R-:W-:Y:S02]  /*d940*/  F2FP.BF16.F32.PACK_AB R27, R55, R54 ;  /* 0x00000036371b723e */ /* 0x000fe400000010ff */
[----:B-1----:R-:W-:Y:S01]  /*d950*/  F2FP.BF16.F32.PACK_AB R28, R99, R102 ;  /* 0x00000066631c723e */ /* 0x002fe200000010ff */
[----:B------:R-:W-:Y:S01]  /*d960*/  SHFL.IDX PT, R58, R37, 0x1, 0x1c1f ;  /* 0x003c1f00253a7f89 */ /* 0x000fe200000e0000 */
[----:B------:R-:W-:-:S02]  /*d970*/  F2FP.BF16.F32.PACK_AB R29, R60, R61 ;  /* 0x0000003d3c1d723e */ /* 0x000fc400000010ff */
[----:B------:R-:W-:Y:S01]  /*d980*/  F2FP.BF16.F32.PACK_AB R30, R101, R106 ;  /* 0x0000006a651e723e */ /* 0x000fe200000010ff */
[----:B------:R-:W-:Y:S01]  /*d990*/  STSM.16.M88.4 [R98], R24 ;  /* 0x0000001862007844 */ /* 0x000fe20000000200 */
[----:B------:R-:W-:Y:S01]  /*d9a0*/  F2FP.BF16.F32.PACK_AB R31, R63, R62 ;  /* 0x0000003e3f1f723e */ /* 0x000fe200000010ff */
[----:B------:R-:W1:Y:S01]  /*d9b0*/  @P2 LDC R61, c[0x0][0xbec] ;  /* 0x0002fb00ff3d2b82 */ /* 0x000e620000000800 */
[----:B--2---:R-:W-:Y:S01]  /*d9c0*/  F2FP.BF16.F32.PACK_AB R32, R65, R64 ;  /* 0x000000404120723e */ /* 0x004fe200000010ff */
[----:B------:R-:W2:Y:S01]  /*d9d0*/  SHFL.IDX PT, R59, R36, 0x1, 0x1c1f ;  /* 0x003c1f00243b7f89 */ /* 0x000ea200000e0000 */
[----:B------:R-:W-:Y:S02]  /*d9e0*/  F2FP.BF16.F32.PACK_AB R33, R67, R66 ;  /* 0x000000424321723e */ /* 0x000fe400000010ff */
[----:B------:R-:W-:Y:S01]  /*d9f0*/  F2FP.BF16.F32.PACK_AB R34, R69, R68 ;  /* 0x000000444522723e */ /* 0x000fe200000010ff */
[----:B------:R-:W-:Y:S01]  /*da00*/  STSM.16.M88.4 [R104], R28 ;  /* 0x0000001c68007844 */ /* 0x000fe20000000200 */
[----:B------:R-:W-:Y:S01]  /*da10*/  F2FP.BF16.F32.PACK_AB R35, R71, R70 ;  /* 0x000000464723723e */ /* 0x000fe200000010ff */
[----:B------:R-:W3:Y:S01]  /*da20*/  @P2 LDC R60, c[0x0][0xbf0] ;  /* 0x0002fc00ff3c2b82 */ /* 0x000ee20000000800 */
[----:B------:R-:W-:-:S02]  /*da30*/  F2FP.BF16.F32.PACK_AB R73, R75, R74 ;  /* 0x0000004a4b49723e */ /* 0x000fc400000010ff */
[----:B------:R-:W-:Y:S01]  /*da40*/  F2FP.BF16.F32.PACK_AB R80, R81, R80 ;  /* 0x000000505150723e */ /* 0x000fe200000010ff */
[----:B------:R-:W-:Y:S01]  /*da50*/  STSM.16.M88.4 [R96], R32 ;  /* 0x0000002060007844 */ /* 0x000fe20000000200 */
[----:B------:R-:W-:Y:S02]  /*da60*/  F2FP.BF16.F32.PACK_AB R74, R77, R76 ;  /* 0x0000004c4d4a723e */ /* 0x000fe400000010ff */
[----:B------:R-:W-:Y:S02]  /*da70*/  F2FP.BF16.F32.PACK_AB R75, R79, R78 ;  /* 0x0000004e4f4b723e */ /* 0x000fe400000010ff */
[----:B------:R-:W-:Y:S02]  /*da80*/  F2FP.BF16.F32.PACK_AB R81, R83, R82 ;  /* 0x000000525351723e */ /* 0x000fe400000010ff */
[----:B------:R-:W-:Y:S01]  /*da90*/  F2FP.BF16.F32.PACK_AB R82, R85, R108 ;  /* 0x0000006c5552723e */ /* 0x000fe200000010ff */
[----:B------:R-:W-:Y:S01]  /*daa0*/  STSM.16.M88.4 [R95], R72 ;  /* 0x000000485f007844 */ /* 0x000fe20000000200 */
[----:B------:R-:W-:-:S05]  /*dab0*/  F2FP.BF16.F32.PACK_AB R83, R84, R97 ;  /* 0x000000615453723e */ /* 0x000fca00000010ff */
[----:B------:R-:W-:Y:S01]  /*dac0*/  STSM.16.M88.4 [R94], R80 ;  /* 0x000000505e007844 */ /* 0x000fe20000000200 */
[----:B------:R-:W-:Y:S01]  /*dad0*/  BAR.SYNC.DEFER_BLOCKING 0x1, 0x100 ;  /* 0x0044000000007b1d */ /* 0x000fe20000010000 */
[----:B------:R-:W-:-:S04]  /*dae0*/  UIMAD.WIDE.U32 UR4, UR10, UR8, URZ ;  /* 0x000000080a0472a5 */ /* 0x000fc8000f8e003f */
[----:B------:R-:W-:Y:S01]  /*daf0*/  UIADD3 UR5, UR5, UR6, URZ ;  /* 0x0000000605057290 */ /* 0x000fe2000fffe03f */
[----:B------:R-:W-:Y:S01]  /*db00*/  ULDC.64 UR8, c[0x0][0xaf0] ;  /* 0x0002bc0000087ab9 */ /* 0x000fe20000000a00 */
[----:B0-----:R0:W-:Y:S04]  /*db10*/  @!P1 ST.E desc[UR14][R56.64], R93 ;  /* 0x0000005d38009985 */ /* 0x0011e8000c10190e */
[----:B--2---:R2:W-:Y:S04]  /*db20*/  @!P0 ST.E desc[UR14][R58.64], R92 ;  /* 0x0000005c3a008985 */ /* 0x0045e8000c10190e */
[----:B------:R4:W5:Y:S01]  /*db30*/  LD.E.128 R44, desc[UR14][R20.64] ;  /* 0x0000000e142c7980 */ /* 0x000962000c101d00 */
[----:B0-----:R-:W-:-:S03]  /*db40*/  IMAD R56, R23, 0x20, R222 ;  /* 0x0000002017387824 */ /* 0x001fc600078e02de */
[----:B------:R1:W5:Y:S01]  /*db50*/  LD.E.128 R28, desc[UR14][R2.64] ;  /* 0x0000000e021c7980 */ /* 0x000362000c101d00 */
[----:B------:R-:W-:Y:S02]  /*db60*/  UIMAD UR6, UR7, UR8, URZ ;  /* 0x00000008070672a4 */ /* 0x000fe4000f8e023f */
[----:B------:R-:W-:Y:S01]  /*db70*/  UIMAD.WIDE.U32 UR4, UR13, UR8, UR4 ;  /* 0x000000080d0472a5 */ /* 0x000fe2000f8e0004 */
[----:B------:R0:W5:Y:S01]  /*db80*/  LD.E.128 R32, desc[UR14][R4.64] ;  /* 0x0000000e04207980 */ /* 0x000162000c101d00 */
[----:B----4-:R-:W4:Y:S01]  /*db90*/  LDC.64 R20, c[0x0][0xae0] ;  /* 0x0002b800ff147b82 */ /* 0x010f220000000a00 */
[----:B------:R-:W-:Y:S02]  /*dba0*/  LEA R56, R17, R56, 0x7 ;  /* 0x0000003811387211 */ /* 0x000fe400078e38ff */
[----:B------:R2:W5:Y:S03]  /*dbb0*/  LD.E.128 R48, desc[UR14][R6.64] ;  /* 0x0000000e06307980 */ /* 0x000566000c101d00 */
[----:B-1----:R-:W-:Y:S01]  /*dbc0*/  @P2 IMAD.HI.U32 R3, R56, R61, RZ ;  /* 0x0000003d38032227 */ /* 0x002fe200078e00ff */
[----:B------:R-:W5:Y:S03]  /*dbd0*/  LD.E.128 R40, desc[UR14][R14.64] ;  /* 0x0000000e0e287980 */ /* 0x000f66000c101d00 */
[----:B------:R-:W-:Y:S01]  /*dbe0*/  IMAD.MOV.U32 R2, RZ, RZ, R56 ;  /* 0x000000ffff027224 */ /* 0x000fe200078e0038 */
[----:B---3--:R-:W-:Y:S01]  /*dbf0*/  @P2 SHF.R.U32.HI R2, RZ, R60, R3 ;  /* 0x0000003cff022219 */ /* 0x008fe20000011603 */
[----:B------:R-:W-:Y:S01]  /*dc00*/  UIMAD UR6, UR13, UR9, UR6 ;  /* 0x000000090d0672a4 */ /* 0x000fe2000f8e0206 */
[----:B------:R-:W5:Y:S02]  /*dc10*/  LD.E.128 R36, desc[UR14][R12.64] ;  /* 0x0000000e0c247980 */ /* 0x000f64000c101d00 */
[--C-:B------:R-:W-:Y:S01]  /*dc20*/  SHF.R.S32.HI R3, RZ, 0x1f, R2.reuse ;  /* 0x0000001fff037819 */ /* 0x100fe20000011402 */
[----:B0-----:R-:W-:Y:S01]  /*dc30*/  IMAD.MOV R5, RZ, RZ, -R2 ;  /* 0x000000ffff057224 */ /* 0x001fe200078e0a02 */
[----:B------:R-:W-:Y:S01]  /*dc40*/  UIADD3 UR5, UR5, UR6, URZ ;  /* 0x0000000605057290 */ /* 0x000fe2000fffe03f */
[----:B------:R-:W5:Y:S02]  /*dc50*/  LD.E.128 R24, desc[UR14][R10.64] ;  /* 0x0000000e0a187980 */ /* 0x000f64000c101d00 */
[----:B------:R-:W-:-:S02]  /*dc60*/  IMAD R5, R0, R5, R56 ;  /* 0x0000000500057224 */ /* 0x000fc400078e0238 */
[----:B------:R0:W5:Y:S01]  /*dc70*/  LD.E.128 R52, desc[UR14][R8.64] ;  /* 0x0000000e08347980 */ /* 0x000162000c101d00 */
[----:B------:R-:W-:Y:S01]  /*dc80*/  R2UR UR10, R220 ;  /* 0x00000000dc0a72ca */ /* 0x000fe200000e0000 */
[-C--:B----4-:R-:W-:Y:S01]  /*dc90*/  IMAD R3, R3, R20.reuse, RZ ;  /* 0x0000001403037224 */ /* 0x090fe200078e02ff */
[----:B------:R-:W-:Y:S01]  /*dca0*/  SHF.R.S32.HI R0, RZ, 0x1f, R5 ;  /* 0x0000001fff007819 */ /* 0x000fe20000011405 */
[----:B------:R-:W-:Y:S01]  /*dcb0*/  @!PT LDS RZ, [RZ] ;  /* 0x00000000fffff984 */ /* 0x000fe20000000800 */
[----:B------:R-:W-:Y:S01]  /*dcc0*/  @!PT LDS RZ, [RZ] ;  /* 0x00000000fffff984 */ /* 0x000fe20000000800 */
[----:B------:R-:W-:Y:S01]  /*dcd0*/  @!PT LDS RZ, [RZ] ;  /* 0x00000000fffff984 */ /* 0x000fe20000000800 */
[----:B------:R-:W-:Y:S01]  /*dce0*/  @!PT LDS RZ, [RZ] ;  /* 0x00000000fffff984 */ /* 0x000fe20000000800 */
[----:B------:R1:W-:Y:S06]  /*dcf0*/  MEMBAR.ALL.CTA ;  /* 0x0000000000007992 */ /* 0x0003ec0000008000 */
[----:B-1----:R-:W1:Y:S01]  /*dd00*/  FENCE.VIEW.ASYNC.S ;  /* 0x00000000000073c6 */ /* 0x002e620000000000 */
[----:B------:R-:W-:Y:S01]  /*dd10*/  R2UR UR9, R16 ;  /* 0x00000000100972ca */ /* 0x000fe200000e0000 */
[C---:B--2---:R-:W-:Y:S01]  /*dd20*/  IMAD R7, R2.reuse, R21, R3 ;  /* 0x0000001502077224 */ /* 0x044fe200078e0203 */
[----:B------:R-:W-:Y:S01]  /*dd30*/  UISETP.NE.AND UP0, UPT, UR60, 0x2, UPT ;  /* 0x000000023c00788c */ /* 0x000fe2000bf05270 */
[----:B------:R-:W-:Y:S01]  /*dd40*/  IMAD.WIDE.U32 R2, R2, R20, UR4 ;  /* 0x0000000402027e25 */ /* 0x000fe2000f8e0014 */
[----:B------:R-:W-:Y:S01]  /*dd50*/  ULDC.64 UR4, c[0x0][0xad8] ;  /* 0x0002b60000047ab9 */ /* 0x000fe20000000a00 */
[----:B------:R-:W-:-:S02]  /*dd60*/  ULDC.64 UR6, c[0x0][0xa80] ;  /* 0x0002a00000067ab9 */ /* 0x000fc40000000a00 */
[----:B------:R-:W-:Y:S02]  /*dd70*/  IMAD.IADD R3, R3, 0x1, R7 ;  /* 0x0000000103037824 */ /* 0x000fe400078e0207 */
[----:B------:R-:W-:Y:S02]  /*dd80*/  IMAD R0, R0, UR4, RZ ;  /* 0x0000000400007c24 */ /* 0x000fe4000f8e02ff */
[----:B------:R-:W-:Y:S02]  /*dd90*/  IMAD R17, R17, 0x80, R222 ;  /* 0x0000008011117824 */ /* 0x000fe400078e02de */
[----:B------:R-:W-:Y:S01]  /*dda0*/  IMAD.WIDE.U32 R2, R5, UR4, R2 ;  /* 0x0000000405027c25 */ /* 0x000fe2000f8e0002 */
[----:B------:R-:W-:-:S03]  /*ddb0*/  UIADD3 UR4, UR12, 0x34820, URZ ;  /* 0x000348200c047890 */ /* 0x000fc6000fffe03f */
[----:B------:R-:W-:Y:S01]  /*ddc0*/  IMAD R7, R5, UR5, R0 ;  /* 0x0000000505077c24 */ /* 0x000fe2000f8e0200 */
[-C--:B------:R-:W-:Y:S02]  /*ddd0*/  ISETP.GE.AND P1, PT, R17, R86.reuse, PT ;  /* 0x000000561100720c */ /* 0x080fe40003f26270 */
[C---:B------:R-:W-:Y:S01]  /*dde0*/  LEA R0, P2, R2.reuse, UR6, 0x1 ;  /* 0x0000000602007c11 */ /* 0x040fe2000f8408ff */
[----:B------:R-:W-:Y:S01]  /*ddf0*/  USEL UR6, URZ, 0x1, UP0 ;  /* 0x000000013f067887 */ /* 0x000fe20008000000 */
[----:B------:R-:W-:Y:S01]  /*de00*/  IADD3 R3, R3, R7, RZ ;  /* 0x0000000703037210 */ /* 0x000fe20007ffe0ff */
[----:B------:R-:W-:Y:S01]  /*de10*/  UPRMT UR4, URZ, 0x654, UR4 ;  /* 0x000006543f047896 */ /* 0x000fe20008000004 */
[----:B------:R-:W-:Y:S01]  /*de20*/  VIADD R5, R17, 0x20 ;  /* 0x0000002011057836 */ /* 0x000fe20000000000 */
[----:B------:R-:W-:Y:S01]  /*de30*/  ULDC UR5, c[0x0][0xc] ;  /* 0x0000030000057ab9 */ /* 0x000fe20000000800 */
[----:B------:R-:W-:Y:S01]  /*de40*/  ULOP3.LUT UR9, UR9, UR6, URZ, 0x3c, !UPT ;  /* 0x0000000609097292 */ /* 0x000fe2000f8e3c3f */
[----:B0-----:R-:W-:Y:S01]  /*de50*/  LEA.HI.X R8, R2, UR7, R3, 0x1, P2 ;  /* 0x0000000702087c11 */ /* 0x001fe200090f0c03 */
[----:B------:R-:W-:Y:S01]  /*de60*/  UIADD3 UR10, UR5, UR10, URZ ;  /* 0x0000000a050a7290 */ /* 0x000fe2000fffe03f */
[-C--:B------:R-:W-:Y:S01]  /*de70*/  ISETP.GE.AND P3, PT, R5, R86.reuse, PT ;  /* 0x000000560500720c */ /* 0x080fe20003f66270 */
[----:B------:R-:W-:Y:S01]  /*de80*/  VIADD R5, R17, 0x40 ;  /* 0x0000004011057836 */ /* 0x000fe20000000000 */
[----:B------:R-:W-:Y:S01]  /*de90*/  USEL UR60, UR60, URZ, UP0 ;  /* 0x0000003f3c3c7287 */ /* 0x000fe20008000000 */
[----:B-1----:R0:W1:Y:S01]  /*dea0*/  SHFL.IDX PT, R6, R0, RZ, 0x181f ;  /* 0x00181fff00067589 */ /* 0x00206200000e0000 */
[----:B------:R-:W-:Y:S01]  /*deb0*/  IMAD.U32 R16, RZ, RZ, UR9 ;  /* 0x00000009ff107e24 */ /* 0x000fe2000f8e00ff */
[----:B------:R-:W-:Y:S01]  /*dec0*/  SYNCS.ARRIVE.TRANS64.RED.A1T0 RZ, [UR4], RZ ;  /* 0x000000ffffff79a7 */ /* 0x000fe20008100404 */
[----:B------:R-:W-:Y:S01]  /*ded0*/  IMAD.U32 R220, RZ, RZ, UR10 ;  /* 0x0000000affdc7e24 */ /* 0x000fe2000f8e00ff */
[----:B------:R0:W2:Y:S01]  /*dee0*/  SHFL.IDX PT, R7, R8, RZ, 0x181f ;  /* 0x00181fff08077589 */ /* 0x0000a200000e0000 */
[----:B------:R-:W-:Y:S01]  /*def0*/  BSSY B0, `(.L_x_29) ;  /* 0x000000c000007945 */ /* 0x000fe20003800000 */
[----:B------:R-:W-:-:S03]  /*df00*/  ISETP.GE.AND P0, PT, R5, R86, PT ;  /* 0x000000560500720c */ /* 0x000fc60003f06270 */
[----:B------:R-:W-:Y:S10]  /*df10*/  @P1 BRA `(.L_x_30) ;  /* 0x0000000000241947 */ /* 0x000ff40003800000 */
[----:B------:R-:W-:Y:S01]  /*df20*/  ULDC UR4, c[0x0][0xac8] ;  /* 0x0002b20000047ab9 */ /* 0x000fe20000000800 */
[----:B------:R-:W-:Y:S01]  /*df30*/  ULDC.64 UR6, c[0x0][0x208] ;  /* 0x0000820000067ab9 */ /* 0x000fe20000000a00 */
[----:B------:R-:W-:Y:S02]  /*df40*/  ISETP.GE.AND P2, PT, R22, UR4, PT ;  /* 0x0000000416007c0c */ /* 0x000fe4000bf46270 */
[----:B------:R-:W-:-:S11]  /*df50*/  ISETP.GE.AND P1, PT, R19, UR4, PT ;  /* 0x0000000413007c0c */ /* 0x000fd6000bf26270 */
[C---:B-1----:R-:W-:Y:S02]  /*df60*/  @!P2 LEA R4, P4, R22.reuse, R6, 0x1 ;  /* 0x000000061604a211 */ /* 0x042fe400078808ff */
[----:B--2---:R-:W-:Y:S02]  /*df70*/  @!P1 IMAD.WIDE R2, R19, 0x2, R6 ;  /* 0x0000000213029825 */ /* 0x004fe400078e0206 */
[----:B------:R-:W-:-:S03]  /*df80*/  @!P2 LEA.HI.X R5, R22, R7, R232, 0x1, P4 ;  /* 0x000000071605a211 */ /* 0x000fc600020f0ce8 */
[----:B-----5:R3:W-:Y:S04]  /*df90*/  @!P1 ST.E.128 desc[UR6][R2.64], R44 ;  /* 0x0000002c02009985 */ /* 0x0207e8000c101d06 */
[----:B------:R3:W-:Y:S02]  /*dfa0*/  @!P2 ST.E.128 desc[UR6][R4.64], R52 ;  /* 0x000000340400a985 */ /* 0x0007e4000c101d06 */
.L_x_30:
[----:B------:R-:W-:Y:S05]  /*dfb0*/  BSYNC B0 ;  /* 0x0000000000007941 */ /* 0x000fea0003800000 */
.L_x_29:
[----:B--2---:R2:W4:Y:S01]  /*dfc0*/  SHFL.IDX PT, R7, R8, 0x1, 0x181f ;  /* 0x00381f0008077f89 */ /* 0x00452200000e0000 */
[----:B------:R-:W-:Y:S03]  /*dfd0*/  BSSY B0, `(.L_x_31) ;  /* 0x000000c000007945 */ /* 0x000fe60003800000 */
[----:B-1----:R2:W1:Y:S01]  /*dfe0*/  SHFL.IDX PT, R6, R0, 0x1, 0x181f ;  /* 0x00381f0000067f89 */ /* 0x00246200000e0000 */
[----:B------:R-:W-:Y:S05]  /*dff0*/  @P3 BRA `(.L_x_32) ;  /* 0x0000000000243947 */ /* 0x000fea0003800000 */
[----:B------:R-:W-:Y:S01]  /*e000*/  ULDC UR4, c[0x0][0xac8] ;  /* 0x0002b20000047ab9 */ /* 0x000fe20000000800 */
[----:B------:R-:W-:Y:S01]  /*e010*/  ULDC.64 UR6, c[0x0][0x208] ;  /* 0x0000820000067ab9 */ /* 0x000fe20000000a00 */
[----:B------:R-:W-:Y:S02]  /*e020*/  ISETP.GE.AND P3, PT, R22, UR4, PT ;  /* 0x0000000416007c0c */ /* 0x000fe4000bf66270 */
[----:B------:R-:W-:-:S11]  /*e030*/  ISETP.GE.AND P2, PT, R19, UR4, PT ;  /* 0x0000000413007c0c */ /* 0x000fd6000bf46270 */
[C---:B-1-3--:R-:W-:Y:S02]  /*e040*/  @!P3 LEA R4, P1, R22.reuse, R6, 0x1 ;  /* 0x000000061604b211 */ /* 0x04afe400078208ff */
[----:B----4-:R-:W-:Y:S02]  /*e050*/  @!P2 IMAD.WIDE R2, R19, 0x2, R6 ;  /* 0x000000021302a825 */ /* 0x010fe400078e0206 */
[----:B------:R-:W-:-:S03]  /*e060*/  @!P3 LEA.HI.X R5, R22, R7, R232, 0x1, P1 ;  /* 0x000000071605b211 */ /* 0x000fc600008f0ce8 */
[----:B-----5:R1:W-:Y:S04]  /*e070*/  @!P2 ST.E.128 desc[UR6][R2.64], R40 ;  /* 0x000000280200a985 */ /* 0x0203e8000c101d06 */
[----:B------:R1:W-:Y:S02]  /*e080*/  @!P3 ST.E.128 desc[UR6][R4.64], R48 ;  /* 0x000000300400b985 */ /* 0x0003e4000c101d06 */
.L_x_32:
[----:B------:R-:W-:Y:S05]  /*e090*/  BSYNC B0 ;  /* 0x0000000000007941 */ /* 0x000fea0003800000 */
.L_x_31:
[----:B----4-:R4:W0:Y:S01]  /*e0a0*/  SHFL.IDX PT, R7, R8, 0x2, 0x181f ;  /* 0x00581f0008077f89 */ /* 0x01082200000e0000 */
        /* <DEDUP_REMOVED lines=8> */
[----:B0-----:R-:W-:Y:S02]  /*e130*/  @!P1 IMAD.WIDE R2, R19, 0x2, R6 ;  /* 0x0000000213029825 */ /* 0x001fe400078e0206 */
[----:B------:R-:W-:-:S03]  /*e140*/  @!P2 LEA.HI.X R5, R22, R7, R232, 0x1, P0 ;  /* 0x000000071605a211 */ /* 0x000fc600000f0ce8 */
[----:B-----5:R0:W-:Y:S04]  /*e150*/  @!P1 ST.E.128 desc[UR6][R2.64], R36 ;  /* 0x0000002402009985 */ /* 0x0201e8000c101d06 */
[----:B------:R0:W-:Y:S02]  /*e160*/  @!P2 ST.E.128 desc[UR6][R4.64], R32 ;  /* 0x000000200400a985 */ /* 0x0001e4000c101d06 */
.L_x_34:
[----:B------:R-:W-:Y:S05]  /*e170*/  BSYNC B0 ;  /* 0x0000000000007941 */ /* 0x000fea0003800000 */
.L_x_33:
[----:B0--3--:R-:W-:Y:S01]  /*e180*/  VIADD R3, R17, 0x60 ;  /* 0x0000006011037836 */ /* 0x009fe20000000000 */
[----:B------:R0:W3:Y:S01]  /*e190*/  SHFL.IDX PT, R7, R8, 0x3, 0x181f ;  /* 0x00781f0008077f89 */ /* 0x0000e200000e0000 */
[----:B------:R-:W-:Y:S01]  /*e1a0*/  BSSY B0, `(.L_x_35) ;  /* 0x000000e000007945 */ /* 0x000fe20003800000 */
[----:B------:R-:W-:Y:S02]  /*e1b0*/  VIADD R221, R221, 0x1 ;  /* 0x00000001dddd7836 */ /* 0x000fe40000000000 */
[----:B------:R-:W-:Y:S01]  /*e1c0*/  ISETP.GE.AND P0, PT, R3, R86, PT ;  /* 0x000000560300720c */ /* 0x000fe20003f06270 */
[----:B-1----:R0:W1:-:S12]  /*e1d0*/  SHFL.IDX PT, R6, R0, 0x3, 0x181f ;  /* 0x00781f0000067f89 */ /* 0x00205800000e0000 */
[----:B0-----:R-:W-:Y:S05]  /*e1e0*/  @P0 BRA `(.L_x_36) ;  /* 0x0000000000240947 */ /* 0x001fea0003800000 */
[----:B------:R-:W-:Y:S01]  /*e1f0*/  ULDC UR4, c[0x0][0xac8] ;  /* 0x0002b20000047ab9 */ /* 0x000fe20000000800 */
[----:B------:R-:W-:Y:S01]  /*e200*/  ULDC.64 UR6, c[0x0][0x208] ;  /* 0x0000820000067ab9 */ /* 0x000fe20000000a00 */
[----:B------:R-:W-:Y:S02]  /*e210*/  ISETP.GE.AND P2, PT, R22, UR4, PT ;  /* 0x0000000416007c0c */ /* 0x000fe4000bf46270 */
[----:B------:R-:W-:-:S11]  /*e220*/  ISETP.GE.AND P1, PT, R19, UR4, PT ;  /* 0x0000000413007c0c */ /* 0x000fd6000bf26270 */
[C---:B-1----:R-:W-:Y:S02]  /*e230*/  @!P2 LEA R4, P0, R22.reuse, R6, 0x1 ;  /* 0x000000061604a211 */ /* 0x042fe400078008ff */
[----:B---3--:R-:W-:Y:S02]  /*e240*/  @!P1 IMAD.WIDE R2, R19, 0x2, R6 ;  /* 0x0000000213029825 */ /* 0x008fe400078e0206 */
[----:B------:R-:W-:-:S03]  /*e250*/  @!P2 LEA.HI.X R5, R22, R7, R232, 0x1, P0 ;  /* 0x000000071605a211 */ /* 0x000fc600000f0ce8 */
[----:B-----5:R0:W-:Y:S04]  /*e260*/  @!P1 ST.E.128 desc[UR6][R2.64], R24 ;  /* 0x0000001802009985 */ /* 0x0201e8000c101d06 */
[----:B------:R0:W-:Y:S02]  /*e270*/  @!P2 ST.E.128 desc[UR6][R4.64], R28 ;  /* 0x0000001c0400a985 */ /* 0x0001e4000c101d06 */
.L_x_36:
[----:B------:R-:W-:Y:S05]  /*e280*/  BSYNC B0 ;  /* 0x0000000000007941 */ /* 0x000fea0003800000 */
.L_x_35:
[----:B--2-4-:R-:W2:Y:S01]  /*e290*/  LDC R0, c[0x0][0xc34] ;  /* 0x00030d00ff007b82 */ /* 0x014ea20000000800 */
[----:B------:R-:W-:-:S13]  /*e2a0*/  R2UR UR4, R220 ;  /* 0x00000000dc0472ca */ /* 0x000fda00000e0000 */
[----:B--2---:R-:W-:-:S13]  /*e2b0*/  ISETP.LE.AND P0, PT, R0, UR4, PT ;  /* 0x0000000400007c0c */ /* 0x004fda000bf03270 */
[----:B------:R-:W-:Y:S05]  /*e2c0*/  @!P0 BRA `(.L_x_37) ;  /* 0xffffff2800b48947 */ /* 0x000fea000383ffff */
[----:B------:R-:W-:Y:S05]  /*e2d0*/  EXIT ;  /* 0x000000000000794d */ /* 0x000fea0003800000 */
.L_x_7:
[----:B------:R-:W-:-:S08]  /*e2e0*/  NOP ;  /* 0x0000000000007918 */ /* 0x000fd00000000000 */
[----:B--2---:R-:W0:-:S00]  /*e2f0*/  USETMAXREG.DEALLOC.CTAPOOL 0x18 ;  /* 0x00000018000079c8 */ /* 0x004e0000080e0500 */
[----:B------:R-:W1:Y:S01]  /*e300*/  S2UR UR5, SR_CTAID.X ;  /* 0x00000000000579c3 */ /* 0x000e620000002500 */
[----:B0-----:R-:W-:Y:S02]  /*e310*/  IMAD.MOV.U32 R2, RZ, RZ, 0x1 ;  /* 0x00000001ff027424 */ /* 0x001fe400078e00ff */
[----:B------:R-:W-:-:S05]  /*e320*/  IMAD.MOV.U32 R18, RZ, RZ, RZ ;  /* 0x000000ffff127224 */ /* 0x000fca00078e00ff */
[----:B------:R-:W1:Y:S02]  /*e330*/  LDC R3, c[0x0][0xc34] ;  /* 0x00030d00ff037b82 */ /* 0x000e640000000800 */
[----:B-1----:R-:W-:Y:S02]  /*e340*/  ISETP.LE.AND P0, PT, R3, UR5, PT ;  /* 0x0000000503007c0c */ /* 0x002fe4000bf03270 */
[----:B------:R-:W-:-:S05]  /*e350*/  MOV R3, 0x1 ;  /* 0x0000000100037802 */ /* 0x000fca0000000f00 */
[----:B------:R0:W-:Y:S06]  /*e360*/  STL [R1], R3 ;  /* 0x0000000301007387 */ /* 0x0001ec0000100800 */
[----:B------:R-:W-:Y:S05]  /*e370*/  @P0 BRA `(.L_x_38) ;  /* 0x0000003800c00947 */ /* 0x000fea0003800000 */
[----:B------:R-:W1:Y:S01]  /*e380*/  S2UR UR4, SR_CgaCtaId ;  /* 0x00000000000479c3 */ /* 0x000e620000008800 */
[C---:B------:R-:W-:Y:S01]  /*e390*/  IMAD.SHL.U32 R2, R0.reuse, 0x8, RZ ;  /* 0x0000000800027824 */ /* 0x040fe200078e00ff */
[----:B------:R-:W-:Y:S01]  /*e3a0*/  LOP3.LUT R5, R0, 0x7f, RZ, 0xc0, !PT ;  /* 0x0000007f00057812 */ /* 0x000fe200078ec0ff */
[----:B------:R-:W-:Y:S01]  /*e3b0*/  UMOV UR36, 0x400 ;  /* 0x0000040000247882 */ /* 0x000fe20000000000 */
[----:B------:R-:W-:Y:S01]  /*e3c0*/  IMAD.MOV.U32 R18, RZ, RZ, RZ ;  /* 0x000000ffff127224 */ /* 0x000fe200078e00ff */
[----:B------:R-:W-:Y:S01]  /*e3d0*/  ULDC.64 UR38, c[0x0][0x198] ;  /* 0x0000660000267ab9 */ /* 0x000fe20000000a00 */
[C---:B0-----:R-:W-:Y:S01]  /*e3e0*/  LOP3.LUT R3, R2.reuse, 0x1f8, RZ, 0xc0, !PT ;  /* 0x000001f802037812 */ /* 0x041fe200078ec0ff */
[----:B------:R-:W-:Y:S01]  /*e3f0*/  ULDC UR37, c[0x0][0xc] ;  /* 0x0000030000257ab9 */ /* 0x000fe20000000800 */
[----:B------:R-:W-:Y:S02]  /*e400*/  LOP3.LUT R2, R2, 0x38, RZ, 0xc0, !PT ;  /* 0x0000003802027812 */ /* 0x000fe400078ec0ff */
[----:B------:R-:W-:Y:S01]  /*e410*/  LOP3.LUT R4, R3, 0x38, R0, 0x78, !PT ;  /* 0x0000003803047812 */ /* 0x000fe200078e7800 */
[----:B------:R-:W-:Y:S01]  /*e420*/  IMAD.SHL.U32 R3, R5, 0x8, RZ ;  /* 0x0000000805037824 */ /* 0x000fe200078e00ff */
[----:B------:R-:W-:-:S04]  /*e430*/  SHF.R.U32.HI R5, RZ, 0x3, R5 ;  /* 0x00000003ff057819 */ /* 0x000fc80000011605 */
[----:B------:R-:W-:Y:S01]  /*e440*/  LOP3.LUT R4, R4, 0x200, R3, 0xf8, !PT ;  /* 0x0000020004047812 */ /* 0x000fe200078ef803 */
[----:B------:R-:W-:-:S05]  /*e450*/  IMAD.SHL.U32 R3, R0, 0x10, RZ ;  /* 0x0000001000037824 */ /* 0x000fca00078e00ff */
[----:B------:R-:W-:Y:S01]  /*e460*/  LOP3.LUT R0, R5, 0x70, R3, 0xf8, !PT ;  /* 0x0000007005007812 */ /* 0x000fe200078ef803 */
[----:B------:R-:W-:Y:S01]  /*e470*/  IMAD.U32 R3, RZ, RZ, UR5 ;  /* 0x00000005ff037e24 */ /* 0x000fe2000f8e00ff */
[----:B-1----:R-:W-:Y:S01]  /*e480*/  ULEA UR36, UR4, UR36, 0x18 ;  /* 0x0000002404247291 */ /* 0x002fe2000f8ec03f */
[----:B------:R-:W-:-:S05]  /*e490*/  IMAD.MOV.U32 R0, RZ, RZ, 0x1 ;  /* 0x00000001ff007424 */ /* 0x000fca00078e00ff */
[----:B------:R-:W-:-:S05]  /*e4a0*/  LEA R4, R4, UR36, 0x1 ;  /* 0x0000002404047c11 */ /* 0x000fca000f8e08ff */
[----:B------:R-:W-:Y:S04]  /*e4b0*/  STL [R1+0x14], R4 ;  /* 0x0000140401007387 */ /* 0x000fe80000100800 */
[----:B------:R-:W-:Y:S04]  /*e4c0*/  STL [R1+0x28], R3 ;  /* 0x0000280301007387 */ /* 0x000fe80000100800 */
[----:B------:R0:W-:Y:S04]  /*e4d0*/  STL [R1], R0 ;  /* 0x0000000001007387 */ /* 0x0001e80000100800 */
[----:B------:R1:W-:Y:S01]  /*e4e0*/  STL [R1+0x30], RZ ;  /* 0x000030ff01007387 */ /* 0x0003e20000100800 */
[----:B0-----:R-:W-:-:S07]  /*e4f0*/  LOP3.LUT R0, R2, 0x40, RZ, 0xfc, !PT ;  /* 0x0000004002007812 */ /* 0x001fce00078efcff */
.L_x_111:
[----:B0-----:R-:W2:Y:S01]  /*e500*/  LDL R2, [R1+0x28] ;  /* 0x0000280001027983 */ /* 0x001ea20000100800 */
[----:B------:R-:W0:Y:S01]  /*e510*/  LDC R0, c[0x0][0xc38] ;  /* 0x00030e00ff007b82 */ /* 0x000e220000000800 */
[----:B------:R-:W-:Y:S05]  /*e520*/  YIELD ;  /* 0x0000000000007946 */ /* 0x000fea0003800000 */
[----:B------:R-:W-:Y:S02]  /*e530*/  ULDC.64 UR4, c[0x0][0x418] ;  /* 0x0001060000047ab9 */ /* 0x000fe40000000a00 */
[----:B---3--:R-:W3:Y:S01]  /*e540*/  LDC R16, c[0x0][0xc44] ;  /* 0x00031100ff107b82 */ /* 0x008ee20000000800 */
[----:B------:R-:W-:-:S03]  /*e550*/  UISETP.NE.U32.AND UP0, UPT, UR4, URZ, UPT ;  /* 0x0000003f0400728c */ /* 0x000fc6000bf05070 */
[----:B------:R-:W-:Y:S01]  /*e560*/  ULDC UR4, c[0x0][0x424] ;  /* 0x0001090000047ab9 */ /* 0x000fe20000000800 */
[----:B------:R-:W-:-:S04]  /*e570*/  UISETP.NE.AND.EX UP0, UPT, UR5, URZ, UPT, UP0 ;  /* 0x0000003f0500728c */ /* 0x000fc8000bf05300 */
[----:B------:R-:W-:Y:S01]  /*e580*/  USEL UR4, UR4, 0x1, UP0 ;  /* 0x0000000104047887 */ /* 0x000fe20008000000 */
[----:B0-----:R-:W-:Y:S02]  /*e590*/  ISETP.NE.AND P0, PT, R0, 0x1, PT ;  /* 0x000000010000780c */ /* 0x001fe40003f05270 */
[----:B---3--:R-:W-:-:S11]  /*e5a0*/  ISETP.NE.AND P1, PT, R16, 0x1, PT ;  /* 0x000000011000780c */ /* 0x008fd60003f25270 */
[----:B------:R-:W2:Y:S08]  /*e5b0*/  @P0 LDC R0, c[0x0][0xc3c] ;  /* 0x00030f00ff000b82 */ /* 0x000eb00000000800 */
[----:B------:R-:W0:Y:S01]  /*e5c0*/  @P0 LDC R3, c[0x0][0xc40] ;  /* 0x00031000ff030b82 */ /* 0x000e220000000800 */
[----:B--2---:R-:W-:Y:S01]  /*e5d0*/  @P0 IMAD.HI.U32 R0, R2, R0, RZ ;  /* 0x0000000002000227 */ /* 0x004fe200078e00ff */
[----:B------:R-:W-:-:S04]  /*e5e0*/  MOV R4, R2 ;  /* 0x0000000200047202 */ /* 0x000fc80000000f00 */
[----:B0-----:R-:W-:Y:S02]  /*e5f0*/  @P0 SHF.R.U32.HI R4, RZ, R3, R0 ;  /* 0x00000003ff040219 */ /* 0x001fe40000011600 */
[----:B------:R-:W0:Y:S03]  /*e600*/  @P1 LDC.64 R2, c[0x0][0xc48] ;  /* 0x00031200ff021b82 */ /* 0x000e260000000a00 */
[----:B------:R-:W-:Y:S01]  /*e610*/  IMAD.MOV.U32 R19, RZ, RZ, R4 ;  /* 0x000000ffff137224 */ /* 0x000fe200078e0004 */
[----:B------:R2:W-:Y:S04]  /*e620*/  STL [R1+0x20], R4 ;  /* 0x0000200401007387 */ /* 0x0005e80000100800 */
[----:B------:R-:W3:Y:S01]  /*e630*/  LDC R0, c[0x0][0x2f0] ;  /* 0x0000bc00ff007b82 */ /* 0x000ee20000000800 */
[----:B0-----:R-:W-:-:S05]  /*e640*/  @P1 IMAD.HI.U32 R2, R4, R2, RZ ;  /* 0x0000000204021227 */ /* 0x001fca00078e00ff */
[----:B------:R-:W-:Y:S01]  /*e650*/  @P1 SHF.R.U32.HI R19, RZ, R3, R2 ;  /* 0x00000003ff131219 */ /* 0x000fe20000011602 */
[----:B---3--:R-:W-:Y:S01]  /*e660*/  IMAD R2, R0, UR4, RZ ;  /* 0x0000000400027c24 */ /* 0x008fe2000f8e02ff */
[----:B------:R-:W-:-:S03]  /*e670*/  UIADD3 UR4, UR36, 0x1e400, URZ ;  /* 0x0001e40024047890 */ /* 0x000fc6000fffe03f */
[----:B------:R-:W-:Y:S01]  /*e680*/  IMAD.MOV R3, RZ, RZ, -R19 ;  /* 0x000000ffff037224 */ /* 0x000fe200078e0a13 */
[----:B------:R2:W-:Y:S01]  /*e690*/  STL [R1+0x18], R19 ;  /* 0x0000181301007387 */ /* 0x0005e20000100800 */
[----:B------:R-:W-:Y:S01]  /*e6a0*/  VIADD R0, R2, 0xaf ;  /* 0x000000af02007836 */ /* 0x000fe20000000000 */
[----:B------:R-:W-:Y:S01]  /*e6b0*/  ULOP3.LUT UP0, URZ, UR4, 0x3ff, URZ, 0xc0, !UPT ;  /* 0x000003ff043f7892 */ /* 0x000fe2000f80c03f */
[----:B------:R-:W-:Y:S01]  /*e6c0*/  IMAD R16, R16, R3, R4 ;  /* 0x0000000310107224 */ /* 0x000fe200078e0204 */
[----:B------:R2:W-:Y:S01]  /*e6d0*/  STL [R1+0x2c], R2 ;  /* 0x00002c0201007387 */ /* 0x0005e20000100800 */
[----:B------:R-:W-:-:S03]  /*e6e0*/  IMAD.HI R0, R0, 0x2e8ba2e9, RZ ;  /* 0x2e8ba2e900007827 */ /* 0x000fc600078e02ff */
[----:B------:R-:W-:Y:S02]  /*e6f0*/  PLOP3.LUT P0, PT, PT, PT, UP0, 0x80, 0x0 ;  /* 0x000000000000781c */ /* 0x000fe40003f0f008 */
[----:B------:R-:W-:-:S04]  /*e700*/  SHF.R.U32.HI R3, RZ, 0x1f, R0 ;  /* 0x0000001fff037819 */ /* 0x000fc80000011600 */
[----:B------:R-:W-:-:S05]  /*e710*/  LEA.HI.SX32 R0, R0, R3, 0x1b ;  /* 0x0000000300007211 */ /* 0x000fca00078fdaff */
[----:B------:R2:W-:Y:S02]  /*e720*/  STL [R1+0x24], R0 ;  /* 0x0000240001007387 */ /* 0x0005e40000100800 */
[----:B-1----:R-:W-:Y:S05]  /*e730*/  @!P0 BRA `(.L_x_39) ;  /* 0x0000000000408947 */ /* 0x002fea0003800000 */
[----:B--2---:R-:W-:Y:S01]  /*e740*/  MOV R2, 0x0 ;  /* 0x0000000000027802 */ /* 0x004fe20000000f00 */
[----:B------:R-:W-:Y:S01]  /*e750*/  ULDC.64 UR6, c[0x4][0xa0] ;  /* 0x0100280000067ab9 */ /* 0x000fe20000000a00 */
[----:B------:R-:W-:Y:S01]  /*e760*/  ULDC.64 UR8, c[0x4][0xa8] ;  /* 0x01002a0000087ab9 */ /* 0x000fe20000000a00 */
[----:B------:R-:W-:Y:S01]  /*e770*/  ULDC.64 UR4, c[0x4][0x28] ;  /* 0x01000a0000047ab9 */ /* 0x000fe20000000a00 */
[----:B------:R-:W-:Y:S01]  /*e780*/  IMAD.U32 R4, RZ, RZ, UR6 ;  /* 0x00000006ff047e24 */ /* 0x000fe2000f8e00ff */
[----:B------:R-:W-:Y:S01]  /*e790*/  MOV R7, UR9 ;  /* 0x0000000900077c02 */ /* 0x000fe20008000f00 */
[----:B------:R-:W0:Y:S01]  /*e7a0*/  LDC.64 R2, c[0x4][R2] ;  /* 0x0100000002027b82 */ /* 0x000e220000000a00 */
[----:B------:R-:W-:Y:S02]  /*e7b0*/  IMAD.U32 R5, RZ, RZ, UR7 ;  /* 0x00000007ff057e24 */ /* 0x000fe4000f8e00ff */
[----:B------:R-:W-:Y:S02]  /*e7c0*/  IMAD.U32 R6, RZ, RZ, UR8 ;  /* 0x00000008ff067e24 */ /* 0x000fe4000f8e00ff */
[----:B------:R-:W-:-:S02]  /*e7d0*/  IMAD.U32 R10, RZ, RZ, UR4 ;  /* 0x00000004ff0a7e24 */ /* 0x000fc4000f8e00ff */
[----:B------:R-:W-:Y:S02]  /*e7e0*/  IMAD.U32 R11, RZ, RZ, UR5 ;  /* 0x00000005ff0b7e24 */ /* 0x000fe4000f8e00ff */
[----:B------:R-:W-:Y:S02]  /*e7f0*/  IMAD.MOV.U32 R8, RZ, RZ, 0x70 ;  /* 0x00000070ff087424 */ /* 0x000fe400078e00ff */
[----:B------:R-:W-:Y:S02]  /*e800*/  IMAD.MOV.U32 R12, RZ, RZ, 0x1 ;  /* 0x00000001ff0c7424 */ /* 0x000fe400078e00ff */
[----:B------:R-:W-:-:S07]  /*e810*/  IMAD.MOV.U32 R13, RZ, RZ, RZ ;  /* 0x000000ffff0d7224 */ /* 0x000fce00078e00ff */
[----:B------:R-:W-:-:S07]  /*e820*/  LEPC R20, `(.L_x_39) ;  /* 0x000000001014794e */ /* 0x000fce0000000000 */
[----:B01----:R-:W-:Y:S05]  /*e830*/  CALL.ABS.NOINC R2 ;  /* 0x0000000002007343 */ /* 0x003fea0003c00000 */
.L_x_39:
[----:B------:R-:W-:-:S04]  /*e840*/  UIADD3 UR4, UR36, 0x400, URZ ;  /* 0x0000040024047890 */ /* 0x000fc8000fffe03f */
[----:B------:R-:W-:-:S06]  /*e850*/  ULOP3.LUT UP0, URZ, UR4, 0x3ff, URZ, 0xc0, !UPT ;  /* 0x000003ff043f7892 */ /* 0x000fcc000f80c03f */
[----:B------:R-:W-:-:S13]  /*e860*/  PLOP3.LUT P0, PT, PT, PT, UP0, 0x80, 0x0 ;  /* 0x000000000000781c */ /* 0x000fda0003f0f008 */
[----:B------:R-:W-:Y:S05]  /*e870*/  @!P0 BRA `(.L_x_40) ;  /* 0x00000000007c8947 */ /* 0x000fea0003800000 */
[----:B------:R-:W-:Y:S01]  /*e880*/  MOV R17, 0x0 ;  /* 0x0000000000117802 */ /* 0x000fe20000000f00 */
[----:B------:R-:W-:Y:S01]  /*e890*/  ULDC.64 UR6, c[0x4][0xa0] ;  /* 0x0100280000067ab9 */ /* 0x000fe20000000a00 */
[----:B------:R-:W-:Y:S01]  /*e8a0*/  ULDC.64 UR8, c[0x4][0xa8] ;  /* 0x01002a0000087ab9 */ /* 0x000fe20000000a00 */
[----:B------:R-:W-:Y:S01]  /*e8b0*/  ULDC.64 UR4, c[0x4][0x30] ;  /* 0x01000c0000047ab9 */ /* 0x000fe20000000a00 */
[----:B--2---:R0:W2:Y:S01]  /*e8c0*/  LDC.64 R2, c[0x4][R17] ;  /* 0x0100000011027b82 */ /* 0x0040a20000000a00 */
[----:B------:R-:W-:Y:S01]  /*e8d0*/  IMAD.U32 R4, RZ, RZ, UR6 ;  /* 0x00000006ff047e24 */ /* 0x000fe2000f8e00ff */
[----:B------:R-:W-:Y:S01]  /*e8e0*/  MOV R5, UR7 ;  /* 0x0000000700057c02 */ /* 0x000fe20008000f00 */
[----:B------:R-:W-:Y:S01]  /*e8f0*/  IMAD.U32 R6, RZ, RZ, UR8 ;  /* 0x00000008ff067e24 */ /* 0x000fe2000f8e00ff */
[----:B------:R-:W-:Y:S01]  /*e900*/  MOV R13, RZ ;  /* 0x000000ff000d7202 */ /* 0x000fe20000000f00 */
[----:B------:R-:W-:Y:S02]  /*e910*/  IMAD.U32 R7, RZ, RZ, UR9 ;  /* 0x00000009ff077e24 */ /* 0x000fe4000f8e00ff */
[----:B------:R-:W-:-:S02]  /*e920*/  IMAD.U32 R10, RZ, RZ, UR4 ;  /* 0x00000004ff0a7e24 */ /* 0x000fc4000f8e00ff */
[----:B------:R-:W-:Y:S02]  /*e930*/  IMAD.U32 R11, RZ, RZ, UR5 ;  /* 0x00000005ff0b7e24 */ /* 0x000fe4000f8e00ff */
[----:B------:R-:W-:Y:S02]  /*e940*/  IMAD.MOV.U32 R8, RZ, RZ, 0x70 ;  /* 0x00000070ff087424 */ /* 0x000fe400078e00ff */
[----:B0-----:R-:W-:-:S07]  /*e950*/  IMAD.MOV.U32 R12, RZ, RZ, 0x1 ;  /* 0x00000001ff0c7424 */ /* 0x001fce00078e00ff */
[----:B------:R-:W-:-:S07]  /*e960*/  LEPC R20, `(.L_x_41) ;  /* 0x000000001014794e */ /* 0x000fce0000000000 */
[----:B-12---:R-:W-:Y:S05]  /*e970*/  CALL.ABS.NOINC R2 ;  /* 0x0000000002007343 */ /* 0x006fea0003c00000 */
.L_x_41:
[----:B------:R0:W1:Y:S01]  /*e980*/  LDC.64 R2, c[0x4][R17] ;  /* 0x0100000011027b82 */ /* 0x0000620000000a00 */
[----:B------:R-:W-:Y:S01]  /*e990*/  ULDC.64 UR6, c[0x4][0xa0] ;  /* 0x0100280000067ab9 */ /* 0x000fe20000000a00 */
[----:B------:R-:W-:Y:S01]  /*e9a0*/  ULDC.64 UR8, c[0x4][0xa8] ;  /* 0x01002a0000087ab9 */ /* 0x000fe20000000a00 */
[----:B------:R-:W-:Y:S01]  /*e9b0*/  ULDC.64 UR4, c[0x4][0x38] ;  /* 0x01000e0000047ab9 */ /* 0x000fe20000000a00 */
[----:B------:R-:W-:Y:S01]  /*e9c0*/  IMAD.U32 R4, RZ, RZ, UR6 ;  /* 0x00000006ff047e24 */ /* 0x000fe2000f8e00ff */
[----:B------:R-:W-:Y:S01]  /*e9d0*/  MOV R8, 0x70 ;  /* 0x0000007000087802 */ /* 0x000fe20000000f00 */
[----:B------:R-:W-:Y:S02]  /*e9e0*/  IMAD.U32 R5, RZ, RZ, UR7 ;  /* 0x00000007ff057e24 */ /* 0x000fe4000f8e00ff */
[----:B------:R-:W-:Y:S02]  /*e9f0*/  IMAD.U32 R6, RZ, RZ, UR8 ;  /* 0x00000008ff067e24 */ /* 0x000fe4000f8e00ff */
[----:B------:R-:W-:-:S02]  /*ea00*/  IMAD.U32 R7, RZ, RZ, UR9 ;  /* 0x00000009ff077e24 */ /* 0x000fc4000f8e00ff */
[----:B------:R-:W-:Y:S02]  /*ea10*/  IMAD.U32 R10, RZ, RZ, UR4 ;  /* 0x00000004ff0a7e24 */ /* 0x000fe4000f8e00ff */
[----:B------:R-:W-:Y:S02]  /*ea20*/  IMAD.U32 R11, RZ, RZ, UR5 ;  /* 0x00000005ff0b7e24 */ /* 0x000fe4000f8e00ff */
[----:B------:R-:W-:Y:S02]  /*ea30*/  IMAD.MOV.U32 R12, RZ, RZ, 0x1 ;  /* 0x00000001ff0c7424 */ /* 0x000fe400078e00ff */
[----:B0-----:R-:W-:-:S07]  /*ea40*/  IMAD.MOV.U32 R13, RZ, RZ, RZ ;  /* 0x000000ffff0d7224 */ /* 0x001fce00078e00ff */
[----:B------:R-:W-:-:S07]  /*ea50*/  LEPC R20, `(.L_x_40) ;  /* 0x000000001014794e */ /* 0x000fce0000000000 */
[----:B-1----:R-:W-:Y:S05]  /*ea60*/  CALL.ABS.NOINC R2 ;  /* 0x0000000002007343 */ /* 0x002fea0003c00000 */
.L_x_40:
[----:B------:R-:W-:Y:S01]  /*ea70*/  ULDC.64 UR4, c[0x0][0x9f8] ;  /* 0x00027e0000047ab9 */ /* 0x000fe20000000a00 */
[----:B------:R-:W3:Y:S01]  /*ea80*/  LDL R17, [R1+0x24] ;  /* 0x0000240001117983 */ /* 0x000ee20000100800 */
[----:B------:R-:W-:Y:S01]  /*ea90*/  ISETP.NE.U32.AND P0, PT, RZ, UR4, PT ;  /* 0x00000004ff007c0c */ /* 0x000fe2000bf05070 */
[----:B------:R-:W-:-:S03]  /*eaa0*/  ULDC.64 UR6, c[0x0][0x208] ;  /* 0x0000820000067ab9 */ /* 0x000fc60000000a00 */
[----:B------:R-:W-:-:S13]  /*eab0*/  ISETP.NE.AND.EX P0, PT, RZ, UR5, PT, P0 ;  /* 0x00000005ff007c0c */ /* 0x000fda000bf05300 */
[----:B--2---:R-:W0:Y:S02]  /*eac0*/  @P0 LDC.64 R2, c[0x0][0x9f8] ;  /* 0x00027e00ff020b82 */ /* 0x004e240000000a00 */
[----:B0-----:R-:W-:-:S05]  /*ead0*/  @P0 IMAD.WIDE R2, R19, 0x4, R2 ;  /* 0x0000000413020825 */ /* 0x001fca00078e0202 */
[----:B------:R0:W2:Y:S01]  /*eae0*/  @P0 LDG.E R19, desc[UR6][R2.64] ;  /* 0x0000000602130981 */ /* 0x0000a2000c1e1900 */
[----:B------:R-:W-:Y:S01]  /*eaf0*/  UMOV UR4, 0xffffffff ;  /* 0xffffffff00047882 */ /* 0x000fe20000000000 */
[----:B0-----:R-:W0:Y:S02]  /*eb00*/  LDC.64 R2, c[0x0][0x418] ;  /* 0x00010600ff027b82 */ /* 0x001e240000000a00 */
[----:B0-----:R-:W-:-:S04]  /*eb10*/  ISETP.NE.U32.AND P0, PT, R2, RZ, PT ;  /* 0x000000ff0200720c */ /* 0x001fc80003f05070 */
[----:B------:R-:W-:-:S04]  /*eb20*/  ISETP.NE.AND.EX P1, PT, R3, RZ, PT, P0 ;  /* 0x000000ff0300720c */ /* 0x000fc80003f25300 */
[----:B------:R-:W-:Y:S01]  /*eb30*/  P2R R0, PR, RZ, 0x2 ;  /* 0x00000002ff007803 */ /* 0x000fe20000000000 */
[----:B---3--:R-:W-:-:S05]  /*eb40*/  VIADD R8, R17, 0xffffffff ;  /* 0xffffffff11087836 */ /* 0x008fca0000000000 */
[----:B------:R0:W-:Y:S04]  /*eb50*/  STL [R1+0x1c], R8 ;  /* 0x00001c0801007387 */ /* 0x0001e80000100800 */
[----:B------:R0:W-:Y:S01]  /*eb60*/  STL [R1+0x10], R0 ;  /* 0x0000100001007387 */ /* 0x0001e20000100800 */
[----:B--2---:R-:W-:Y:S02]  /*eb70*/  SHF.R.S32.HI R7, RZ, 0x1f, R19 ;  /* 0x0000001fff077819 */ /* 0x004fe40000011413 */
[----:B------:R-:W-:-:S03]  /*eb80*/  SEL R17, R19, RZ, !P1 ;  /* 0x000000ff13117207 */ /* 0x000fc60004800000 */
[----:B------:R0:W-:Y:S01]  /*eb90*/  STL [R1+0x8], R7 ;  /* 0x0000080701007387 */ /* 0x0001e20000100800 */
[----:B------:R-:W-:Y:S05]  /*eba0*/  BRA.DIV UR4, `(.L_x_42) ;  /* 0x0000003a04047947 */ /* 0x000fea000b800000 */
[----:B0-----:R-:W0:Y:S02]  /*ebb0*/  S2R R0, SR_TID.X ;  /* 0x0000000000007919 */ /* 0x001e240000002100 */
[----:B0-----:R-:W-:-:S04]  /*ebc0*/  SHF.R.U32.HI R0, RZ, 0x5, R0 ;  /* 0x00000005ff007819 */ /* 0x001fc80000011600 */
[----:B------:R-:W-:-:S05]  /*ebd0*/  LOP3.LUT R0, R0, 0x3, RZ, 0xc0, !PT ;  /* 0x0000000300007812 */ /* 0x000fca00078ec0ff */
[----:B------:R0:W2:Y:S02]  /*ebe0*/  SHFL.IDX PT, R14, R0, RZ, 0x1f ;  /* 0x00001fff000e7589 */ /* 0x0000a400000e0000 */
.L_x_127:
[----:B------:R-:W-:Y:S02]  /*ebf0*/  PLOP3.LUT P2, PT, PT, PT, PT, 0x8, 0x0 ;  /* 0x000000000000781c */ /* 0x000fe40003f4e170 */
[----:B--2---:R-:W-:Y:S02]  /*ec00*/  ISETP.NE.AND P0, PT, R14, RZ, PT ;  /* 0x000000ff0e00720c */ /* 0x004fe40003f05270 */
[----:B0-----:R-:W-:-:S05]  /*ec10*/  P2R R0, PR, RZ, 0x4 ;  /* 0x00000004ff007803 */ /* 0x001fca0000000000 */
[----:B------:R0:W-:Y:S06]  /*ec20*/  STL [R1+0xc], R0 ;  /* 0x00000c0001007387 */ /* 0x0001ec0000100800 */
[----:B------:R-:W-:Y:S05]  /*ec30*/  @P0 BRA `(.L_x_43) ;  /* 0x0000000400100947 */ /* 0x000fea0003800000 */
[----:B------:R-:W-:-:S03]  /*ec40*/  UMOV UR4, 0xffffffff ;  /* 0xffffffff00047882 */ /* 0x000fc60000000000 */
[----:B------:R-:W-:Y:S05]  /*ec50*/  BRA.DIV UR4, `(.L_x_44) ;  /* 0x0000003a040c7947 */ /* 0x000fea000b800000 */
[----:B------:R-:W-:-:S13]  /*ec60*/  ELECT P6, URZ, PT ;  /* 0x00000000003f782f */ /* 0x000fda00038c0000 */
.L_x_130:
[----:B------:R-:W-:Y:S05]  /*ec70*/  @!P6 BRA `(.L_x_43) ;  /* 0x000000040000e947 */ /* 0x000fea0003800000 */
[----:B------:R2:W-:Y:S01]  /*ec80*/  STL [R1+0x4], R8 ;  /* 0x0000040801007387 */ /* 0x0005e20000100800 */
[----:B------:R-:W-:Y:S01]  /*ec90*/  IMAD.MOV.U32 R17, RZ, RZ, R19 ;  /* 0x000000ffff117224 */ /* 0x000fe200078e0013 */
[----:B------:R-:W-:Y:S06]  /*eca0*/  @!P1 BRA `(.L_x_45) ;  /* 0x0000000000509947 */ /* 0x000fec0003800000 */
[----:B------:R-:W3:Y:S01]  /*ecb0*/  LDC R6, c[0x0][0x43c] ;  /* 0x00010f00ff067b82 */ /* 0x000ee20000000800 */
[----:B0-----:R-:W-:Y:S01]  /*ecc0*/  IMAD.MOV.U32 R0, RZ, RZ, R8 ;  /* 0x000000ffff007224 */ /* 0x001fe200078e0008 */
[----:B------:R-:W-:Y:S01]  /*ecd0*/  ULDC.64 UR4, c[0x0][0x428] ;  /* 0x00010a0000047ab9 */ /* 0x000fe20000000a00 */
[----:B------:R-:W-:Y:S01]  /*ece0*/  ULDC.64 UR6, c[0x0][0x208] ;  /* 0x0000820000067ab9 */ /* 0x000fe20000000a00 */
[----:B---3--:R-:W-:-:S13]  /*ecf0*/  ISETP.NE.AND P0, PT, R6, 0x1, PT ;  /* 0x000000010600780c */ /* 0x008fda0003f05270 */
[----:B------:R-:W0:Y:S02]  /*ed00*/  @P0 LDC.64 R4, c[0x0][0x440] ;  /* 0x00011000ff040b82 */ /* 0x000e240000000a00 */
[----:B0-----:R-:W-:-:S05]  /*ed10*/  @P0 IMAD.HI.U32 R4, R8, R4, RZ ;  /* 0x0000000408040227 */ /* 0x001fca00078e00ff */
[----:B------:R-:W-:-:S04]  /*ed20*/  @P0 SHF.R.U32.HI R0, RZ, R5, R4 ;  /* 0x00000005ff000219 */ /* 0x000fc80000011604 */
[--C-:B------:R-:W-:Y:S01]  /*ed30*/  SHF.R.S32.HI R5, RZ, 0x1f, R0.reuse ;  /* 0x0000001fff057819 */ /* 0x100fe20000011400 */
[----:B------:R-:W-:-:S04]  /*ed40*/  IMAD.MOV R4, RZ, RZ, -R0 ;  /* 0x000000ffff047224 */ /* 0x000fc800078e0a00 */
[----:B------:R-:W-:Y:S01]  /*ed50*/  IMAD R6, R6, R4, R8 ;  /* 0x0000000406067224 */ /* 0x000fe200078e0208 */
[----:B------:R-:W-:-:S04]  /*ed60*/  MOV R4, R0 ;  /* 0x0000000000047202 */ /* 0x000fc80000000f00 */
[----:B------:R0:W-:Y:S01]  /*ed70*/  STL [R1+0x4], R6 ;  /* 0x0000040601007387 */ /* 0x0001e20000100800 */
[----:B------:R-:W-:-:S03]  /*ed80*/  IMAD.WIDE.U32 R4, R19, UR4, R4 ;  /* 0x0000000413047c25 */ /* 0x000fc6000f8e0004 */
[----:B------:R-:W-:Y:S01]  /*ed90*/  LEA R2, P0, R4, R2, 0x2 ;  /* 0x0000000204027211 */ /* 0x000fe200078010ff */
[----:B0-----:R-:W-:-:S04]  /*eda0*/  IMAD R6, R7, UR4, RZ ;  /* 0x0000000407067c24 */ /* 0x001fc8000f8e02ff */
[----:B------:R-:W-:-:S04]  /*edb0*/  IMAD R0, R19, UR5, R6 ;  /* 0x0000000513007c24 */ /* 0x000fc8000f8e0206 */
[----:B------:R-:W-:-:S05]  /*edc0*/  IMAD.IADD R0, R5, 0x1, R0 ;  /* 0x0000000105007824 */ /* 0x000fca00078e0200 */
[----:B------:R-:W-:-:S05]  /*edd0*/  LEA.HI.X R3, R4, R3, R0, 0x2, P0 ;  /* 0x0000000304037211 */ /* 0x000fca00000f1400 */
[----:B------:R3:W5:Y:S02]  /*ede0*/  LDG.E R17, desc[UR6][R2.64] ;  /* 0x0000000602117981 */ /* 0x000764000c1e1900 */
.L_x_45:
[----:B---3--:R-:W3:Y:S01]  /*edf0*/  LDL R2, [R1] ;  /* 0x0000000001027983 */ /* 0x008ee20000100800 */
[----:B0-----:R-:W-:Y:S02]  /*ee00*/  LEA R0, R18, UR36, 0x3 ;  /* 0x0000002412007c11 */ /* 0x001fe4000f8e18ff */
[----:B---3--:R-:W-:-:S04]  /*ee10*/  SHF.L.U32 R2, R2, 0x1f, RZ ;  /* 0x0000001f02027819 */ /* 0x008fc800000006ff */
[----:B------:R-:W0:Y:S02]  /*ee20*/  SYNCS.PHASECHK.TRANS64.TRYWAIT P0, [R0+URZ+0x34840], R2 ;  /* 0x03484002000075a7 */ /* 0x000e24000800017f */
[----:B0-----:R-:W-:Y:S05]  /*ee30*/  @!P0 BRA `(.L_x_46) ;  /* 0x0000003400b48947 */ /* 0x001fea0003800000 */
.L_x_131:
[----:B------:R-:W3:Y:S02]  /*ee40*/  S2R R3, SR_TID.X ;  /* 0x0000000000037919 */ /* 0x000ee40000002100 */
[----:B---3--:R-:W-:-:S04]  /*ee50*/  LOP3.LUT R3, R3, 0x7f, RZ, 0xc0, !PT ;  /* 0x0000007f03037812 */ /* 0x008fc800078ec0ff */
[----:B------:R-:W-:-:S13]  /*ee60*/  ISETP.NE.AND P0, PT, R3, RZ, PT ;  /* 0x000000ff0300720c */ /* 0x000fda0003f05270 */
[----:B------:R-:W-:Y:S05]  /*ee70*/  @P0 BRA `(.L_x_47) ;  /* 0x00000000001c0947 */ /* 0x000fea0003800000 */
[----:B------:R-:W3:Y:S01]  /*ee80*/  S2R R3, SR_TID.X ;  /* 0x0000000000037919 */ /* 0x000ee20000002100 */
[----:B0-----:R-:W-:-:S04]  /*ee90*/  IMAD.MOV.U32 R2, RZ, RZ, 0xb000 ;  /* 0x0000b000ff027424 */ /* 0x001fc800078e00ff */
[----:B------:R4:W-:Y:S01]  /*eea0*/  SYNCS.ARRIVE.TRANS64 RZ, [R0+URZ+0x34830], R2 ;  /* 0x0348300200ff79a7 */ /* 0x0009e2000800003f */
[----:B---3--:R-:W-:-:S04]  /*eeb0*/  LOP3.LUT R3, R3, 0x1f, RZ, 0xc0, !PT ;  /* 0x0000001f03037812 */ /* 0x008fc800078ec0ff */
[----:B------:R-:W-:-:S13]  /*eec0*/  ISETP.NE.AND P0, PT, R3, RZ, PT ;  /* 0x000000ff0300720c */ /* 0x000fda0003f05270 */
[----:B----4-:R-:W-:Y:S05]  /*eed0*/  @!P0 BRA `(.L_x_47) ;  /* 0x0000000000048947 */ /* 0x010fea0003800000 */
[----:B------:R-:W-:Y:S01]  /*eee0*/  BPT.TRAP 0x1 ;  /* 0x000000040000795c */ /* 0x000fe20000300000 */
.L_x_47:
[----:B0-----:R-:W3:Y:S01]  /*eef0*/  LDL R2, [R1+0x4] ;  /* 0x0000040001027983 */ /* 0x001ee20000100800 */
[----:B------:R-:W-:Y:S01]  /*ef00*/  R2UR UR6, R18 ;  /* 0x00000000120672ca */ /* 0x000fe200000e0000 */
[----:B------:R-:W-:Y:S01]  /*ef10*/  UIADD3 UR4, UP0, UR38, 0x370, URZ ;  /* 0x0000037026047890 */ /* 0x000fe2000ff1e03f */
[----:B------:R-:W-:Y:S01]  /*ef20*/  R2UR UR9, R0 ;  /* 0x00000000000972ca */ /* 0x000fe200000e0000 */
[----:B------:R-:W-:Y:S01]  /*ef30*/  UMOV UR10, URZ ;  /* 0x0000003f000a7c82 */ /* 0x000fe20008000000 */
[----:B------:R-:W-:Y:S01]  /*ef40*/  R2UR UR12, R16 ;  /* 0x00000000100c72ca */ /* 0x000fe200000e0000 */
[----:B------:R-:W-:Y:S01]  /*ef50*/  UIADD3.X UR5, URZ, UR39, URZ, UP0, !UPT ;  /* 0x000000273f057290 */ /* 0x000fe200087fe43f */
[----:B-----5:R-:W-:Y:S01]  /*ef60*/  R2UR UR13, R17 ;  /* 0x00000000110d72ca */ /* 0x020fe200000e0000 */
[----:B------:R-:W-:Y:S01]  /*ef70*/  UMOV UR7, 0x14f00000 ;  /* 0x14f0000000077882 */ /* 0x000fe20000000000 */
[----:B------:R-:W-:Y:S01]  /*ef80*/  PLOP3.LUT P0, PT, PT, PT, PT, 0x80, 0x0 ;  /* 0x000000000000781c */ /* 0x000fe20003f0f070 */
[----:B------:R-:W-:-:S03]  /*ef90*/  UMOV UR15, 0x40 ;  /* 0x00000040000f7882 */ /* 0x000fc60000000000 */
[----:B------:R-:W-:Y:S01]  /*efa0*/  P2R R0, PR, RZ, 0x1 ;  /* 0x00000001ff007803 */ /* 0x000fe20000000000 */
[----:B------:R-:W-:Y:S02]  /*efb0*/  UIMAD UR6, UR6, 0xb000, UR36 ;  /* 0x0000b000060678a4 */ /* 0x000fe4000f8e0224 */
[----:B------:R-:W-:Y:S02]  /*efc0*/  UIADD3 UR9, UR9, 0x34830, URZ ;  /* 0x0003483009097890 */ /* 0x000fe4000fffe03f */
[----:B------:R-:W-:Y:S01]  /*efd0*/  UIADD3 UR8, UR6, 0x1e400, URZ ;  /* 0x0001e40006087890 */ /* 0x000fe2000fffe03f */
[----:B------:R4:W-:Y:S01]  /*efe0*/  STL [R1+0xc], R0 ;  /* 0x00000c0001007387 */ /* 0x0009e20000100800 */
[----:B------:R-:W-:-:S03]  /*eff0*/  UIADD3 UR14, UR6, 0x23c00, URZ ;  /* 0x00023c00060e7890 */ /* 0x000fc6000fffe03f */
[----:B------:R-:W-:Y:S01]  /*f000*/  UMOV UR6, 0x0 ;  /* 0x0000000000067882 */ /* 0x000fe20000000000 */
[----:B---3--:R-:W-:-:S13]  /*f010*/  R2UR UR11, R2 ;  /* 0x00000000020b72ca */ /* 0x008fda00000e0000 */
[----:B------:R-:W-:-:S09]  /*f020*/  UIMAD UR11, UR11, 0xb0, URZ ;  /* 0x000000b00b0b78a4 */ /* 0x000fd2000f8e023f */
[----:B------:R0:W-:Y:S02]  /*f030*/  UTMALDG.4D [UR8], [UR4], desc[UR6] ;  /* 0x00000608040075b4 */ /* 0x0001e40008019000 */
[----:B0-----:R-:W-:Y:S01]  /*f040*/  UMOV UR8, UR14 ;  /* 0x0000000e00087c82 */ /* 0x001fe20008000000 */
[----:B------:R-:W-:Y:S02]  /*f050*/  UMOV UR10, UR15 ;  /* 0x0000000f000a7c82 */ /* 0x000fe40008000000 */
[----:B------:R4:W-:Y:S02]  /*f060*/  UTMALDG.4D [UR8], [UR4], desc[UR6] ;  /* 0x00000608040075b4 */ /* 0x0009e40008019000 */
[----:B----4-:R-:W-:Y:S01]  /*f070*/  NOP ;  /* 0x0000000000007918 */ /* 0x010fe20000000000 */
.L_x_43:
[----:B------:R-:W-:Y:S05]  /*f080*/  WARPSYNC.ALL ;  /* 0x0000000000007948 */ /* 0x000fea0003800000 */
[----:B------:R-:W-:Y:S01]  /*f090*/  UIADD3 UR4, UR36, 0x16400, URZ ;  /* 0x0001640024047890 */ /* 0x000fe2000fffe03f */
[----:B------:R-:W-:Y:S03]  /*f0a0*/  BAR.SYNC.DEFER_BLOCKING 0x8, 0x180 ;  /* 0x0206000000007b1d */ /* 0x000fe60000010000 */
[----:B------:R-:W-:-:S06]  /*f0b0*/  ULOP3.LUT UP0, URZ, UR4, 0x3ff, URZ, 0xc0, !UPT ;  /* 0x000003ff043f7892 */ /* 0x000fcc000f80c03f */
[----:B------:R-:W-:-:S13]  /*f0c0*/  PLOP3.LUT P0, PT, PT, PT, UP0, 0x80, 0x0 ;  /* 0x000000000000781c */ /* 0x000fda0003f0f008 */
[----:B------:R-:W-:Y:S05]  /*f0d0*/  @!P0 BRA `(.L_x_48) ;  /* 0x0000000000408947 */ /* 0x000fea0003800000 */
[----:B------:R-:W-:Y:S01]  /*f0e0*/  MOV R2, 0x0 ;  /* 0x0000000000027802 */ /* 0x000fe20000000f00 */
[----:B------:R-:W-:Y:S01]  /*f0f0*/  ULDC.64 UR6, c[0x4][0xa0] ;  /* 0x0100280000067ab9 */ /* 0x000fe20000000a00 */
[----:B------:R-:W-:Y:S01]  /*f100*/  ULDC.64 UR8, c[0x4][0xa8] ;  /* 0x01002a0000087ab9 */ /* 0x000fe20000000a00 */
[----:B------:R-:W-:Y:S01]  /*f110*/  ULDC.64 UR4, c[0x4][0x20] ;  /* 0x0100080000047ab9 */ /* 0x000fe20000000a00 */
[----:B------:R-:W-:Y:S01]  /*f120*/  IMAD.U32 R4, RZ, RZ, UR6 ;  /* 0x00000006ff047e24 */ /* 0x000fe2000f8e00ff */
[----:B------:R-:W-:Y:S01]  /*f130*/  MOV R10, UR4 ;  /* 0x00000004000a7c02 */ /* 0x000fe20008000f00 */
[----:B------:R-:W3:Y:S01]  /*f140*/  LDC.64 R2, c[0x4][R2] ;  /* 0x0100000002027b82 */ /* 0x000ee20000000a00 */
[----:B------:R-:W-:Y:S02]  /*f150*/  IMAD.U32 R5, RZ, RZ, UR7 ;  /* 0x00000007ff057e24 */ /* 0x000fe4000f8e00ff */
[----:B------:R-:W-:Y:S02]  /*f160*/  IMAD.U32 R6, RZ, RZ, UR8 ;  /* 0x00000008ff067e24 */ /* 0x000fe4000f8e00ff */
[----:B------:R-:W-:-:S02]  /*f170*/  IMAD.U32 R7, RZ, RZ, UR9 ;  /* 0x00000009ff077e24 */ /* 0x000fc4000f8e00ff */
[----:B------:R-:W-:Y:S02]  /*f180*/  IMAD.U32 R11, RZ, RZ, UR5 ;  /* 0x00000005ff0b7e24 */ /* 0x000fe4000f8e00ff */
[----:B--2---:R-:W-:Y:S02]  /*f190*/  IMAD.MOV.U32 R8, RZ, RZ, 0x70 ;  /* 0x00000070ff087424 */ /* 0x004fe400078e00ff */
[----:B------:R-:W-:Y:S02]  /*f1a0*/  IMAD.MOV.U32 R12, RZ, RZ, 0x1 ;  /* 0x00000001ff0c7424 */ /* 0x000fe400078e00ff */
[----:B------:R-:W-:-:S07]  /*f1b0*/  IMAD.MOV.U32 R13, RZ, RZ, RZ ;  /* 0x000000ffff0d7224 */ /* 0x000fce00078e00ff */
[----:B------:R-:W-:-:S07]  /*f1c0*/  LEPC R20, `(.L_x_48) ;  /* 0x000000001014794e */ /* 0x000fce0000000000 */
[----:B01-3--:R-:W-:Y:S05]  /*f1d0*/  CALL.ABS.NOINC R2 ;  /* 0x0000000002007343 */ /* 0x00bfea0003c00000 */
.L_x_48:
[----:B------:R-:W3:Y:S01]  /*f1e0*/  LDL.LU R5, [R1+0x18] ;  /* 0x0000180001057983 */ /* 0x000ee20000300800 */
[----:B0-----:R-:W-:Y:S01]  /*f1f0*/  SHF.R.S32.HI R0, RZ, 0x1f, R16 ;  /* 0x0000001fff007819 */ /* 0x001fe20000011410 */
[----:B------:R-:W-:Y:S01]  /*f200*/  ULDC.64 UR4, c[0x0][0x2d8] ;  /* 0x0000b60000047ab9 */ /* 0x000fe20000000a00 */
[----:B--2---:R-:W0:Y:S01]  /*f210*/  LDC R8, c[0x0][0x448] ;  /* 0x00011200ff087b82 */ /* 0x004e220000000800 */
[----:B------:R-:W2:Y:S01]  /*f220*/  LDL.LU R7, [R1+0x20] ;  /* 0x0000200001077983 */ /* 0x000ea20000300800 */
[----:B------:R-:W-:-:S03]  /*f230*/  ULDC.64 UR6, c[0x0][0x280] ;  /* 0x0000a00000067ab9 */ /* 0x000fc60000000a00 */
[----:B------:R-:W4:Y:S01]  /*f240*/  LDL R4, [R1+0x28] ;  /* 0x0000280001047983 */ /* 0x000f220000100800 */
[----:B------:R-:W-:Y:S02]  /*f250*/  IMAD R0, R0, UR4, RZ ;  /* 0x0000000400007c24 */ /* 0x000fe4000f8e02ff */
[C---:B------:R-:W-:Y:S01]  /*f260*/  IMAD.WIDE.U32 R2, R16.reuse, UR4, RZ ;  /* 0x0000000410027c25 */ /* 0x040fe2000f8e00ff */
[----:B------:R-:W1:Y:S03]  /*f270*/  S2R R10, SR_TID.X ;  /* 0x00000000000a7919 */ /* 0x000e660000002100 */
[----:B------:R-:W-:Y:S01]  /*f280*/  IMAD R0, R16, UR5, R0 ;  /* 0x0000000510007c24 */ /* 0x000fe2000f8e0200 */
[----:B------:R-:W-:-:S03]  /*f290*/  ULDC.64 UR4, c[0x0][0x2e0] ;  /* 0x0000b80000047ab9 */ /* 0x000fc60000000a00 */
[----:B------:R-:W-:Y:S01]  /*f2a0*/  IMAD.IADD R3, R3, 0x1, R0 ;  /* 0x0000000103037824 */ /* 0x000fe200078e0200 */
[----:B0-----:R-:W-:-:S13]  /*f2b0*/  ISETP.NE.AND P0, PT, R8, 0x1, PT ;  /* 0x000000010800780c */ /* 0x001fda0003f05270 */
[----:B------:R-:W0:Y:S01]  /*f2c0*/  @P0 LDC R6, c[0x0][0x44c] ;  /* 0x00011300ff060b82 */ /* 0x000e220000000800 */
[----:B-1----:R-:W-:-:S04]  /*f2d0*/  SHF.L.U32 R10, R10, 0x3, RZ ;  /* 0x000000030a0a7819 */ /* 0x002fc800000006ff */
[----:B------:R-:W-:Y:S02]  /*f2e0*/  LOP3.LUT R10, R10, 0x38, RZ, 0xc0, !PT ;  /* 0x000000380a0a7812 */ /* 0x000fe400078ec0ff */
[----:B---3--:R-:W-:Y:S01]  /*f2f0*/  SHF.R.S32.HI R0, RZ, 0x1f, R5 ;  /* 0x0000001fff007819 */ /* 0x008fe20000011405 */
[----:B------:R-:W-:-:S04]  /*f300*/  IMAD.WIDE.U32 R2, R5, UR4, R2 ;  /* 0x0000000405027c25 */ /* 0x000fc8000f8e0002 */
[----:B------:R-:W-:Y:S01]  /*f310*/  IMAD R0, R0, UR4, RZ ;  /* 0x0000000400007c24 */ /* 0x000fe2000f8e02ff */
[----:B------:R-:W-:-:S03]  /*f320*/  ULDC UR4, c[0x0][0xc38] ;  /* 0x00030e0000047ab9 */ /* 0x000fc60000000800 */
[----:B------:R-:W-:Y:S02]  /*f330*/  IMAD R0, R5, UR5, R0 ;  /* 0x0000000505007c24 */ /* 0x000fe4000f8e0200 */
[----:B------:R-:W1:Y:S02]  /*f340*/  S2R R5, SR_TID.X ;  /* 0x0000000000057919 */ /* 0x000e640000002100 */
[----:B------:R-:W-:Y:S01]  /*f350*/  IMAD.IADD R3, R3, 0x1, R0 ;  /* 0x0000000103037824 */ /* 0x000fe200078e0200 */
[----:B--2---:R-:W-:Y:S02]  /*f360*/  IADD3 R0, -R7, RZ, RZ ;  /* 0x000000ff07007210 */ /* 0x004fe40007ffe1ff */
[----:B------:R-:W2:Y:S03]  /*f370*/  @P0 LDC R7, c[0x0][0x450] ;  /* 0x00011400ff070b82 */ /* 0x000ea60000000800 */
[----:B----4-:R-:W-:Y:S01]  /*f380*/  IMAD R0, R0, UR4, R4 ;  /* 0x0000000400007c24 */ /* 0x010fe2000f8e0204 */
[----:B------:R-:W-:-:S03]  /*f390*/  ULDC.64 UR4, c[0x0][0x2d0] ;  /* 0x0000b40000047ab9 */ /* 0x000fc60000000a00 */
[----:B------:R-:W-:Y:S01]  /*f3a0*/  IMAD.SHL.U32 R4, R0, 0x80, RZ ;  /* 0x0000008000047824 */ /* 0x000fe200078e00ff */
[----:B-1----:R-:W-:-:S04]  /*f3b0*/  LOP3.LUT R5, R5, 0x7f, RZ, 0xc0, !PT ;  /* 0x0000007f05057812 */ /* 0x002fc800078ec0ff */
[----:B------:R-:W-:Y:S02]  /*f3c0*/  SHF.R.U32.HI R9, RZ, 0x3, R5 ;  /* 0x00000003ff097819 */ /* 0x000fe40000011605 */
[----:B------:R-:W1:Y:S02]  /*f3d0*/  S2R R5, SR_TID.X ;  /* 0x0000000000057919 */ /* 0x000e640000002100 */
[----:B-1----:R-:W-:-:S05]  /*f3e0*/  IMAD.SHL.U32 R5, R5, 0x10, RZ ;  /* 0x0000001005057824 */ /* 0x002fca00078e00ff */
[----:B------:R-:W-:Y:S02]  /*f3f0*/  LOP3.LUT R5, R9, 0x70, R5, 0xf8, !PT ;  /* 0x0000007009057812 */ /* 0x000fe400078ef805 */
[----:B------:R-:W1:Y:S02]  /*f400*/  S2R R9, SR_TID.X ;  /* 0x0000000000097919 */ /* 0x000e640000002100 */
[----:B------:R-:W-:-:S05]  /*f410*/  LOP3.LUT R0, R5, R4, RZ, 0xfc, !PT ;  /* 0x0000000405007212 */ /* 0x000fca00078efcff */
[----:B0-----:R-:W-:-:S04]  /*f420*/  @P0 IMAD.HI.U32 R6, R0, R6, RZ ;  /* 0x0000000600060227 */ /* 0x001fc800078e00ff */
[----:B------:R-:W-:Y:S01]  /*f430*/  IMAD.MOV.U32 R5, RZ, RZ, R0 ;  /* 0x000000ffff057224 */ /* 0x000fe200078e0000 */
[----:B--2---:R-:W-:-:S05]  /*f440*/  @P0 SHF.R.U32.HI R5, RZ, R7, R6 ;  /* 0x00000007ff050219 */ /* 0x004fca0000011606 */
[----:B------:R-:W-:Y:S02]  /*f450*/  IMAD.MOV R6, RZ, RZ, -R5 ;  /* 0x000000ffff067224 */ /* 0x000fe400078e0a05 */
[----:B------:R-:W-:-:S04]  /*f460*/  IMAD.WIDE.U32 R2, R5, UR4, R2 ;  /* 0x0000000405027c25 */ /* 0x000fc8000f8e0002 */
[----:B------:R-:W-:Y:S01]  /*f470*/  IMAD R0, R8, R6, R0 ;  /* 0x0000000608007224 */ /* 0x000fe200078e0200 */
[----:B------:R-:W-:-:S05]  /*f480*/  SHF.R.S32.HI R6, RZ, 0x1f, R5 ;  /* 0x0000001fff067819 */ /* 0x000fca0000011405 */
[----:B------:R-:W-:Y:S02]  /*f490*/  IMAD R6, R6, UR4, RZ ;  /* 0x0000000406067c24 */ /* 0x000fe4000f8e02ff */
[----:B-1----:R-:W-:Y:S02]  /*f4a0*/  IMAD.SHL.U32 R9, R9, 0x8, RZ ;  /* 0x0000000809097824 */ /* 0x002fe400078e00ff */
[----:B------:R-:W-:Y:S01]  /*f4b0*/  IMAD R6, R5, UR5, R6 ;  /* 0x0000000505067c24 */ /* 0x000fe2000f8e0206 */
[----:B------:R-:W-:Y:S01]  /*f4c0*/  SHF.R.S32.HI R5, RZ, 0x1f, R0 ;  /* 0x0000001fff057819 */ /* 0x000fe20000011400 */
[----:B------:R-:W-:Y:S01]  /*f4d0*/  ULDC.64 UR4, c[0x0][0x2c8] ;  /* 0x0000b20000047ab9 */ /* 0x000fe20000000a00 */
[----:B------:R-:W-:Y:S01]  /*f4e0*/  LOP3.LUT R9, R9, 0x38, RZ, 0xc0, !PT ;  /* 0x0000003809097812 */ /* 0x000fe200078ec0ff */
[----:B------:R-:W-:Y:S02]  /*f4f0*/  IMAD.IADD R3, R3, 0x1, R6 ;  /* 0x0000000103037824 */ /* 0x000fe400078e0206 */
[----:B------:R-:W-:Y:S01]  /*f500*/  IMAD R5, R5, UR4, RZ ;  /* 0x0000000405057c24 */ /* 0x000fe2000f8e02ff */
[----:B------:R-:W-:Y:S01]  /*f510*/  LOP3.LUT R9, R9, 0x40, RZ, 0xfc, !PT ;  /* 0x0000004009097812 */ /* 0x000fe200078efcff */
[----:B------:R-:W-:Y:S01]  /*f520*/  IMAD.WIDE.U32 R2, R0, UR4, R2 ;  /* 0x0000000400027c25 */ /* 0x000fe2000f8e0002 */
[----:B------:R-:W-:-:S02]  /*f530*/  ULDC UR4, c[0x0][0x2b8] ;  /* 0x0000ae0000047ab9 */ /* 0x000fc40000000800 */
[----:B------:R-:W-:Y:S01]  /*f540*/  ISETP.GE.AND P1, PT, R9, UR4, PT ;  /* 0x0000000409007c0c */ /* 0x000fe2000bf26270 */
[----:B------:R-:W-:Y:S01]  /*f550*/  IMAD R5, R0, UR5, R5 ;  /* 0x0000000500057c24 */ /* 0x000fe2000f8e0205 */
[----:B------:R0:W5:Y:S01]  /*f560*/  LDL R9, [R1+0x14] ;  /* 0x0000140001097983 */ /* 0x0001620000100800 */
[----:B------:R-:W-:Y:S02]  /*f570*/  LEA R0, P2, R2, UR6, 0x1 ;  /* 0x0000000602007c11 */ /* 0x000fe4000f8408ff */
[----:B------:R-:W-:Y:S01]  /*f580*/  IMAD.IADD R5, R3, 0x1, R5 ;  /* 0x0000000103057824 */ /* 0x000fe200078e0205 */
[----:B------:R-:W-:Y:S01]  /*f590*/  ISETP.GE.AND P0, PT, R10, UR4, PT ;  /* 0x000000040a007c0c */ /* 0x000fe2000bf06270 */
[----:B------:R-:W-:-:S03]  /*f5a0*/  UMOV UR4, 0xffffffff ;  /* 0xffffffff00047882 */ /* 0x000fc60000000000 */
[----:B------:R-:W-:Y:S01]  /*f5b0*/  LEA.HI.X R2, R2, UR7, R5, 0x1, P2 ;  /* 0x0000000702027c11 */ /* 0x000fe200090f0c05 */
[----:B0-----:R-:W-:Y:S08]  /*f5c0*/  BRA.DIV UR4, `(.L_x_49) ;  /* 0x0000002e04e47947 */ /* 0x001ff0000b800000 */
[----:B------:R-:W0:Y:S01]  /*f5d0*/  S2R R6, SR_TID.X ;  /* 0x0000000000067919 */ /* 0x000e220000002100 */
[----:B------:R-:W-:Y:S01]  /*f5e0*/  ULDC UR4, c[0x0][0x288] ;  /* 0x0000a20000047ab9 */ /* 0x000fe20000000800 */
[----:B------:R-:W-:Y:S01]  /*f5f0*/  ULDC.64 UR6, c[0x0][0x208] ;  /* 0x0000820000067ab9 */ /* 0x000fe20000000a00 */
[----:B------:R-:W-:Y:S01]  /*f600*/  IMAD R3, R8, UR4, RZ ;  /* 0x0000000408037c24 */ /* 0x000fe2000f8e02ff */
[----:B------:R-:W1:Y:S04]  /*f610*/  SHFL.IDX PT, R7, R0, RZ, 0x181f ;  /* 0x00181fff00077589 */ /* 0x000e6800000e0000 */
[----:B------:R-:W-:Y:S01]  /*f620*/  SHFL.IDX PT, R8, R2, 0x1, 0x181f ;  /* 0x00381f0002087f89 */ /* 0x000fe200000e0000 */
[----:B0-----:R-:W-:-:S04]  /*f630*/  LOP3.LUT R6, R6, 0x7f, RZ, 0xc0, !PT ;  /* 0x0000007f06067812 */ /* 0x001fc800078ec0ff */
[----:B------:R-:W-:-:S05]  /*f640*/  SHF.R.U32.HI R6, RZ, 0x3, R6 ;  /* 0x00000003ff067819 */ /* 0x000fca0000011606 */
[----:B------:R-:W-:Y:S02]  /*f650*/  IMAD.IADD R4, R6, 0x1, R4 ;  /* 0x0000000106047824 */ /* 0x000fe400078e0204 */
[----:B------:R-:W0:Y:S02]  /*f660*/  SHFL.IDX PT, R6, R2, RZ, 0x181f ;  /* 0x00181fff02067589 */ /* 0x000e2400000e0000 */
[C---:B------:R-:W-:Y:S01]  /*f670*/  VIADD R5, R4.reuse, 0x10 ;  /* 0x0000001004057836 */ /* 0x040fe20000000000 */
[----:B------:R-:W-:-:S04]  /*f680*/  ISETP.GE.AND P4, PT, R4, R3, PT ;  /* 0x000000030400720c */ /* 0x000fc80003f86270 */
[----:B------:R-:W-:Y:S02]  /*f690*/  ISETP.GE.AND P2, PT, R5, R3, PT ;  /* 0x000000030500720c */ /* 0x000fe40003f46270 */
[----:B------:R-:W2:Y:S07]  /*f6a0*/  SHFL.IDX PT, R5, R0, 0x1, 0x181f ;  /* 0x00381f0000057f89 */ /* 0x000eae00000e0000 */
[----:B-1----:R-:W-:-:S05]  /*f6b0*/  @!P4 LEA R7, P3, R10, R7, 0x1 ;  /* 0x000000070a07c211 */ /* 0x002fca00078608ff */
[----:B0-----:R-:W-:-:S05]  /*f6c0*/  @!P4 IMAD.X R6, RZ, RZ, R6, P3 ;  /* 0x000000ffff06c224 */ /* 0x001fca00018e0606 */
[----:B------:R-:W-:-:S04]  /*f6d0*/  @!P4 LOP3.LUT R7, R7, R6, RZ, 0x3c, !PT ;  /* 0x000000060707c212 */ /* 0x000fc800078e3cff */
[C---:B------:R-:W-:Y:S02]  /*f6e0*/  @!P4 LOP3.LUT R6, R7.reuse, R6, RZ, 0x3c, !PT ;  /* 0x000000060706c212 */ /* 0x040fe400078e3cff */
[----:B--2---:R-:W-:Y:S02]  /*f6f0*/  @!P2 LEA R5, P3, R10, R5, 0x1 ;  /* 0x000000050a05a211 */ /* 0x004fe400078608ff */
[----:B------:R-:W-:-:S05]  /*f700*/  @!P4 LOP3.LUT R7, R7, R6, RZ, 0x3c, !PT ;  /* 0x000000060707c212 */ /* 0x000fca00078e3cff */
[----:B-----5:R-:W-:Y:S04]  /*f710*/  @!P4 LDGSTS.E.BYPASS.LTC128B.128 [R9+0x16400], desc[UR6][R6.64], !P0 ;  /* 0x164000000609cfae */ /* 0x020fe8000c101d46 */
[----:B------:R0:W-:Y:S02]  /*f720*/  @!P4 LDGSTS.E.BYPASS.LTC128B.128 [R9+0x1a400], desc[UR6][R6.64+0x80], !P1 ;  /* 0x1a4000800609cfae */ /* 0x0001e4000c901d46 */
[----:B0-----:R-:W-:-:S05]  /*f730*/  @!P2 IMAD.X R6, RZ, RZ, R8, P3 ;  /* 0x000000ffff06a224 */ /* 0x001fca00018e0608 */
[----:B------:R-:W-:Y:S01]  /*f740*/  @!P2 MOV R7, R6 ;  /* 0x000000060007a202 */ /* 0x000fe20000000f00 */
[----:B------:R-:W-:Y:S02]  /*f750*/  @!P2 IMAD.MOV.U32 R6, RZ, RZ, R5 ;  /* 0x000000ffff06a224 */ /* 0x000fe400078e0005 */
[----:B------:R-:W-:-:S03]  /*f760*/  VIADD R5, R4, 0x20 ;  /* 0x0000002004057836 */ /* 0x000fc60000000000 */
[----:B------:R-:W-:Y:S04]  /*f770*/  @!P2 LDGSTS.E.BYPASS.LTC128B.128 [R9+0x16c00], desc[UR6][R6.64], !P0 ;  /* 0x16c000000609afae */ /* 0x000fe8000c101d46 */
[----:B------:R0:W-:Y:S01]  /*f780*/  @!P2 LDGSTS.E.BYPASS.LTC128B.128 [R9+0x1ac00], desc[UR6][R6.64+0x80], !P1 ;  /* 0x1ac000800609afae */ /* 0x0001e2000c901d46 */
[----:B------:R-:W-:-:S03]  /*f790*/  ISETP.GE.AND P2, PT, R5, R3, PT ;  /* 0x000000030500720c */ /* 0x000fc60003f46270 */
[----:B------:R-:W-:Y:S04]  /*f7a0*/  SHFL.IDX PT, R5, R2, 0x2, 0x181f ;  /* 0x00581f0002057f89 */ /* 0x000fe800000e0000 */
[----:B0-----:R-:W0:Y:S06]  /*f7b0*/  SHFL.IDX PT, R6, R0, 0x2, 0x181f ;  /* 0x00581f0000067f89 */ /* 0x001e2c00000e0000 */
[----:B0-----:R-:W-:-:S05]  /*f7c0*/  @!P2 LEA R6, P3, R10, R6, 0x1 ;  /* 0x000000060a06a211 */ /* 0x001fca00078608ff */
[----:B------:R-:W-:-:S04]  /*f7d0*/  @!P2 IMAD.X R5, RZ, RZ, R5, P3 ;  /* 0x000000ffff05a224 */ /* 0x000fc800018e0605 */
[----:B------:R-:W-:Y:S02]  /*f7e0*/  @!P2 IMAD.MOV.U32 R7, RZ, RZ, R5 ;  /* 0x000000ffff07a224 */ /* 0x000fe400078e0005 */
[----:B------:R-:W-:-:S03]  /*f7f0*/  VIADD R5, R4, 0x30 ;  /* 0x0000003004057836 */ /* 0x000fc60000000000 */
[----:B------:R-:W-:Y:S04]  /*f800*/  @!P2 LDGSTS.E.BYPASS.LTC128B.128 [R9+0x17400], desc[UR6][R6.64], !P0 ;  /* 0x174000000609afae */ /* 0x000fe8000c101d46 */
[----:B------:R0:W-:Y:S01]  /*f810*/  @!P2 LDGSTS.E.BYPASS.LTC128B.128 [R9+0x1b400], desc[UR6][R6.64+0x80], !P1 ;  /* 0x1b4000800609afae */ /* 0x0001e2000c901d46 */
[----:B------:R-:W-:-:S03]  /*f820*/  ISETP.GE.AND P2, PT, R5, R3, PT ;  /* 0x000000030500720c */ /* 0x000fc60003f46270 */
[----:B------:R-:W-:Y:S04]  /*f830*/  SHFL.IDX PT, R5, R2, 0x3, 0x181f ;  /* 0x00781f0002057f89 */ /* 0x000fe800000e0000 */
[----:B0-----:R-:W0:Y:S06]  /*f840*/  SHFL.IDX PT, R6, R0, 0x3, 0x181f ;  /* 0x00781f0000067f89 */ /* 0x001e2c00000e0000 */
[----:B0-----:R-:W-:-:S04]  /*f850*/  @!P2 LEA R6, P3, R10, R6, 0x1 ;  /* 0x000000060a06a211 */ /* 0x001fc800078608ff */
[----:B------:R-:W-:-:S05]  /*f860*/  @!P2 IADD3.X R5, RZ, R5, RZ, P3, !PT ;  /* 0x00000005ff05a210 */ /* 0x000fca0001ffe4ff */
        /* <DEDUP_REMOVED lines=24> */
[----:B0-----:R-:W0:Y:S04]  /*f9f0*/  SHFL.IDX PT, R6, R0, 0x6, 0x181f ;  /* 0x00d81f0000067f89 */ /* 0x001e2800000e0000 */
[----:B------:R-:W1:Y:S02]  /*fa00*/  SHFL.IDX PT, R0, R0, 0x7, 0x181f ;  /* 0x00f81f0000007f89 */ /* 0x000e6400000e0000 */
[----:B0-----:R-:W-:-:S05]  /*fa10*/  @!P2 LEA R6, P3, R10, R6, 0x1 ;  /* 0x000000060a06a211 */ /* 0x001fca00078608ff */
[----:B------:R-:W-:-:S04]  /*fa20*/  @!P2 IMAD.X R5, RZ, RZ, R5, P3 ;  /* 0x000000ffff05a224 */ /* 0x000fc800018e0605 */
[----:B------:R-:W-:Y:S02]  /*fa30*/  @!P2 IMAD.MOV.U32 R7, RZ, RZ, R5 ;  /* 0x000000ffff07a224 */ /* 0x000fe400078e0005 */
[----:B------:R0:W2:Y:S04]  /*fa40*/  SHFL.IDX PT, R5, R2, 0x7, 0x181f ;  /* 0x00f81f0002057f89 */ /* 0x0000a800000e0000 */
[----:B------:R0:W-:Y:S04]  /*fa50*/  @!P2 LDGSTS.E.BYPASS.LTC128B.128 [R9+0x19400], desc[UR6][R6.64], !P0 ;  /* 0x194000000609afae */ /* 0x0001e8000c101d46 */
[----:B-1----:R0:W-:Y:S02]  /*fa60*/  @!P2 LDGSTS.E.BYPASS.LTC128B.128 [R9+0x1d400], desc[UR6][R6.64+0x80], !P1 ;  /* 0x1d4000800609afae */ /* 0x0021e4000c901d46 */
.L_x_148:
[----:B------:R-:W-:Y:S01]  /*fa70*/  VIADD R4, R4, 0x70 ;  /* 0x0000007004047836 */ /* 0x000fe20000000000 */
[----:B------:R-:W-:Y:S04]  /*fa80*/  BSSY B0, `(.L_x_50) ;  /* 0x000000b000007945 */ /* 0x000fe80003800000 */
[----:B------:R-:W-:-:S13]  /*fa90*/  ISETP.GE.AND P2, PT, R4, R3, PT ;  /* 0x000000030400720c */ /* 0x000fda0003f46270 */
[----:B------:R-:W-:Y:S05]  /*faa0*/  @P2 BRA `(.L_x_51) ;  /* 0x0000000000202947 */ /* 0x000fea0003800000 */
[----:B0-----:R-:W-:Y:S01]  /*fab0*/  LEA R2, P2, R10, R0, 0x1 ;  /* 0x000000000a027211 */ /* 0x001fe200078408ff */
[----:B------:R-:W-:-:S03]  /*fac0*/  ULDC.64 UR4, c[0x0][0x208] ;  /* 0x0000820000047ab9 */ /* 0x000fc60000000a00 */
[----:B--2---:R-:W-:-:S05]  /*fad0*/  IADD3.X R3, RZ, R5, RZ, P2, !PT ;  /* 0x00000005ff037210 */ /* 0x004fca00017fe4ff */
[----:B------:R-:W-:Y:S01]  /*fae0*/  @!PT LDS RZ, [RZ] ;  /* 0x00000000fffff984 */ /* 0x000fe20000000800 */
[----:B------:R-:W-:Y:S01]  /*faf0*/  @!PT LDS RZ, [RZ] ;  /* 0x00000000fffff984 */ /* 0x000fe20000000800 */
[----:B------:R-:W-:Y:S01]  /*fb00*/  @!PT LDS RZ, [RZ] ;  /* 0x00000000fffff984 */ /* 0x000fe20000000800 */
[----:B------:R1:W-:Y:S04]  /*fb10*/  LDGSTS.E.BYPASS.LTC128B.128 [R9+0x19c00], desc[UR4][R2.64], !P0 ;  /* 0x19c0000002097fae */ /* 0x0003e8000c101d44 */
[----:B------:R1:W-:Y:S02]  /*fb20*/  LDGSTS.E.BYPASS.LTC128B.128 [R9+0x1dc00], desc[UR4][R2.64+0x80], !P1 ;  /* 0x1dc0008002097fae */ /* 0x0003e4000c901d44 */
.L_x_51:
[----:B------:R-:W-:Y:S05]  /*fb30*/  BSYNC B0 ;  /* 0x0000000000007941 */ /* 0x000fea0003800000 */
.L_x_50:
[----:B01----:R-:W3:Y:S01]  /*fb40*/  LDL R2, [R1+0x30] ;  /* 0x0000300001027983 */ /* 0x003ee20000100800 */
[----:B------:R-:W-:Y:S01]  /*fb50*/  NOP ;  /* 0x0000000000007918 */ /* 0x000fe20000000000 */
[----:B------:R-:W-:Y:S02]  /*fb60*/  SYNCS.ARRIVE.TRANS64.RED.A0T1 RZ, [UR36+0x34800], RZ ;  /* 0x034800ffffff79a7 */ /* 0x000fe40008200424 */
[----:B------:R-:W-:Y:S01]  /*fb70*/  ARRIVES.LDGSTSBAR.64.TRANSCNT [UR36+0x34800] ;  /* 0x03480000ff0079b0 */ /* 0x000fe20008000aa4 */
[----:B---3--:R-:W-:-:S04]  /*fb80*/  LOP3.LUT R0, R2, 0x1, RZ, 0xc, !PT ;  /* 0x0000000102007812 */ /* 0x008fc800078e0cff */
[----:B------:R-:W-:Y:S01]  /*fb90*/  SHF.L.U32 R0, R0, 0x1f, RZ ;  /* 0x0000001f00007819 */ /* 0x000fe200000006ff */
[----:B------:R-:W-:Y:S01]  /*fba0*/  NOP ;  /* 0x0000000000007918 */ /* 0x000fe20000000000 */
[----:B------:R-:W3:Y:S01]  /*fbb0*/  LDL.LU R2, [R1+0x2c] ;  /* 0x00002c0001027983 */ /* 0x000ee20000300800 */
[----:B------:R-:W-:Y:S01]  /*fbc0*/  SYNCS.ARRIVE.TRANS64.A1T0 RZ, [UR36+0x34800], RZ ;  /* 0x034800ffffff79a7 */ /* 0x000fe20008100024 */
[----:B------:R-:W-:Y:S01]  /*fbd0*/  BSSY B0, `(.L_x_52) ;  /* 0x0000005000007945 */ /* 0x000fe20003800000 */
[----:B------:R-:W-:Y:S01]  /*fbe0*/  IMAD.U32 R11, RZ, RZ, UR36 ;  /* 0x00000024ff0b7e24 */ /* 0x000fe2000f8e00ff */
[----:B------:R-:W0:Y:S01]  /*fbf0*/  SYNCS.PHASECHK.TRANS64.TRYWAIT P0, [UR36+0x34820], R0 ;  /* 0x03482000ff0075a7 */ /* 0x000e220008000164 */
[----:B---3--:R-:W-:Y:S01]  /*fc00*/  ISETP.GE.AND P1, PT, R2, 0xb1, PT ;  /* 0x000000b10200780c */ /* 0x008fe20003f26270 */
[----:B0-----:R-:W-:-:S12]  /*fc10*/  @!P0 BRA `(.L_x_53) ;  /* 0x0000003400108947 */ /* 0x001fd80003800000 */
.L_x_149:
[----:B------:R-:W-:Y:S05]  /*fc20*/  BSYNC B0 ;  /* 0x0000000000007941 */ /* 0x000fea0003800000 */
.L_x_52:
[----:B------:R-:W-:Y:S01]  /*fc30*/  VIADD R10, R11, 0x34800 ;  /* 0x000348000b0a7836 */ /* 0x000fe20000000000 */
[----:B------:R-:W-:Y:S06]  /*fc40*/  @!P1 BRA `(.L_x_54) ;  /* 0x0000001c00549947 */ /* 0x000fec0003800000 */
[----:B------:R-:W3:Y:S01]  /*fc50*/  LDL R2, [R1+0x24] ;  /* 0x0000240001027983 */ /* 0x000ee20000100800 */
[----:B0-----:R-:W-:Y:S02]  /*fc60*/  IMAD.MOV.U32 R0, RZ, RZ, 0x1 ;  /* 0x00000001ff007424 */ /* 0x001fe400078e00ff */
[----:B---3--:R-:W-:-:S05]  /*fc70*/  IMAD.MOV R9, RZ, RZ, -R2 ;  /* 0x000000ffff097224 */ /* 0x008fca00078e0a02 */
[----:B------:R-:W-:-:S05]  /*fc80*/  VIADDMNMX R9, R9, R0, 0xffffffff, !PT ;  /* 0xffffffff09097446 */ /* 0x000fca0007800100 */
[----:B------:R-:W-:-:S05]  /*fc90*/  IMAD.IADD R0, R2, 0x1, R9 ;  /* 0x0000000102007824 */ /* 0x000fca00078e0209 */
[----:B------:R-:W-:-:S04]  /*fca0*/  LOP3.LUT R0, R0, 0x1, RZ, 0xc0, !PT ;  /* 0x0000000100007812 */ /* 0x000fc800078ec0ff */
[----:B------:R-:W-:Y:S02]  /*fcb0*/  ISETP.NE.U32.AND P0, PT, R0, 0x1, PT ;  /* 0x000000010000780c */ /* 0x000fe40003f05070 */
[----:B------:R-:W-:-:S11]  /*fcc0*/  IADD3 R0, R2, -0x2, RZ ;  /* 0xfffffffe02007810 */ /* 0x000fd60007ffe0ff */
[----:B------:R-:W-:Y:S05]  /*fcd0*/  @P0 BRA `(.L_x_55) ;  /* 0x0000000800680947 */ /* 0x000fea0003800000 */
[----:B------:R-:W3:Y:S04]  /*fce0*/  LDL R3, [R1+0xc] ;  /* 0x00000c0001037983 */ /* 0x000ee80000100800 */
[----:B------:R-:W4:Y:S01]  /*fcf0*/  LDL R2, [R1] ;  /* 0x0000000001027983 */ /* 0x000f220000100800 */
[----:B------:R-:W-:Y:S01]  /*fd00*/  VIADD R4, R18, 0x1 ;  /* 0x0000000112047836 */ /* 0x000fe20000000000 */
[----:B------:R-:W-:Y:S04]  /*fd10*/  BSSY B0, `(.L_x_56) ;  /* 0x0000092000007945 */ /* 0x000fe80003800000 */
[----:B------:R-:W-:-:S04]  /*fd20*/  ISETP.NE.AND P0, PT, R4, 0x2, PT ;  /* 0x000000020400780c */ /* 0x000fc80003f05270 */
[----:B------:R-:W-:Y:S02]  /*fd30*/  SEL R8, RZ, 0x1, P0 ;  /* 0x00000001ff087807 */ /* 0x000fe40000000000 */
[----:B------:R-:W-:Y:S02]  /*fd40*/  SEL R4, R4, RZ, P0 ;  /* 0x000000ff04047207 */ /* 0x000fe40000000000 */
[----:B---3--:R-:W-:Y:S02]  /*fd50*/  ISETP.NE.AND P2, PT, R3, RZ, PT ;  /* 0x000000ff0300720c */ /* 0x008fe40003f45270 */
[----:B----4-:R-:W-:-:S11]  /*fd60*/  LOP3.LUT R8, R2, R8, RZ, 0x3c, !PT ;  /* 0x0000000802087212 */ /* 0x010fd600078e3cff */
[----:B------:R-:W-:Y:S05]  /*fd70*/  @!P2 BRA `(.L_x_57) ;  /* 0x00000008002ca947 */ /* 0x000fea0003800000 */
[----:B------:R-:W3:Y:S01]  /*fd80*/  LDL R2, [R1+0x10] ;  /* 0x0000100001027983 */ /* 0x000ee20000100800 */
[----:B------:R-:W-:Y:S01]  /*fd90*/  IMAD.MOV.U32 R6, RZ, RZ, R17 ;  /* 0x000000ffff067224 */ /* 0x000fe200078e0011 */
[----:B---3--:R-:W-:-:S13]  /*fda0*/  ISETP.NE.AND P2, PT, R2, RZ, PT ;  /* 0x000000ff0200720c */ /* 0x008fda0003f45270 */
[----:B------:R-:W-:Y:S05]  /*fdb0*/  @!P2 BRA `(.L_x_58) ;  /* 0x000000000050a947 */ /* 0x000fea0003800000 */
[----:B------:R-:W3:Y:S01]  /*fdc0*/  LDL R7, [R1+0x8] ;  /* 0x0000080001077983 */ /* 0x000ee20000100800 */
[----:B------:R-:W0:Y:S01]  /*fdd0*/  LDC R6, c[0x0][0x43c] ;  /* 0x00010f00ff067b82 */ /* 0x000e220000000800 */
[----:B------:R-:W-:Y:S01]  /*fde0*/  ULDC.64 UR4, c[0x0][0x428] ;  /* 0x00010a0000047ab9 */ /* 0x000fe20000000a00 */
[----:B------:R-:W-:Y:S01]  /*fdf0*/  ULDC.64 UR6, c[0x0][0x208] ;  /* 0x0000820000067ab9 */ /* 0x000fe20000000a00 */
[----:B0-----:R-:W-:-:S13]  /*fe00*/  ISETP.NE.AND P0, PT, R6, 0x1, PT ;  /* 0x000000010600780c */ /* 0x001fda0003f05270 */
[----:B------:R-:W2:Y:S02]  /*fe10*/  @P0 LDC.64 R2, c[0x0][0x440] ;  /* 0x00011000ff020b82 */ /* 0x000ea40000000a00 */
[----:B--2---:R-:W-:-:S04]  /*fe20*/  @P0 IMAD.HI.U32 R5, R0, R2, RZ ;  /* 0x0000000200050227 */ /* 0x004fc800078e00ff */
[----:B------:R-:W-:Y:S01]  /*fe30*/  IMAD.MOV.U32 R2, RZ, RZ, R0 ;  /* 0x000000ffff027224 */ /* 0x000fe200078e0000 */
[----:B------:R-:W-:-:S05]  /*fe40*/  @P0 SHF.R.U32.HI R2, RZ, R3, R5 ;  /* 0x00000003ff020219 */ /* 0x000fca0000011605 */
[----:B------:R-:W-:-:S04]  /*fe50*/  IMAD.MOV R3, RZ, RZ, -R2 ;  /* 0x000000ffff037224 */ /* 0x000fc800078e0a02 */
[----:B------:R-:W-:Y:S01]  /*fe60*/  IMAD R0, R6, R3, R0 ;  /* 0x0000000306007224 */ /* 0x000fe200078e0200 */
[----:B------:R-:W-:-:S03]  /*fe70*/  SHF.R.S32.HI R3, RZ, 0x1f, R2 ;  /* 0x0000001fff037819 */ /* 0x000fc60000011402 */
[----:B------:R-:W-:-:S04]  /*fe80*/  IMAD.WIDE.U32 R2, R19, UR4, R2 ;  /* 0x0000000413027c25 */ /* 0x000fc8000f8e0002 */
[----:B---3--:R-:W-:-:S04]  /*fe90*/  IMAD R5, R7, UR4, RZ ;  /* 0x0000000407057c24 */ /* 0x008fc8000f8e02ff */
[----:B------:R-:W-:Y:S01]  /*fea0*/  IMAD R5, R19, UR5, R5 ;  /* 0x0000000513057c24 */ /* 0x000fe2000f8e0205 */
[----:B------:R-:W-:Y:S02]  /*feb0*/  ULDC.64 UR4, c[0x0][0x418] ;  /* 0x0001060000047ab9 */ /* 0x000fe40000000a00 */
[----:B------:R-:W-:Y:S01]  /*fec0*/  LEA R6, P0, R2, UR4, 0x2 ;  /* 0x0000000402067c11 */ /* 0x000fe2000f8010ff */
[----:B------:R-:W-:-:S05]  /*fed0*/  IMAD.IADD R3, R5, 0x1, R3 ;  /* 0x0000000105037824 */ /* 0x000fca00078e0203 */
[----:B------:R-:W-:-:S05]  /*fee0*/  LEA.HI.X R7, R2, UR5, R3, 0x2, P0 ;  /* 0x0000000502077c11 */ /* 0x000fca00080f1403 */
[----:B------:R0:W5:Y:S02]  /*fef0*/  LDG.E R6, desc[UR6][R6.64] ;  /* 0x0000000606067981 */ /* 0x000164000c1e1900 */
.L_x_58:
[----:B------:R-:W-:Y:S01]  /*ff00*/  LEA R3, R4, UR36, 0x3 ;  /* 0x0000002404037c11 */ /* 0x000fe2000f8e18ff */
[----:B------:R-:W-:Y:S01]  /*ff10*/  BSSY B1, `(.L_x_59) ;  /* 0x0000004000017945 */ /* 0x000fe20003800000 */
[----:B------:R-:W-:-:S04]  /*ff20*/  SHF.L.U32 R2, R8, 0x1f, RZ ;  /* 0x0000001f08027819 */ /* 0x000fc800000006ff */
[----:B------:R-:W1:Y:S02]  /*ff30*/  SYNCS.PHASECHK.TRANS64.TRYWAIT P0, [R3+URZ+0x34840], R2 ;  /* 0x03484002030075a7 */ /* 0x000e64000800017f */
[----:B-1----:R-:W-:Y:S05]  /*ff40*/  @!P0 BRA `(.L_x_60) ;  /* 0x0000003000588947 */ /* 0x002fea0003800000 */
.L_x_150:
[----:B------:R-:W-:Y:S05]  /*ff50*/  BSYNC B1 ;  /* 0x0000000000017941 */ /* 0x000fea0003800000 */
.L_x_59:
[----:B--2---:R-:W2:Y:S01]  /*ff60*/  S2R R5, SR_TID.X ;  /* 0x0000000000057919 */ /* 0x004ea20000002100 */
[----:B------:R-:W-:Y:S01]  /*ff70*/  BSSY B1, `(.L_x_61) ;  /* 0x000000b000017945 */ /* 0x000fe20003800000 */
[----:B--2---:R-:W-:-:S04]  /*ff80*/  LOP3.LUT R5, R5, 0x7f, RZ, 0xc0, !PT ;  /* 0x0000007f05057812 */ /* 0x004fc800078ec0ff */
[----:B------:R-:W-:-:S13]  /*ff90*/  ISETP.NE.AND P1, PT, R5, RZ, PT ;  /* 0x000000ff0500720c */ /* 0x000fda0003f25270 */
[----:B------:R-:W-:Y:S05]  /*ffa0*/  @P1 BRA `(.L_x_62) ;  /* 0x00000000001c1947 */ /* 0x000fea0003800000 */
[----:B------:R-:W2:Y:S01]  /*ffb0*/  S2R R5, SR_TID.X ;  /* 0x0000000000057919 */ /* 0x000ea20000002100 */
[----:B-1----:R-:W-:-:S04]  /*ffc0*/  MOV R2, 0xb000 ;  /* 0x0000b00000027802 */ /* 0x002fc80000000f00 */
[----:B------:R3:W-:Y:S01]  /*ffd0*/  SYNCS.ARRIVE.TRANS64 RZ, [R3+URZ+0x34830], R2 ;  /* 0x0348300203ff79a7 */ /* 0x0007e2000800003f */
[----:B--2---:R-:W-:-:S04]  /*ffe0*/  LOP3.LUT R5, R5, 0x1f, RZ, 0xc0, !PT ;  /* 0x0000001f05057812 */ /* 0x004fc800078ec0ff */
[----:B------:R-:W-:-:S13]  /*fff0*/  ISETP.NE.AND P0, PT, R5, RZ, PT ;  /* 0x000000ff0500720c */ /* 0x000fda0003f05270 */
[----:B---3--:R-:W-:Y:S05]  /*10000*/  @!P0 BRA `(.L_x_62) ;  /* 0x0000000000048947 */ /* 0x008fea0003800000 */
[----:B------:R-:W-:Y:S01]  /*10010*/  BPT.TRAP 0x1 ;  /* 0x000000040000795c */ /* 0x000fe20000300000 */
.L_x_62:
[----:B------:R-:W-:Y:S05]  /*10020*/  BSYNC B1 ;  /* 0x0000000000017941 */ /* 0x000fea0003800000 */
.L_x_61:
[----:B------:R-:W-:Y:S01]  /*10030*/  IMAD.MOV.U32 R14, RZ, RZ, RZ ;  /* 0x000000ffff0e7224 */ /* 0x000fe200078e00ff */
[----:B------:R-:W-:Y:S01]  /*10040*/  UIADD3 UR4, UP0, UR38, 0x370, URZ ;  /* 0x0000037026047890 */ /* 0x000fe2000ff1e03f */
[----:B-1----:R-:W-:Y:S01]  /*10050*/  IMAD R2, R4, 0xb000, R11 ;  /* 0x0000b00004027824 */ /* 0x002fe200078e020b */
[----:B------:R-:W-:Y:S01]  /*10060*/  PLOP3.LUT P0, PT, PT, PT, PT, 0x80, 0x0 ;  /* 0x000000000000781c */ /* 0x000fe20003f0f070 */
[----:B------:R-:W-:Y:S01]  /*10070*/  VIADD R3, R3, 0x34830 ;  /* 0x0003483003037836 */ /* 0x000fe20000000000 */
[----:B------:R-:W-:Y:S01]  /*10080*/  R2UR UR10, R14 ;  /* 0x000000000e0a72ca */ /* 0x000fe200000e0000 */
[----:B------:R-:W-:Y:S01]  /*10090*/  IMAD R5, R0, 0xb0, RZ ;  /* 0x000000b000057824 */ /* 0x000fe200078e02ff */
[----:B------:R-:W-:Y:S01]  /*100a0*/  UIADD3.X UR5, URZ, UR39, URZ, UP0, !UPT ;  /* 0x000000273f057290 */ /* 0x000fe200087fe43f */
[----:B0-----:R-:W-:Y:S01]  /*100b0*/  VIADD R7, R2, 0x1e400 ;  /* 0x0001e40002077836 */ /* 0x001fe20000000000 */
[----:B------:R-:W-:Y:S01]  /*100c0*/  UMOV UR6, 0x0 ;  /* 0x0000000000067882 */ /* 0x000fe20000000000 */
[----:B------:R-:W-:-:S10]  /*100d0*/  UMOV UR7, 0x14f00000 ;  /* 0x14f0000000077882 */ /* 0x000fd40000000000 */
.L_x_63:
[----:B------:R-:W-:-:S13]  /*100e0*/  @P0 ELECT P2, URZ, PT ;  /* 0x00000000003f082f */ /* 0x000fda0003840000 */
[----:B-----5:R-:W-:Y:S02]  /*100f0*/  @P2 R2UR UR13, R6 ;  /* 0x00000000060d22ca */ /* 0x020fe400000e0000 */
[----:B------:R-:W-:Y:S02]  /*10100*/  @P2 R2UR UR12, R16 ;  /* 0x00000000100c22ca */ /* 0x000fe400000e0000 */
[----:B------:R-:W-:Y:S02]  /*10110*/  @P2 R2UR UR11, R5 ;  /* 0x00000000050b22ca */ /* 0x000fe400000e0000 */
[----:B------:R-:W-:Y:S02]  /*10120*/  @P2 R2UR UR9, R3 ;  /* 0x00000000030922ca */ /* 0x000fe400000e0000 */
[----:B------:R-:W-:Y:S02]  /*10130*/  @P2 R2UR UR8, R7 ;  /* 0x00000000070822ca */ /* 0x000fe400000e0000 */
[----:B------:R-:W-:-:S02]  /*10140*/  @P2 PLOP3.LUT P0, PT, P2, PT, PT, 0x8, 0x0 ;  /* 0x000000000000281c */ /* 0x000fc4000170e170 */
[----:B------:R-:W-:-:S09]  /*10150*/  PLOP3.LUT P2, PT, PT, PT, PT, 0x8, 0x0 ;  /* 0x000000000000781c */ /* 0x000fd20003f4e170 */
[----:B------:R0:W-:Y:S02]  /*10160*/  UTMALDG.4D [UR8], [UR4], desc[UR6] ;  /* 0x00000608040075b4 */ /* 0x0001e40008019000 */
[----:B0-----:R-:W-:Y:S05]  /*10170*/  @P0 BRA.U.ANY `(.L_x_63) ;  /* 0xfffffffd00d80947 */ /* 0x001fea000393ffff */
[----:B------:R-:W-:Y:S01]  /*10180*/  IMAD.MOV.U32 R15, RZ, RZ, 0x40 ;  /* 0x00000040ff0f7424 */ /* 0x000fe200078e00ff */
[----:B------:R-:W-:Y:S01]  /*10190*/  PLOP3.LUT P0, PT, PT, PT, PT, 0x80, 0x0 ;  /* 0x000000000000781c */ /* 0x000fe20003f0f070 */
[----:B------:R-:W-:Y:S01]  /*101a0*/  VIADD R2, R2, 0x23c00 ;  /* 0x00023c0002027836 */ /* 0x000fe20000000000 */
[----:B------:R-:W-:Y:S01]  /*101b0*/  UMOV UR6, 0x0 ;  /* 0x0000000000067882 */ /* 0x000fe20000000000 */
[----:B------:R-:W-:Y:S01]  /*101c0*/  UMOV UR7, 0x14f00000 ;  /* 0x14f0000000077882 */ /* 0x000fe20000000000 */
[----:B------:R-:W-:-:S15]  /*101d0*/  R2UR UR10, R15 ;  /* 0x000000000f0a72ca */ /* 0x000fde00000e0000 */
.L_x_64:
[----:B------:R-:W-:-:S13]  /*101e0*/  @P0 ELECT P2, URZ, PT ;  /* 0x00000000003f082f */ /* 0x000fda0003840000 */
[----:B------:R-:W-:Y:S02]  /*101f0*/  @P2 R2UR UR13, R6 ;  /* 0x00000000060d22ca */ /* 0x000fe400000e0000 */
        /* <DEDUP_REMOVED lines=8> */
[----:B------:R-:W2:Y:S01]  /*10280*/  LDL.LU R7, [R1] ;  /* 0x0000000001077983 */ /* 0x000ea20000300800 */
[----:B------:R-:W-:Y:S01]  /*10290*/  LEA R3, R18, R10, 0x3 ;  /* 0x0000000a12037211 */ /* 0x000fe200078e18ff */
[----:B------:R-:W-:Y:S01]  /*102a0*/  BSSY B1, `(.L_x_65) ;  /* 0x0000004000017945 */ /* 0x000fe20003800000 */
[----:B--2---:R-:W-:-:S04]  /*102b0*/  SHF.L.U32 R2, R7, 0x1f, RZ ;  /* 0x0000001f07027819 */ /* 0x004fc800000006ff */
[----:B------:R-:W0:Y:S02]  /*102c0*/  SYNCS.PHASECHK.TRANS64.TRYWAIT P0, [R3+URZ+0x60], R2 ;  /* 0x00006002030075a7 */ /* 0x000e24000800017f */
[----:B0-----:R-:W-:Y:S05]  /*102d0*/  @!P0 BRA `(.L_x_66) ;  /* 0x0000002c00888947 */ /* 0x001fea0003800000 */
.L_x_151:
[----:B------:R-:W-:Y:S05]  /*102e0*/  BSYNC B1 ;  /* 0x0000000000017941 */ /* 0x000fea0003800000 */
.L_x_65:
[----:B------:R-:W-:Y:S01]  /*102f0*/  BSSY B1, `(.L_x_67) ;  /* 0x000000c000017945 */ /* 0x000fe20003800000 */
[----:B------:R-:W-:Y:S02]  /*10300*/  IMAD.MOV.U32 R12, RZ, RZ, 0x0 ;  /* 0x00000000ff0c7424 */ /* 0x000fe400078e00ff */
[----:B------:R-:W-:Y:S01]  /*10310*/  IMAD.MOV.U32 R13, RZ, RZ, 0x14f00000 ;  /* 0x14f00000ff0d7424 */ /* 0x000fe200078e00ff */
[----:B------:R-:W-:Y:S06]  /*10320*/  @P1 BRA `(.L_x_68) ;  /* 0x0000000000201947 */ /* 0x000fec0003800000 */
[----:B------:R-:W1:Y:S01]  /*10330*/  S2R R5, SR_TID.X ;  /* 0x0000000000057919 */ /* 0x000e620000002100 */
[----:B0-----:R-:W-:Y:S01]  /*10340*/  LEA R2, R18, UR36, 0x3 ;  /* 0x0000002412027c11 */ /* 0x001fe2000f8e18ff */
[----:B------:R-:W-:-:S04]  /*10350*/  IMAD.MOV.U32 R3, RZ, RZ, 0xb000 ;  /* 0x0000b000ff037424 */ /* 0x000fc800078e00ff */
[----:B------:R2:W-:Y:S01]  /*10360*/  SYNCS.ARRIVE.TRANS64 RZ, [R2+URZ+0x34850], R3 ;  /* 0x0348500302ff79a7 */ /* 0x0005e2000800003f */
[----:B-1----:R-:W-:-:S04]  /*10370*/  LOP3.LUT R5, R5, 0x1f, RZ, 0xc0, !PT ;  /* 0x0000001f05057812 */ /* 0x002fc800078ec0ff */
[----:B------:R-:W-:-:S13]  /*10380*/  ISETP.NE.AND P0, PT, R5, RZ, PT ;  /* 0x000000ff0500720c */ /* 0x000fda0003f05270 */
[----:B--2---:R-:W-:Y:S05]  /*10390*/  @!P0 BRA `(.L_x_68) ;  /* 0x0000000000048947 */ /* 0x004fea0003800000 */
[----:B------:R-:W-:Y:S01]  /*103a0*/  BPT.TRAP 0x1 ;  /* 0x000000040000795c */ /* 0x000fe20000300000 */
.L_x_68:
[----:B------:R-:W-:Y:S05]  /*103b0*/  BSYNC B1 ;  /* 0x0000000000017941 */ /* 0x000fea0003800000 */
.L_x_67:
[----:B------:R-:W2:Y:S01]  /*103c0*/  LDL.LU R5, [R1+0x4] ;  /* 0x0000040001057983 */ /* 0x000ea20000300800 */
[----:B------:R-:W-:Y:S01]  /*103d0*/  R2UR UR10, R14 ;  /* 0x000000000e0a72ca */ /* 0x000fe200000e0000 */
[----:B0-----:R-:W-:Y:S01]  /*103e0*/  IMAD R3, R18, 0xb000, R11 ;  /* 0x0000b00012037824 */ /* 0x001fe200078e020b */
[----:B------:R-:W-:Y:S01]  /*103f0*/  R2UR UR6, R12 ;  /* 0x000000000c0672ca */ /* 0x000fe200000e0000 */
[----:B------:R-:W-:Y:S01]  /*10400*/  UIADD3 UR4, UP0, UR38, 0x470, URZ ;  /* 0x0000047026047890 */ /* 0x000fe2000ff1e03f */
[----:B------:R-:W-:Y:S01]  /*10410*/  R2UR UR7, R13 ;  /* 0x000000000d0772ca */ /* 0x000fe200000e0000 */
[----:B------:R-:W-:Y:S01]  /*10420*/  VIADD R7, R3, 0x400 ;  /* 0x0000040003077836 */ /* 0x000fe20000000000 */
[----:B------:R-:W-:Y:S01]  /*10430*/  LEA R2, R18, UR36, 0x3 ;  /* 0x0000002412027c11 */ /* 0x000fe2000f8e18ff */
[----:B------:R-:W-:Y:S01]  /*10440*/  UIADD3.X UR5, URZ, UR39, URZ, UP0, !UPT ;  /* 0x000000273f057290 */ /* 0x000fe200087fe43f */
[----:B------:R-:W-:-:S03]  /*10450*/  PLOP3.LUT P0, PT, PT, PT, PT, 0x80, 0x0 ;  /* 0x000000000000781c */ /* 0x000fc60003f0f070 */
[----:B------:R-:W-:Y:S02]  /*10460*/  VIADD R2, R2, 0x34850 ;  /* 0x0003485002027836 */ /* 0x000fe40000000000 */
[----:B--2---:R-:W-:-:S08]  /*10470*/  IMAD R5, R5, 0xb0, RZ ;  /* 0x000000b005057824 */ /* 0x004fd000078e02ff */
.L_x_69:
        /* <DEDUP_REMOVED lines=10> */
[----:B------:R-:W-:Y:S02]  /*10520*/  R2UR UR10, R15 ;  /* 0x000000000f0a72ca */ /* 0x000fe400000e0000 */
[----:B------:R-:W-:Y:S02]  /*10530*/  R2UR UR6, R12 ;  /* 0x000000000c0672ca */ /* 0x000fe400000e0000 */
[----:B------:R-:W-:Y:S02]  /*10540*/  R2UR UR7, R13 ;  /* 0x000000000d0772ca */ /* 0x000fe400000e0000 */
[----:B------:R-:W-:Y:S02]  /*10550*/  PLOP3.LUT P0, PT, PT, PT, PT, 0x80, 0x0 ;  /* 0x000000000000781c */ /* 0x000fe40003f0f070 */
[----:B------:R-:W-:-:S11]  /*10560*/  IADD3 R3, R3, 0x5c00, RZ ;  /* 0x00005c0003037810 */ /* 0x000fd60007ffe0ff */
.L_x_70:
        /* <DEDUP_REMOVED lines=10> */
[----:B------:R0:W-:Y:S01]  /*10610*/  STL [R1+0x4], R0 ;  /* 0x0000040001007387 */ /* 0x0001e20000100800 */
[----:B------:R-:W-:-:S07]  /*10620*/  IMAD.MOV.U32 R17, RZ, RZ, R6 ;  /* 0x000000ffff117224 */ /* 0x000fce00078e0006 */
.L_x_57:
[----:B------:R-:W-:Y:S05]  /*10630*/  BSYNC B0 ;  /* 0x0000000000007941 */ /* 0x000fea0003800000 */
.L_x_56:
[----:B0-----:R-:W3:Y:S01]  /*10640*/  LDL.LU R0, [R1+0x24] ;  /* 0x0000240001007983 */ /* 0x001ee20000300800 */
[----:B------:R-:W-:-:S03]  /*10650*/  IMAD.MOV.U32 R18, RZ, RZ, R4 ;  /* 0x000000ffff127224 */ /* 0x000fc600078e0004 */
[----:B------:R0:W-:Y:S02]  /*10660*/  STL [R1], R8 ;  /* 0x0000000801007387 */ /* 0x0001e40000100800 */
[----:B0--3--:R-:W-:-:S07]  /*10670*/  VIADD R0, R0, 0xfffffffd ;  /* 0xfffffffd00007836 */ /* 0x009fce0000000000 */
.L_x_55:
[----:B------:R-:W3:Y:S01]  /*10680*/  LDL.LU R2, [R1+0x1c] ;  /* 0x00001c0001027983 */ /* 0x000ee20000300800 */
[----:B------:R-:W-:Y:S01]  /*10690*/  IMAD.MOV R9, RZ, RZ, -R9 ;  /* 0x000000ffff097224 */ /* 0x000fe200078e0a09 */
[----:B------:R-:W-:Y:S04]  /*106a0*/  BSSY B0, `(.L_x_54) ;  /* 0x000012f000007945 */ /* 0x000fe80003800000 */
[----:B---3--:R-:W-:-:S13]  /*106b0*/  ISETP.NE.AND P0, PT, R2, R9, PT ;  /* 0x000000090200720c */ /* 0x008fda0003f05270 */
[----:B------:R-:W-:Y:S05]  /*106c0*/  @!P0 BRA `(.L_x_71) ;  /* 0x0000001000b08947 */ /* 0x000fea0003800000 */
[----:B------:R-:W-:-:S07]  /*106d0*/  IMAD.MOV.U32 R4, RZ, RZ, R17 ;  /* 0x000000ffff047224 */ /* 0x000fce00078e0011 */
.L_x_102:
[----:B---3--:R-:W3:Y:S04]  /*106e0*/  LDL R3, [R1+0xc] ;  /* 0x00000c0001037983 */ /* 0x008ee80000100800 */
[----:B------:R-:W4:Y:S01]  /*106f0*/  LDL R2, [R1] ;  /* 0x0000000001027983 */ /* 0x000f220000100800 */
[----:B------:R-:W-:Y:S01]  /*10700*/  IADD3 R6, R18, 0x1, RZ ;  /* 0x0000000112067810 */ /* 0x000fe20007ffe0ff */
[----:B------:R-:W-:Y:S03]  /*10710*/  BSSY B1, `(.L_x_72) ;  /* 0x0000090000017945 */ /* 0x000fe60003800000 */
[----:B------:R-:W-:-:S04]  /*10720*/  ISETP.NE.AND P0, PT, R6, 0x2, PT ;  /* 0x000000020600780c */ /* 0x000fc80003f05270 */
[----:B------:R-:W-:Y:S02]  /*10730*/  SEL R7, RZ, 0x1, P0 ;  /* 0x00000001ff077807 */ /* 0x000fe40000000000 */
[----:B------:R-:W-:Y:S02]  /*10740*/  SEL R6, R6, RZ, P0 ;  /* 0x000000ff06067207 */ /* 0x000fe40000000000 */
[----:B---3--:R-:W-:Y:S02]  /*10750*/  ISETP.NE.AND P1, PT, R3, RZ, PT ;  /* 0x000000ff0300720c */ /* 0x008fe40003f25270 */
[----:B----4-:R-:W-:-:S11]  /*10760*/  LOP3.LUT R7, R2, R7, RZ, 0x3c, !PT ;  /* 0x0000000702077212 */ /* 0x010fd600078e3cff */
[----:B01----:R-:W-:Y:S05]  /*10770*/  @!P1 BRA `(.L_x_73) ;  /* 0x0000000800249947 */ /* 0x003fea0003800000 */
[----:B------:R-:W3:Y:S01]  /*10780*/  LDL R2, [R1+0x10] ;  /* 0x0000100001027983 */ /* 0x000ee20000100800 */
[----:B------:R-:W-:Y:S01]  /*10790*/  IMAD.MOV.U32 R8, RZ, RZ, R0 ;  /* 0x000000ffff087224 */ /* 0x000fe200078e0000 */
[----:B---3--:R-:W-:-:S13]  /*107a0*/  ISETP.NE.AND P1, PT, R2, RZ, PT ;  /* 0x000000ff0200720c */ /* 0x008fda0003f25270 */
[----:B------:R-:W-:Y:S05]  /*107b0*/  @!P1 BRA `(.L_x_74) ;  /* 0x0000000000509947 */ /* 0x000fea0003800000 */
[----:B------:R-:W3:Y:S01]  /*107c0*/  LDL R9, [R1+0x8] ;  /* 0x0000080001097983 */ /* 0x000ee20000100800 */
[----:B--2---:R-:W0:Y:S01]  /*107d0*/  LDC R5, c[0x0][0x43c] ;  /* 0x00010f00ff057b82 */ /* 0x004e220000000800 */
[----:B------:R-:W-:Y:S01]  /*107e0*/  ULDC.64 UR4, c[0x0][0x428] ;  /* 0x00010a0000047ab9 */ /* 0x000fe20000000a00 */
[----:B------:R-:W-:Y:S01]  /*107f0*/  ULDC.64 UR6, c[0x0][0x208] ;  /* 0x0000820000067ab9 */ /* 0x000fe20000000a00 */
[----:B0-----:R-:W-:-:S13]  /*10800*/  ISETP.NE.AND P0, PT, R5, 0x1, PT ;  /* 0x000000010500780c */ /* 0x001fda0003f05270 */
[----:B------:R-:W0:Y:S02]  /*10810*/  @P0 LDC.64 R2, c[0x0][0x440] ;  /* 0x00011000ff020b82 */ /* 0x000e240000000a00 */
[----:B0-----:R-:W-:-:S04]  /*10820*/  @P0 IMAD.HI.U32 R4, R0, R2, RZ ;  /* 0x0000000200040227 */ /* 0x001fc800078e00ff */
[----:B------:R-:W-:Y:S01]  /*10830*/  IMAD.MOV.U32 R2, RZ, RZ, R0 ;  /* 0x000000ffff027224 */ /* 0x000fe200078e0000 */
[----:B------:R-:W-:-:S04]  /*10840*/  @P0 SHF.R.U32.HI R2, RZ, R3, R4 ;  /* 0x00000003ff020219 */ /* 0x000fc80000011604 */
[--C-:B------:R-:W-:Y:S01]  /*10850*/  SHF.R.S32.HI R3, RZ, 0x1f, R2.reuse ;  /* 0x0000001fff037819 */ /* 0x100fe20000011402 */
[--C-:B------:R-:W-:Y:S02]  /*10860*/  IMAD.MOV R8, RZ, RZ, -R2.reuse ;  /* 0x000000ffff087224 */ /* 0x100fe400078e0a02 */
[----:B------:R-:W-:-:S04]  /*10870*/  IMAD.WIDE.U32 R2, R19, UR4, R2 ;  /* 0x0000000413027c25 */ /* 0x000fc8000f8e0002 */
[----:B------:R-:W-:Y:S02]  /*10880*/  IMAD R8, R5, R8, R0 ;  /* 0x0000000805087224 */ /* 0x000fe400078e0200 */
[----:B---3--:R-:W-:-:S04]  /*10890*/  IMAD R4, R9, UR4, RZ ;  /* 0x0000000409047c24 */ /* 0x008fc8000f8e02ff */
[----:B------:R-:W-:Y:S01]  /*108a0*/  IMAD R4, R19, UR5, R4 ;  /* 0x0000000513047c24 */ /* 0x000fe2000f8e0204 */
[----:B------:R-:W-:-:S03]  /*108b0*/  ULDC.64 UR4, c[0x0][0x418] ;  /* 0x0001060000047ab9 */ /* 0x000fc60000000a00 */
[----:B------:R-:W-:Y:S01]  /*108c0*/  IMAD.IADD R3, R4, 0x1, R3 ;  /* 0x0000000104037824 */ /* 0x000fe200078e0203 */
[----:B------:R-:W-:-:S04]  /*108d0*/  LEA R4, P0, R2, UR4, 0x2 ;  /* 0x0000000402047c11 */ /* 0x000fc8000f8010ff */
[----:B------:R-:W-:-:S05]  /*108e0*/  LEA.HI.X R5, R2, UR5, R3, 0x2, P0 ;  /* 0x0000000502057c11 */ /* 0x000fca00080f1403 */
[----:B------:R0:W5:Y:S04]  /*108f0*/  LDG.E R4, desc[UR6][R4.64] ;  /* 0x0000000604047981 */ /* 0x000168000c1e1900 */
.L_x_74:
[----:B------:R-:W-:Y:S01]  /*10900*/  LEA R3, R6, UR36, 0x3 ;  /* 0x0000002406037c11 */ /* 0x000fe2000f8e18ff */
[----:B------:R-:W-:Y:S01]  /*10910*/  BSSY B2, `(.L_x_75) ;  /* 0x0000004000027945 */ /* 0x000fe20003800000 */
[----:B------:R-:W-:-:S04]  /*10920*/  SHF.L.U32 R2, R7, 0x1f, RZ ;  /* 0x0000001f07027819 */ /* 0x000fc800000006ff */
[----:B------:R-:W1:Y:S02]  /*10930*/  SYNCS.PHASECHK.TRANS64.TRYWAIT P0, [R3+URZ+0x34840], R2 ;  /* 0x03484002030075a7 */ /* 0x000e64000800017f */
[----:B-1----:R-:W-:Y:S05]  /*10940*/  @!P0 BRA `(.L_x_76) ;  /* 0x0000002800008947 */ /* 0x002fea0003800000 */
.L_x_152:
[----:B------:R-:W-:Y:S05]  /*10950*/  BSYNC B2 ;  /* 0x0000000000027941 */ /* 0x000fea0003800000 */
.L_x_75:
[----:B0-2---:R-:W0:Y:S01]  /*10960*/  S2R R5, SR_TID.X ;  /* 0x0000000000057919 */ /* 0x005e220000002100 */
[----:B------:R-:W-:Y:S01]  /*10970*/  BSSY B2, `(.L_x_77) ;  /* 0x000000b000027945 */ /* 0x000fe20003800000 */
[----:B0-----:R-:W-:-:S04]  /*10980*/  LOP3.LUT R5, R5, 0x7f, RZ, 0xc0, !PT ;  /* 0x0000007f05057812 */ /* 0x001fc800078ec0ff */
[----:B------:R-:W-:-:S13]  /*10990*/  ISETP.NE.AND P1, PT, R5, RZ, PT ;  /* 0x000000ff0500720c */ /* 0x000fda0003f25270 */
[----:B------:R-:W-:Y:S05]  /*109a0*/  @P1 BRA `(.L_x_78) ;  /* 0x00000000001c1947 */ /* 0x000fea0003800000 */
[----:B------:R-:W0:Y:S01]  /*109b0*/  S2R R5, SR_TID.X ;  /* 0x0000000000057919 */ /* 0x000e220000002100 */
[----:B-1----:R-:W-:-:S04]  /*109c0*/  IMAD.MOV.U32 R2, RZ, RZ, 0xb000 ;  /* 0x0000b000ff027424 */ /* 0x002fc800078e00ff */
[----:B------:R2:W-:Y:S01]  /*109d0*/  SYNCS.ARRIVE.TRANS64 RZ, [R3+URZ+0x34830], R2 ;  /* 0x0348300203ff79a7 */ /* 0x0005e2000800003f */
[----:B0-----:R-:W-:-:S04]  /*109e0*/  LOP3.LUT R5, R5, 0x1f, RZ, 0xc0, !PT ;  /* 0x0000001f05057812 */ /* 0x001fc800078ec0ff */
[----:B------:R-:W-:-:S13]  /*109f0*/  ISETP.NE.AND P0, PT, R5, RZ, PT ;  /* 0x000000ff0500720c */ /* 0x000fda0003f05270 */
[----:B--2---:R-:W-:Y:S05]  /*10a00*/  @!P0 BRA `(.L_x_78) ;  /* 0x0000000000048947 */ /* 0x004fea0003800000 */
[----:B------:R-:W-:Y:S01]  /*10a10*/  BPT.TRAP 0x1 ;  /* 0x000000040000795c */ /* 0x000fe20000300000 */
.L_x_78:
[----:B------:R-:W-:Y:S05]  /*10a20*/  BSYNC B2 ;  /* 0x0000000000027941 */ /* 0x000fea0003800000 */
.L_x_77:
[----:B------:R-:W-:Y:S01]  /*10a30*/  MOV R14, RZ ;  /* 0x000000ff000e7202 */ /* 0x000fe20000000f00 */
[----:B-1----:R-:W-:Y:S01]  /*10a40*/  IMAD R2, R6, 0xb000, R11 ;  /* 0x0000b00006027824 */ /* 0x002fe200078e020b */
[----:B------:R-:W-:Y:S01]  /*10a50*/  UIADD3 UR4, UP0, UR38, 0x370, URZ ;  /* 0x0000037026047890 */ /* 0x000fe2000ff1e03f */
[----:B------:R-:W-:Y:S01]  /*10a60*/  PLOP3.LUT P0, PT, PT, PT, PT, 0x80, 0x0 ;  /* 0x000000000000781c */ /* 0x000fe20003f0f070 */
[----:B------:R-:W-:Y:S01]  /*10a70*/  VIADD R3, R3, 0x34830 ;  /* 0x0003483003037836 */ /* 0x000fe20000000000 */
[----:B------:R-:W-:Y:S01]  /*10a80*/  R2UR UR10, R14 ;  /* 0x000000000e0a72ca */ /* 0x000fe200000e0000 */
[----:B------:R-:W-:Y:S01]  /*10a90*/  IMAD R5, R8, 0xb0, RZ ;  /* 0x000000b008057824 */ /* 0x000fe200078e02ff */
[----:B------:R-:W-:Y:S01]  /*10aa0*/  UIADD3.X UR5, URZ, UR39, URZ, UP0, !UPT ;  /* 0x000000273f057290 */ /* 0x000fe200087fe43f */
[----:B------:R-:W-:Y:S01]  /*10ab0*/  VIADD R9, R2, 0x1e400 ;  /* 0x0001e40002097836 */ /* 0x000fe20000000000 */
[----:B------:R-:W-:Y:S01]  /*10ac0*/  UMOV UR6, 0x0 ;  /* 0x0000000000067882 */ /* 0x000fe20000000000 */
[----:B------:R-:W-:-:S10]  /*10ad0*/  UMOV UR7, 0x14f00000 ;  /* 0x14f0000000077882 */ /* 0x000fd40000000000 */
.L_x_79:
        /* <DEDUP_REMOVED lines=16> */
.L_x_80:
        /* <DEDUP_REMOVED lines=11> */
[----:B------:R-:W-:Y:S01]  /*10c90*/  IMAD R2, R18, 0x8, R10 ;  /* 0x0000000812027824 */ /* 0x000fe200078e020a */
[----:B------:R-:W-:Y:S01]  /*10ca0*/  BSSY B2, `(.L_x_81) ;  /* 0x0000004000027945 */ /* 0x000fe20003800000 */
[----:B--2---:R-:W-:-:S04]  /*10cb0*/  SHF.L.U32 R3, R12, 0x1f, RZ ;  /* 0x0000001f0c037819 */ /* 0x004fc800000006ff */
[----:B------:R-:W0:Y:S02]  /*10cc0*/  SYNCS.PHASECHK.TRANS64.TRYWAIT P0, [R2+URZ+0x60], R3 ;  /* 0x00006003020075a7 */ /* 0x000e24000800017f */
[----:B0-----:R-:W-:Y:S05]  /*10cd0*/  @!P0 BRA `(.L_x_82) ;  /* 0x0000002400308947 */ /* 0x001fea0003800000 */
.L_x_153:
[----:B------:R-:W-:Y:S05]  /*10ce0*/  BSYNC B2 ;  /* 0x0000000000027941 */ /* 0x000fea0003800000 */
.L_x_81:
[----:B------:R-:W-:Y:S01]  /*10cf0*/  BSSY B2, `(.L_x_83) ;  /* 0x000000b000027945 */ /* 0x000fe20003800000 */
[----:B------:R-:W-:Y:S01]  /*10d00*/  MOV R12, 0x0 ;  /* 0x00000000000c7802 */ /* 0x000fe20000000f00 */
[----:B------:R-:W-:Y:S02]  /*10d10*/  IMAD.MOV.U32 R13, RZ, RZ, 0x14f00000 ;  /* 0x14f00000ff0d7424 */ /* 0x000fe400078e00ff */
[----:B------:R-:W-:Y:S05]  /*10d20*/  @P1 BRA `(.L_x_84) ;  /* 0x00000000001c1947 */ /* 0x000fea0003800000 */
[----:B------:R-:W1:Y:S01]  /*10d30*/  S2R R5, SR_TID.X ;  /* 0x0000000000057919 */ /* 0x000e620000002100 */
[----:B0-----:R-:W-:-:S04]  /*10d40*/  IMAD.MOV.U32 R3, RZ, RZ, 0xb000 ;  /* 0x0000b000ff037424 */ /* 0x001fc800078e00ff */
[----:B------:R2:W-:Y:S01]  /*10d50*/  SYNCS.ARRIVE.TRANS64 RZ, [R2+URZ+0x50], R3 ;  /* 0x0000500302ff79a7 */ /* 0x0005e2000800003f */
[----:B-1----:R-:W-:-:S04]  /*10d60*/  LOP3.LUT R5, R5, 0x1f, RZ, 0xc0, !PT ;  /* 0x0000001f05057812 */ /* 0x002fc800078ec0ff */
[----:B------:R-:W-:-:S13]  /*10d70*/  ISETP.NE.AND P0, PT, R5, RZ, PT ;  /* 0x000000ff0500720c */ /* 0x000fda0003f05270 */
[----:B--2---:R-:W-:Y:S05]  /*10d80*/  @!P0 BRA `(.L_x_84) ;  /* 0x0000000000048947 */ /* 0x004fea0003800000 */
[----:B------:R-:W-:Y:S01]  /*10d90*/  BPT.TRAP 0x1 ;  /* 0x000000040000795c */ /* 0x000fe20000300000 */
.L_x_84:
[----:B------:R-:W-:Y:S05]  /*10da0*/  BSYNC B2 ;  /* 0x0000000000027941 */ /* 0x000fea0003800000 */
.L_x_83:
[----:B0-----:R-:W2:Y:S01]  /*10db0*/  LDL.LU R3, [R1+0x4] ;  /* 0x0000040001037983 */ /* 0x001ea20000300800 */
[----:B------:R-:W-:Y:S01]  /*10dc0*/  R2UR UR10, R14 ;  /* 0x000000000e0a72ca */ /* 0x000fe200000e0000 */
[----:B------:R-:W-:Y:S01]  /*10dd0*/  IMAD R18, R18, 0xb000, R11 ;  /* 0x0000b00012127824 */ /* 0x000fe200078e020b */
[----:B------:R-:W-:Y:S01]  /*10de0*/  R2UR UR6, R12 ;  /* 0x000000000c0672ca */ /* 0x000fe200000e0000 */
[----:B------:R-:W-:Y:S01]  /*10df0*/  UIADD3 UR4, UP0, UR38, 0x470, URZ ;  /* 0x0000047026047890 */ /* 0x000fe2000ff1e03f */
[----:B------:R-:W-:Y:S01]  /*10e00*/  R2UR UR7, R13 ;  /* 0x000000000d0772ca */ /* 0x000fe200000e0000 */
[----:B------:R-:W-:Y:S01]  /*10e10*/  VIADD R2, R2, 0x50 ;  /* 0x0000005002027836 */ /* 0x000fe20000000000 */
[----:B------:R-:W-:Y:S01]  /*10e20*/  PLOP3.LUT P0, PT, PT, PT, PT, 0x80, 0x0 ;  /* 0x000000000000781c */ /* 0x000fe20003f0f070 */
[----:B------:R-:W-:Y:S01]  /*10e30*/  VIADD R5, R18, 0x400 ;  /* 0x0000040012057836 */ /* 0x000fe20000000000 */
[----:B------:R-:W-:Y:S01]  /*10e40*/  UIADD3.X UR5, URZ, UR39, URZ, UP0, !UPT ;  /* 0x000000273f057290 */ /* 0x000fe200087fe43f */
[----:B--2---:R-:W-:-:S11]  /*10e50*/  IMAD R3, R3, 0xb0, RZ ;  /* 0x000000b003037824 */ /* 0x004fd600078e02ff */
.L_x_85:
        /* <DEDUP_REMOVED lines=10> */
[----:B------:R-:W-:Y:S01]  /*10f00*/  R2UR UR10, R9 ;  /* 0x00000000090a72ca */ /* 0x000fe200000e0000 */
[----:B------:R-:W-:Y:S01]  /*10f10*/  VIADD R18, R18, 0x5c00 ;  /* 0x00005c0012127836 */ /* 0x000fe20000000000 */
[----:B------:R-:W-:Y:S02]  /*10f20*/  R2UR UR6, R12 ;  /* 0x000000000c0672ca */ /* 0x000fe400000e0000 */
[----:B------:R-:W-:Y:S02]  /*10f30*/  R2UR UR7, R13 ;  /* 0x000000000d0772ca */ /* 0x000fe400000e0000 */
[----:B------:R-:W-:-:S13]  /*10f40*/  PLOP3.LUT P0, PT, PT, PT, PT, 0x80, 0x0 ;  /* 0x000000000000781c */ /* 0x000fda0003f0f070 */
.L_x_86:
        /* <DEDUP_REMOVED lines=11> */
[----:B------:R-:W-:-:S07]  /*11000*/  MOV R17, R4 ;  /* 0x0000000400117202 */ /* 0x000fce0000000f00 */
.L_x_73:
[----:B------:R-:W-:Y:S05]  /*11010*/  BSYNC B1 ;  /* 0x0000000000017941 */ /* 0x000fea0003800000 */
.L_x_72:
[----:B------:R-:W3:Y:S01]  /*11020*/  LDL R2, [R1+0xc] ;  /* 0x00000c0001027983 */ /* 0x000ee20000100800 */
[----:B------:R-:W-:Y:S01]  /*11030*/  VIADD R18, R6, 0x1 ;  /* 0x0000000106127836 */ /* 0x000fe20000000000 */
[----:B------:R-:W-:Y:S04]  /*11040*/  BSSY B1, `(.L_x_87) ;  /* 0x0000091000017945 */ /* 0x000fe80003800000 */
[----:B------:R-:W-:-:S04]  /*11050*/  ISETP.NE.AND P0, PT, R18, 0x2, PT ;  /* 0x000000021200780c */ /* 0x000fc80003f05270 */
[----:B------:R-:W-:Y:S02]  /*11060*/  SEL R18, R18, RZ, P0 ;  /* 0x000000ff12127207 */ /* 0x000fe40000000000 */
[----:B---3--:R-:W-:Y:S02]  /*11070*/  ISETP.NE.AND P1, PT, R2, RZ, PT ;  /* 0x000000ff0200720c */ /* 0x008fe40003f25270 */
[----:B------:R-:W-:-:S04]  /*11080*/  SEL R2, RZ, 0x1, P0 ;  /* 0x00000001ff027807 */ /* 0x000fc80000000000 */
[----:B------:R-:W-:-:S05]  /*11090*/  LOP3.LUT R9, R7, R2, RZ, 0x3c, !PT ;  /* 0x0000000207097212 */ /* 0x000fca00078e3cff */
[----:B------:R1:W-:Y:S02]  /*110a0*/  STL [R1], R9 ;  /* 0x0000000901007387 */ /* 0x0003e40000100800 */
[----:B------:R-:W-:Y:S05]  /*110b0*/  @!P1 BRA `(.L_x_88) ;  /* 0x0000000800249947 */ /* 0x000fea0003800000 */
[----:B------:R-:W3:Y:S01]  /*110c0*/  LDL R3, [R1+0x10] ;  /* 0x0000100001037983 */ /* 0x000ee20000100800 */
[----:B0-----:R-:W-:Y:S01]  /*110d0*/  VIADD R8, R0, 0xffffffff ;  /* 0xffffffff00087836 */ /* 0x001fe20000000000 */
        /* <DEDUP_REMOVED lines=17> */
[----:B------:R-:W-:-:S03]  /*111f0*/  ULDC.64 UR4, c[0x0][0x418] ;  /* 0x0001060000047ab9 */ /* 0x000fc60000000a00 */
[----:B------:R-:W-:Y:S01]  /*11200*/  IMAD.IADD R3, R4, 0x1, R3 ;  /* 0x0000000104037824 */ /* 0x000fe200078e0203 */
[----:B------:R-:W-:-:S04]  /*11210*/  LEA R4, P0, R2, UR4, 0x2 ;  /* 0x0000000402047c11 */ /* 0x000fc8000f8010ff */
[----:B------:R-:W-:-:S05]  /*11220*/  LEA.HI.X R5, R2, UR5, R3, 0x2, P0 ;  /* 0x0000000502057c11 */ /* 0x000fca00080f1403 */
[----:B------:R0:W5:Y:S04]  /*11230*/  LDG.E R4, desc[UR6][R4.64] ;  /* 0x0000000604047981 */ /* 0x000168000c1e1900 */
.L_x_89:
[----:B------:R-:W-:Y:S01]  /*11240*/  LEA R2, R18, UR36, 0x3 ;  /* 0x0000002412027c11 */ /* 0x000fe2000f8e18ff */
[----:B------:R-:W-:Y:S01]  /*11250*/  BSSY B2, `(.L_x_90) ;  /* 0x0000004000027945 */ /* 0x000fe20003800000 */
[----:B------:R-:W-:-:S04]  /*11260*/  SHF.L.U32 R3, R9, 0x1f, RZ ;  /* 0x0000001f09037819 */ /* 0x000fc800000006ff */
[----:B------:R-:W3:Y:S02]  /*11270*/  SYNCS.PHASECHK.TRANS64.TRYWAIT P0, [R2+URZ+0x34840], R3 ;  /* 0x03484003020075a7 */ /* 0x000ee4000800017f */
[----:B---3--:R-:W-:Y:S05]  /*11280*/  @!P0 BRA `(.L_x_91) ;  /* 0x0000001c00d88947 */ /* 0x008fea0003800000 */
.L_x_154:
[----:B------:R-:W-:Y:S05]  /*11290*/  BSYNC B2 ;  /* 0x0000000000027941 */ /* 0x000fea0003800000 */
.L_x_90:
[----:B0-2---:R-:W0:Y:S01]  /*112a0*/  S2R R5, SR_TID.X ;  /* 0x0000000000057919 */ /* 0x005e220000002100 */
[----:B------:R-:W-:Y:S01]  /*112b0*/  BSSY B2, `(.L_x_92) ;  /* 0x000000b000027945 */ /* 0x000fe20003800000 */
[----:B0-----:R-:W-:-:S04]  /*112c0*/  LOP3.LUT R5, R5, 0x7f, RZ, 0xc0, !PT ;  /* 0x0000007f05057812 */ /* 0x001fc800078ec0ff */
[----:B------:R-:W-:-:S13]  /*112d0*/  ISETP.NE.AND P1, PT, R5, RZ, PT ;  /* 0x000000ff0500720c */ /* 0x000fda0003f25270 */
[----:B------:R-:W-:Y:S05]  /*112e0*/  @P1 BRA `(.L_x_93) ;  /* 0x00000000001c1947 */ /* 0x000fea0003800000 */
[----:B------:R-:W0:Y:S01]  /*112f0*/  S2R R5, SR_TID.X ;  /* 0x0000000000057919 */ /* 0x000e220000002100 */
[----:B---3--:R-:W-:-:S04]  /*11300*/  MOV R3, 0xb000 ;  /* 0x0000b00000037802 */ /* 0x008fc80000000f00 */
[----:B------:R2:W-:Y:S01]  /*11310*/  SYNCS.ARRIVE.TRANS64 RZ, [R2+URZ+0x34830], R3 ;  /* 0x0348300302ff79a7 */ /* 0x0005e2000800003f */
[----:B0-----:R-:W-:-:S04]  /*11320*/  LOP3.LUT R5, R5, 0x1f, RZ, 0xc0, !PT ;  /* 0x0000001f05057812 */ /* 0x001fc800078ec0ff */
[----:B------:R-:W-:-:S13]  /*11330*/  ISETP.NE.AND P0, PT, R5, RZ, PT ;  /* 0x000000ff0500720c */ /* 0x000fda0003f05270 */
[----:B--2---:R-:W-:Y:S05]  /*11340*/  @!P0 BRA `(.L_x_93) ;  /* 0x0000000000048947 */ /* 0x004fea0003800000 */
[----:B------:R-:W-:Y:S01]  /*11350*/  BPT.TRAP 0x1 ;  /* 0x000000040000795c */ /* 0x000fe20000300000 */
.L_x_93:
[----:B------:R-:W-:Y:S05]  /*11360*/  BSYNC B2 ;  /* 0x0000000000027941 */ /* 0x000fea0003800000 */
.L_x_92:
[----:B------:R-:W-:Y:S01]  /*11370*/  IMAD.MOV.U32 R14, RZ, RZ, RZ ;  /* 0x000000ffff0e7224 */ /* 0x000fe200078e00ff */
[----:B------:R-:W-:Y:S01]  /*11380*/  UIADD3 UR4, UP0, UR38, 0x370, URZ ;  /* 0x0000037026047890 */ /* 0x000fe2000ff1e03f */
[C---:B---3--:R-:W-:Y:S01]  /*11390*/  IMAD R3, R18.reuse, 0x8, R10 ;  /* 0x0000000812037824 */ /* 0x048fe200078e020a */
[----:B------:R-:W-:Y:S01]  /*113a0*/  PLOP3.LUT P0, PT, PT, PT, PT, 0x80, 0x0 ;  /* 0x000000000000781c */ /* 0x000fe20003f0f070 */
[----:B------:R-:W-:Y:S01]  /*113b0*/  IMAD R2, R18, 0xb000, R11 ;  /* 0x0000b00012027824 */ /* 0x000fe200078e020b */
[----:B------:R-:W-:Y:S01]  /*113c0*/  R2UR UR10, R14 ;  /* 0x000000000e0a72ca */ /* 0x000fe200000e0000 */
[----:B------:R-:W-:Y:S01]  /*113d0*/  VIADD R3, R3, 0x30 ;  /* 0x0000003003037836 */ /* 0x000fe20000000000 */
[----:B------:R-:W-:Y:S01]  /*113e0*/  UIADD3.X UR5, URZ, UR39, URZ, UP0, !UPT ;  /* 0x000000273f057290 */ /* 0x000fe200087fe43f */
[----:B------:R-:W-:Y:S01]  /*113f0*/  IMAD R5, R8, 0xb0, RZ ;  /* 0x000000b008057824 */ /* 0x000fe200078e02ff */
[----:B------:R-:W-:Y:S01]  /*11400*/  UMOV UR6, 0x0 ;  /* 0x0000000000067882 */ /* 0x000fe20000000000 */
[----:B-1----:R-:W-:Y:S01]  /*11410*/  VIADD R9, R2, 0x1e400 ;  /* 0x0001e40002097836 */ /* 0x002fe20000000000 */
[----:B------:R-:W-:-:S09]  /*11420*/  UMOV UR7, 0x14f00000 ;  /* 0x14f0000000077882 */ /* 0x000fd20000000000 */
.L_x_94:
        /* <DEDUP_REMOVED lines=12> */
[----:B------:R-:W-:Y:S01]  /*114f0*/  UMOV UR6, 0x0 ;  /* 0x0000000000067882 */ /* 0x000fe20000000000 */
[----:B------:R-:W-:Y:S01]  /*11500*/  IADD3 R2, R2, 0x23c00, RZ ;  /* 0x00023c0002027810 */ /* 0x000fe20007ffe0ff */
[----:B------:R-:W-:Y:S01]  /*11510*/  UMOV UR7, 0x14f00000 ;  /* 0x14f0000000077882 */ /* 0x000fe20000000000 */
[----:B------:R-:W-:-:S15]  /*11520*/  R2UR UR10, R9 ;  /* 0x00000000090a72ca */ /* 0x000fde00000e0000 */
.L_x_95:
        /* <DEDUP_REMOVED lines=10> */
[----:B------:R-:W-:Y:S01]  /*115d0*/  SHF.L.U32 R7, R7, 0x1f, RZ ;  /* 0x0000001f07077819 */ /* 0x000fe200000006ff */
[----:B------:R-:W-:Y:S01]  /*115e0*/  IMAD R2, R6, 0x8, R10 ;  /* 0x0000000806027824 */ /* 0x000fe200078e020a */
[----:B------:R-:W-:Y:S03]  /*115f0*/  BSSY B2, `(.L_x_96) ;  /* 0x0000003000027945 */ /* 0x000fe60003800000 */
[----:B------:R-:W0:Y:S02]  /*11600*/  SYNCS.PHASECHK.TRANS64.TRYWAIT P0, [R2+URZ+0x60], R7 ;  /* 0x00006007020075a7 */ /* 0x000e24000800017f */
[----:B0-----:R-:W-:Y:S05]  /*11610*/  @!P0 BRA `(.L_x_97) ;  /* 0x0000001c00088947 */ /* 0x001fea0003800000 */
.L_x_155:
[----:B------:R-:W-:Y:S05]  /*11620*/  BSYNC B2 ;  /* 0x0000000000027941 */ /* 0x000fea0003800000 */
.L_x_96:
[----:B------:R-:W-:Y:S01]  /*11630*/  BSSY B2, `(.L_x_98) ;  /* 0x000000b000027945 */ /* 0x000fe20003800000 */
[----:B------:R-:W-:Y:S02]  /*11640*/  IMAD.MOV.U32 R12, RZ, RZ, 0x0 ;  /* 0x00000000ff0c7424 */ /* 0x000fe400078e00ff */
[----:B------:R-:W-:Y:S01]  /*11650*/  IMAD.MOV.U32 R13, RZ, RZ, 0x14f00000 ;  /* 0x14f00000ff0d7424 */ /* 0x000fe200078e00ff */
[----:B------:R-:W-:Y:S06]  /*11660*/  @P1 BRA `(.L_x_99) ;  /* 0x00000000001c1947 */ /* 0x000fec0003800000 */
[----:B------:R-:W1:Y:S01]  /*11670*/  S2R R5, SR_TID.X ;  /* 0x0000000000057919 */ /* 0x000e620000002100 */
[----:B------:R-:W-:-:S04]  /*11680*/  IMAD.MOV.U32 R3, RZ, RZ, 0xb000 ;  /* 0x0000b000ff037424 */ /* 0x000fc800078e00ff */
[----:B------:R2:W-:Y:S01]  /*11690*/  SYNCS.ARRIVE.TRANS64 RZ, [R2+URZ+0x50], R3 ;  /* 0x0000500302ff79a7 */ /* 0x0005e2000800003f */
[----:B-1----:R-:W-:-:S04]  /*116a0*/  LOP3.LUT R5, R5, 0x1f, RZ, 0xc0, !PT ;  /* 0x0000001f05057812 */ /* 0x002fc800078ec0ff */
[----:B------:R-:W-:-:S13]  /*116b0*/  ISETP.NE.AND P0, PT, R5, RZ, PT ;  /* 0x000000ff0500720c */ /* 0x000fda0003f05270 */
[----:B--2---:R-:W-:Y:S05]  /*116c0*/  @!P0 BRA `(.L_x_99) ;  /* 0x0000000000048947 */ /* 0x004fea0003800000 */
[----:B------:R-:W-:Y:S01]  /*116d0*/  BPT.TRAP 0x1 ;  /* 0x000000040000795c */ /* 0x000fe20000300000 */
.L_x_99:
[----:B------:R-:W-:Y:S05]  /*116e0*/  BSYNC B2 ;  /* 0x0000000000027941 */ /* 0x000fea0003800000 */
.L_x_98:
[----:B------:R-:W2:Y:S01]  /*116f0*/  LDL.LU R3, [R1+0x4] ;  /* 0x0000040001037983 */ /* 0x000ea20000300800 */
[----:B------:R-:W-:Y:S01]  /*11700*/  R2UR UR10, R14 ;  /* 0x000000000e0a72ca */ /* 0x000fe200000e0000 */
[----:B------:R-:W-:Y:S01]  /*11710*/  IMAD R6, R6, 0xb000, R11 ;  /* 0x0000b00006067824 */ /* 0x000fe200078e020b */
[----:B------:R-:W-:Y:S01]  /*11720*/  R2UR UR6, R12 ;  /* 0x000000000c0672ca */ /* 0x000fe200000e0000 */
[----:B------:R-:W-:Y:S01]  /*11730*/  UIADD3 UR4, UP0, UR38, 0x470, URZ ;  /* 0x0000047026047890 */ /* 0x000fe2000ff1e03f */
[----:B------:R-:W-:Y:S01]  /*11740*/  R2UR UR7, R13 ;  /* 0x000000000d0772ca */ /* 0x000fe200000e0000 */
[----:B0-----:R-:W-:Y:S01]  /*11750*/  VIADD R2, R2, 0x50 ;  /* 0x0000005002027836 */ /* 0x001fe20000000000 */
[----:B------:R-:W-:Y:S01]  /*11760*/  PLOP3.LUT P0, PT, PT, PT, PT, 0x80, 0x0 ;  /* 0x000000000000781c */ /* 0x000fe20003f0f070 */
[----:B------:R-:W-:Y:S01]  /*11770*/  UIADD3.X UR5, URZ, UR39, URZ, UP0, !UPT ;  /* 0x000000273f057290 */ /* 0x000fe200087fe43f */
[----:B------:R-:W-:Y:S01]  /*11780*/  IADD3 R5, R6, 0x400, RZ ;  /* 0x0000040006057810 */ /* 0x000fe20007ffe0ff */
[----:B--2---:R-:W-:-:S10]  /*11790*/  IMAD R3, R3, 0xb0, RZ ;  /* 0x000000b003037824 */ /* 0x004fd400078e02ff */
.L_x_100:
        /* <DEDUP_REMOVED lines=15> */
.L_x_101:
        /* <DEDUP_REMOVED lines=12> */
.L_x_88:
[----:B------:R-:W-:Y:S05]  /*11950*/  BSYNC B1 ;  /* 0x0000000000017941 */ /* 0x000fea0003800000 */
.L_x_87:
[C---:B------:R-:W-:Y:S01]  /*11960*/  ISETP.GT.AND P0, PT, R0.reuse, 0x1, PT ;  /* 0x000000010000780c */ /* 0x040fe20003f04270 */
[----:B------:R-:W-:-:S12]  /*11970*/  VIADD R0, R0, 0xfffffffe ;  /* 0xfffffffe00007836 */ /* 0x000fd80000000000 */
[----:B------:R-:W-:Y:S05]  /*11980*/  @P0 BRA `(.L_x_102) ;  /* 0xffffffec00540947 */ /* 0x000fea000383ffff */
.L_x_71:
[----:B------:R-:W-:Y:S05]  /*11990*/  BSYNC B0 ;  /* 0x0000000000007941 */ /* 0x000fea0003800000 */
.L_x_54:
[----:B0-----:R-:W4:Y:S01]  /*119a0*/  LDL.LU R0, [R1+0xc] ;  /* 0x00000c0001007983 */ /* 0x001f220000300800 */
[----:B------:R-:W-:Y:S01]  /*119b0*/  BSSY B0, `(.L_x_103) ;  /* 0x000003b000007945 */ /* 0x000fe20003800000 */
[----:B----4-:R-:W-:-:S13]  /*119c0*/  ISETP.NE.AND P0, PT, R0, RZ, PT ;  /* 0x000000ff0000720c */ /* 0x010fda0003f05270 */
[----:B------:R-:W-:Y:S05]  /*119d0*/  @!P0 BRA `(.L_x_104) ;  /* 0x0000000000e08947 */ /* 0x000fea0003800000 */
[----:B------:R-:W4:Y:S01]  /*119e0*/  LDL R0, [R1] ;  /* 0x0000000001007983 */ /* 0x000f220000100800 */
[----:B------:R-:W-:Y:S01]  /*119f0*/  LEA R3, R18, UR36, 0x3 ;  /* 0x0000002412037c11 */ /* 0x000fe2000f8e18ff */
[----:B------:R-:W-:Y:S01]  /*11a00*/  BSSY B1, `(.L_x_105) ;  /* 0x0000007000017945 */ /* 0x000fe20003800000 */
[----:B------:R-:W0:Y:S02]  /*11a10*/  S2R R2, SR_TID.X ;  /* 0x0000000000027919 */ /* 0x000e240000002100 */
[----:B0-----:R-:W-:-:S04]  /*11a20*/  LOP3.LUT R2, R2, 0x7f, RZ, 0xc0, !PT ;  /* 0x0000007f02027812 */ /* 0x001fc800078ec0ff */
[----:B------:R-:W-:Y:S02]  /*11a30*/  ISETP.NE.AND P1, PT, R2, RZ, PT ;  /* 0x000000ff0200720c */ /* 0x000fe40003f25270 */
[----:B----4-:R-:W-:-:S04]  /*11a40*/  SHF.L.U32 R0, R0, 0x1f, RZ ;  /* 0x0000001f00007819 */ /* 0x010fc800000006ff */
[----:B------:R-:W0:Y:S02]  /*11a50*/  SYNCS.PHASECHK.TRANS64.TRYWAIT P0, [R3+URZ+0x34860], R0 ;  /* 0x03486000030075a7 */ /* 0x000e24000800017f */
[----:B0-----:R-:W-:Y:S05]  /*11a60*/  @!P0 BRA `(.L_x_106) ;  /* 0x0000001800088947 */ /* 0x001fea0003800000 */
.L_x_156:
[----:B------:R-:W-:Y:S05]  /*11a70*/  BSYNC B1 ;  /* 0x0000000000017941 */ /* 0x000fea0003800000 */
.L_x_105:
[----:B------:R-:W-:Y:S04]  /*11a80*/  BSSY B1, `(.L_x_107) ;  /* 0x0000009000017945 */ /* 0x000fe80003800000 */
[----:B------:R-:W-:Y:S05]  /*11a90*/  @P1 BRA `(.L_x_108) ;  /* 0x00000000001c1947 */ /* 0x000fea0003800000 */
[----:B------:R-:W4:Y:S01]  /*11aa0*/  S2R R2, SR_TID.X ;  /* 0x0000000000027919 */ /* 0x000f220000002100 */
[----:B0-----:R-:W-:-:S04]  /*11ab0*/  IMAD.MOV.U32 R0, RZ, RZ, 0xb000 ;  /* 0x0000b000ff007424 */ /* 0x001fc800078e00ff */
[----:B------:R0:W-:Y:S01]  /*11ac0*/  SYNCS.ARRIVE.TRANS64 RZ, [R3+URZ+0x34850], R0 ;  /* 0x0348500003ff79a7 */ /* 0x0001e2000800003f */
[----:B----4-:R-:W-:-:S04]  /*11ad0*/  LOP3.LUT R2, R2, 0x1f, RZ, 0xc0, !PT ;  /* 0x0000001f02027812 */ /* 0x010fc800078ec0ff */
[----:B------:R-:W-:-:S13]  /*11ae0*/  ISETP.NE.AND P0, PT, R2, RZ, PT ;  /* 0x000000ff0200720c */ /* 0x000fda0003f05270 */
[----:B0-----:R-:W-:Y:S05]  /*11af0*/  @!P0 BRA `(.L_x_108) ;  /* 0x0000000000048947 */ /* 0x001fea0003800000 */
[----:B------:R-:W-:Y:S01]  /*11b00*/  BPT.TRAP 0x1 ;  /* 0x000000040000795c */ /* 0x000fe20000300000 */
.L_x_108:
[----:B------:R-:W-:Y:S05]  /*11b10*/  BSYNC B1 ;  /* 0x0000000000017941 */ /* 0x000fea0003800000 */
.L_x_107:
[----:B------:R-:W4:Y:S01]  /*11b20*/  LDL R2, [R1+0x4] ;  /* 0x0000040001027983 */ /* 0x000f220000100800 */
[----:B------:R-:W-:Y:S01]  /*11b30*/  IMAD R11, R18, 0xb000, R11 ;  /* 0x0000b000120b7824 */ /* 0x000fe200078e020b */
[----:B------:R-:W-:Y:S01]  /*11b40*/  UIADD3 UR4, UP0, UR38, 0x470, URZ ;  /* 0x0000047026047890 */ /* 0x000fe2000ff1e03f */
[----:B0-----:R-:W-:Y:S01]  /*11b50*/  VIADD R0, R3, 0x34850 ;  /* 0x0003485003007836 */ /* 0x001fe20000000000 */
[----:B------:R-:W-:Y:S01]  /*11b60*/  PLOP3.LUT P0, PT, PT, PT, PT, 0x80, 0x0 ;  /* 0x000000000000781c */ /* 0x000fe20003f0f070 */
[----:B------:R-:W-:Y:S01]  /*11b70*/  UMOV UR6, 0x0 ;  /* 0x0000000000067882 */ /* 0x000fe20000000000 */
[----:B------:R-:W-:Y:S01]  /*11b80*/  UIADD3.X UR5, URZ, UR39, URZ, UP0, !UPT ;  /* 0x000000273f057290 */ /* 0x000fe200087fe43f */
[----:B------:R-:W-:Y:S01]  /*11b90*/  UMOV UR7, 0x14f00000 ;  /* 0x14f0000000077882 */ /* 0x000fe20000000000 */
[----:B------:R-:W-:Y:S01]  /*11ba0*/  UMOV UR10, URZ ;  /* 0x0000003f000a7c82 */ /* 0x000fe20008000000 */
[----:B----4-:R-:W-:Y:S01]  /*11bb0*/  IMAD R3, R2, 0xb0, RZ ;  /* 0x000000b002037824 */ /* 0x010fe200078e02ff */
[----:B------:R-:W-:-:S08]  /*11bc0*/  IADD3 R2, R11, 0x400, RZ ;  /* 0x000004000b027810 */ /* 0x000fd00007ffe0ff */
.L_x_109:
        /* <DEDUP_REMOVED lines=10> */
[----:B------:R-:W-:Y:S01]  /*11c70*/  PLOP3.LUT P0, PT, PT, PT, PT, 0x80, 0x0 ;  /* 0x000000000000781c */ /* 0x000fe20003f0f070 */
[----:B------:R-:W-:Y:S01]  /*11c80*/  VIADD R11, R11, 0x5c00 ;  /* 0x00005c000b0b7836 */ /* 0x000fe20000000000 */
[----:B------:R-:W-:Y:S01]  /*11c90*/  UMOV UR6, 0x0 ;  /* 0x0000000000067882 */ /* 0x000fe20000000000 */
[----:B------:R-:W-:Y:S01]  /*11ca0*/  UMOV UR7, 0x14f00000 ;  /* 0x14f0000000077882 */ /* 0x000fe20000000000 */
[----:B------:R-:W-:-:S09]  /*11cb0*/  UMOV UR10, 0x40 ;  /* 0x00000040000a7882 */ /* 0x000fd20000000000 */
.L_x_110:
        /* <DEDUP_REMOVED lines=10> */
.L_x_104:
[----:B------:R-:W-:Y:S05]  /*11d60*/  BSYNC B0 ;  /* 0x0000000000007941 */ /* 0x000fea0003800000 */
.L_x_103:
[----:B--2---:R-:W2:Y:S01]  /*11d70*/  LDL.LU R5, [R1+0x28] ;  /* 0x0000280001057983 */ /* 0x004ea20000300800 */
[----:B------:R-:W-:Y:S01]  /*11d80*/  VIADD R18, R18, 0x1 ;  /* 0x0000000112127836 */ /* 0x000fe20000000000 */
[----:B------:R-:W-:Y:S02]  /*11d90*/  ULDC UR4, c[0x0][0xc34] ;  /* 0x00030d0000047ab9 */ /* 0x000fe40000000800 */
[----:B------:R-:W4:Y:S04]  /*11da0*/  LDL.LU R4, [R1] ;  /* 0x0000000001047983 */ /* 0x000f280000300800 */
[----:B------:R-:W5:Y:S01]  /*11db0*/  LDL.LU R2, [R1+0x30] ;  /* 0x0000300001027983 */ /* 0x000f620000300800 */
[----:B------:R-:W-:-:S04]  /*11dc0*/  ISETP.NE.AND P0, PT, R18, 0x2, PT ;  /* 0x000000021200780c */ /* 0x000fc80003f05270 */
[----:B------:R-:W-:Y:S02]  /*11dd0*/  SEL R0, RZ, 0x1, P0 ;  /* 0x00000001ff007807 */ /* 0x000fe40000000000 */
[----:B------:R-:W-:Y:S01]  /*11de0*/  SEL R18, R18, RZ, P0 ;  /* 0x000000ff12127207 */ /* 0x000fe20000000000 */
[----:B--2---:R-:W-:Y:S01]  /*11df0*/  VIADD R5, R5, UR37 ;  /* 0x0000002505057c36 */ /* 0x004fe20008000000 */
[----:B----4-:R-:W-:-:S04]  /*11e00*/  LOP3.LUT R4, R4, R0, RZ, 0x3c, !PT ;  /* 0x0000000004047212 */ /* 0x010fc800078e3cff */
[----:B------:R0:W-:Y:S01]  /*11e10*/  STL [R1+0x28], R5 ;  /* 0x0000280501007387 */ /* 0x0001e20000100800 */
[----:B------:R-:W-:Y:S01]  /*11e20*/  ISETP.GE.AND P1, PT, R5, UR4, PT ;  /* 0x0000000405007c0c */ /* 0x000fe2000bf26270 */
[----:B-----5:R-:W-:-:S05]  /*11e30*/  VIADD R2, R2, 0x1 ;  /* 0x0000000102027836 */ /* 0x020fca0000000000 */
[----:B------:R0:W-:Y:S04]  /*11e40*/  STL [R1+0x30], R2 ;  /* 0x0000300201007387 */ /* 0x0001e80000100800 */
[----:B------:R0:W-:Y:S03]  /*11e50*/  STL [R1], R4 ;  /* 0x0000000401007387 */ /* 0x0001e60000100800 */
[----:B------:R-:W-:Y:S05]  /*11e60*/  @!P1 BRA `(.L_x_111) ;  /* 0xffffffc400a49947 */ /* 0x000fea000383ffff */
[----:B0-----:R-:W-:-:S07]  /*11e70*/  LOP3.LUT R2, R2, 0x1, RZ, 0xc, !PT ;  /* 0x0000000102027812 */ /* 0x001fce00078e0cff */
.L_x_38:
[----:B0-----:R-:W0:Y:S01]  /*11e80*/  S2R R3, SR_CgaCtaId ;  /* 0x0000000000037919 */ /* 0x001e220000008800 */
[----:B------:R-:W-:Y:S01]  /*11e90*/  MOV R0, 0x400 ;  /* 0x0000040000007802 */ /* 0x000fe20000000f00 */
[----:B------:R-:W-:Y:S03]  /*11ea0*/  BSSY B0, `(.L_x_112) ;  /* 0x0000005000007945 */ /* 0x000fe60003800000 */
[----:B0-----:R-:W-:Y:S02]  /*11eb0*/  LEA R0, R3, R0, 0x18 ;  /* 0x0000000003007211 */ /* 0x001fe400078ec0ff */
[----:B------:R-:W-:-:S04]  /*11ec0*/  SHF.L.U32 R3, R2, 0x1f, RZ ;  /* 0x0000001f02037819 */ /* 0x000fc800000006ff */
[----:B------:R-:W0:Y:S02]  /*11ed0*/  SYNCS.PHASECHK.TRANS64.TRYWAIT P0, [R0+URZ+0x34820], R3 ;  /* 0x03482003000075a7 */ /* 0x000e24000800017f */
[----:B0-----:R-:W-:Y:S05]  /*11ee0*/  @!P0 BRA `(.L_x_113) ;  /* 0x0000001000fc8947 */ /* 0x001fea0003800000 */
.L_x_157:
[----:B------:R-:W-:Y:S05]  /*11ef0*/  BSYNC B0 ;  /* 0x0000000000007941 */ /* 0x000fea0003800000 */
.L_x_112:
[----:B------:R-:W-:-:S03]  /*11f00*/  UMOV UR4, 0xffffffff ;  /* 0xffffffff00047882 */ /* 0x000fc60000000000 */
[----:B------:R-:W-:Y:S05]  /*11f10*/  BRA.DIV UR4, `(.L_x_114) ;  /* 0x0000001604047947 */ /* 0x000fea000b800000 */
[----:B------:R-:W2:Y:S02]  /*11f20*/  S2R R2, SR_TID.X ;  /* 0x0000000000027919 */ /* 0x000ea40000002100 */
[----:B--2---:R-:W-:-:S04]  /*11f30*/  SHF.R.U32.HI R2, RZ, 0x5, R2 ;  /* 0x00000005ff027819 */ /* 0x004fc80000011602 */
[----:B------:R-:W-:-:S05]  /*11f40*/  LOP3.LUT R2, R2, 0x3, RZ, 0xc0, !PT ;  /* 0x0000000302027812 */ /* 0x000fca00078ec0ff */
[----:B------:R2:W4:Y:S02]  /*11f50*/  SHFL.IDX PT, R14, R2, RZ, 0x1f ;  /* 0x00001fff020e7589 */ /* 0x00052400000e0000 */
.L_x_160:
[----:B----4-:R-:W-:Y:S01]  /*11f60*/  ISETP.NE.AND P0, PT, R14, RZ, PT ;  /* 0x000000ff0e00720c */ /* 0x010fe20003f05270 */
[----:B------:R-:W-:-:S12]  /*11f70*/  BSSY B0, `(.L_x_115) ;  /* 0x0000025000007945 */ /* 0x000fd80003800000 */
[----:B------:R-:W-:Y:S05]  /*11f80*/  @P0 BRA `(.L_x_116) ;  /* 0x00000000008c0947 */ /* 0x000fea0003800000 */
[----:B------:R-:W-:-:S03]  /*11f90*/  UMOV UR4, 0xffffffff ;  /* 0xffffffff00047882 */ /* 0x000fc60000000000 */
[----:B------:R-:W-:Y:S05]  /*11fa0*/  BRA.DIV UR4, `(.L_x_117) ;  /* 0x0000001604147947 */ /* 0x000fea000b800000 */
[----:B------:R-:W-:-:S13]  /*11fb0*/  ELECT P6, URZ, PT ;  /* 0x00000000003f782f */ /* 0x000fda00038c0000 */
.L_x_163:
[----:B------:R-:W-:Y:S05]  /*11fc0*/  @!P6 BRA `(.L_x_116) ;  /* 0x00000000007ce947 */ /* 0x000fea0003800000 */
[----:B--2---:R-:W2:Y:S02]  /*11fd0*/  LDL.LU R2, [R1+0x34] ;  /* 0x0000340001027983 */ /* 0x004ea40000300800 */
[----:B--2---:R-:W-:-:S04]  /*11fe0*/  LOP3.LUT R2, R2, 0x2, RZ, 0xfc, !PT ;  /* 0x0000000202027812 */ /* 0x004fc800078efcff */
[----:B------:R-:W-:-:S13]  /*11ff0*/  ISETP.NE.AND P2, PT, R2, 0x3, PT ;  /* 0x000000030200780c */ /* 0x000fda0003f45270 */
[----:B------:R-:W-:Y:S05]  /*12000*/  @!P2 BRA `(.L_x_118) ;  /* 0x000000000004a947 */ /* 0x000fea0003800000 */
[----:B------:R-:W-:Y:S01]  /*12010*/  BPT.TRAP 0x1 ;  /* 0x000000040000795c */ /* 0x000fe20000300000 */
.L_x_118:
[----:B------:R-:W2:Y:S01]  /*12020*/  LDL.LU R7, [R1] ;  /* 0x0000000001077983 */ /* 0x000ea20000300800 */
[----:B0-----:R-:W-:Y:S02]  /*12030*/  VIADD R3, R0, 0x34840 ;  /* 0x0003484000037836 */ /* 0x001fe40000000000 */
[----:B------:R-:W-:-:S03]  /*12040*/  VIADD R2, R18, 0x1 ;  /* 0x0000000112027836 */ /* 0x000fc60000000000 */
[----:B------:R-:W-:Y:S02]  /*12050*/  LEA R6, R18, R3, 0x3 ;  /* 0x0000000312067211 */ /* 0x000fe400078e18ff */
[----:B------:R-:W-:-:S04]  /*12060*/  ISETP.NE.AND P1, PT, R2, 0x2, PT ;  /* 0x000000020200780c */ /* 0x000fc80003f25270 */
[----:B------:R-:W-:Y:S02]  /*12070*/  SEL R4, RZ, 0x1, P1 ;  /* 0x00000001ff047807 */ /* 0x000fe40000800000 */
[C---:B--2---:R-:W-:Y:S02]  /*12080*/  SHF.L.U32 R5, R7.reuse, 0x1f, RZ ;  /* 0x0000001f07057819 */ /* 0x044fe400000006ff */
[----:B------:R-:W-:Y:S02]  /*12090*/  LOP3.LUT R7, R7, R4, RZ, 0x3c, !PT ;  /* 0x0000000407077212 */ /* 0x000fe400078e3cff */
[----:B------:R-:W0:Y:S01]  /*120a0*/  SYNCS.PHASECHK.TRANS64.TRYWAIT P0, [R6+URZ], R5 ;  /* 0x00000005060075a7 */ /* 0x000e22000800017f */
[----:B------:R-:W-:Y:S02]  /*120b0*/  SEL R4, R2, RZ, P1 ;  /* 0x000000ff02047207 */ /* 0x000fe40000800000 */
[----:B------:R-:W-:-:S03]  /*120c0*/  SHF.L.U32 R2, R7, 0x1f, RZ ;  /* 0x0000001f07027819 */ /* 0x000fc600000006ff */
[----:B------:R-:W-:Y:S01]  /*120d0*/  IMAD R3, R4, 0x8, R3 ;  /* 0x0000000804037824 */ /* 0x000fe200078e0203 */
[----:B0-----:R-:W-:Y:S06]  /*120e0*/  @!P0 BRA `(.L_x_119) ;  /* 0x0000001000e48947 */ /* 0x001fec0003800000 */
.L_x_164:
[----:B------:R-:W2:Y:S02]  /*120f0*/  SYNCS.PHASECHK.TRANS64.TRYWAIT P0, [R3+URZ], R2 ;  /* 0x00000002030075a7 */ /* 0x000ea4000800017f */
[----:B--2---:R-:W-:Y:S05]  /*12100*/  @!P0 BRA `(.L_x_120) ;  /* 0x0000001000f08947 */ /* 0x004fea0003800000 */
.L_x_165:
[----:B------:R-:W-:Y:S05]  /*12110*/  @!P2 BRA `(.L_x_121) ;  /* 0x000000000004a947 */ /* 0x000fea0003800000 */
[----:B------:R-:W-:Y:S01]  /*12120*/  BPT.TRAP 0x1 ;  /* 0x000000040000795c */ /* 0x000fe20000300000 */
.L_x_121:
[----:B--2---:R-:W-:-:S04]  /*12130*/  VIADD R3, R0, 0x34860 ;  /* 0x0003486000037836 */ /* 0x004fc80000000000 */
[----:B------:R-:W-:-:S04]  /*12140*/  IMAD R18, R18, 0x8, R3 ;  /* 0x0000000812127824 */ /* 0x000fc800078e0203 */
[----:B------:R-:W2:Y:S02]  /*12150*/  SYNCS.PHASECHK.TRANS64.TRYWAIT P0, [R18+URZ], R5 ;  /* 0x00000005120075a7 */ /* 0x000ea4000800017f */
[----:B--2---:R-:W-:Y:S05]  /*12160*/  @!P0 BRA `(.L_x_122) ;  /* 0x0000001000ec8947 */ /* 0x004fea0003800000 */
.L_x_166:
[----:B------:R-:W-:-:S07]  /*12170*/  IMAD R3, R4, 0x8, R3 ;  /* 0x0000000804037824 */ /* 0x000fce00078e0203 */
.L_x_123:
[----:B----4-:R4:W0:Y:S02]  /*12180*/  SYNCS.PHASECHK.TRANS64.TRYWAIT P0, [R3+URZ], R2 ;  /* 0x00000002030075a7 */ /* 0x010824000800017f */
[----:B0-----:R-:W-:Y:S05]  /*12190*/  @!P0 NANOSLEEP.SYNCS 0x989680 ;  /* 0x009896800000895d */ /* 0x001fea0003900000 */
[----:B------:R-:W0:Y:S02]  /*121a0*/  @!P0 SYNCS.PHASECHK.TRANS64 P0, [R3+URZ], R2 ;  /* 0x00000002030085a7 */ /* 0x000e24000800007f */
[----:B0-----:R-:W-:Y:S05]  /*121b0*/  @!P0 BRA `(.L_x_123) ;  /* 0xfffffffc00f08947 */ /* 0x001fea000383ffff */
.L_x_116:
[----:B------:R-:W-:Y:S05]  /*121c0*/  BSYNC B0 ;  /* 0x0000000000007941 */ /* 0x000fea0003800000 */
.L_x_115:
[----:B------:R-:W-:Y:S05]  /*121d0*/  EXIT ;  /* 0x000000000000794d */ /* 0x000fea0003800000 */
.L_x_10:
[----:B------:R-:W-:-:S13]  /*121e0*/  R2UR UR4, R2 ;  /* 0x00000000020472ca */ /* 0x000fda00000e0000 */
[----:B0-----:R-:W-:-:S04]  /*121f0*/  MOV R3, UR4 ;  /* 0x0000000400037c02 */ /* 0x001fc80008000f00 */
[----:B------:R0:W1:Y:S03]  /*12200*/  SYNCS.PHASECHK.TRANS64.TRYWAIT P1, [R3+URZ+0x34800], R0 ;  /* 0x03480000030075a7 */ /* 0x000066000802017f */
[----:B-1----:R-:W-:Y:S05]  /*12210*/  @!P1 NANOSLEEP.SYNCS 0x989680 ;  /* 0x009896800000995d */ /* 0x002fea0003900000 */
[----:B------:R-:W1:Y:S02]  /*12220*/  @!P1 SYNCS.PHASECHK.TRANS64 P1, [R3+URZ+0x34800], R0 ;  /* 0x03480000030095a7 */ /* 0x000e64000802007f */
[----:B-1----:R-:W-:Y:S05]  /*12230*/  @!P1 BRA `(.L_x_10) ;  /* 0xfffffffc00e89947 */ /* 0x002fea000383ffff */
[----:B------:R-:W-:Y:S05]  /*12240*/  BRA `(.L_x_124) ;  /* 0xfffffeec00e47947 */ /* 0x000fea000383ffff */
.L_x_14:
[----:B-1----:R1:W2:Y:S02]  /*12250*/  SYNCS.PHASECHK.TRANS64.TRYWAIT P2, [R3+URZ+0x34830], R0 ;  /* 0x03483000030075a7 */ /* 0x0022a4000804017f */
[----:B--2---:R-:W-:Y:S05]  /*12260*/  @!P2 NANOSLEEP.SYNCS 0x989680 ;  /* 0x009896800000a95d */ /* 0x004fea0003900000 */
[----:B------:R-:W2:Y:S02]  /*12270*/  @!P2 SYNCS.PHASECHK.TRANS64 P2, [R3+URZ+0x34830], R0 ;  /* 0x034830000300a5a7 */ /* 0x000ea4000804007f */
[----:B--2---:R-:W-:Y:S05]  /*12280*/  @!P2 BRA `(.L_x_14) ;  /* 0xfffffffc00f0a947 */ /* 0x004fea000383ffff */
[----:B------:R-:W-:Y:S05]  /*12290*/  BRA `(.L_x_13) ;  /* 0xfffffef000187947 */ /* 0x000fea000383ffff */
.L_x_19:
[----:B-1----:R-:W-:-:S04]  /*122a0*/  IMAD.U32 R21, RZ, RZ, UR6 ;  /* 0x00000006ff157e24 */ /* 0x002fc8000f8e00ff */
[----:B------:R1:W2:Y:S03]  /*122b0*/  SYNCS.PHASECHK.TRANS64.TRYWAIT P2, [R21+URZ+0x34830], R14 ;  /* 0x0348300e150075a7 */ /* 0x0002a6000804017f */
[----:B--2---:R-:W-:Y:S05]  /*122c0*/  @!P2 NANOSLEEP.SYNCS 0x989680 ;  /* 0x009896800000a95d */ /* 0x004fea0003900000 */
[----:B------:R-:W2:Y:S02]  /*122d0*/  @!P2 SYNCS.PHASECHK.TRANS64 P2, [R21+URZ+0x34830], R14 ;  /* 0x0348300e1500a5a7 */ /* 0x000ea4000804007f */
[----:B--2---:R-:W-:Y:S05]  /*122e0*/  @!P2 BRA `(.L_x_19) ;  /* 0xfffffffc00eca947 */ /* 0x004fea000383ffff */
[----:B------:R-:W-:Y:S05]  /*122f0*/  BRA `(.L_x_16) ;  /* 0xffffff4800d87947 */ /* 0x000fea000383ffff */
.L_x_23:
[----:B-1----:R-:W-:-:S04]  /*12300*/  IMAD.U32 R15, RZ, RZ, UR6 ;  /* 0x00000006ff0f7e24 */ /* 0x002fc8000f8e00ff */
[----:B------:R1:W2:Y:S03]  /*12310*/  SYNCS.PHASECHK.TRANS64.TRYWAIT P2, [R15+URZ+0x34850], R14 ;  /* 0x0348500e0f0075a7 */ /* 0x0002a6000804017f */
[----:B--2---:R-:W-:Y:S05]  /*12320*/  @!P2 NANOSLEEP.SYNCS 0x989680 ;  /* 0x009896800000a95d */ /* 0x004fea0003900000 */
[----:B------:R-:W2:Y:S02]  /*12330*/  @!P2 SYNCS.PHASECHK.TRANS64 P2, [R15+URZ+0x34850], R14 ;  /* 0x0348500e0f00a5a7 */ /* 0x000ea4000804007f */
[----:B--2---:R-:W-:Y:S05]  /*12340*/  @!P2 BRA `(.L_x_23) ;  /* 0xfffffffc00eca947 */ /* 0x004fea000383ffff */
[----:B------:R-:W-:Y:S05]  /*12350*/  BRA `(.L_x_20) ;  /* 0xffffff7000887947 */ /* 0x000fea000383ffff */
.L_x_28:
[----:B-1----:R-:W-:-:S04]  /*12360*/  IMAD.U32 R5, RZ, RZ, UR8 ;  /* 0x00000008ff057e24 */ /* 0x002fc8000f8e00ff */
[----:B------:R1:W2:Y:S03]  /*12370*/  SYNCS.PHASECHK.TRANS64.TRYWAIT P0, [R5+URZ+0x34850], R0 ;  /* 0x03485000050075a7 */ /* 0x0002a6000800017f */
[----:B--2---:R-:W-:Y:S05]  /*12380*/  @!P0 NANOSLEEP.SYNCS 0x989680 ;  /* 0x009896800000895d */ /* 0x004fea0003900000 */
[----:B------:R-:W2:Y:S02]  /*12390*/  @!P0 SYNCS.PHASECHK.TRANS64 P0, [R5+URZ+0x34850], R0 ;  /* 0x03485000050085a7 */ /* 0x000ea4000800007f */
[----:B--2---:R-:W-:Y:S05]  /*123a0*/  @!P0 BRA `(.L_x_28) ;  /* 0xfffffffc00ec8947 */ /* 0x004fea000383ffff */
[----:B------:R-:W-:Y:S05]  /*123b0*/  BRA `(.L_x_27) ;  /* 0xffffffa0002c7947 */ /* 0x000fea000383ffff */
.L_x_42:
[----:B0-----:R-:W0:Y:S01]  /*123c0*/  S2R R0, SR_TID.X ;  /* 0x0000000000007919 */ /* 0x001e220000002100 */
[----:B------:R-:W-:Y:S01]  /*123d0*/  BSSY B0, `(.L_x_125) ;  /* 0x000000a000007945 */ /* 0x000fe20003800000 */
[----:B------:R-:W-:Y:S01]  /*123e0*/  IMAD.MOV.U32 R12, RZ, RZ, RZ ;  /* 0x000000ffff0c7224 */ /* 0x000fe200078e00ff */
[----:B------:R-:W-:Y:S01]  /*123f0*/  MOV R11, 0x1f ;  /* 0x0000001f000b7802 */ /* 0x000fe20000000f00 */
[----:B------:R-:W-:Y:S01]  /*12400*/  IMAD.MOV.U32 R15, RZ, RZ, -0x1 ;  /* 0xffffffffff0f7424 */ /* 0x000fe200078e00ff */
[----:B0-----:R-:W-:-:S04]  /*12410*/  SHF.R.U32.HI R0, RZ, 0x5, R0 ;  /* 0x00000005ff007819 */ /* 0x001fc80000011600 */
[----:B------:R-:W-:-:S05]  /*12420*/  LOP3.LUT R0, R0, 0x3, RZ, 0xc0, !PT ;  /* 0x0000000300007812 */ /* 0x000fca00078ec0ff */
[----:B------:R-:W-:-:S07]  /*12430*/  IMAD.MOV.U32 R13, RZ, RZ, R0 ;  /* 0x000000ffff0d7224 */ /* 0x000fce00078e0000 */
[----:B-1----:R-:W-:Y:S05]  /*12440*/  WARPSYNC.COLLECTIVE R15, `(.L_x_126) ;  /* 0x000000000f087348 */ /* 0x002fea0003c00000 */
[----:B------:R0:W2:Y:S02]  /*12450*/  SHFL.IDX P6, R14, R13, R12, R11 ;  /* 0x0000000c0d0e7389 */ /* 0x0000a400000c000b */
[----:B012---:R-:W-:Y:S01]  /*12460*/  ENDCOLLECTIVE ;  /* 0x000000000000791b */ /* 0x007fe20003800000 */
.L_x_126:
[----:B------:R-:W-:Y:S05]  /*12470*/  BSYNC B0 ;  /* 0x0000000000007941 */ /* 0x000fea0003800000 */
.L_x_125:
[----:B------:R-:W-:Y:S05]  /*12480*/  BRA `(.L_x_127) ;  /* 0xffffffc400d87947 */ /* 0x000fea000383ffff */
.L_x_44:
[----:B------:R-:W-:Y:S01]  /*12490*/  BSSY B0, `(.L_x_128) ;  /* 0x0000006000007945 */ /* 0x000fe20003800000 */
[----:B------:R-:W-:-:S07]  /*124a0*/  IMAD.MOV.U32 R15, RZ, RZ, -0x1 ;  /* 0xffffffffff0f7424 */ /* 0x000fce00078e00ff */
[----:B01----:R-:W-:Y:S05]  /*124b0*/  WARPSYNC.COLLECTIVE R15, `(.L_x_129) ;  /* 0x000000000f0c7348 */ /* 0x003fea0003c00000 */
[----:B------:R-:W-:Y:S02]  /*124c0*/  ELECT P6, UR62, PT ;  /* 0x00000000003e782f */ /* 0x000fe400038c0000 */
[----:B------:R-:W-:Y:S01]  /*124d0*/  MOV R14, UR62 ;  /* 0x0000003e000e7c02 */ /* 0x000fe20008000f00 */
[----:B01----:R-:W-:Y:S10]  /*124e0*/  ENDCOLLECTIVE ;  /* 0x000000000000791b */ /* 0x003ff40003800000 */
.L_x_129:
[----:B------:R-:W-:Y:S05]  /*124f0*/  BSYNC B0 ;  /* 0x0000000000007941 */ /* 0x000fea0003800000 */
.L_x_128:
[----:B------:R-:W-:Y:S05]  /*12500*/  BRA `(.L_x_130) ;  /* 0xffffffc400d87947 */ /* 0x000fea000383ffff */
.L_x_46:
[----:B0-----:R0:W3:Y:S02]  /*12510*/  SYNCS.PHASECHK.TRANS64.TRYWAIT P0, [R0+URZ+0x34840], R2 ;  /* 0x03484002000075a7 */ /* 0x0010e4000800017f */
[----:B---3--:R-:W-:Y:S05]  /*12520*/  @!P0 NANOSLEEP.SYNCS 0x989680 ;  /* 0x009896800000895d */ /* 0x008fea0003900000 */
[----:B------:R-:W3:Y:S02]  /*12530*/  @!P0 SYNCS.PHASECHK.TRANS64 P0, [R0+URZ+0x34840], R2 ;  /* 0x03484002000085a7 */ /* 0x000ee4000800007f */
[----:B---3--:R-:W-:Y:S05]  /*12540*/  @!P0 BRA `(.L_x_46) ;  /* 0xfffffffc00f08947 */ /* 0x008fea000383ffff */
[----:B------:R-:W-:Y:S05]  /*12550*/  BRA `(.L_x_131) ;  /* 0xffffffc800387947 */ /* 0x000fea000383ffff */
.L_x_49:
[----:B------:R-:W-:Y:S01]  /*12560*/  IMAD.MOV.U32 R13, RZ, RZ, R2 ;  /* 0x000000ffff0d7224 */ /* 0x000fe200078e0002 */
[----:B------:R-:W-:Y:S01]  /*12570*/  MOV R15, 0xffffffff ;  /* 0xffffffff000f7802 */ /* 0x000fe20000000f00 */
[----:B------:R-:W-:Y:S01]  /*12580*/  IMAD.MOV.U32 R12, RZ, RZ, RZ ;  /* 0x000000ffff0c7224 */ /* 0x000fe200078e00ff */
[----:B------:R-:W0:Y:S01]  /*12590*/  S2R R7, SR_TID.X ;  /* 0x0000000000077919 */ /* 0x000e220000002100 */
[----:B------:R-:W-:-:S07]  /*125a0*/  IMAD.MOV.U32 R11, RZ, RZ, 0x181f ;  /* 0x0000181fff0b7424 */ /* 0x000fce00078e00ff */
[----:B0----5:R-:W-:Y:S05]  /*125b0*/  WARPSYNC.COLLECTIVE R15, `(.L_x_132) ;  /* 0x000000000f087348 */ /* 0x021fea0003c00000 */
[----:B------:R1:W2:Y:S02]  /*125c0*/  SHFL.IDX P6, R14, R13, R12, R11 ;  /* 0x0000000c0d0e7389 */ /* 0x0002a400000c000b */
[----:B012--5:R-:W-:Y:S01]  /*125d0*/  ENDCOLLECTIVE ;  /* 0x000000000000791b */ /* 0x027fe20003800000 */
.L_x_132:
[----:B------:R-:W-:Y:S02]  /*125e0*/  IMAD.MOV.U32 R13, RZ, RZ, R0 ;  /* 0x000000ffff0d7224 */ /* 0x000fe400078e0000 */
[----:B------:R-:W-:-:S07]  /*125f0*/  IMAD.MOV.U32 R6, RZ, RZ, R14 ;  /* 0x000000ffff067224 */ /* 0x000fce00078e000e */
[----:B------:R-:W-:Y:S05]  /*12600*/  WARPSYNC.COLLECTIVE R15, `(.L_x_133) ;  /* 0x000000000f087348 */ /* 0x000fea0003c00000 */
[----:B------:R0:W1:Y:S02]  /*12610*/  SHFL.IDX P6, R14, R13, R12, R11 ;  /* 0x0000000c0d0e7389 */ /* 0x00006400000c000b */
[----:B01----:R-:W-:Y:S01]  /*12620*/  ENDCOLLECTIVE ;  /* 0x000000000000791b */ /* 0x003fe20003800000 */
.L_x_133:
[----:B------:R-:W-:Y:S01]  /*12630*/  LOP3.LUT R7, R7, 0x7f, RZ, 0xc0, !PT ;  /* 0x0000007f07077812 */ /* 0x000fe200078ec0ff */
[----:B------:R-:W-:Y:S01]  /*12640*/  ULDC UR4, c[0x0][0x288] ;  /* 0x0000a20000047ab9 */ /* 0x000fe20000000800 */
[----:B------:R-:W-:Y:S01]  /*12650*/  ULDC.64 UR6, c[0x0][0x208] ;  /* 0x0000820000067ab9 */ /* 0x000fe20000000a00 */
[----:B------:R-:W-:Y:S01]  /*12660*/  IMAD R3, R8, UR4, RZ ;  /* 0x0000000408037c24 */ /* 0x000fe2000f8e02ff */
[----:B------:R-:W-:-:S05]  /*12670*/  SHF.R.U32.HI R5, RZ, 0x3, R7 ;  /* 0x00000003ff057819 */ /* 0x000fca0000011607 */
[----:B------:R-:W-:Y:S02]  /*12680*/  IMAD.IADD R4, R5, 0x1, R4 ;  /* 0x0000000105047824 */ /* 0x000fe400078e0204 */
[----:B------:R-:W-:-:S03]  /*12690*/  IMAD.MOV.U32 R13, RZ, RZ, R2 ;  /* 0x000000ffff0d7224 */ /* 0x000fc600078e0002 */
[C---:B------:R-:W-:Y:S01]  /*126a0*/  ISETP.GE.AND P2, PT, R4.reuse, R3, PT ;  /* 0x000000030400720c */ /* 0x040fe20003f46270 */
[----:B------:R-:W-:Y:S01]  /*126b0*/  IMAD.MOV.U32 R12, RZ, RZ, 0x1 ;  /* 0x00000001ff0c7424 */ /* 0x000fe200078e00ff */
[----:B------:R-:W-:Y:S01]  /*126c0*/  IADD3 R5, R4, 0x10, RZ ;  /* 0x0000001004057810 */ /* 0x000fe20007ffe0ff */
[----:B------:R-:W-:-:S10]  /*126d0*/  IMAD.MOV.U32 R7, RZ, RZ, R14 ;  /* 0x000000ffff077224 */ /* 0x000fd400078e000e */
[----:B------:R-:W-:-:S05]  /*126e0*/  @!P2 LEA R7, P3, R10, R7, 0x1 ;  /* 0x000000070a07a211 */ /* 0x000fca00078608ff */
[----:B------:R-:W-:-:S05]  /*126f0*/  @!P2 IMAD.X R6, RZ, RZ, R6, P3 ;  /* 0x000000ffff06a224 */ /* 0x000fca00018e0606 */
[----:B------:R-:W-:-:S04]  /*12700*/  @!P2 LOP3.LUT R7, R7, R6, RZ, 0x3c, !PT ;  /* 0x000000060707a212 */ /* 0x000fc800078e3cff */
[----:B------:R-:W-:-:S04]  /*12710*/  @!P2 LOP3.LUT R6, R7, R6, RZ, 0x3c, !PT ;  /* 0x000000060706a212 */ /* 0x000fc800078e3cff */
[----:B------:R-:W-:-:S05]  /*12720*/  @!P2 LOP3.LUT R7, R7, R6, RZ, 0x3c, !PT ;  /* 0x000000060707a212 */ /* 0x000fca00078e3cff */
[----:B------:R-:W-:Y:S01]  /*12730*/  @!PT LDS RZ, [RZ] ;  /* 0x00000000fffff984 */ /* 0x000fe20000000800 */
[----:B------:R-:W-:Y:S01]  /*12740*/  @!PT LDS RZ, [RZ] ;  /* 0x00000000fffff984 */ /* 0x000fe20000000800 */
[----:B------:R-:W-:Y:S01]  /*12750*/  @!PT LDS RZ, [RZ] ;  /* 0x00000000fffff984 */ /* 0x000fe20000000800 */
[----:B------:R0:W-:Y:S04]  /*12760*/  @!P2 LDGSTS.E.BYPASS.LTC128B.128 [R9+0x16400], desc[UR6][R6.64], !P0 ;  /* 0x164000000609afae */ /* 0x0001e8000c101d46 */
[----:B------:R0:W-:Y:S01]  /*12770*/  @!P2 LDGSTS.E.BYPASS.LTC128B.128 [R9+0x1a400], desc[UR6][R6.64+0x80], !P1 ;  /* 0x1a4000800609afae */ /* 0x0001e2000c901d46 */
[----:B------:R-:W-:-:S13]  /*12780*/  ISETP.GE.AND P2, PT, R5, R3, PT ;  /* 0x000000030500720c */ /* 0x000fda0003f46270 */
[----:B0-----:R-:W-:Y:S05]  /*12790*/  WARPSYNC.COLLECTIVE R15, `(.L_x_134) ;  /* 0x000000000f087348 */ /* 0x001fea0003c00000 */
[----:B------:R1:W2:Y:S02]  /*127a0*/  SHFL.IDX P6, R14, R13, R12, R11 ;  /* 0x0000000c0d0e7389 */ /* 0x0002a400000c000b */
[----:B012---:R-:W-:Y:S01]  /*127b0*/  ENDCOLLECTIVE ;  /* 0x000000000000791b */ /* 0x007fe20003800000 */
.L_x_134:
[----:B------:R-:W-:Y:S02]  /*127c0*/  IMAD.MOV.U32 R13, RZ, RZ, R0 ;  /* 0x000000ffff0d7224 */ /* 0x000fe400078e0000 */
[----:B------:R-:W-:-:S07]  /*127d0*/  IMAD.MOV.U32 R8, RZ, RZ, R14 ;  /* 0x000000ffff087224 */ /* 0x000fce00078e000e */
[----:B------:R-:W-:Y:S05]  /*127e0*/  WARPSYNC.COLLECTIVE R15, `(.L_x_135) ;  /* 0x000000000f087348 */ /* 0x000fea0003c00000 */
[----:B------:R0:W1:Y:S02]  /*127f0*/  SHFL.IDX P6, R14, R13, R12, R11 ;  /* 0x0000000c0d0e7389 */ /* 0x00006400000c000b */
[----:B01----:R-:W-:Y:S01]  /*12800*/  ENDCOLLECTIVE ;  /* 0x000000000000791b */ /* 0x003fe20003800000 */
.L_x_135:
[----:B------:R-:W-:Y:S01]  /*12810*/  ULDC.64 UR4, c[0x0][0x208] ;  /* 0x0000820000047ab9 */ /* 0x000fe20000000a00 */
[----:B------:R-:W-:Y:S02]  /*12820*/  IMAD.MOV.U32 R13, RZ, RZ, R2 ;  /* 0x000000ffff0d7224 */ /* 0x000fe400078e0002 */
[----:B------:R-:W-:Y:S02]  /*12830*/  IMAD.MOV.U32 R12, RZ, RZ, 0x2 ;  /* 0x00000002ff0c7424 */ /* 0x000fe400078e00ff */
[----:B------:R-:W-:-:S05]  /*12840*/  IMAD.MOV.U32 R5, RZ, RZ, R14 ;  /* 0x000000ffff057224 */ /* 0x000fca00078e000e */
[----:B------:R-:W-:-:S04]  /*12850*/  @!P2 LEA R5, P3, R10, R5, 0x1 ;  /* 0x000000050a05a211 */ /* 0x000fc800078608ff */
[----:B------:R-:W-:Y:S01]  /*12860*/  @!P2 IADD3.X R6, RZ, R8, RZ, P3, !PT ;  /* 0x00000008ff06a210 */ /* 0x000fe20001ffe4ff */
[----:B------:R-:W-:-:S04]  /*12870*/  VIADD R8, R4, 0x60 ;  /* 0x0000006004087836 */ /* 0x000fc80000000000 */
[----:B------:R-:W-:Y:S02]  /*12880*/  @!P2 IMAD.MOV.U32 R7, RZ, RZ, R6 ;  /* 0x000000ffff07a224 */ /* 0x000fe400078e0006 */
[----:B------:R-:W-:Y:S02]  /*12890*/  @!P2 IMAD.MOV.U32 R6, RZ, RZ, R5 ;  /* 0x000000ffff06a224 */ /* 0x000fe400078e0005 */
[----:B------:R-:W-:-:S03]  /*128a0*/  VIADD R5, R4, 0x20 ;  /* 0x0000002004057836 */ /* 0x000fc60000000000 */
        /* <DEDUP_REMOVED lines=9> */
.L_x_136:
[----:B------:R-:W-:Y:S01]  /*12940*/  IMAD.MOV.U32 R13, RZ, RZ, R0 ;  /* 0x000000ffff0d7224 */ /* 0x000fe200078e0000 */
[----:B------:R-:W-:-:S07]  /*12950*/  MOV R5, R14 ;  /* 0x0000000e00057202 */ /* 0x000fce0000000f00 */
[----:B------:R-:W-:Y:S05]  /*12960*/  WARPSYNC.COLLECTIVE R15, `(.L_x_137) ;  /* 0x000000000f087348 */ /* 0x000fea0003c00000 */
[----:B------:R0:W1:Y:S02]  /*12970*/  SHFL.IDX P6, R14, R13, R12, R11 ;  /* 0x0000000c0d0e7389 */ /* 0x00006400000c000b */
[----:B01----:R-:W-:Y:S01]  /*12980*/  ENDCOLLECTIVE ;  /* 0x000000000000791b */ /* 0x003fe20003800000 */
.L_x_137:
[----:B------:R-:W-:Y:S01]  /*12990*/  ULDC.64 UR4, c[0x0][0x208] ;  /* 0x0000820000047ab9 */ /* 0x000fe20000000a00 */
[----:B------:R-:W-:Y:S01]  /*129a0*/  MOV R13, R2 ;  /* 0x00000002000d7202 */ /* 0x000fe20000000f00 */
[----:B------:R-:W-:Y:S02]  /*129b0*/  IMAD.MOV.U32 R12, RZ, RZ, 0x3 ;  /* 0x00000003ff0c7424 */ /* 0x000fe400078e00ff */
[----:B------:R-:W-:-:S05]  /*129c0*/  IMAD.MOV.U32 R6, RZ, RZ, R14 ;  /* 0x000000ffff067224 */ /* 0x000fca00078e000e */
[----:B------:R-:W-:-:S05]  /*129d0*/  @!P2 LEA R6, P3, R10, R6, 0x1 ;  /* 0x000000060a06a211 */ /* 0x000fca00078608ff */
[----:B------:R-:W-:-:S04]  /*129e0*/  @!P2 IMAD.X R5, RZ, RZ, R5, P3 ;  /* 0x000000ffff05a224 */ /* 0x000fc800018e0605 */
        /* <DEDUP_REMOVED lines=11> */
.L_x_138:
[----:B------:R-:W-:Y:S02]  /*12aa0*/  IMAD.MOV.U32 R13, RZ, RZ, R0 ;  /* 0x000000ffff0d7224 */ /* 0x000fe400078e0000 */
[----:B------:R-:W-:-:S07]  /*12ab0*/  IMAD.MOV.U32 R5, RZ, RZ, R14 ;  /* 0x000000ffff057224 */ /* 0x000fce00078e000e */
[----:B------:R-:W-:Y:S05]  /*12ac0*/  WARPSYNC.COLLECTIVE R15, `(.L_x_139) ;  /* 0x000000000f087348 */ /* 0x000fea0003c00000 */
[----:B------:R0:W1:Y:S02]  /*12ad0*/  SHFL.IDX P6, R14, R13, R12, R11 ;  /* 0x0000000c0d0e7389 */ /* 0x00006400000c000b */
[----:B01----:R-:W-:Y:S01]  /*12ae0*/  ENDCOLLECTIVE ;  /* 0x000000000000791b */ /* 0x003fe20003800000 */
.L_x_139:
[----:B------:R-:W-:Y:S01]  /*12af0*/  ULDC.64 UR4, c[0x0][0x208] ;  /* 0x0000820000047ab9 */ /* 0x000fe20000000a00 */
[----:B------:R-:W-:Y:S02]  /*12b00*/  IMAD.MOV.U32 R13, RZ, RZ, R2 ;  /* 0x000000ffff0d7224 */ /* 0x000fe400078e0002 */
[----:B------:R-:W-:Y:S02]  /*12b10*/  IMAD.MOV.U32 R12, RZ, RZ, 0x4 ;  /* 0x00000004ff0c7424 */ /* 0x000fe400078e00ff */
[----:B------:R-:W-:-:S05]  /*12b20*/  IMAD.MOV.U32 R6, RZ, RZ, R14 ;  /* 0x000000ffff067224 */ /* 0x000fca00078e000e */
[----:B------:R-:W-:-:S05]  /*12b30*/  @!P2 LEA R6, P3, R10, R6, 0x1 ;  /* 0x000000060a06a211 */ /* 0x000fca00078608ff */
[----:B------:R-:W-:-:S05]  /*12b40*/  @!P2 IMAD.X R5, RZ, RZ, R5, P3 ;  /* 0x000000ffff05a224 */ /* 0x000fca00018e0605 */
[----:B------:R-:W-:Y:S01]  /*12b50*/  @!P2 MOV R7, R5 ;  /* 0x000000050007a202 */ /* 0x000fe20000000f00 */
[----:B------:R-:W-:-:S04]  /*12b60*/  VIADD R5, R4, 0x40 ;  /* 0x0000004004057836 */ /* 0x000fc80000000000 */
        /* <DEDUP_REMOVED lines=9> */
.L_x_140:
[----:B------:R-:W-:Y:S02]  /*12c00*/  IMAD.MOV.U32 R13, RZ, RZ, R0 ;  /* 0x000000ffff0d7224 */ /* 0x000fe400078e0000 */
[----:B------:R-:W-:-:S07]  /*12c10*/  IMAD.MOV.U32 R5, RZ, RZ, R14 ;  /* 0x000000ffff057224 */ /* 0x000fce00078e000e */
[----:B------:R-:W-:Y:S05]  /*12c20*/  WARPSYNC.COLLECTIVE R15, `(.L_x_141) ;  /* 0x000000000f087348 */ /* 0x000fea0003c00000 */
[----:B------:R0:W1:Y:S02]  /*12c30*/  SHFL.IDX P6, R14, R13, R12, R11 ;  /* 0x0000000c0d0e7389 */ /* 0x00006400000c000b */
[----:B01----:R-:W-:Y:S01]  /*12c40*/  ENDCOLLECTIVE ;  /* 0x000000000000791b */ /* 0x003fe20003800000 */
.L_x_141:
[----:B------:R-:W-:Y:S01]  /*12c50*/  ULDC.64 UR4, c[0x0][0x208] ;  /* 0x0000820000047ab9 */ /* 0x000fe20000000a00 */
[----:B------:R-:W-:Y:S02]  /*12c60*/  IMAD.MOV.U32 R13, RZ, RZ, R2 ;  /* 0x000000ffff0d7224 */ /* 0x000fe400078e0002 */
[----:B------:R-:W-:Y:S01]  /*12c70*/  IMAD.MOV.U32 R12, RZ, RZ, 0x5 ;  /* 0x00000005ff0c7424 */ /* 0x000fe200078e00ff */
[----:B------:R-:W-:-:S04]  /*12c80*/  MOV R6, R14 ;  /* 0x0000000e00067202 */ /* 0x000fc80000000f00 */
        /* <DEDUP_REMOVED lines=13> */
.L_x_142:
[----:B------:R-:W-:Y:S01]  /*12d60*/  IMAD.MOV.U32 R13, RZ, RZ, R0 ;  /* 0x000000ffff0d7224 */ /* 0x000fe200078e0000 */
[----:B------:R-:W-:-:S07]  /*12d70*/  MOV R5, R14 ;  /* 0x0000000e00057202 */ /* 0x000fce0000000f00 */
[----:B------:R-:W-:Y:S05]  /*12d80*/  WARPSYNC.COLLECTIVE R15, `(.L_x_143) ;  /* 0x000000000f087348 */ /* 0x000fea0003c00000 */
[----:B------:R0:W1:Y:S02]  /*12d90*/  SHFL.IDX P6, R14, R13, R12, R11 ;  /* 0x0000000c0d0e7389 */ /* 0x00006400000c000b */
[----:B01----:R-:W-:Y:S01]  /*12da0*/  ENDCOLLECTIVE ;  /* 0x000000000000791b */ /* 0x003fe20003800000 */
.L_x_143:
[----:B------:R-:W-:Y:S01]  /*12db0*/  ULDC.64 UR4, c[0x0][0x208] ;  /* 0x0000820000047ab9 */ /* 0x000fe20000000a00 */
[----:B------:R-:W-:Y:S01]  /*12dc0*/  IMAD.MOV.U32 R13, RZ, RZ, R2 ;  /* 0x000000ffff0d7224 */ /* 0x000fe200078e0002 */
[----:B------:R-:W-:Y:S01]  /*12dd0*/  MOV R12, 0x6 ;  /* 0x00000006000c7802 */ /* 0x000fe20000000f00 */
[----:B------:R-:W-:-:S05]  /*12de0*/  IMAD.MOV.U32 R6, RZ, RZ, R14 ;  /* 0x000000ffff067224 */ /* 0x000fca00078e000e */
[----:B------:R-:W-:-:S05]  /*12df0*/  @!P2 LEA R6, P3, R10, R6, 0x1 ;  /* 0x000000060a06a211 */ /* 0x000fca00078608ff */
[----:B------:R-:W-:-:S04]  /*12e00*/  @!P2 IMAD.X R5, RZ, RZ, R5, P3 ;  /* 0x000000ffff05a224 */ /* 0x000fc800018e0605 */
[----:B------:R-:W-:-:S05]  /*12e10*/  @!P2 IMAD.MOV.U32 R7, RZ, RZ, R5 ;  /* 0x000000ffff07a224 */ /* 0x000fca00078e0005 */
        /* <DEDUP_REMOVED lines=9> */
.L_x_144:
[----:B------:R-:W-:Y:S02]  /*12eb0*/  IMAD.MOV.U32 R13, RZ, RZ, R0 ;  /* 0x000000ffff0d7224 */ /* 0x000fe400078e0000 */
[----:B------:R-:W-:-:S07]  /*12ec0*/  IMAD.MOV.U32 R5, RZ, RZ, R14 ;  /* 0x000000ffff057224 */ /* 0x000fce00078e000e */
[----:B------:R-:W-:Y:S05]  /*12ed0*/  WARPSYNC.COLLECTIVE R15, `(.L_x_145) ;  /* 0x000000000f087348 */ /* 0x000fea0003c00000 */
[----:B------:R0:W1:Y:S02]  /*12ee0*/  SHFL.IDX P6, R14, R13, R12, R11 ;  /* 0x0000000c0d0e7389 */ /* 0x00006400000c000b */
[----:B01----:R-:W-:Y:S01]  /*12ef0*/  ENDCOLLECTIVE ;  /* 0x000000000000791b */ /* 0x003fe20003800000 */
.L_x_145:
[----:B------:R-:W-:Y:S01]  /*12f00*/  ULDC.64 UR4, c[0x0][0x208] ;  /* 0x0000820000047ab9 */ /* 0x000fe20000000a00 */
[----:B------:R-:W-:Y:S02]  /*12f10*/  IMAD.MOV.U32 R13, RZ, RZ, R2 ;  /* 0x000000ffff0d7224 */ /* 0x000fe400078e0002 */
[----:B------:R-:W-:Y:S02]  /*12f20*/  IMAD.MOV.U32 R12, RZ, RZ, 0x7 ;  /* 0x00000007ff0c7424 */ /* 0x000fe400078e00ff */
[----:B------:R-:W-:-:S05]  /*12f30*/  IMAD.MOV.U32 R6, RZ, RZ, R14 ;  /* 0x000000ffff067224 */ /* 0x000fca00078e000e */
[----:B------:R-:W-:-:S05]  /*12f40*/  @!P2 LEA R6, P3, R10, R6, 0x1 ;  /* 0x000000060a06a211 */ /* 0x000fca00078608ff */
[----:B------:R-:W-:-:S05]  /*12f50*/  @!P2 IMAD.X R5, RZ, RZ, R5, P3 ;  /* 0x000000ffff05a224 */ /* 0x000fca00018e0605 */
[----:B------:R-:W-:-:S05]  /*12f60*/  @!P2 MOV R7, R5 ;  /* 0x000000050007a202 */ /* 0x000fca0000000f00 */
[----:B------:R-:W-:Y:S01]  /*12f70*/  @!PT LDS RZ, [RZ] ;  /* 0x00000000fffff984 */ /* 0x000fe20000000800 */
[----:B------:R-:W-:Y:S01]  /*12f80*/  @!PT LDS RZ, [RZ] ;  /* 0x00000000fffff984 */ /* 0x000fe20000000800 */
[----:B------:R-:W-:Y:S01]  /*12f90*/  @!PT LDS RZ, [RZ] ;  /* 0x00000000fffff984 */ /* 0x000fe20000000800 */
[----:B------:R0:W-:Y:S04]  /*12fa0*/  @!P2 LDGSTS.E.BYPASS.LTC128B.128 [R9+0x19400], desc[UR4][R6.64], !P0 ;  /* 0x194000000609afae */ /* 0x0001e8000c101d44 */
[----:B------:R0:W-:Y:S02]  /*12fb0*/  @!P2 LDGSTS.E.BYPASS.LTC128B.128 [R9+0x1d400], desc[UR4][R6.64+0x80], !P1 ;  /* 0x1d4000800609afae */ /* 0x0001e4000c901d44 */
[----:B0-----:R-:W-:Y:S05]  /*12fc0*/  WARPSYNC.COLLECTIVE R15, `(.L_x_146) ;  /* 0x000000000f087348 */ /* 0x001fea0003c00000 */
[----:B------:R1:W2:Y:S02]  /*12fd0*/  SHFL.IDX P6, R14, R13, R12, R11 ;  /* 0x0000000c0d0e7389 */ /* 0x0002a400000c000b */
[----:B012---:R-:W-:Y:S01]  /*12fe0*/  ENDCOLLECTIVE ;  /* 0x000000000000791b */ /* 0x007fe20003800000 */
.L_x_146:
[----:B------:R-:W-:Y:S02]  /*12ff0*/  IMAD.MOV.U32 R13, RZ, RZ, R0 ;  /* 0x000000ffff0d7224 */ /* 0x000fe400078e0000 */
[----:B------:R-:W-:-:S07]  /*13000*/  IMAD.MOV.U32 R5, RZ, RZ, R14 ;  /* 0x000000ffff057224 */ /* 0x000fce00078e000e */
[----:B------:R-:W-:Y:S05]  /*13010*/  WARPSYNC.COLLECTIVE R15, `(.L_x_147) ;  /* 0x000000000f087348 */ /* 0x000fea0003c00000 */
[----:B------:R0:W1:Y:S02]  /*13020*/  SHFL.IDX P6, R14, R13, R12, R11 ;  /* 0x0000000c0d0e7389 */ /* 0x00006400000c000b */
[----:B01----:R-:W-:Y:S01]  /*13030*/  ENDCOLLECTIVE ;  /* 0x000000000000791b */ /* 0x003fe20003800000 */
.L_x_147:
[----:B------:R-:W-:Y:S01]  /*13040*/  IMAD.MOV.U32 R0, RZ, RZ, R14 ;  /* 0x000000ffff007224 */ /* 0x000fe200078e000e */
[----:B------:R-:W-:Y:S06]  /*13050*/  BRA `(.L_x_148) ;  /* 0xffffffc800847947 */ /* 0x000fec000383ffff */
.L_x_53:
[----:B0-----:R0:W1:Y:S02]  /*13060*/  SYNCS.PHASECHK.TRANS64.TRYWAIT P0, [R11+URZ+0x34820], R0 ;  /* 0x034820000b0075a7 */ /* 0x001064000800017f */
[----:B-1----:R-:W-:Y:S05]  /*13070*/  @!P0 NANOSLEEP.SYNCS 0x989680 ;  /* 0x009896800000895d */ /* 0x002fea0003900000 */
[----:B------:R-:W1:Y:S02]  /*13080*/  @!P0 SYNCS.PHASECHK.TRANS64 P0, [R11+URZ+0x34820], R0 ;  /* 0x034820000b0085a7 */ /* 0x000e64000800007f */
[----:B-1----:R-:W-:Y:S05]  /*13090*/  @!P0 BRA `(.L_x_53) ;  /* 0xfffffffc00f08947 */ /* 0x002fea000383ffff */
[----:B------:R-:W-:Y:S05]  /*130a0*/  BRA `(.L_x_149) ;  /* 0xffffffc800dc7947 */ /* 0x000fea000383ffff */
.L_x_60:
[----:B-1----:R1:W3:Y:S02]  /*130b0*/  SYNCS.PHASECHK.TRANS64.TRYWAIT P0, [R3+URZ+0x34840], R2 ;  /* 0x03484002030075a7 */ /* 0x0022e4000800017f */
[----:B---3--:R-:W-:Y:S05]  /*130c0*/  @!P0 NANOSLEEP.SYNCS 0x989680 ;  /* 0x009896800000895d */ /* 0x008fea0003900000 */
[----:B------:R-:W3:Y:S02]  /*130d0*/  @!P0 SYNCS.PHASECHK.TRANS64 P0, [R3+URZ+0x34840], R2 ;  /* 0x03484002030085a7 */ /* 0x000ee4000800007f */
[----:B---3--:R-:W-:Y:S05]  /*130e0*/  @!P0 BRA `(.L_x_60) ;  /* 0xfffffffc00f08947 */ /* 0x008fea000383ffff */
[----:B------:R-:W-:Y:S05]  /*130f0*/  BRA `(.L_x_150) ;  /* 0xffffffcc00947947 */ /* 0x000fea000383ffff */
.L_x_66:
[----:B0-----:R0:W1:Y:S02]  /*13100*/  SYNCS.PHASECHK.TRANS64.TRYWAIT P0, [R3+URZ+0x60], R2 ;  /* 0x00006002030075a7 */ /* 0x001064000800017f */
[----:B-1----:R-:W-:Y:S05]  /*13110*/  @!P0 NANOSLEEP.SYNCS 0x989680 ;  /* 0x009896800000895d */ /* 0x002fea0003900000 */
[----:B------:R-:W1:Y:S02]  /*13120*/  @!P0 SYNCS.PHASECHK.TRANS64 P0, [R3+URZ+0x60], R2 ;  /* 0x00006002030085a7 */ /* 0x000e64000800007f */
[----:B-1----:R-:W-:Y:S05]  /*13130*/  @!P0 BRA `(.L_x_66) ;  /* 0xfffffffc00f08947 */ /* 0x002fea000383ffff */
[----:B------:R-:W-:Y:S05]  /*13140*/  BRA `(.L_x_151) ;  /* 0xffffffd000647947 */ /* 0x000fea000383ffff */
.L_x_76:
[----:B-1----:R1:W3:Y:S02]  /*13150*/  SYNCS.PHASECHK.TRANS64.TRYWAIT P0, [R3+URZ+0x34840], R2 ;  /* 0x03484002030075a7 */ /* 0x0022e4000800017f */
[----:B---3--:R-:W-:Y:S05]  /*13160*/  @!P0 NANOSLEEP.SYNCS 0x989680 ;  /* 0x009896800000895d */ /* 0x008fea0003900000 */
[----:B------:R-:W3:Y:S02]  /*13170*/  @!P0 SYNCS.PHASECHK.TRANS64 P0, [R3+URZ+0x34840], R2 ;  /* 0x03484002030085a7 */ /* 0x000ee4000800007f */
[----:B---3--:R-:W-:Y:S05]  /*13180*/  @!P0 BRA `(.L_x_76) ;  /* 0xfffffffc00f08947 */ /* 0x008fea000383ffff */
[----:B------:R-:W-:Y:S05]  /*13190*/  BRA `(.L_x_152) ;  /* 0xffffffd400ec7947 */ /* 0x000fea000383ffff */
.L_x_82:
[----:B0-----:R0:W1:Y:S02]  /*131a0*/  SYNCS.PHASECHK.TRANS64.TRYWAIT P0, [R2+URZ+0x60], R3 ;  /* 0x00006003020075a7 */ /* 0x001064000800017f */
[----:B-1----:R-:W-:Y:S05]  /*131b0*/  @!P0 NANOSLEEP.SYNCS 0x989680 ;  /* 0x009896800000895d */ /* 0x002fea0003900000 */
[----:B------:R-:W1:Y:S02]  /*131c0*/  @!P0 SYNCS.PHASECHK.TRANS64 P0, [R2+URZ+0x60], R3 ;  /* 0x00006003020085a7 */ /* 0x000e64000800007f */
[----:B-1----:R-:W-:Y:S05]  /*131d0*/  @!P0 BRA `(.L_x_82) ;  /* 0xfffffffc00f08947 */ /* 0x002fea000383ffff */
[----:B------:R-:W-:Y:S05]  /*131e0*/  BRA `(.L_x_153) ;  /* 0xffffffd800bc7947 */ /* 0x000fea000383ffff */
.L_x_91:
[----:B---3--:R3:W4:Y:S02]  /*131f0*/  SYNCS.PHASECHK.TRANS64.TRYWAIT P0, [R2+URZ+0x34840], R3 ;  /* 0x03484003020075a7 */ /* 0x008724000800017f */
[----:B----4-:R-:W-:Y:S05]  /*13200*/  @!P0 NANOSLEEP.SYNCS 0x989680 ;  /* 0x009896800000895d */ /* 0x010fea0003900000 */
[----:B------:R-:W4:Y:S02]  /*13210*/  @!P0 SYNCS.PHASECHK.TRANS64 P0, [R2+URZ+0x34840], R3 ;  /* 0x03484003020085a7 */ /* 0x000f24000800007f */
[----:B----4-:R-:W-:Y:S05]  /*13220*/  @!P0 BRA `(.L_x_91) ;  /* 0xfffffffc00f08947 */ /* 0x010fea000383ffff */
[----:B------:R-:W-:Y:S05]  /*13230*/  BRA `(.L_x_154) ;  /* 0xffffffe000147947 */ /* 0x000fea000383ffff */
.L_x_97:
[----:B0-----:R0:W1:Y:S02]  /*13240*/  SYNCS.PHASECHK.TRANS64.TRYWAIT P0, [R2+URZ+0x60], R7 ;  /* 0x00006007020075a7 */ /* 0x001064000800017f */
[----:B-1----:R-:W-:Y:S05]  /*13250*/  @!P0 NANOSLEEP.SYNCS 0x989680 ;  /* 0x009896800000895d */ /* 0x002fea0003900000 */
[----:B------:R-:W1:Y:S02]  /*13260*/  @!P0 SYNCS.PHASECHK.TRANS64 P0, [R2+URZ+0x60], R7 ;  /* 0x00006007020085a7 */ /* 0x000e64000800007f */
[----:B-1----:R-:W-:Y:S05]  /*13270*/  @!P0 BRA `(.L_x_97) ;  /* 0xfffffffc00f08947 */ /* 0x002fea000383ffff */
[----:B------:R-:W-:Y:S05]  /*13280*/  BRA `(.L_x_155) ;  /* 0xffffffe000e47947 */ /* 0x000fea000383ffff */
.L_x_106:
[----:B0-----:R0:W4:Y:S02]  /*13290*/  SYNCS.PHASECHK.TRANS64.TRYWAIT P0, [R3+URZ+0x34860], R0 ;  /* 0x03486000030075a7 */ /* 0x001124000800017f */
[----:B----4-:R-:W-:Y:S05]  /*132a0*/  @!P0 NANOSLEEP.SYNCS 0x989680 ;  /* 0x009896800000895d */ /* 0x010fea0003900000 */
[----:B------:R-:W4:Y:S02]  /*132b0*/  @!P0 SYNCS.PHASECHK.TRANS64 P0, [R3+URZ+0x34860], R0 ;  /* 0x03486000030085a7 */ /* 0x000f24000800007f */
[----:B----4-:R-:W-:Y:S05]  /*132c0*/  @!P0 BRA `(.L_x_106) ;  /* 0xfffffffc00f08947 */ /* 0x010fea000383ffff */
[----:B------:R-:W-:Y:S05]  /*132d0*/  BRA `(.L_x_156) ;  /* 0xffffffe400e47947 */ /* 0x000fea000383ffff */
.L_x_113:
[----:B0-----:R0:W2:Y:S02]  /*132e0*/  SYNCS.PHASECHK.TRANS64.TRYWAIT P0, [R0+URZ+0x34820], R3 ;  /* 0x03482003000075a7 */ /* 0x0010a4000800017f */
[----:B--2---:R-:W-:Y:S05]  /*132f0*/  @!P0 NANOSLEEP.SYNCS 0x989680 ;  /* 0x009896800000895d */ /* 0x004fea0003900000 */
[----:B------:R-:W2:Y:S02]  /*13300*/  @!P0 SYNCS.PHASECHK.TRANS64 P0, [R0+URZ+0x34820], R3 ;  /* 0x03482003000085a7 */ /* 0x000ea4000800007f */
[----:B--2---:R-:W-:Y:S05]  /*13310*/  @!P0 BRA `(.L_x_113) ;  /* 0xfffffffc00f08947 */ /* 0x004fea000383ffff */
[----:B------:R-:W-:Y:S05]  /*13320*/  BRA `(.L_x_157) ;  /* 0xffffffe800f07947 */ /* 0x000fea000383ffff */
.L_x_114:
[----:B------:R-:W2:Y:S01]  /*13330*/  S2R R2, SR_TID.X ;  /* 0x0000000000027919 */ /* 0x000ea20000002100 */
[----:B------:R-:W-:Y:S01]  /*13340*/  BSSY B0, `(.L_x_158) ;  /* 0x000000a000007945 */ /* 0x000fe20003800000 */
[----:B------:R-:W-:Y:S02]  /*13350*/  IMAD.MOV.U32 R12, RZ, RZ, RZ ;  /* 0x000000ffff0c7224 */ /* 0x000fe400078e00ff */
[----:B------:R-:W-:Y:S02]  /*13360*/  IMAD.MOV.U32 R11, RZ, RZ, 0x1f ;  /* 0x0000001fff0b7424 */ /* 0x000fe400078e00ff */
[----:B------:R-:W-:Y:S01]  /*13370*/  IMAD.MOV.U32 R15, RZ, RZ, -0x1 ;  /* 0xffffffffff0f7424 */ /* 0x000fe200078e00ff */
[----:B--2---:R-:W-:-:S04]  /*13380*/  SHF.R.U32.HI R2, RZ, 0x5, R2 ;  /* 0x00000005ff027819 */ /* 0x004fc80000011602 */
[----:B------:R-:W-:-:S04]  /*13390*/  LOP3.LUT R2, R2, 0x3, RZ, 0xc0, !PT ;  /* 0x0000000302027812 */ /* 0x000fc800078ec0ff */
[----:B------:R-:W-:-:S07]  /*133a0*/  MOV R13, R2 ;  /* 0x00000002000d7202 */ /* 0x000fce0000000f00 */
[----:B01-3--:R-:W-:Y:S05]  /*133b0*/  WARPSYNC.COLLECTIVE R15, `(.L_x_159) ;  /* 0x000000000f087348 */ /* 0x00bfea0003c00000 */
[----:B------:R2:W4:Y:S02]  /*133c0*/  SHFL.IDX P6, R14, R13, R12, R11 ;  /* 0x0000000c0d0e7389 */ /* 0x00052400000c000b */
[----:B01234-:R-:W-:Y:S01]  /*133d0*/  ENDCOLLECTIVE ;  /* 0x000000000000791b */ /* 0x01ffe20003800000 */
.L_x_159:
[----:B------:R-:W-:Y:S05]  /*133e0*/  BSYNC B0 ;  /* 0x0000000000007941 */ /* 0x000fea0003800000 */
.L_x_158:
[----:B------:R-:W-:Y:S05]  /*133f0*/  BRA `(.L_x_160) ;  /* 0xffffffe800d87947 */ /* 0x000fea000383ffff */
.L_x_117:
[----:B------:R-:W-:Y:S01]  /*13400*/  BSSY B1, `(.L_x_161) ;  /* 0x0000006000017945 */ /* 0x000fe20003800000 */
[----:B------:R-:W-:-:S07]  /*13410*/  IMAD.MOV.U32 R15, RZ, RZ, -0x1 ;  /* 0xffffffffff0f7424 */ /* 0x000fce00078e00ff */
[----:B0123--:R-:W-:Y:S05]  /*13420*/  WARPSYNC.COLLECTIVE R15, `(.L_x_162) ;  /* 0x000000000f0c7348 */ /* 0x00ffea0003c00000 */
[----:B------:R-:W-:Y:S02]  /*13430*/  ELECT P6, UR62, PT ;  /* 0x00000000003e782f */ /* 0x000fe400038c0000 */
[----:B------:R-:W-:Y:S01]  /*13440*/  MOV R14, UR62 ;  /* 0x0000003e000e7c02 */ /* 0x000fe20008000f00 */
[----:B0123--:R-:W-:Y:S10]  /*13450*/  ENDCOLLECTIVE ;  /* 0x000000000000791b */ /* 0x00fff40003800000 */
.L_x_162:
[----:B------:R-:W-:Y:S05]  /*13460*/  BSYNC B1 ;  /* 0x0000000000017941 */ /* 0x000fea0003800000 */
.L_x_161:
[----:B------:R-:W-:Y:S05]  /*13470*/  BRA `(.L_x_163) ;  /* 0xffffffe800d07947 */ /* 0x000fea000383ffff */
.L_x_119:
[----:B0-----:R0:W2:Y:S02]  /*13480*/  SYNCS.PHASECHK.TRANS64.TRYWAIT P0, [R6+URZ], R5 ;  /* 0x00000005060075a7 */ /* 0x0010a4000800017f */
[----:B--2---:R-:W-:Y:S05]  /*13490*/  @!P0 NANOSLEEP.SYNCS 0x989680 ;  /* 0x009896800000895d */ /* 0x004fea0003900000 */
[----:B------:R-:W2:Y:S02]  /*134a0*/  @!P0 SYNCS.PHASECHK.TRANS64 P0, [R6+URZ], R5 ;  /* 0x00000005060085a7 */ /* 0x000ea4000800007f */
[----:B--2---:R-:W-:Y:S05]  /*134b0*/  @!P0 BRA `(.L_x_119) ;  /* 0xfffffffc00f08947 */ /* 0x004fea000383ffff */
[----:B------:R-:W-:Y:S05]  /*134c0*/  BRA `(.L_x_164) ;  /* 0xffffffec00087947 */ /* 0x000fea000383ffff */
.L_x_120:
[----:B--2---:R2:W4:Y:S02]  /*134d0*/  SYNCS.PHASECHK.TRANS64.TRYWAIT P0, [R3+URZ], R2 ;  /* 0x00000002030075a7 */ /* 0x004524000800017f */
[----:B----4-:R-:W-:Y:S05]  /*134e0*/  @!P0 NANOSLEEP.SYNCS 0x989680 ;  /* 0x009896800000895d */ /* 0x010fea0003900000 */
[----:B------:R-:W4:Y:S02]  /*134f0*/  @!P0 SYNCS.PHASECHK.TRANS64 P0, [R3+URZ], R2 ;  /* 0x00000002030085a7 */ /* 0x000f24000800007f */
[----:B----4-:R-:W-:Y:S05]  /*13500*/  @!P0 BRA `(.L_x_120) ;  /* 0xfffffffc00f08947 */ /* 0x010fea000383ffff */
[----:B------:R-:W-:Y:S05]  /*13510*/  BRA `(.L_x_165) ;  /* 0xffffffe800fc7947 */ /* 0x000fea000383ffff */
.L_x_122:
[----:B--2---:R2:W4:Y:S02]  /*13520*/  SYNCS.PHASECHK.TRANS64.TRYWAIT P0, [R18+URZ], R5 ;  /* 0x00000005120075a7 */ /* 0x004524000800017f */
[----:B----4-:R-:W-:Y:S05]  /*13530*/  @!P0 NANOSLEEP.SYNCS 0x989680 ;  /* 0x009896800000895d */ /* 0x010fea0003900000 */
[----:B------:R-:W4:Y:S02]  /*13540*/  @!P0 SYNCS.PHASECHK.TRANS64 P0, [R18+URZ], R5 ;  /* 0x00000005120085a7 */ /* 0x000f24000800007f */
[----:B----4-:R-:W-:Y:S05]  /*13550*/  @!P0 BRA `(.L_x_122) ;  /* 0xfffffffc00f08947 */ /* 0x010fea000383ffff */
[----:B------:R-:W-:Y:S05]  /*13560*/  BRA `(.L_x_166) ;  /* 0xffffffec00007947 */ /* 0x000fea000383ffff */
.L_x_167:
[----:B------:R-:W-:-:S00]  /*13570*/  BRA `(.L_x_167) ;  /* 0xfffffffc00fc7947 */ /* 0x000fc0000383ffff */
[----:B------:R-:W-:-:S00]  /*13580*/  NOP ;  /* 0x0000000000007918 */ /* 0x000fc00000000000 */
[----:B------:R-:W-:-:S00]  /*13590*/  NOP ;  /* 0x0000000000007918 */ /* 0x000fc00000000000 */
[----:B------:R-:W-:-:S00]  /*135a0*/  NOP ;  /* 0x0000000000007918 */ /* 0x000fc00000000000 */
[----:B------:R-:W-:-:S00]  /*135b0*/  NOP ;  /* 0x0000000000007918 */ /* 0x000fc00000000000 */
[----:B------:R-:W-:-:S00]  /*135c0*/  NOP ;  /* 0x0000000000007918 */ /* 0x000fc00000000000 */
[----:B------:R-:W-:-:S00]  /*135d0*/  NOP ;  /* 0x0000000000007918 */ /* 0x000fc00000000000 */
[----:B------:R-:W-:-:S00]  /*135e0*/  NOP ;  /* 0x0000000000007918 */ /* 0x000fc00000000000 */
[----:B------:R-:W-:-:S00]  /*135f0*/  NOP ;  /* 0x0000000000007918 */ /* 0x000fc00000000000 */
.L_x_3217:


//--------------------- .text._ZN7cutlass13device_kernelIN5flash11enable_sm90INS1_16FlashAttnFwdSm90INS1_25CollectiveMainloopFwdSm90ILi2EN4cute5tupleIJNS5_1CILi2EEENS7_ILi1EEES9_EEENS6_IJNS7_ILi128EEENS7_ILi176EEESB_EEELi128ENS_10bfloat16_tEfNS_4arch4Sm90ELb0ELb0ELb1ELb0ELb0ELb0ELb0ELb1ELb1ELb1ELb0ELb0EEENS1_21CollectiveEpilogueFwdINS6_IJSB_SB_SC_EEESA_SE_SG_Li256ELb0ELb1ELb0ELb0EEENS1_29StaticPersistentTileSchedulerILb0EEEEEEEEEvNT_6ParamsE --------------------------
	.section	.text._ZN7cutlass13device_kernelIN5flash11enable_sm90INS1_16FlashAttnFwdSm90INS1_25CollectiveMainloopFwdSm90ILi2EN4cute5tupleIJNS5_1CILi2EEENS7_ILi1EEES9_EEENS6_IJNS7_ILi128EEENS7_ILi176EEESB_EEELi128ENS_10bfloat16_tEfNS_4arch4Sm90ELb0ELb0ELb1ELb0ELb0ELb0ELb0ELb1ELb1ELb1ELb0ELb0EEENS1_21CollectiveEpilogueFwdINS6_IJSB_SB_SC_EEESA_SE_SG_Li256ELb0ELb1ELb0ELb0EEENS1_29StaticPersistentTileSchedulerILb0EEEEEEEEEvNT_6ParamsE,"ax",@progbits
	.align	128
.text._ZN7cutlass13device_kernelIN5flash11enable_sm90INS1_16FlashAttnFwdSm90INS1_25CollectiveMainloopFwdSm90ILi2EN4cute5tupleIJNS5_1CILi2EEENS7_ILi1EEES9_EEENS6_IJNS7_ILi128EEENS7_ILi176EEESB_EEELi128ENS_10bfloat16_tEfNS_4arch4Sm90ELb0ELb0ELb1ELb0ELb0ELb0ELb0ELb1ELb1ELb1ELb0ELb0EEENS1_21CollectiveEpilogueFwdINS6_IJSB_SB_SC_EEESA_SE_SG_Li256ELb0ELb1ELb0ELb0EEENS1_29StaticPersistentTileSchedulerILb0EEEEEEEEEvNT_6ParamsE:
        .type           _ZN7cutlass13device_kernelIN5flash11enable_sm90INS1_16FlashAttnFwdSm90INS1_25CollectiveMainloopFwdSm90ILi2EN4cute5tupleIJNS5_1CILi2EEENS7_ILi1EEES9_EEENS6_IJNS7_ILi128EEENS7_ILi176EEESB_EEELi128ENS_10bfloat16_tEfNS_4arch4Sm90ELb0ELb0ELb1ELb0ELb0ELb0ELb0ELb1ELb1ELb1ELb0ELb0EEENS1_21CollectiveEpilogueFwdINS6_IJSB_SB_SC_EEESA_SE_SG_Li256ELb0ELb1ELb0ELb0EEENS1_29StaticPersistentTileSchedulerILb0EEEEEEEEEvNT_6ParamsE,@function
        .size           _ZN7cutlass13device_kernelIN5flash11enable_sm90INS1_16FlashAttnFwdSm90INS1_25CollectiveMainloopFwdSm90ILi2EN4cute5tupleIJNS5_1CILi2EEENS7_ILi1EEES9_EEENS6_IJNS7_ILi128EEENS7_ILi176EEESB_EEELi128ENS_10bfloat16_tEfNS_4arch4Sm90ELb0ELb0ELb1ELb0ELb0ELb0ELb0ELb1ELb1ELb1ELb0ELb0EEENS1_21CollectiveEpilogueFwdINS6_IJSB_SB_SC_EEESA_SE_SG_Li256ELb0ELb1ELb0ELb0EEENS1_29StaticPersistentTileSchedulerILb0EEEEEEEEEvNT_6ParamsE,(.L_x_3218 - _ZN7cutlass13device_kernelIN5flash11enable_sm90INS1_16FlashAttnFwdSm90INS1_25CollectiveMainloopFwdSm90ILi2EN4cute5tupleIJNS5_1CILi2EEENS7_ILi1EEES9_EEENS6_IJNS7_ILi128EEENS7_ILi176EEESB_EEELi128ENS_10bfloat16_tEfNS_4arch4Sm90ELb0ELb0ELb1ELb0ELb0ELb0ELb0ELb1ELb1ELb1ELb0ELb0EEENS1_21CollectiveEpilogueFwdINS6_IJSB_SB_SC_EEESA_SE_SG_Li256ELb0ELb1ELb0ELb0EEENS1_29StaticPersistentTileSchedulerILb0EEEEEEEEEvNT_6ParamsE)
        .other          _ZN7cutlass13device_kernelIN5flash11enable_sm90INS1_16FlashAttnFwdSm90INS1_25CollectiveMainloopFwdSm90ILi2EN4cute5tupleIJNS5_1CILi2EEENS7_ILi1EEES9_EEENS6_IJNS7_ILi128EEENS7_ILi176EEESB_EEELi128ENS_10bfloat16_tEfNS_4arch4Sm90ELb0ELb0ELb1ELb0ELb0ELb0ELb0ELb1ELb1ELb1ELb0ELb0EEENS1_21CollectiveEpilogueFwdINS6_IJSB_SB_SC_EEESA_SE_SG_Li256ELb0ELb1ELb0ELb0EEENS1_29StaticPersistentTileSchedulerILb0EEEEEEEEEvNT_6ParamsE,@"STO_CUDA_ENTRY STV_DEFAULT"
_ZN7cutlass13device_kernelIN5flash11enable_sm90INS1_16FlashAttnFwdSm90INS1_25CollectiveMainloopFwdSm90ILi2EN4cute5tupleIJNS5_1CILi2EEENS7_ILi1EEES9_EEENS6_IJNS7_ILi128EEENS7_ILi176EEESB_EEELi128ENS_10bfloat16_tEfNS_4arch4Sm90ELb0ELb0ELb1ELb0ELb0ELb0ELb0ELb1ELb1ELb1ELb0ELb0EEENS1_21CollectiveEpilogueFwdINS6_IJSB_SB_SC_EEESA_SE_SG_Li256ELb0ELb1ELb0ELb0EEENS1_29StaticPersistentTileSchedulerILb0EEEEEEEEEvNT_6ParamsE:
        /* <DEDUP_REMOVED lines=17> */
.L_x_169:
[----:B------:R-:W-:Y:S05]  /*0110*/  BSYNC B0 ;  /* 0x0000000000007941 */ /* 0x000fea0003800000 */
.L_x_168:
        /* <DEDUP_REMOVED lines=11> */
[----:B------:R2:W3:Y:S01]  /*01d0*/  SHFL.IDX PT, R13, R4, RZ, 0x1f ;  /* 0x00001fff040d7589 */ /* 0x0004e200000e0000 */
[----:B0-----:R-:W-:Y:S01]  /*01e0*/  ISETP.NE.AND P1, PT, R3, RZ, PT ;  /* 0x000000ff0300720c */ /* 0x001fe20003f25270 */
[----:B-1----:R-:W-:Y:S02]  /*01f0*/  @UP0 ULEA UR8, UR8, UR6, 0x18 ;  /* 0x0000000608080291 */ /* 0x002fe4000f8ec03f */
[----:B------:R-:W-:-:S04]  /*0200*/  @UP0 UIADD3 UR6, -UR7, 0x100000, URZ ;  /* 0x0010000007060890 */ /* 0x000fc8000fffe13f */
[----:B------:R-:W-:Y:S02]  /*0210*/  @UP0 USHF.L.U32 UR7, UR6, 0xb, URZ ;  /* 0x0000000b06070899 */ /* 0x000fe4000800063f */
[----:B------:R-:W-:Y:S01]  /*0220*/  @UP0 USHF.L.U32 UR6, UR6, 0x1, URZ ;  /* 0x0000000106060899 */ /* 0x000fe2000800063f */
[----:B------:R-:W-:Y:S01]  /*0230*/  VOTEU.ANY UP0, P0 ;  /* 0x00000000003f7886 */ /* 0x000fe20000000100 */
[----:B------:R-:W0:Y:S04]  /*0240*/  FENCE.VIEW.ASYNC.S ;  /* 0x00000000000073c6 */ /* 0x000e280000000000 */
[----:B0-----:R2:W0:Y:S06]  /*0250*/  @UP0 SYNCS.EXCH.64 URZ, [UR8+0x34800], UR4 ;  /* 0x03480004083f05b2 */ /* 0x00142c0008000100 */
[----:B------:R2:W1:Y:S02]  /*0260*/  @UP1 SYNCS.EXCH.64 URZ, [UR8+0x34820], UR6 ;  /* 0x03482006083f15b2 */ /* 0x0004640008000100 */
[----:B--23--:R-:W-:Y:S05]  /*0270*/  @P1 BRA `(.L_x_170) ;  /* 0x0000000000481947 */ /* 0x00cfea0003800000 */
[----:B------:R-:W2:Y:S01]  /*0280*/  S2UR UR5, SR_CgaCtaId ;  /* 0x00000000000579c3 */ /* 0x000ea20000008800 */
[----:B------:R-:W-:Y:S01]  /*0290*/  UMOV UR4, 0x400 ;  /* 0x0000040000047882 */ /* 0x000fe20000000000 */
[----:B------:R-:W-:Y:S01]  /*02a0*/  UMOV UR6, 0x1 ;  /* 0x0000000100067882 */ /* 0x000fe20000000000 */
[----:B------:R-:W-:Y:S01]  /*02b0*/  UMOV UR7, 0x4 ;  /* 0x0000000400077882 */ /* 0x000fe20000000000 */
[----:B------:R-:W-:Y:S01]  /*02c0*/  ELECT P0, URZ, PT ;  /* 0x00000000003f782f */ /* 0x000fe20003800000 */
[----:B--2---:R-:W-:Y:S02]  /*02d0*/  ULEA UR8, UR5, UR4, 0x18 ;  /* 0x0000000405087291 */ /* 0x004fe4000f8ec03f */
[----:B------:R-:W-:-:S04]  /*02e0*/  UIADD3 UR4, -UR6, 0x100000, URZ ;  /* 0x0010000006047890 */ /* 0x000fc8000fffe13f */
[----:B------:R-:W-:Y:S02]  /*02f0*/  USHF.L.U32 UR5, UR4, 0xb, URZ ;  /* 0x0000000b04057899 */ /* 0x000fe4000800063f */
[----:B------:R-:W-:Y:S02]  /*0300*/  USHF.L.U32 UR4, UR4, 0x1, URZ ;  /* 0x0000000104047899 */ /* 0x000fe4000800063f */
[----:B------:R-:W-:-:S04]  /*0310*/  UIADD3 UR6, -UR7, 0x100000, URZ ;  /* 0x0010000007067890 */ /* 0x000fc8000fffe13f */
[----:B------:R-:W-:Y:S02]  /*0320*/  USHF.L.U32 UR7, UR6, 0xb, URZ ;  /* 0x0000000b06077899 */ /* 0x000fe4000800063f */
[----:B------:R-:W-:Y:S01]  /*0330*/  USHF.L.U32 UR6, UR6, 0x1, URZ ;  /* 0x0000000106067899 */ /* 0x000fe2000800063f */
[----:B------:R-:W2:Y:S03]  /*0340*/  FENCE.VIEW.ASYNC.S ;  /* 0x00000000000073c6 */ /* 0x000ea60000000000 */
[----:B--2---:R2:W3:Y:S08]  /*0350*/  SYNCS.EXCH.64 URZ, [UR8+0x34830], UR4 ;  /* 0x03483004083f75b2 */ /* 0x0044f00008000100 */
[----:B------:R2:W4:Y:S01]  /*0360*/  SYNCS.EXCH.64 URZ, [UR8+0x34840], UR6 ;  /* 0x03484006083f75b2 */ /* 0x0005220008000100 */
[----:B------:R2:W0:Y:S01]  /*0370*/  SYNCS.EXCH.64 URZ, [UR8+0x34838], UR4 ;  /* 0x03483804083f75b2 */ /* 0x0004220008000100 */
[----:B------:R2:W0:Y:S01]  /*0380*/  SYNCS.EXCH.64 URZ, [UR8+0x34848], UR6 ;  /* 0x03484806083f75b2 */ /* 0x0004220008000100 */
[----:B------:R-:W-:Y:S01]  /*0390*/  NOP ;  /* 0x0000000000007918 */ /* 0x000fe20000000000 */
.L_x_170:
[----:B--2---:R-:W2:Y:S01]  /*03a0*/  S2UR UR4, SR_CTAID.Y ;  /* 0x00000000000479c3 */ /* 0x004ea20000002600 */
[----:B------:R-:W5:Y:S01]  /*03b0*/  SHFL.IDX PT, R8, R2, RZ, 0x1f ;  /* 0x00001fff02087589 */ /* 0x000f6200000e0000 */
[----:B------:R-:W-:Y:S01]  /*03c0*/  ULDC UR5, c[0x0][0x154] ;  /* 0x0000550000057ab9 */ /* 0x000fe20000000800 */
[----:B------:R-:W-:Y:S01]  /*03d0*/  SHF.R.S32.HI R5, RZ, 0x1f, R0 ;  /* 0x0000001fff057819 */ /* 0x000fe20000011400 */
[----:B------:R-:W-:-:S03]  /*03e0*/  NOP ;  /* 0x0000000000007918 */ /* 0x000fc60000000000 */
[----:B------:R-:W-:Y:S01]  /*03f0*/  LEA.HI R5, R5, R0, RZ, 0x7 ;  /* 0x0000000005057211 */ /* 0x000fe200078f38ff */
[----:B------:R-:W3:Y:S08]  /*0400*/  S2UR UR6, SR_CTAID.X ;  /* 0x00000000000679c3 */ /* 0x000ef00000002500 */
[----:B------:R-:W1:Y:S01]  /*0410*/  LDC R7, c[0x0][0x148] ;  /* 0x00005200ff077b82 */ /* 0x000e620000000800 */
[----:B--2---:R-:W-:-:S02]  /*0420*/  I2FP.F32.U32 R4, UR4 ;  /* 0x0000000400047c45 */ /* 0x004fc40008201000 */
[----:B-----5:R-:W-:-:S03]  /*0430*/  ISETP.NE.AND P0, PT, R8, RZ, PT ;  /* 0x000000ff0800720c */ /* 0x020fc60003f05270 */
[----:B------:R-:W-:Y:S01]  /*0440*/  FMUL R6, R4, UR5 ;  /* 0x0000000504067c20 */ /* 0x000fe20008400000 */
[----:B---3--:R-:W-:-:S05]  /*0450*/  I2FP.F32.U32 R4, UR6 ;  /* 0x0000000600047c45 */ /* 0x008fca0008201000 */
[----:B------:R-:W2:Y:S02]  /*0460*/  F2I.U32.TRUNC.NTZ R6, R6 ;  /* 0x0000000600067305 */ /* 0x000ea4000020f000 */
[----:B--2---:R-:W-:-:S04]  /*0470*/  IMAD.MOV R12, RZ, RZ, -R6 ;  /* 0x000000ffff0c7224 */ /* 0x004fc800078e0a06 */
[----:B-1----:R-:W-:Y:S01]  /*0480*/  IMAD R12, R7, R12, UR4 ;  /* 0x00000004070c7e24 */ /* 0x002fe2000f8e020c */
[----:B------:R-:W-:Y:S02]  /*0490*/  ULDC UR4, c[0x0][0x150] ;  /* 0x0000540000047ab9 */ /* 0x000fe40000000800 */
[----:B------:R-:W-:Y:S01]  /*04a0*/  FMUL R10, R4, UR4 ;  /* 0x00000004040a7c20 */ /* 0x000fe20008400000 */
[----:B------:R-:W-:Y:S06]  /*04b0*/  @P0 BRA `(.L_x_171) ;  /* 0x0000000000480947 */ /* 0x000fec0003800000 */
[----:B------:R-:W1:Y:S01]  /*04c0*/  S2UR UR5, SR_CgaCtaId ;  /* 0x00000000000579c3 */ /* 0x000e620000008800 */
[----:B------:R-:W-:Y:S01]  /*04d0*/  UMOV UR4, 0x400 ;  /* 0x0000040000047882 */ /* 0x000fe20000000000 */
[----:B------:R-:W-:Y:S01]  /*04e0*/  UMOV UR6, 0x1 ;  /* 0x0000000100067882 */ /* 0x000fe20000000000 */
[----:B------:R-:W-:Y:S01]  /*04f0*/  UMOV UR7, 0x4 ;  /* 0x0000000400077882 */ /* 0x000fe20000000000 */
[----:B------:R-:W-:Y:S01]  /*0500*/  ELECT P0, URZ, PT ;  /* 0x00000000003f782f */ /* 0x000fe20003800000 */
[----:B-1----:R-:W-:Y:S02]  /*0510*/  ULEA UR8, UR5, UR4, 0x18 ;  /* 0x0000000405087291 */ /* 0x002fe4000f8ec03f */
[----:B------:R-:W-:-:S04]  /*0520*/  UIADD3 UR4, -UR6, 0x100000, URZ ;  /* 0x0010000006047890 */ /* 0x000fc8000fffe13f */
[----:B------:R-:W-:Y:S02]  /*0530*/  USHF.L.U32 UR5, UR4, 0xb, URZ ;  /* 0x0000000b04057899 */ /* 0x000fe4000800063f */
[----:B------:R-:W-:Y:S02]  /*0540*/  USHF.L.U32 UR4, UR4, 0x1, URZ ;  /* 0x0000000104047899 */ /* 0x000fe4000800063f */
[----:B------:R-:W-:-:S04]  /*0550*/  UIADD3 UR6, -UR7, 0x100000, URZ ;  /* 0x0010000007067890 */ /* 0x000fc8000fffe13f */
[----:B------:R-:W-:Y:S02]  /*0560*/  USHF.L.U32 UR7, UR6, 0xb, URZ ;  /* 0x0000000b06077899 */ /* 0x000fe4000800063f */
[----:B------:R-:W-:Y:S01]  /*0570*/  USHF.L.U32 UR6, UR6, 0x1, URZ ;  /* 0x0000000106067899 */ /* 0x000fe2000800063f */
[----:B------:R-:W1:Y:S03]  /*0580*/  FENCE.VIEW.ASYNC.S ;  /* 0x00000000000073c6 */ /* 0x000e660000000000 */
[----:B-1----:R1:W2:Y:S08]  /*0590*/  SYNCS.EXCH.64 URZ, [UR8+0x34850], UR4 ;  /* 0x03485004083f75b2 */ /* 0x0022b00008000100 */
[----:B------:R1:W3:Y:S01]  /*05a0*/  SYNCS.EXCH.64 URZ, [UR8+0x34860], UR6 ;  /* 0x03486006083f75b2 */ /* 0x0002e20008000100 */
[----:B------:R1:W0:Y:S01]  /*05b0*/  SYNCS.EXCH.64 URZ, [UR8+0x34858], UR4 ;  /* 0x03485804083f75b2 */ /* 0x0002220008000100 */
[----:B------:R1:W0:Y:S01]  /*05c0*/  SYNCS.EXCH.64 URZ, [UR8+0x34868], UR6 ;  /* 0x03486806083f75b2 */ /* 0x0002220008000100 */
[----:B------:R-:W-:Y:S01]  /*05d0*/  NOP ;  /* 0x0000000000007918 */ /* 0x000fe20000000000 */
.L_x_171:
[----:B------:R-:W5:Y:S01]  /*05e0*/  SHFL.IDX PT, R9, R2, RZ, 0x1f ;  /* 0x00001fff02097589 */ /* 0x000f6200000e0000 */
[----:B------:R-:W-:Y:S01]  /*05f0*/  LOP3.LUT R5, R5, 0xffffff80, RZ, 0xc0, !PT ;  /* 0xffffff8005057812 */ /* 0x000fe200078ec0ff */
[----:B------:R-:W0:Y:S01]  /*0600*/  LDC R11, c[0x0][0x144] ;  /* 0x00005100ff0b7b82 */ /* 0x000e220000000800 */
[----:B------:R-:W0:Y:S01]  /*0610*/  F2I.U32.TRUNC.NTZ R10, R10 ;  /* 0x0000000a000a7305 */ /* 0x000e22000020f000 */
[----:B------:R-:W-:Y:S02]  /*0620*/  NOP ;  /* 0x0000000000007918 */ /* 0x000fe40000000000 */
[----:B------:R-:W-:-:S05]  /*0630*/  IMAD.IADD R5, R0, 0x1, -R5 ;  /* 0x0000000100057824 */ /* 0x000fca00078e0a05 */
[----:B------:R-:W-:-:S04]  /*0640*/  SHF.R.S32.HI R4, RZ, 0x1f, R5 ;  /* 0x0000001fff047819 */ /* 0x000fc80000011405 */
[----:B------:R-:W-:-:S04]  /*0650*/  LEA.HI R4, R4, R5, RZ, 0x3 ;  /* 0x0000000504047211 */ /* 0x000fc800078f18ff */
[--C-:B------:R-:W-:Y:S02]  /*0660*/  SHF.R.S32.HI R6, RZ, 0x3, R4.reuse ;  /* 0x00000003ff067819 */ /* 0x100fe40000011404 */
[----:B------:R-:W-:Y:S02]  /*0670*/  SHF.R.S32.HI R7, RZ, 0x1f, R4 ;  /* 0x0000001fff077819 */ /* 0x000fe40000011404 */
[----:B------:R-:W-:Y:S02]  /*0680*/  SHF.R.S32.HI R4, RZ, 0x1f, R3 ;  /* 0x0000001fff047819 */ /* 0x000fe40000011403 */
[----:B-----5:R-:W-:Y:S02]  /*0690*/  ISETP.NE.AND P0, PT, R9, RZ, PT ;  /* 0x000000ff0900720c */ /* 0x020fe40003f05270 */
[----:B------:R-:W-:Y:S02]  /*06a0*/  LEA.HI R7, R7, R6, RZ, 0x2 ;  /* 0x0000000607077211 */ /* 0x000fe400078f10ff */
[----:B------:R-:W-:-:S02]  /*06b0*/  LEA.HI R4, R4, R3, RZ, 0x2 ;  /* 0x0000000304047211 */ /* 0x000fc400078f10ff */
[----:B------:R-:W-:Y:S02]  /*06c0*/  LOP3.LUT R7, R7, 0xfffffffc, RZ, 0xc0, !PT ;  /* 0xfffffffc07077812 */ /* 0x000fe400078ec0ff */
[----:B------:R-:W-:-:S05]  /*06d0*/  SHF.R.S32.HI R9, RZ, 0x1f, R8 ;  /* 0x0000001fff097819 */ /* 0x000fca0000011408 */
[----:B------:R-:W-:Y:S05]  /*06e0*/  @P0 BRA `(.L_x_172) ;  /* 0x0000000000480947 */ /* 0x000fea0003800000 */
[----:B-1----:R-:W1:Y:S01]  /*06f0*/  S2UR UR5, SR_CgaCtaId ;  /* 0x00000000000579c3 */ /* 0x002e620000008800 */
[----:B------:R-:W-:Y:S01]  /*0700*/  UMOV UR4, 0x400 ;  /* 0x0000040000047882 */ /* 0x000fe20000000000 */
[----:B------:R-:W-:Y:S01]  /*0710*/  UMOV UR6, 0x1 ;  /* 0x0000000100067882 */ /* 0x000fe20000000000 */
[----:B------:R-:W-:Y:S01]  /*0720*/  UMOV UR9, 0x2 ;  /* 0x0000000200097882 */ /* 0x000fe20000000000 */
[----:B------:R-:W-:-:S04]  /*0730*/  UIADD3 UR6, -UR6, 0x100000, URZ ;  /* 0x0010000006067890 */ /* 0x000fc8000fffe13f */
[----:B------:R-:W-:Y:S02]  /*0740*/  USHF.L.U32 UR7, UR6, 0xb, URZ ;  /* 0x0000000b06077899 */ /* 0x000fe4000800063f */
[----:B------:R-:W-:Y:S01]  /*0750*/  USHF.L.U32 UR6, UR6, 0x1, URZ ;  /* 0x0000000106067899 */ /* 0x000fe2000800063f */
[----:B------:R-:W-:Y:S01]  /*0760*/  ELECT P0, URZ, PT ;  /* 0x00000000003f782f */ /* 0x000fe20003800000 */
[----:B-1----:R-:W-:Y:S02]  /*0770*/  ULEA UR8, UR5, UR4, 0x18 ;  /* 0x0000000405087291 */ /* 0x002fe4000f8ec03f */
[----:B------:R-:W-:-:S04]  /*0780*/  UIADD3 UR4, -UR9, 0x100000, URZ ;  /* 0x0010000009047890 */ /* 0x000fc8000fffe13f */
[----:B------:R-:W-:Y:S02]  /*0790*/  USHF.L.U32 UR5, UR4, 0xb, URZ ;  /* 0x0000000b04057899 */ /* 0x000fe4000800063f */
[----:B------:R-:W-:Y:S01]  /*07a0*/  USHF.L.U32 UR4, UR4, 0x1, URZ ;  /* 0x0000000104047899 */ /* 0x000fe2000800063f */
[----:B------:R-:W1:Y:S03]  /*07b0*/  FENCE.VIEW.ASYNC.S ;  /* 0x00000000000073c6 */ /* 0x000e660000000000 */
[----:B-1----:R1:W0:Y:S08]  /*07c0*/  SYNCS.EXCH.64 URZ, [UR8+0x34870], UR6 ;  /* 0x03487006083f75b2 */ /* 0x0022300008000100 */
[----:B------:R1:W0:Y:S01]  /*07d0*/  SYNCS.EXCH.64 URZ, [UR8+0x34880], UR4 ;  /* 0x03488004083f75b2 */ /* 0x0002220008000100 */
[----:B------:R1:W0:Y:S01]  /*07e0*/  SYNCS.EXCH.64 URZ, [UR8+0x34878], UR6 ;  /* 0x03487806083f75b2 */ /* 0x0002220008000100 */
[----:B------:R1:W0:Y:S01]  /*07f0*/  SYNCS.EXCH.64 URZ, [UR8+0x34888], UR4 ;  /* 0x03488804083f75b2 */ /* 0x0002220008000100 */
[----:B------:R-:W-:Y:S01]  /*0800*/  NOP ;  /* 0x0000000000007918 */ /* 0x000fe20000000000 */
.L_x_172:
[----:B------:R-:W5:Y:S01]  /*0810*/  SHFL.IDX PT, R14, R2, RZ, 0x1f ;  /* 0x00001fff020e7589 */ /* 0x000f6200000e0000 */
[----:B-1----:R-:W1:Y:S01]  /*0820*/  S2UR UR4, SR_CTAID.X ;  /* 0x00000000000479c3 */ /* 0x002e620000002500 */
[----:B------:R-:W-:Y:S01]  /*0830*/  LOP3.LUT R4, R4, 0x3ffffffc, RZ, 0xc0, !PT ;  /* 0x3ffffffc04047812 */ /* 0x000fe200078ec0ff */
[----:B------:R-:W-:Y:S01]  /*0840*/  IMAD.IADD R7, R6, 0x1, -R7 ;  /* 0x0000000106077824 */ /* 0x000fe200078e0a07 */
[----:B------:R-:W-:Y:S01]  /*0850*/  LEA.HI R9, R9, R8, RZ, 0x2 ;  /* 0x0000000809097211 */ /* 0x000fe200078f10ff */
[----:B0-----:R-:W-:Y:S01]  /*0860*/  IMAD.MOV R10, RZ, RZ, -R10 ;  /* 0x000000ffff0a7224 */ /* 0x001fe200078e0a0a */
[----:B------:R-:W-:Y:S01]  /*0870*/  NOP ;  /* 0x0000000000007918 */ /* 0x000fe20000000000 */
[----:B------:R-:W-:Y:S01]  /*0880*/  IMAD.IADD R4, R3, 0x1, -R4 ;  /* 0x0000000103047824 */ /* 0x000fe200078e0a04 */
[----:B------:R-:W-:-:S03]  /*0890*/  LOP3.LUT R9, R9, 0x3ffffffc, RZ, 0xc0, !PT ;  /* 0x3ffffffc09097812 */ /* 0x000fc600078ec0ff */
[----:B------:R-:W-:Y:S02]  /*08a0*/  IMAD R4, R4, 0x4, R7 ;  /* 0x0000000404047824 */ /* 0x000fe400078e0207 */
[----:B------:R-:W-:Y:S02]  /*08b0*/  IMAD.IADD R8, R8, 0x1, -R9 ;  /* 0x0000000108087824 */ /* 0x000fe400078e0a09 */
[----:B------:R-:W0:Y:S01]  /*08c0*/  LDC R9, c[0x0][0x140] ;  /* 0x00005000ff097b82 */ /* 0x000e220000000800 */
[----:B------:R-:W-:Y:S01]  /*08d0*/  LEA.HI R3, R4, R4, RZ, 0x1 ;  /* 0x0000000404037211 */ /* 0x000fe200078f08ff */
[----:B------:R-:W-:-:S03]  /*08e0*/  IMAD R8, R8, 0x4, R7 ;  /* 0x0000000408087824 */ /* 0x000fc600078e0207 */
[----:B------:R-:W-:Y:S02]  /*08f0*/  LOP3.LUT R3, R3, 0xfffffffe, RZ, 0xc0, !PT ;  /* 0xfffffffe03037812 */ /* 0x000fe400078ec0ff */
[----:B------:R-:W-:Y:S02]  /*0900*/  LEA.HI R6, R8, R8, RZ, 0x1 ;  /* 0x0000000808067211 */ /* 0x000fe400078f08ff */
[----:B-----5:R-:W-:Y:S01]  /*0910*/  ISETP.NE.AND P0, PT, R14, RZ, PT ;  /* 0x000000ff0e00720c */ /* 0x020fe20003f05270 */
[----:B-1----:R-:W-:Y:S02]  /*0920*/  IMAD R11, R11, R10, UR4 ;  /* 0x000000040b0b7e24 */ /* 0x002fe4000f8e020a */
[----:B------:R-:W-:-:S05]  /*0930*/  IMAD.IADD R3, R4, 0x1, -R3 ;  /* 0x0000000104037824 */ /* 0x000fca00078e0a03 */
[----:B------:R-:W-:Y:S02]  /*0940*/  ISETP.NE.AND P4, PT, R3, R11, PT ;  /* 0x0000000b0300720c */ /* 0x000fe40003f85270 */
[----:B------:R-:W-:-:S05]  /*0950*/  LOP3.LUT R3, R6, 0xfffffffe, RZ, 0xc0, !PT ;  /* 0xfffffffe06037812 */ /* 0x000fca00078ec0ff */
[----:B------:R-:W-:Y:S01]  /*0960*/  IMAD.IADD R6, R8, 0x1, -R3 ;  /* 0x0000000108067824 */ /* 0x000fe200078e0a03 */
        /* <DEDUP_REMOVED lines=19> */
.L_x_173:
[----:B------:R-:W5:Y:S01]  /*0aa0*/  SHFL.IDX PT, R7, R2, RZ, 0x1f ;  /* 0x00001fff02077589 */ /* 0x000f6200000e0000 */
[----:B------:R-:W-:Y:S01]  /*0ab0*/  IMAD.SHL.U32 R3, R4, 0x4, RZ ;  /* 0x0000000404037824 */ /* 0x000fe200078e00ff */
[----:B------:R-:W-:Y:S01]  /*0ac0*/  ISETP.NE.AND P3, PT, R6, R11, PT ;  /* 0x0000000b0600720c */ /* 0x000fe20003f65270 */
[----:B------:R-:W-:Y:S01]  /*0ad0*/  IMAD.SHL.U32 R23, R8, 0x4, RZ ;  /* 0x0000000408177824 */ /* 0x000fe200078e00ff */
[----:B------:R-:W-:Y:S01]  /*0ae0*/  LOP3.LUT P0, RZ, R5, 0x7, RZ, 0xc0, !PT ;  /* 0x0000000705ff7812 */ /* 0x000fe2000780c0ff */
[----:B------:R-:W-:Y:S01]  /*0af0*/  IMAD.MOV.U32 R22, RZ, RZ, 0x1 ;  /* 0x00000001ff167424 */ /* 0x000fe200078e00ff */
[----:B------:R-:W-:Y:S01]  /*0b00*/  LOP3.LUT R10, R4, 0xc, R3, 0x78, !PT ;  /* 0x0000000c040a7812 */ /* 0x000fe200078e7803 */
[----:B------:R-:W-:Y:S01]  /*0b10*/  IMAD.MOV.U32 R19, RZ, RZ, 0x1 ;  /* 0x00000001ff137424 */ /* 0x000fe200078e00ff */
[----:B------:R-:W-:Y:S01]  /*0b20*/  LOP3.LUT R23, R8, 0xc, R23, 0x78, !PT ;  /* 0x0000000c08177812 */ /* 0x000fe200078e7817 */
[----:B------:R-:W-:Y:S01]  /*0b30*/  NOP ;  /* 0x0000000000007918 */ /* 0x000fe20000000000 */
[C---:B------:R-:W-:Y:S01]  /*0b40*/  @P4 LEA.HI R3, R10.reuse, R10, RZ, 0x1 ;  /* 0x0000000a0a034211 */ /* 0x040fe200078f08ff */
[----:B------:R0:W-:Y:S01]  /*0b50*/  STL [R1], R10 ;  /* 0x0000000a01007387 */ /* 0x0001e20000100800 */
[----:B------:R-:W-:-:S02]  /*0b60*/  ISETP.LT.U32.AND P6, PT, R10, 0x2, !P0 ;  /* 0x000000020a00780c */ /* 0x000fc400047c1070 */
[----:B------:R-:W-:Y:S02]  /*0b70*/  @P4 SHF.R.S32.HI R3, RZ, 0x1, R3 ;  /* 0x00000001ff034819 */ /* 0x000fe40000011403 */
[----:B------:R-:W-:Y:S02]  /*0b80*/  @P3 LEA.HI R4, R23, R23, RZ, 0x1 ;  /* 0x0000001717043211 */ /* 0x000fe400078f08ff */
[----:B------:R-:W-:Y:S02]  /*0b90*/  @P4 ISETP.NE.AND P5, PT, R3, R12, PT ;  /* 0x0000000c0300420c */ /* 0x000fe40003fa5270 */
[----:B------:R-:W-:Y:S02]  /*0ba0*/  @P3 SHF.R.S32.HI R4, RZ, 0x1, R4 ;  /* 0x00000001ff043819 */ /* 0x000fe40000011404 */
[----:B------:R-:W-:Y:S02]  /*0bb0*/  @P4 SEL R22, RZ, 0x1, P5 ;  /* 0x00000001ff164807 */ /* 0x000fe40002800000 */
[----:B-----5:R-:W-:-:S02]  /*0bc0*/  ISETP.NE.AND P5, PT, R7, RZ, PT ;  /* 0x000000ff0700720c */ /* 0x020fc40003fa5270 */
[----:B------:R-:W-:Y:S02]  /*0bd0*/  @P3 ISETP.NE.AND P4, PT, R4, R12, PT ;  /* 0x0000000c0400320c */ /* 0x000fe40003f85270 */
[----:B------:R-:W-:Y:S02]  /*0be0*/  SEL R3, RZ, 0x1, !P6 ;  /* 0x00000001ff037807 */ /* 0x000fe40007000000 */
[----:B------:R-:W-:Y:S02]  /*0bf0*/  ISETP.LT.U32.AND P0, PT, R23, 0x2, !P0 ;  /* 0x000000021700780c */ /* 0x000fe40004701070 */
[----:B0-----:R-:W-:Y:S02]  /*0c00*/  ISETP.EQ.U32.AND P1, PT, R9, 0x1, PT ;  /* 0x000000010900780c */ /* 0x001fe40003f22070 */
[----:B------:R-:W-:Y:S02]  /*0c10*/  ISETP.NE.AND P2, PT, R13, RZ, PT ;  /* 0x000000ff0d00720c */ /* 0x000fe40003f45270 */
[----:B------:R-:W-:-:S02]  /*0c20*/  LOP3.LUT R22, R22, R3, RZ, 0xc0, !PT ;  /* 0x0000000316167212 */ /* 0x000fc400078ec0ff */
[----:B------:R-:W-:Y:S02]  /*0c30*/  SEL R4, RZ, 0x1, !P0 ;  /* 0x00000001ff047807 */ /* 0x000fe40004000000 */
[----:B------:R-:W-:Y:S01]  /*0c40*/  @P3 SEL R19, RZ, 0x1, P4 ;  /* 0x00000001ff133807 */ /* 0x000fe20002000000 */
[----:B------:R-:W-:Y:S06]  /*0c50*/  @P5 BRA `(.L_x_174) ;  /* 0x0000000000485947 */ /* 0x000fec0003800000 */
[----:B-1----:R-:W0:Y:S01]  /*0c60*/  S2UR UR5, SR_CgaCtaId ;  /* 0x00000000000579c3 */ /* 0x002e220000008800 */
        /* <DEDUP_REMOVED lines=12> */
[----:B0-----:R0:W1:Y:S08]  /*0d30*/  SYNCS.EXCH.64 URZ, [UR8+0x348b0], UR4 ;  /* 0x0348b004083f75b2 */ /* 0x0010700008000100 */
[----:B------:R0:W0:Y:S01]  /*0d40*/  SYNCS.EXCH.64 URZ, [UR8+0x348c0], UR6 ;  /* 0x0348c006083f75b2 */ /* 0x0000220008000100 */
[----:B------:R0:W0:Y:S01]  /*0d50*/  SYNCS.EXCH.64 URZ, [UR8+0x348b8], UR4 ;  /* 0x0348b804083f75b2 */ /* 0x0000220008000100 */
[----:B------:R0:W0:Y:S01]  /*0d60*/  SYNCS.EXCH.64 URZ, [UR8+0x348c8], UR6 ;  /* 0x0348c806083f75b2 */ /* 0x0000220008000100 */
[----:B------:R-:W-:Y:S01]  /*0d70*/  NOP ;  /* 0x0000000000007918 */ /* 0x000fe20000000000 */
.L_x_174:
[----:B------:R-:W-:Y:S01]  /*0d80*/  LOP3.LUT R19, R19, R4, RZ, 0xc0, !PT ;  /* 0x0000000413137212 */ /* 0x000fe200078ec0ff */
[----:B------:R-:W-:Y:S01]  /*0d90*/  NOP ;  /* 0x0000000000007918 */ /* 0x000fe20000000000 */
[----:B------:R-:W-:Y:S05]  /*0da0*/  @!P1 BRA `(.L_x_175) ;  /* 0x0000000000089947 */ /* 0x000fea0003800000 */
[----:B01234-:R-:W-:Y:S01]  /*0db0*/  UCGABAR_ARV ;  /* 0x00000000000079c7 */ /* 0x01ffe20008000000 */
[----:B------:R-:W-:Y:S05]  /*0dc0*/  BRA `(.L_x_176) ;  /* 0x0000000000047947 */ /* 0x000fea0003800000 */
.L_x_175:
[----:B01234-:R-:W-:Y:S01]  /*0dd0*/  NOP ;  /* 0x0000000000007918 */ /* 0x01ffe20000000000 */
.L_x_176:
[----:B------:R-:W-:Y:S05]  /*0de0*/  @!P1 BRA `(.L_x_177) ;  /* 0x00000000000c9947 */ /* 0x000fea0003800000 */
[----:B------:R-:W-:Y:S01]  /*0df0*/  UCGABAR_WAIT ;  /* 0x0000000000007dc7 */ /* 0x000fe20008000000 */
[----:B------:R-:W-:Y:S01]  /*0e00*/  CCTL.IVALL ;  /* 0x00000000ff00798f */ /* 0x000fe20002000000 */
[----:B------:R-:W-:Y:S05]  /*0e10*/  BRA `(.L_x_178) ;  /* 0x0000000000047947 */ /* 0x000fea0003800000 */
.L_x_177:
[----:B------:R-:W-:Y:S06]  /*0e20*/  BAR.SYNC.DEFER_BLOCKING 0x0 ;  /* 0x0000000000007b1d */ /* 0x000fec0000010000 */
.L_x_178:
[----:B------:R-:W-:-:S05]  /*0e30*/  IMAD.MOV.U32 R3, RZ, RZ, 0x1 ;  /* 0x00000001ff037424 */ /* 0x000fca00078e00ff */
[----:B------:R-:W-:-:S05]  /*0e40*/  SEL R3, R3, 0x2, !P2 ;  /* 0x0000000203037807 */ /* 0x000fca0005000000 */
[----:B------:R0:W-:Y:S01]  /*0e50*/  STL [R1+0x2c], R3 ;  /* 0x00002c0301007387 */ /* 0x0001e20000100800 */
[----:B------:R-:W-:Y:S05]  /*0e60*/  @!P2 BRA `(.L_x_179) ;  /* 0x000000d400f4a947 */ /* 0x000fea0003800000 */
.L_x_180:
[----:B------:R-:W-:-:S08]  /*0e70*/  NOP ;  /* 0x0000000000007918 */ /* 0x000fd00000000000 */
[----:B------:R-:W1:Y:S02]  /*0e80*/  USETMAXREG.TRY_ALLOC.CTAPOOL UP0, 0xf0 ;  /* 0x000000f0000079c8 */ /* 0x000e640008000600 */
[----:B-1----:R-:W-:-:S13]  /*0e90*/  PLOP3.LUT P0, PT, PT, PT, UP0, 0x80, 0x0 ;  /* 0x000000000000781c */ /* 0x002fda0003f0f008 */
[----:B------:R-:W-:Y:S05]  /*0ea0*/  @!P0 BRA `(.L_x_180) ;  /* 0xfffffffc00f08947 */ /* 0x000fea000383ffff */
[----:B------:R-:W-:Y:S01]  /*0eb0*/  LOP3.LUT R2, R0, 0xffffff80, RZ, 0xc0, !PT ;  /* 0xffffff8000027812 */ /* 0x000fe200078ec0ff */
[----:B------:R-:W1:Y:S08]  /*0ec0*/  S2UR UR4, SR_CTAID.X ;  /* 0x00000000000479c3 */ /* 0x000e700000002500 */
[----:B------:R-:W-:Y:S06]  /*0ed0*/  BAR.ARV 0x8, 0x180 ;  /* 0x0206000000007b1d */ /* 0x000fec0000002000 */
[----:B------:R-:W-:-:S02]  /*0ee0*/  ISETP.NE.AND P0, PT, R2, 0x80, PT ;  /* 0x000000800200780c */ /* 0x000fc40003f05270 */
[----:B------:R-:W1:Y:S11]  /*0ef0*/  LDC R2, c[0x0][0xc34] ;  /* 0x00030d00ff027b82 */ /* 0x000e760000000800 */
[----:B------:R-:W-:Y:S06]  /*0f00*/  @!P0 BAR.ARV 0x9, 0x100 ;  /* 0x0244000000008b1d */ /* 0x000fec0000002000 */
[----:B-1----:R-:W-:-:S13]  /*0f10*/  ISETP.LE.AND P0, PT, R2, UR4, PT ;  /* 0x0000000402007c0c */ /* 0x002fda000bf03270 */
[----:B------:R-:W-:Y:S05]  /*0f20*/  @P0 EXIT ;  /* 0x000000000000094d */ /* 0x000fea0003800000 */
[----:B------:R-:W2:Y:S01]  /*0f30*/  LDL.LU R10, [R1+0x2c] ;  /* 0x00002c00010a7983 */ /* 0x000ea20000300800 */
[----:B------:R-:W-:Y:S01]  /*0f40*/  VIADD R0, R0, 0xffffff80 ;  /* 0xffffff8000007836 */ /* 0x000fe20000000000 */
[----:B------:R-:W-:Y:S01]  /*0f50*/  UMOV UR60, URZ ;  /* 0x0000003f003c7c82 */ /* 0x000fe20008000000 */
[----:B------:R-:W-:Y:S02]  /*0f60*/  IMAD.MOV.U32 R234, RZ, RZ, -0x2 ;  /* 0xfffffffeffea7424 */ /* 0x000fe400078e00ff */
[----:B------:R-:W-:Y:S01]  /*0f70*/  IMAD.U32 R223, RZ, RZ, UR4 ;  /* 0x00000004ffdf7e24 */ /* 0x000fe2000f8e00ff */
[----:B0-----:R-:W-:Y:S01]  /*0f80*/  SHF.R.S32.HI R3, RZ, 0x1f, R0 ;  /* 0x0000001fff037819 */ /* 0x001fe20000011400 */
        /* <DEDUP_REMOVED lines=15> */
[----:B------:R-:W-:Y:S01]  /*1080*/  LEA.HI R2, R7, R226, RZ, 0x2 ;  /* 0x000000e207027211 */ /* 0x000fe200078f10ff */
[----:B------:R-:W-:Y:S01]  /*1090*/  IMAD R9, R9, 0x40, R6 ;  /* 0x0000004009097824 */ /* 0x000fe200078e0206 */
[----:B------:R-:W-:Y:S02]  /*10a0*/  LEA.HI R225, R3, R0, RZ, 0x3 ;  /* 0x0000000003e17211 */ /* 0x000fe400078f18ff */
[--C-:B------:R-:W-:Y:S02]  /*10b0*/  SHF.R.S32.HI R6, RZ, 0x2, R2.reuse ;  /* 0x00000002ff067819 */ /* 0x100fe40000011402 */
[----:B------:R-:W-:Y:S02]  /*10c0*/  SHF.R.S32.HI R13, RZ, 0x1f, R2 ;  /* 0x0000001fff0d7819 */ /* 0x000fe40000011402 */
[----:B------:R-:W-:Y:S02]  /*10d0*/  LEA.HI R4, R4, R11, RZ, 0x1 ;  /* 0x0000000b04047211 */ /* 0x000fe400078f08ff */
[----:B------:R-:W-:-:S02]  /*10e0*/  LOP3.LUT R3, R8, 0xfffffffc, RZ, 0xc0, !PT ;  /* 0xfffffffc08037812 */ /* 0x000fc400078ec0ff */
[----:B------:R-:W-:Y:S02]  /*10f0*/  LEA.HI R13, R13, R6, RZ, 0x3 ;  /* 0x000000060d0d7211 */ /* 0x000fe400078f18ff */
[----:B------:R-:W-:Y:S01]  /*1100*/  SHF.R.S32.HI R230, RZ, 0x7, R5 ;  /* 0x00000007ffe67819 */ /* 0x000fe20000011405 */
[----:B------:R-:W-:Y:S01]  /*1110*/  IMAD.IADD R8, R0, 0x1, -R3 ;  /* 0x0000000100087824 */ /* 0x000fe200078e0a03 */
[----:B------:R-:W-:Y:S02]  /*1120*/  LOP3.LUT R4, R4, 0x1ffffffe, RZ, 0xc0, !PT ;  /* 0x1ffffffe04047812 */ /* 0x000fe400078ec0ff */
[----:B------:R-:W-:Y:S02]  /*1130*/  LOP3.LUT R15, R225, 0xfffffff8, RZ, 0xc0, !PT ;  /* 0xfffffff8e10f7812 */ /* 0x000fe400078ec0ff */
[----:B------:R-:W-:Y:S01]  /*1140*/  LOP3.LUT R13, R13, 0xfffffff8, RZ, 0xc0, !PT ;  /* 0xfffffff80d0d7812 */ /* 0x000fe200078ec0ff */
[----:B------:R-:W-:Y:S01]  /*1150*/  IMAD.IADD R4, R11, 0x1, -R4 ;  /* 0x000000010b047824 */ /* 0x000fe200078e0a04 */
[----:B------:R-:W-:Y:S01]  /*1160*/  LEA.HI R7, R7, R226, RZ, 0x5 ;  /* 0x000000e207077211 */ /* 0x000fe200078f28ff */
[----:B------:R-:W-:Y:S01]  /*1170*/  IMAD.IADD R222, R0, 0x1, -R15 ;  /* 0x0000000100de7824 */ /* 0x000fe200078e0a0f */
[----:B------:R-:W-:Y:S01]  /*1180*/  LEA.HI R5, R5, R230, RZ, 0x1 ;  /* 0x000000e605057211 */ /* 0x000fe200078f08ff */
[----:B------:R-:W-:Y:S01]  /*1190*/  IMAD.IADD R6, R6, 0x1, -R13 ;  /* 0x0000000106067824 */ /* 0x000fe200078e0a0d */
[----:B------:R-:W-:Y:S01]  /*11a0*/  LEA.HI R0, R8, R8, RZ, 0x1 ;  /* 0x0000000808007211 */ /* 0x000fe200078f08ff */
[----:B------:R-:W-:Y:S01]  /*11b0*/  IMAD R233, R4, 0x8, R9 ;  /* 0x0000000804e97824 */ /* 0x000fe200078e0209 */
[----:B------:R-:W-:Y:S01]  /*11c0*/  SHF.R.S32.HI R7, RZ, 0x5, R7 ;  /* 0x00000005ff077819 */ /* 0x000fe20000011407 */
[----:B------:R-:W-:Y:S01]  /*11d0*/  IMAD.SHL.U32 R220, R222, 0x8, RZ ;  /* 0x00000008dedc7824 */ /* 0x000fe200078e00ff */
[----:B------:R-:W-:-:S02]  /*11e0*/  LOP3.LUT R5, R5, 0x3fffffe, RZ, 0xc0, !PT ;  /* 0x03fffffe05057812 */ /* 0x000fc400078ec0ff */
[----:B------:R-:W-:Y:S01]  /*11f0*/  LOP3.LUT R3, R2, 0x7ffffffc, RZ, 0xc0, !PT ;  /* 0x7ffffffc02037812 */ /* 0x000fe200078ec0ff */
[----:B------:R-:W-:Y:S01]  /*1200*/  IMAD R6, R7, 0x10, R6 ;  /* 0x0000001007067824 */ /* 0x000fe200078e0206 */
[----:B------:R-:W-:Y:S01]  /*1210*/  LOP3.LUT R9, R0, 0x1ffffffe, RZ, 0xc0, !PT ;  /* 0x1ffffffe00097812 */ /* 0x000fe200078ec0ff */
[----:B------:R-:W-:Y:S01]  /*1220*/  IMAD.IADD R5, R230, 0x1, -R5 ;  /* 0x00000001e6057824 */ /* 0x000fe200078e0a05 */
[----:B------:R-:W-:Y:S01]  /*1230*/  IADD3 R221, R220, 0x40, RZ ;  /* 0x00000040dcdd7810 */ /* 0x000fe20007ffe0ff */
[----:B------:R-:W-:Y:S01]  /*1240*/  IMAD.IADD R3, R226, 0x1, -R3 ;  /* 0x00000001e2037824 */ /* 0x000fe200078e0a03 */
[----:B------:R-:W-:Y:S01]  /*1250*/  SHF.R.S32.HI R225, RZ, 0x3, R225 ;  /* 0x00000003ffe17819 */ /* 0x000fe200000114e1 */
[----:B------:R-:W-:Y:S01]  /*1260*/  IMAD.IADD R232, R8, 0x1, -R9 ;  /* 0x0000000108e87824 */ /* 0x000fe200078e0a09 */
[----:B------:R-:W-:Y:S01]  /*1270*/  SHF.R.S32.HI R235, RZ, 0x1f, R221 ;  /* 0x0000001fffeb7819 */ /* 0x000fe200000114dd */
[----:B------:R-:W-:Y:S02]  /*1280*/  IMAD R231, R5, 0x40, R6 ;  /* 0x0000004005e77824 */ /* 0x000fe400078e0206 */
[----:B------:R-:W-:-:S02]  /*1290*/  IMAD R234, R3, R234, 0xb0 ;  /* 0x000000b003ea7424 */ /* 0x000fc400078e02ea */
[----:B------:R-:W-:Y:S01]  /*12a0*/  IMAD R232, R232, 0x8, R231 ;  /* 0x00000008e8e87824 */ /* 0x000fe200078e02e7 */
[----:B--2---:R-:W-:-:S07]  /*12b0*/  LOP3.LUT R17, R10, 0x1, RZ, 0xfc, !PT ;  /* 0x000000010a117812 */ /* 0x004fce00078efcff */
.L_x_213:
[----:B0-----:R-:W0:Y:S01]  /*12c0*/  SHFL.IDX PT, R0, R230, RZ, 0x1f ;  /* 0x00001fffe6007589 */ /* 0x001e2200000e0000 */
[----:B-1----:R-:W1:Y:S01]  /*12d0*/  S2UR UR5, SR_CgaCtaId ;  /* 0x00000000000579c3 */ /* 0x002e620000008800 */
[----:B------:R-:W-:Y:S01]  /*12e0*/  ULDC UR4, c[0x0][0xc38] ;  /* 0x00030e0000047ab9 */ /* 0x000fe20000000800 */
[----:B------:R-:W-:Y:S01]  /*12f0*/  ULDC.64 UR6, c[0x0][0x418] ;  /* 0x0001060000067ab9 */ /* 0x000fe20000000a00 */
[----:B------:R-:W-:Y:S01]  /*1300*/  R2UR UR12, R223 ;  /* 0x00000000df0c72ca */ /* 0x000fe200000e0000 */
[----:B------:R-:W-:Y:S02]  /*1310*/  UISETP.NE.AND UP1, UPT, UR4, 0x1, UPT ;  /* 0x000000010400788c */ /* 0x000fe4000bf25270 */
[----:B------:R-:W-:Y:S02]  /*1320*/  UISETP.NE.U32.AND UP0, UPT, UR6, URZ, UPT ;  /* 0x0000003f0600728c */ /* 0x000fe4000bf05070 */
[----:B--2---:R-:W2:Y:S01]  /*1330*/  LDC R113, c[0x0][0x2f0] ;  /* 0x0000bc00ff717b82 */ /* 0x004ea20000000800 */
        /* <DEDUP_REMOVED lines=13> */
[----:B---3--:R-:W-:Y:S01]  /*1410*/  IMAD.U32 R2, RZ, RZ, UR8 ;  /* 0x00000008ff027e24 */ /* 0x008fe2000f8e00ff */
        /* <DEDUP_REMOVED lines=10> */
[----:B------:R-:W-:Y:S02]  /*14c0*/  UIADD3 UR7, UR14, -UR7, URZ ;  /* 0x800000070e077290 */ /* 0x000fe4000fffe03f */
[----:B----4-:R-:W-:Y:S01]  /*14d0*/  IMAD.U32 R18, RZ, RZ, UR14 ;  /* 0x0000000eff127e24 */ /* 0x010fe2000f8e00ff */
[----:B------:R-:W-:Y:S01]  /*14e0*/  UMOV UR6, UR13 ;  /* 0x0000000d00067c82 */ /* 0x000fe20008000000 */
[----:B------:R-:W-:Y:S01]  /*14f0*/  @UP2 USHF.R.U32.HI UR6, URZ, UR9, UR5 ;  /* 0x000000093f062299 */ /* 0x000fe20008011605 */
[----:B------:R-:W-:Y:S01]  /*1500*/  SHF.R.U32.HI R3, RZ, 0x1f, R0 ;  /* 0x0000001fff037819 */ /* 0x000fe20000011600 */
[----:B------:R-:W-:Y:S01]  /*1510*/  ULEA UR7, UR7, UR10, 0xd ;  /* 0x0000000a07077291 */ /* 0x000fe2000f8e683f */
[----:B------:R-:W-:Y:S01]  /*1520*/  IMAD.U32 R229, RZ, RZ, UR13 ;  /* 0x0000000dffe57e24 */ /* 0x000fe2000f8e00ff */
[----:B------:R-:W-:Y:S01]  /*1530*/  UMOV UR4, UR12 ;  /* 0x0000000c00047c82 */ /* 0x000fe20008000000 */
[----:B------:R-:W-:Y:S01]  /*1540*/  LEA.HI.SX32 R112, R0, R3, 0x1b ;  /* 0x0000000300707211 */ /* 0x000fe200078fdaff */
[----:B------:R-:W-:Y:S01]  /*1550*/  USHF.R.U32.HI UR7, URZ, 0x4, UR7 ;  /* 0x000000043f077899 */ /* 0x000fe20008011607 */
[----:B------:R-:W-:-:S02]  /*1560*/  IMAD.U32 R228, RZ, RZ, UR6 ;  /* 0x00000006ffe47e24 */ /* 0x000fc4000f8e00ff */
[----:B------:R-:W-:Y:S01]  /*1570*/  IMAD.U32 R227, RZ, RZ, UR4 ;  /* 0x00000004ffe37e24 */ /* 0x000fe2000f8e00ff */
[----:B------:R-:W-:Y:S01]  /*1580*/  ULOP3.LUT UR45, UR7, 0x3fff, URZ, 0xc0, !UPT ;  /* 0x00003fff072d7892 */ /* 0x000fe2000f8ec03f */
[----:B------:R-:W-:Y:S11]  /*1590*/  @!P0 BRA `(.L_x_181) ;  /* 0x0000000000408947 */ /* 0x000ff60003800000 */
[----:B------:R-:W-:Y:S01]  /*15a0*/  MOV R0, 0x0 ;  /* 0x0000000000007802 */ /* 0x000fe20000000f00 */
[----:B------:R-:W-:Y:S01]  /*15b0*/  ULDC.64 UR4, c[0x4][0xa0] ;  /* 0x0100280000047ab9 */ /* 0x000fe20000000a00 */
[----:B------:R-:W-:Y:S01]  /*15c0*/  ULDC.64 UR6, c[0x4][0x40] ;  /* 0x0100100000067ab9 */ /* 0x000fe20000000a00 */
[----:B------:R-:W-:Y:S01]  /*15d0*/  IMAD.U32 R4, RZ, RZ, UR4 ;  /* 0x00000004ff047e24 */ /* 0x000fe2000f8e00ff */
[----:B------:R0:W1:Y:S01]  /*15e0*/  LDC.64 R14, c[0x4][R0] ;  /* 0x01000000000e7b82 */ /* 0x0000620000000a00 */
[----:B------:R-:W-:Y:S01]  /*15f0*/  IMAD.U32 R5, RZ, RZ, UR5 ;  /* 0x00000005ff057e24 */ /* 0x000fe2000f8e00ff */
[----:B------:R-:W-:Y:S01]  /*1600*/  ULDC.64 UR4, c[0x4][0xa8] ;  /* 0x01002a0000047ab9 */ /* 0x000fe20000000a00 */
[----:B------:R-:W-:Y:S02]  /*1610*/  IMAD.U32 R10, RZ, RZ, UR6 ;  /* 0x00000006ff0a7e24 */ /* 0x000fe4000f8e00ff */
        /* <DEDUP_REMOVED lines=8> */
.L_x_181:
[----:B------:R-:W-:Y:S02]  /*16a0*/  R2UR UR4, R2 ;  /* 0x00000000020472ca */ /* 0x000fe400000e0000 */
[----:B------:R-:W-:Y:S02]  /*16b0*/  LOP3.LUT R0, R224, 0x1, RZ, 0xc0, !PT ;  /* 0x00000001e0007812 */ /* 0x000fe400078ec0ff */
[----:B------:R-:W-:Y:S02]  /*16c0*/  ISETP.NE.AND P0, PT, R17, 0x3, PT ;  /* 0x000000031100780c */ /* 0x000fe40003f05270 */
[----:B------:R-:W-:-:S07]  /*16d0*/  SHF.L.U32 R0, R0, 0x1f, RZ ;  /* 0x0000001f00007819 */ /* 0x000fce00000006ff */
[----:B------:R-:W0:Y:S02]  /*16e0*/  SYNCS.PHASECHK.TRANS64.TRYWAIT P1, [UR4+0x34800], R0 ;  /* 0x03480000ff0075a7 */ /* 0x000e240008020144 */
[----:B0-----:R-:W-:Y:S05]  /*16f0*/  @!P1 BRA `(.L_x_182) ;  /* 0x0000011400009947 */ /* 0x001fea0003800000 */
.L_x_308:
[----:B------:R-:W-:Y:S05]  /*1700*/  @!P0 BRA `(.L_x_183) ;  /* 0x0000000000048947 */ /* 0x000fea0003800000 */
[----:B------:R-:W-:Y:S01]  /*1710*/  BPT.TRAP 0x1 ;  /* 0x000000040000795c */ /* 0x000fe20000300000 */
.L_x_183:
        /* <DEDUP_REMOVED lines=9> */
.L_x_184:
[----:B-1----:R-:W-:Y:S05]  /*17b0*/  @P1 BRA `(.L_x_185) ;  /* 0x0000000000081947 */ /* 0x002fea0003800000 */
[----:B------:R-:W1:Y:S02]  /*17c0*/  SYNCS.PHASECHK.TRANS64.TRYWAIT P1, [R3+URZ+0x34830], R0 ;  /* 0x03483000030075a7 */ /* 0x000e64000802017f */
[----:B-1----:R-:W-:Y:S05]  /*17d0*/  @!P1 BRA `(.L_x_186) ;  /* 0x0000011000e49947 */ /* 0x002fea0003800000 */
.L_x_185:
[----:B------:R-:W-:Y:S05]  /*17e0*/  WARPSYNC.ALL ;  /* 0x0000000000007948 */ /* 0x000fea0003800000 */
[----:B------:R-:W-:Y:S01]  /*17f0*/  R2UR UR4, R2 ;  /* 0x00000000020472ca */ /* 0x000fe200000e0000 */
[----:B------:R-:W-:Y:S01]  /*1800*/  ULOP3.LUT UR45, UR45, 0x10000, URZ, 0xfc, !UPT ;  /* 0x000100002d2d7892 */ /* 0x000fe2000f8efc3f */
[----:B------:R-:W-:Y:S01]  /*1810*/  WARPGROUP.ARRIVE ;  /* 0x00000000000079c5 */ /* 0x000fe20000000000 */
[----:B------:R-:W-:Y:S01]  /*1820*/  UMOV UR37, 0x40000040 ;  /* 0x4000004000257882 */ /* 0x000fe20000000000 */
[----:B------:R-:W-:Y:S01]  /*1830*/  UMOV UR39, 0x40000040 ;  /* 0x4000004000277882 */ /* 0x000fe20000000000 */
[----:B------:R-:W-:Y:S01]  /*1840*/  UMOV UR5, UR37 ;  /* 0x0000002500057c82 */ /* 0x000fe20008000000 */
[----:B------:R-:W-:Y:S01]  /*1850*/  UMOV UR9, UR37 ;  /* 0x0000002500097c82 */ /* 0x000fe20008000000 */
[----:B------:R-:W-:Y:S01]  /*1860*/  UMOV UR11, 0x40000040 ;  /* 0x40000040000b7882 */ /* 0x000fe20000000000 */
[----:B------:R-:W-:Y:S01]  /*1870*/  UMOV UR36, UR45 ;  /* 0x0000002d00247c82 */ /* 0x000fe20008000000 */
[----:B------:R-:W-:Y:S01]  /*1880*/  UMOV UR13, UR37 ;  /* 0x00000025000d7c82 */ /* 0x000fe20008000000 */
[----:B------:R-:W-:Y:S01]  /*1890*/  UMOV UR8, UR36 ;  /* 0x0000002400087c82 */ /* 0x000fe20008000000 */
[----:B------:R-:W-:Y:S01]  /*18a0*/  UMOV UR12, UR36 ;  /* 0x00000024000c7c82 */ /* 0x000fe20008000000 */
[----:B------:R-:W-:Y:S01]  /*18b0*/  UMOV UR15, 0x40000040 ;  /* 0x40000040000f7882 */ /* 0x000fe20000000000 */
[----:B------:R-:W-:Y:S01]  /*18c0*/  UIADD3 UR4, UR4, 0x1e400, URZ ;  /* 0x0001e40004047890 */ /* 0x000fe2000fffe03f */
[----:B------:R-:W-:Y:S01]  /*18d0*/  IMAD.U32 R8, RZ, RZ, UR36 ;  /* 0x00000024ff087e24 */ /* 0x000fe2000f8e00ff */
[----:B------:R-:W-:Y:S01]  /*18e0*/  UMOV UR16, UR36 ;  /* 0x0000002400107c82 */ /* 0x000fe20008000000 */
[----:B------:R-:W-:Y:S01]  /*18f0*/  UMOV UR17, UR37 ;  /* 0x0000002500117c82 */ /* 0x000fe20008000000 */
[----:B------:R-:W-:Y:S01]  /*1900*/  USHF.R.U32.HI UR4, URZ, 0x4, UR4 ;  /* 0x000000043f047899 */ /* 0x000fe20008011604 */
[----:B------:R-:W-:Y:S01]  /*1910*/  IMAD.U32 R9, RZ, RZ, UR37 ;  /* 0x00000025ff097e24 */ /* 0x000fe2000f8e00ff */
[----:B------:R-:W-:Y:S01]  /*1920*/  UMOV UR19, 0x40000040 ;  /* 0x4000004000137882 */ /* 0x000fe20000000000 */
[----:B------:R-:W-:Y:S01]  /*1930*/  UMOV UR20, UR36 ;  /* 0x0000002400147c82 */ /* 0x000fe20008000000 */
[----:B------:R-:W-:Y:S01]  /*1940*/  ULOP3.LUT UR6, UR4, 0x3fff, URZ, 0xc0, !UPT ;  /* 0x00003fff04067892 */ /* 0x000fe2000f8ec03f */
[----:B------:R-:W-:-:S02]  /*1950*/  UMOV UR21, UR37 ;  /* 0x0000002500157c82 */ /* 0x000fc40008000000 */
[----:B------:R-:W-:Y:S01]  /*1960*/  UMOV UR4, UR36 ;  /* 0x0000002400047c82 */ /* 0x000fe20008000000 */
[----:B------:R-:W-:Y:S01]  /*1970*/  ULOP3.LUT UR7, UR6, 0x10000, URZ, 0xfc, !UPT ;  /* 0x0001000006077892 */ /* 0x000fe2000f8efc3f */
[----:B------:R-:W-:Y:S01]  /*1980*/  UMOV UR23, 0x40000040 ;  /* 0x4000004000177882 */ /* 0x000fe20000000000 */
[----:B------:R-:W-:Y:S02]  /*1990*/  UMOV UR24, UR36 ;  /* 0x0000002400187c82 */ /* 0x000fe40008000000 */
[----:B------:R-:W-:Y:S02]  /*19a0*/  UIMAD UR44, UR60, 0xb00, UR7 ;  /* 0x00000b003c2c78a4 */ /* 0x000fe4000f8e0207 */
[----:B01----:R-:W-:Y:S01]  /*19b0*/  IMAD.U32 R0, RZ, RZ, UR7 ;  /* 0x00000007ff007e24 */ /* 0x003fe2000f8e00ff */
[----:B------:R-:W-:Y:S01]  /*19c0*/  UMOV UR7, 0x40000040 ;  /* 0x4000004000077882 */ /* 0x000fe20000000000 */
[----:B------:R-:W-:Y:S02]  /*19d0*/  UIADD3 UR6, UR44, 0x80, URZ ;  /* 0x000000802c067890 */ /* 0x000fe4000fffe03f */
[----:B------:R-:W-:-:S02]  /*19e0*/  UIADD3 UR10, UR44, 0x100, URZ ;  /* 0x000001002c0a7890 */ /* 0x000fc4000fffe03f */
[----:B------:R-:W-:Y:S01]  /*19f0*/  UMOV UR38, UR44 ;  /* 0x0000002c00267c82 */ /* 0x000fe20008000000 */
[----:B------:R-:W-:Y:S01]  /*1a00*/  UIADD3 UR14, UR44, 0x180, URZ ;  /* 0x000001802c0e7890 */ /* 0x000fe2000fffe03f */
[----:B------:R-:W-:Y:S01]  /*1a10*/  HGMMA.64x16x16.F32.BF16 R104, gdesc[UR36], RZ, !UPT, gsb0 ;  /* 0x00200000246879f0 */ /* 0x000fe2000c0018ff */
[----:B------:R-:W-:Y:S02]  /*1a20*/  UIADD3 UR18, UR44, 0x200, URZ ;  /* 0x000002002c127890 */ /* 0x000fe4000fffe03f */
[----:B------:R-:W-:Y:S02]  /*1a30*/  UIADD3 UR22, UR44, 0x280, URZ ;  /* 0x000002802c167890 */ /* 0x000fe4000fffe03f */
[----:B------:R-:W-:Y:S01]  /*1a40*/  UIADD3 UR26, UR44, 0x300, URZ ;  /* 0x000003002c1a7890 */ /* 0x000fe2000fffe03f */
[----:B------:R-:W-:Y:S01]  /*1a50*/  UMOV UR25, UR37 ;  /* 0x0000002500197c82 */ /* 0x000fe20008000000 */
[----:B------:R-:W-:Y:S01]  /*1a60*/  UMOV UR27, 0x40000040 ;  /* 0x40000040001b7882 */ /* 0x000fe20000000000 */
[----:B------:R-:W-:Y:S01]  /*1a70*/  UIADD3 UR30, UR44, 0x380, URZ ;  /* 0x000003802c1e7890 */ /* 0x000fe2000fffe03f */
[----:B------:R-:W-:Y:S01]  /*1a80*/  UMOV UR28, UR36 ;  /* 0x00000024001c7c82 */ /* 0x000fe20008000000 */
[----:B------:R-:W-:Y:S01]  /*1a90*/  UMOV UR29, UR37 ;  /* 0x00000025001d7c82 */ /* 0x000fe20008000000 */
[----:B------:R-:W-:Y:S01]  /*1aa0*/  UMOV UR31, 0x40000040 ;  /* 0x40000040001f7882 */ /* 0x000fe20000000000 */
[----:B------:R-:W-:Y:S01]  /*1ab0*/  UIADD3 UR34, UR44, 0x400, URZ ;  /* 0x000004002c227890 */ /* 0x000fe2000fffe03f */
[----:B------:R-:W-:Y:S01]  /*1ac0*/  UMOV UR32, UR36 ;  /* 0x0000002400207c82 */ /* 0x000fe20008000000 */
[----:B------:R-:W-:Y:S01]  /*1ad0*/  UMOV UR33, UR37 ;  /* 0x0000002500217c82 */ /* 0x000fe20008000000 */
[----:B------:R-:W-:Y:S01]  /*1ae0*/  UMOV UR35, 0x40000040 ;  /* 0x4000004000237882 */ /* 0x000fe20000000000 */
[----:B------:R-:W-:Y:S01]  /*1af0*/  UMOV UR39, 0x40000040 ;  /* 0x4000004000277882 */ /* 0x000fe20000000000 */
[----:B------:R-:W-:Y:S01]  /*1b00*/  UIADD3 UR42, UR44, 0x602, URZ ;  /* 0x000006022c2a7890 */ /* 0x000fe2000fffe03f */
[----:B------:R-:W-:Y:S01]  /*1b10*/  UMOV UR43, 0x40000040 ;  /* 0x40000040002b7882 */ /* 0x000fe20000000000 */
[----:B------:R-:W-:Y:S01]  /*1b20*/  UIADD3 UR50, UR44, 0x604, URZ ;  /* 0x000006042c327890 */ /* 0x000fe2000fffe03f */
[----:B------:R-:W-:Y:S01]  /*1b30*/  UMOV UR51, 0x40000040 ;  /* 0x4000004000337882 */ /* 0x000fe20000000000 */
[----:B------:R-:W-:Y:S01]  /*1b40*/  UIADD3 UR54, UR44, 0x606, URZ ;  /* 0x000006062c367890 */ /* 0x000fe2000fffe03f */
[----:B------:R-:W-:Y:S01]  /*1b50*/  UMOV UR55, 0x40000040 ;  /* 0x4000004000377882 */ /* 0x000fe20000000000 */
        /* <DEDUP_REMOVED lines=50> */
[----:B------:R-:W-:Y:S02]  /*1e80*/  UMOV UR37, 0x40000040 ;  /* 0x4000004000257882 */ /* 0x000fe40000000000 */
[----:B------:R-:W-:Y:S01]  /*1e90*/  UMOV UR9, UR37 ;  /* 0x0000002500097c82 */ /* 0x000fe20008000000 */
[----:B------:R-:W-:Y:S01]  /*1ea0*/  UMOV UR13, UR37 ;  /* 0x00000025000d7c82 */ /* 0x000fe20008000000 */
[----:B------:R-:W-:Y:S01]  /*1eb0*/  UMOV UR17, UR37 ;  /* 0x0000002500117c82 */ /* 0x000fe20008000000 */
[----:B------:R-:W-:Y:S01]  /*1ec0*/  UMOV UR21, UR37 ;  /* 0x0000002500157c82 */ /* 0x000fe20008000000 */
[----:B------:R-:W-:Y:S01]  /*1ed0*/  UMOV UR25, UR37 ;  /* 0x0000002500197c82 */ /* 0x000fe20008000000 */
[----:B------:R-:W-:Y:S01]  /*1ee0*/  UMOV UR29, UR37 ;  /* 0x00000025001d7c82 */ /* 0x000fe20008000000 */
[----:B------:R-:W-:Y:S01]  /*1ef0*/  UMOV UR33, UR37 ;  /* 0x0000002500217c82 */ /* 0x000fe20008000000 */
[----:B------:R-:W-:Y:S01]  /*1f00*/  IMAD.U32 R7, RZ, RZ, UR37 ;  /* 0x00000025ff077e24 */ /* 0x000fe2000f8e00ff */
[----:B------:R-:W-:-:S02]  /*1f10*/  WARPGROUP.DEPBAR.LE gsb0, 0x0 ;  /* 0x00008000000079c5 */ /* 0x000fc40000010000 */
[----:B------:R-:W-:-:S06]  /*1f20*/  WARPGROUP.ARRIVE ;  /* 0x00000000000079c5 */ /* 0x000fcc0000000000 */
[----:B------:R-:W-:Y:S01]  /*1f30*/  HGMMA.64x16x16.F32.BF16 R24, gdesc[UR4], RZ, !UPT, gsb0 ;  /* 0x00200000041879f0 */ /* 0x000fe2000c0018ff */
[----:B------:R-:W-:Y:S02]  /*1f40*/  UIADD3 UR4, UR45, 0x2, URZ ;  /* 0x000000022d047890 */ /* 0x000fe4000fffe03f */
[----:B------:R-:W-:Y:S01]  /*1f50*/  UIADD3 UR6, UR44, 0x2, URZ ;  /* 0x000000022c067890 */ /* 0x000fe2000fffe03f */
[----:B------:R-:W-:Y:S01]  /*1f60*/  UMOV UR5, UR37 ;  /* 0x0000002500057c82 */ /* 0x000fe20008000000 */
[----:B------:R-:W-:-:S03]  /*1f70*/  UMOV UR7, 0x40000040 ;  /* 0x4000004000077882 */ /* 0x000fc60000000000 */
[----:B------:R-:W-:Y:S02]  /*1f80*/  UMOV UR36, UR4 ;  /* 0x0000000400247c82 */ /* 0x000fe40008000000 */
        /* <DEDUP_REMOVED lines=15> */
[----:B------:R-:W-:Y:S01]  /*2080*/  HGMMA.64x16x16.F32.BF16 R104, gdesc[UR36], R104, gsb0 ;  /* 0x00200000246879f0 */ /* 0x000fe20008001868 */
[----:B------:R-:W-:Y:S02]  /*2090*/  UMOV UR39, 0x40000040 ;  /* 0x4000004000277882 */ /* 0x000fe40000000000 */
[----:B------:R-:W-:Y:S02]  /*20a0*/  WARPGROUP.DEPBAR.LE gsb0, 0x0 ;  /* 0x00008000000079c5 */ /* 0x000fe40000010000 */
[----:B------:R-:W-:-:S06]  /*20b0*/  WARPGROUP.ARRIVE ;  /* 0x00000000000079c5 */ /* 0x000fcc0000000000 */
[----:B------:R-:W-:Y:S01]  /*20c0*/  HGMMA.64x16x16.F32.BF16 R96, gdesc[UR4], R96, gsb0 ;  /* 0x00200000046079f0 */ /* 0x000fe20008001860 */
[----:B------:R-:W-:Y:S02]  /*20d0*/  UIADD3 UR4, UR44, 0x202, URZ ;  /* 0x000002022c047890 */ /* 0x000fe4000fffe03f */
[----:B------:R-:W-:Y:S01]  /*20e0*/  UIADD3 UR6, UR44, 0x482, URZ ;  /* 0x000004822c067890 */ /* 0x000fe2000fffe03f */
[----:B------:R-:W-:Y:S01]  /*20f0*/  UMOV UR5, UR37 ;  /* 0x0000002500057c82 */ /* 0x000fe20008000000 */
[----:B------:R-:W-:-:S03]  /*2100*/  UMOV UR7, 0x40000040 ;  /* 0x4000004000077882 */ /* 0x000fc60000000000 */
[----:B------:R-:W-:Y:S01]  /*2110*/  UMOV UR18, UR4 ;  /* 0x0000000400127c82 */ /* 0x000fe20008000000 */
[----:B------:R-:W-:Y:S01]  /*2120*/  UMOV UR4, UR36 ;  /* 0x0000002400047c82 */ /* 0x000fe20008000000 */
        /* <DEDUP_REMOVED lines=136> */
[----:B------:R-:W-:Y:S01]  /*29b0*/  UMOV UR7, 0x40000040 ;  /* 0x4000004000077882 */ /* 0x000fe20000000000 */
        /* <DEDUP_REMOVED lines=14> */
[----:B------:R-:W-:-:S02]  /*2aa0*/  WARPGROUP.DEPBAR.LE gsb0, 0x0 ;  /* 0x00008000000079c5 */ /* 0x000fc40000010000 */
[----:B------:R-:W-:-:S06]  /*2ab0*/  WARPGROUP.ARRIVE ;  /* 0x00000000000079c5 */ /* 0x000fcc0000000000 */
[----:B------:R-:W-:Y:S01]  /*2ac0*/  HGMMA.64x16x16.F32.BF16 R104, gdesc[UR4], R104, gsb0 ;  /* 0x00200000046879f0 */ /* 0x000fe20008001868 */
[----:B------:R-:W-:Y:S01]  /*2ad0*/  UMOV UR6, UR10 ;  /* 0x0000000a00067c82 */ /* 0x000fe20008000000 */
[----:B------:R-:W-:Y:S01]  /*2ae0*/  UMOV UR7, 0x40000040 ;  /* 0x4000004000077882 */ /* 0x000fe20000000000 */
[----:B------:R-:W-:Y:S01]  /*2af0*/  UMOV UR10, UR14 ;  /* 0x0000000e000a7c82 */ /* 0x000fe20008000000 */
[----:B------:R-:W-:Y:S01]  /*2b00*/  UMOV UR14, UR18 ;  /* 0x00000012000e7c82 */ /* 0x000fe20008000000 */
[----:B------:R-:W-:Y:S02]  /*2b10*/  WARPGROUP.DEPBAR.LE gsb0, 0x0 ;  /* 0x00008000000079c5 */ /* 0x000fe40000010000 */
[----:B------:R-:W-:-:S06]  /*2b20*/  WARPGROUP.ARRIVE ;  /* 0x00000000000079c5 */ /* 0x000fcc0000000000 */
[----:B------:R-:W-:Y:S01]  /*2b30*/  HGMMA.64x16x16.F32.BF16 R96, gdesc[UR4], R96, gsb0 ;  /* 0x00200000046079f0 */ /* 0x000fe20008001860 */
[----:B------:R-:W-:Y:S01]  /*2b40*/  UIADD3 UR6, UR44, 0x206, URZ ;  /* 0x000002062c067890 */ /* 0x000fe2000fffe03f */
[----:B------:R-:W-:-:S06]  /*2b50*/  UMOV UR7, 0x40000040 ;  /* 0x4000004000077882 */ /* 0x000fcc0000000000 */
[----:B------:R-:W-:Y:S01]  /*2b60*/  UMOV UR18, UR6 ;  /* 0x0000000600127c82 */ /* 0x000fe20008000000 */
[----:B------:R-:W-:Y:S01]  /*2b70*/  UIADD3 UR6, UR44, 0x486, URZ ;  /* 0x000004862c067890 */ /* 0x000fe2000fffe03f */
[----:B------:R-:W-:Y:S02]  /*2b80*/  WARPGROUP.DEPBAR.LE gsb0, 0x0 ;  /* 0x00008000000079c5 */ /* 0x000fe40000010000 */
[----:B------:R-:W-:-:S06]  /*2b90*/  WARPGROUP.ARRIVE ;  /* 0x00000000000079c5 */ /* 0x000fcc0000000000 */
[----:B------:R-:W-:Y:S01]  /*2ba0*/  HGMMA.64x16x16.F32.BF16 R88, gdesc[UR8], R88, gsb0 ;  /* 0x00200000085879f0 */ /* 0x000fe20008001858 */
[----:B------:R-:W-:Y:S02]  /*2bb0*/  UIADD3 UR8, UR44, 0x506, URZ ;  /* 0x000005062c087890 */ /* 0x000fe4000fffe03f */
[----:B------:R-:W-:Y:S01]  /*2bc0*/  UIADD3 UR10, UR44, 0x580, URZ ;  /* 0x000005802c0a7890 */ /* 0x000fe2000fffe03f */
[----:B------:R-:W-:Y:S01]  /*2bd0*/  UMOV UR9, 0x40000040 ;  /* 0x4000004000097882 */ /* 0x000fe20000000000 */
[----:B------:R-:W-:Y:S01]  /*2be0*/  UMOV UR11, 0x40000040 ;  /* 0x40000040000b7882 */ /* 0x000fe20000000000 */
[----:B------:R-:W-:Y:S01]  /*2bf0*/  UMOV UR37, UR9 ;  /* 0x0000000900257c82 */ /* 0x000fe20008000000 */
[----:B------:R-:W-:Y:S02]  /*2c00*/  WARPGROUP.DEPBAR.LE gsb0, 0x0 ;  /* 0x00008000000079c5 */ /* 0x000fe40000010000 */
[----:B------:R-:W-:-:S06]  /*2c10*/  WARPGROUP.ARRIVE ;  /* 0x00000000000079c5 */ /* 0x000fcc0000000000 */
[----:B------:R-:W-:Y:S01]  /*2c20*/  HGMMA.64x16x16.F32.BF16 R80, gdesc[UR12], R80, gsb0 ;  /* 0x002000000c5079f0 */ /* 0x000fe20008001850 */
[----:B------:R-:W-:Y:S01]  /*2c30*/  UIADD3 UR14, UR44, 0x680, URZ ;  /* 0x000006802c0e7890 */ /* 0x000fe2000fffe03f */
[----:B------:R-:W-:Y:S01]  /*2c40*/  UMOV UR13, UR9 ;  /* 0x00000009000d7c82 */ /* 0x000fe20008000000 */
[----:B------:R-:W-:Y:S01]  /*2c50*/  UMOV UR15, 0x40000040 ;  /* 0x40000040000f7882 */ /* 0x000fe20000000000 */
        /* <DEDUP_REMOVED lines=33> */
[----:B------:R-:W-:Y:S01]  /*2e70*/  UMOV UR6, UR8 ;  /* 0x0000000800067c82 */ /* 0x000fe20008000000 */
[----:B------:R-:W-:Y:S01]  /*2e80*/  UMOV UR7, 0x40000040 ;  /* 0x4000004000077882 */ /* 0x000fe20000000000 */
[----:B------:R-:W-:-:S07]  /*2e90*/  UIADD3 UR8, UR45, 0x400, URZ ;  /* 0x000004002d087890 */ /* 0x000fce000fffe03f */
[----:B------:R-:W-:Y:S01]  /*2ea0*/  UMOV UR12, UR8 ;  /* 0x00000008000c7c82 */ /* 0x000fe20008000000 */
[----:B------:R-:W-:Y:S01]  /*2eb0*/  UMOV UR16, UR8 ;  /* 0x0000000800107c82 */ /* 0x000fe20008000000 */
[----:B------:R-:W-:Y:S01]  /*2ec0*/  UMOV UR20, UR8 ;  /* 0x0000000800147c82 */ /* 0x000fe20008000000 */
[----:B------:R-:W-:Y:S01]  /*2ed0*/  UMOV UR24, UR8 ;  /* 0x0000000800187c82 */ /* 0x000fe20008000000 */
[----:B------:R-:W-:Y:S01]  /*2ee0*/  UMOV UR28, UR8 ;  /* 0x00000008001c7c82 */ /* 0x000fe20008000000 */
[----:B------:R-:W-:Y:S01]  /*2ef0*/  UMOV UR32, UR8 ;  /* 0x0000000800207c82 */ /* 0x000fe20008000000 */
[----:B------:R-:W-:Y:S01]  /*2f00*/  UMOV UR36, UR8 ;  /* 0x0000000800247c82 */ /* 0x000fe20008000000 */
[----:B------:R-:W-:Y:S02]  /*2f10*/  WARPGROUP.DEPBAR.LE gsb0, 0x0 ;  /* 0x00008000000079c5 */ /* 0x000fe40000010000 */
[----:B------:R-:W-:-:S06]  /*2f20*/  WARPGROUP.ARRIVE ;  /* 0x00000000000079c5 */ /* 0x000fcc0000000000 */
[----:B------:R-:W-:Y:S01]  /*2f30*/  HGMMA.64x16x16.F32.BF16 R24, gdesc[UR4], R24, gsb0 ;  /* 0x00200000041879f0 */ /* 0x000fe20008001818 */
[----:B------:R-:W-:Y:S02]  /*2f40*/  UIADD3 UR6, UR44, 0x600, URZ ;  /* 0x000006002c067890 */ /* 0x000fe4000fffe03f */
        /* <DEDUP_REMOVED lines=253> */
[----:B------:R-:W-:Y:S05]  /*3f20*/  @!P0 BRA `(.L_x_187) ;  /* 0x0000000000048947 */ /* 0x000fea0003800000 */
[----:B------:R-:W-:Y:S01]  /*3f30*/  BPT.TRAP 0x1 ;  /* 0x000000040000795c */ /* 0x000fe20000300000 */
.L_x_187:
[----:B------:R-:W-:Y:S01]  /*3f40*/  ULDC UR6, c[0x0][0x9d8] ;  /* 0x0002760000067ab9 */ /* 0x000fe20000000800 */
[----:B------:R-:W2:Y:S01]  /*3f50*/  LDL R135, [R1] ;  /* 0x0000000001877983 */ /* 0x000ea20000100800 */
[----:B------:R-:W-:Y:S01]  /*3f60*/  FMUL.FTZ R12, R104, UR6 ;  /* 0x00000006680c7c20 */ /* 0x000fe20008410000 */
[----:B------:R-:W-:Y:S01]  /*3f70*/  FMUL.FTZ R13, R105, UR6 ;  /* 0x00000006690d7c20 */ /* 0x000fe20008410000 */
[----:B------:R-:W-:Y:S01]  /*3f80*/  FMUL.FTZ R20, R108, UR6 ;  /* 0x000000066c147c20 */ /* 0x000fe20008410000 */
[----:B------:R-:W-:Y:S01]  /*3f90*/  FMUL.FTZ R104, R109, UR6 ;  /* 0x000000066d687c20 */ /* 0x000fe20008410000 */
[----:B------:R-:W-:Y:S01]  /*3fa0*/  FMUL.FTZ R125, R33, UR6 ;  /* 0x00000006217d7c20 */ /* 0x000fe20008410000 */
[----:B------:R-:W-:Y:S01]  /*3fb0*/  FMUL.FTZ R33, R35, UR6 ;  /* 0x0000000623217c20 */ /* 0x000fe20008410000 */
[----:B------:R-:W0:Y:S01]  /*3fc0*/  MUFU.TANH R12, R12 ;  /* 0x0000000c000c7308 */ /* 0x000e220000002400 */
[----:B------:R-:W-:Y:S02]  /*3fd0*/  IMAD.IADD R35, R234, 0x1, R113 ;  /* 0x00000001ea237824 */ /* 0x000fe400078e0271 */
[----:B------:R-:W-:Y:S01]  /*3fe0*/  FMUL.FTZ R105, R96, UR6 ;  /* 0x0000000660697c20 */ /* 0x000fe20008410000 */
[----:B------:R-:W-:Y:S01]  /*3ff0*/  FMUL.FTZ R10, R106, UR6 ;  /* 0x000000066a0a7c20 */ /* 0x000fe20008410000 */
[----:B------:R-:W-:Y:S01]  /*4000*/  FMUL.FTZ R106, R97, UR6 ;  /* 0x00000006616a7c20 */ /* 0x000fe20008410000 */
[----:B------:R-:W-:-:S02]  /*4010*/  IMAD R35, R112, -0xb0, R35 ;  /* 0xffffff5070237824 */ /* 0x000fc400078e0223 */
[----:B------:R-:W-:Y:S01]  /*4020*/  FMUL.FTZ R11, R107, UR6 ;  /* 0x000000066b0b7c20 */ /* 0x000fe20008410000 */
[----:B------:R-:W-:Y:S01]  /*4030*/  FMUL.FTZ R100, R100, UR6 ;  /* 0x0000000664647c20 */ /* 0x000fe20008410000 */
[----:B------:R-:W1:Y:S01]  /*4040*/  MUFU.TANH R13, R13 ;  /* 0x0000000d000d7308 */ /* 0x000e620000002400 */
[----:B------:R-:W-:Y:S01]  /*4050*/  FMUL.FTZ R131, R25, UR6 ;  /* 0x0000000619837c20 */ /* 0x000fe20008410000 */
[C---:B------:R-:W-:Y:S01]  /*4060*/  ISETP.GT.AND P2, PT, R35.reuse, RZ, PT ;  /* 0x000000ff2300720c */ /* 0x040fe20003f44270 */
[----:B------:R-:W-:Y:S01]  /*4070*/  FMUL.FTZ R15, R110, UR6 ;  /* 0x000000066e0f7c20 */ /* 0x000fe20008410000 */
[----:B------:R-:W-:Y:S01]  /*4080*/  ISETP.GT.AND P1, PT, R35, 0x1, PT ;  /* 0x000000012300780c */ /* 0x000fe20003f24270 */
[----:B------:R-:W-:Y:S01]  /*4090*/  FMUL.FTZ R21, R99, UR6 ;  /* 0x0000000663157c20 */ /* 0x000fe20008410000 */
[----:B------:R-:W-:Y:S01]  /*40a0*/  ISETP.GT.AND P6, PT, R35, 0x8, PT ;  /* 0x000000082300780c */ /* 0x000fe20003fc4270 */
[----:B------:R-:W-:Y:S01]  /*40b0*/  FMUL.FTZ R99, R101, UR6 ;  /* 0x0000000665637c20 */ /* 0x000fe20008410000 */
[----:B------:R-:W3:Y:S01]  /*40c0*/  MUFU.TANH R20, R20 ;  /* 0x0000001400147308 */ /* 0x000ee20000002400 */
[----:B0-----:R-:W-:Y:S01]  /*40d0*/  FSEL R25, R12, -INF , P2 ;  /* 0xff8000000c197808 */ /* 0x001fe20001000000 */
[----:B------:R-:W-:Y:S01]  /*40e0*/  FMUL.FTZ R14, R111, UR6 ;  /* 0x000000066f0e7c20 */ /* 0x000fe20008410000 */
[----:B------:R-:W-:Y:S01]  /*40f0*/  FMUL.FTZ R97, R102, UR6 ;  /* 0x0000000666617c20 */ /* 0x000fe20008410000 */
[C---:B------:R-:W-:Y:S01]  /*4100*/  ISETP.GT.AND P5, PT, R35.reuse, 0x9, PT ;  /* 0x000000092300780c */ /* 0x040fe20003fa4270 */
[----:B------:R-:W-:Y:S01]  /*4110*/  FMUL.FTZ R102, R88, UR6 ;  /* 0x0000000658667c20 */ /* 0x000fe20008410000 */
[----:B------:R-:W-:Y:S01]  /*4120*/  FMUL.FTZ R96, R98, UR6 ;  /* 0x0000000662607c20 */ /* 0x000fe20008410000 */
[----:B------:R-:W-:Y:S01]  /*4130*/  ISETP.GT.AND P4, PT, R35, 0x10, PT ;  /* 0x000000102300780c */ /* 0x000fe20003f84270 */
[----:B------:R-:W0:Y:S01]  /*4140*/  MUFU.TANH R104, R104 ;  /* 0x0000006800687308 */ /* 0x000e220000002400 */
[----:B-1----:R-:W-:Y:S01]  /*4150*/  FSEL R114, R13, -INF , P1 ;  /* 0xff8000000d727808 */ /* 0x002fe20000800000 */
[----:B------:R-:W-:Y:S01]  /*4160*/  FMUL.FTZ R101, R89, UR6 ;  /* 0x0000000659657c20 */ /* 0x000fe20008410000 */
[----:B------:R-:W-:Y:S01]  /*4170*/  FMUL.FTZ R98, R103, UR6 ;  /* 0x0000000667627c20 */ /* 0x000fe20008410000 */
[----:B------:R-:W-:Y:S01]  /*4180*/  ISETP.GT.AND P3, PT, R35, 0x11, PT ;  /* 0x000000112300780c */ /* 0x000fe20003f64270 */
[----:B------:R-:W-:Y:S01]  /*4190*/  FMUL.FTZ R103, R92, UR6 ;  /* 0x000000065c677c20 */ /* 0x000fe20008410000 */
[----:B------:R-:W-:Y:S01]  /*41a0*/  FMNMX.FTZ R133, R25, R114, !PT ;  /* 0x0000007219857209 */ /* 0x000fe20007810000 */
[----:B------:R-:W-:Y:S01]  /*41b0*/  FMUL.FTZ R92, R93, UR6 ;  /* 0x000000065d5c7c20 */ /* 0x000fe20008410000 */
[----:B------:R-:W1:Y:S01]  /*41c0*/  MUFU.TANH R105, R105 ;  /* 0x0000006900697308 */ /* 0x000e620000002400 */
[----:B---3--:R-:W-:Y:S01]  /*41d0*/  FSEL R116, R20, -INF , P6 ;  /* 0xff80000014747808 */ /* 0x008fe20003000000 */
[----:B------:R-:W-:Y:S01]  /*41e0*/  FMUL.FTZ R88, R90, UR6 ;  /* 0x000000065a587c20 */ /* 0x000fe20008410000 */
[----:B------:R-:W-:Y:S01]  /*41f0*/  FMUL.FTZ R90, R94, UR6 ;  /* 0x000000065e5a7c20 */ /* 0x000fe20008410000 */
[----:B------:R-:W-:Y:S01]  /*4200*/  FMUL.FTZ R94, R80, UR6 ;  /* 0x00000006505e7c20 */ /* 0x000fe20008410000 */
[----:B------:R-:W-:Y:S01]  /*4210*/  FMNMX.FTZ R133, R116, R133, !PT ;  /* 0x0000008574857209 */ /* 0x000fe20007810000 */
[----:B------:R-:W-:Y:S01]  /*4220*/  FMUL.FTZ R93, R81, UR6 ;  /* 0x00000006515d7c20 */ /* 0x000fe20008410000 */
[----:B------:R-:W-:Y:S01]  /*4230*/  FMUL.FTZ R89, R91, UR6 ;  /* 0x000000065b597c20 */ /* 0x000fe20008410000 */
[----:B------:R-:W3:Y:S01]  /*4240*/  MUFU.TANH R10, R10 ;  /* 0x0000000a000a7308 */ /* 0x000ee20000002400 */
[----:B0-----:R-:W-:Y:S01]  /*4250*/  FSEL R104, R104, -INF , P5 ;  /* 0xff80000068687808 */ /* 0x001fe20002800000 */
[----:B------:R-:W-:Y:S01]  /*4260*/  FMUL.FTZ R91, R95, UR6 ;  /* 0x000000065f5b7c20 */ /* 0x000fe20008410000 */
[----:B------:R-:W-:Y:S01]  /*4270*/  FMUL.FTZ R95, R84, UR6 ;  /* 0x00000006545f7c20 */ /* 0x000fe20008410000 */
[----:B------:R-:W-:Y:S01]  /*4280*/  FMUL.FTZ R84, R85, UR6 ;  /* 0x0000000655547c20 */ /* 0x000fe20008410000 */
[----:B------:R-:W-:Y:S01]  /*4290*/  FMNMX.FTZ R133, R104, R133, !PT ;  /* 0x0000008568857209 */ /* 0x000fe20007810000 */
[----:B------:R-:W-:Y:S01]  /*42a0*/  FMUL.FTZ R129, R24, UR6 ;  /* 0x0000000618817c20 */ /* 0x000fe20008410000 */
[----:B------:R-:W-:Y:S01]  /*42b0*/  FMUL.FTZ R28, R28, UR6 ;  /* 0x000000061c1c7c20 */ /* 0x000fe20008410000 */
[----:B------:R-:W0:Y:S01]  /*42c0*/  MUFU.TANH R106, R106 ;  /* 0x0000006a006a7308 */ /* 0x000e220000002400 */
[----:B-1----:R-:W-:Y:S01]  /*42d0*/  FSEL R118, R105, -INF , P4 ;  /* 0xff80000069767808 */ /* 0x002fe20002000000 */
[----:B------:R-:W-:Y:S01]  /*42e0*/  FMUL.FTZ R80, R82, UR6 ;  /* 0x0000000652507c20 */ /* 0x000fe20008410000 */
[----:B------:R-:W-:Y:S01]  /*42f0*/  FMUL.FTZ R82, R86, UR6 ;  /* 0x0000000656527c20 */ /* 0x000fe20008410000 */
[----:B------:R-:W-:Y:S01]  /*4300*/  FMUL.FTZ R86, R72, UR6 ;  /* 0x0000000648567c20 */ /* 0x000fe20008410000 */
[----:B------:R-:W-:Y:S01]  /*4310*/  FMNMX.FTZ R133, R118, R133, !PT ;  /* 0x0000008576857209 */ /* 0x000fe20007810000 */
[----:B------:R-:W-:Y:S01]  /*4320*/  FMUL.FTZ R85, R73, UR6 ;  /* 0x0000000649557c20 */ /* 0x000fe20008410000 */
[----:B------:R-:W-:Y:S01]  /*4330*/  FMUL.FTZ R123, R32, UR6 ;  /* 0x00000006207b7c20 */ /* 0x000fe20008410000 */
[----:B------:R-:W1:Y:S01]  /*4340*/  MUFU.TANH R11, R11 ;  /* 0x0000000b000b7308 */ /* 0x000e620000002400 */
[----:B---3--:R-:W-:Y:S01]  /*4350*/  FSEL R10, R10, -INF , P2 ;  /* 0xff8000000a0a7808 */ /* 0x008fe20001000000 */
[----:B------:R-:W-:Y:S01]  /*4360*/  FMUL.FTZ R81, R83, UR6 ;  /* 0x0000000653517c20 */ /* 0x000fe20008410000 */
[----:B------:R-:W-:Y:S01]  /*4370*/  ISETP.GT.AND P2, PT, R35, 0x18, PT ;  /* 0x000000182300780c */ /* 0x000fe20003f44270 */
[----:B------:R-:W-:Y:S01]  /*4380*/  FMUL.FTZ R83, R87, UR6 ;  /* 0x0000000657537c20 */ /* 0x000fe20008410000 */
[----:B------:R-:W-:Y:S01]  /*4390*/  FMUL.FTZ R122, R45, UR6 ;  /* 0x000000062d7a7c20 */ /* 0x000fe20008410000 */
        /* <DEDUP_REMOVED lines=13> */
[----:B------:R-:W-:Y:S01]  /*4470*/  ISETP.GT.AND P1, PT, R35, 0x19, PT ;  /* 0x000000192300780c */ /* 0x000fe20003f24270 */
[----:B------:R-:W-:Y:S01]  /*4480*/  FMUL.FTZ R119, R40, UR6 ;  /* 0x0000000628777c20 */ /* 0x000fe20008410000 */
[----:B------:R-:W-:Y:S01]  /*4490*/  FMUL.FTZ R73, R75, UR6 ;  /* 0x000000064b497c20 */ /* 0x000fe20008410000 */
[----:B------:R-:W-:Y:S01]  /*44a0*/  FMUL.FTZ R75, R79, UR6 ;  /* 0x000000064f4b7c20 */ /* 0x000fe20008410000 */
        /* <DEDUP_REMOVED lines=12> */
[----:B------:R-:W-:Y:S01]  /*4570*/  ISETP.GT.AND P6, PT, R35, 0x20, PT ;  /* 0x000000202300780c */ /* 0x000fe20003fc4270 */
[----:B------:R-:W-:Y:S01]  /*4580*/  FMUL.FTZ R121, R44, UR6 ;  /* 0x000000062c797c20 */ /* 0x000fe20008410000 */
[----:B------:R-:W-:Y:S01]  /*4590*/  FMUL.FTZ R57, R59, UR6 ;  /* 0x000000063b397c20 */ /* 0x000fe20008410000 */
        /* <DEDUP_REMOVED lines=38> */
[----:B------:R-:W-:Y:S01]  /*4800*/  ULDC UR7, c[0x0][0x988] ;  /* 0x0002620000077ab9 */ /* 0x000fe20000000800 */
[----:B------:R-:W-:Y:S01]  /*4810*/  FMNMX.FTZ R133, R150, R133, !PT ;  /* 0x0000008596857209 */ /* 0x000fe20007810000 */
[----:B------:R-:W-:Y:S01]  /*4820*/  FMUL.FTZ R26, R26, UR6 ;  /* 0x000000061a1a7c20 */ /* 0x000fe20008410000 */
[----:B------:R-:W-:Y:S01]  /*4830*/  P2R R117, PR, RZ, 0x1 ;  /* 0x00000001ff757803 */ /* 0x000fe20000000000 */
[----:B------:R-:W-:Y:S01]  /*4840*/  MUFU.TANH R97, R97 ;  /* 0x0000006100617308 */ /* 0x000fe20000002400 */
[----:B0-----:R-:W-:Y:S01]  /*4850*/  FSEL R24, R21, -INF , P3 ;  /* 0xff80000015187808 */ /* 0x001fe20001800000 */
[----:B------:R-:W-:Y:S01]  /*4860*/  FMUL.FTZ R27, R27, UR6 ;  /* 0x000000061b1b7c20 */ /* 0x000fe20008410000 */
[----:B------:R-:W-:Y:S01]  /*4870*/  ISETP.GT.AND P3, PT, R35, 0x29, PT ;  /* 0x000000292300780c */ /* 0x000fe20003f64270 */
[----:B------:R-:W-:-:S04]  /*4880*/  FMUL.FTZ R30, R30, UR6 ;  /* 0x000000061e1e7c20 */ /* 0x000fc80008410000 */
[----:B------:R-:W0:Y:S01]  /*4890*/  MUFU.TANH R92, R92 ;  /* 0x0000005c005c7308 */ /* 0x000e220000002400 */
[----:B-1----:R-:W-:-:S04]  /*48a0*/  FSEL R148, R103, -INF , P4 ;  /* 0xff80000067947808 */ /* 0x002fc80002000000 */
[----:B------:R-:W-:-:S03]  /*48b0*/  FMNMX.FTZ R133, R148, R133, !PT ;  /* 0x0000008594857209 */ /* 0x000fc60007810000 */
[----:B------:R-:W1:Y:S08]  /*48c0*/  MUFU.TANH R98, R98 ;  /* 0x0000006200627308 */ /* 0x000e700000002400 */
[----:B------:R-:W-:Y:S01]  /*48d0*/  MUFU.TANH R94, R94 ;  /* 0x0000005e005e7308 */ /* 0x000fe20000002400 */
[----:B0-----:R-:W-:-:S04]  /*48e0*/  FSEL R126, R92, -INF , P3 ;  /* 0xff8000005c7e7808 */ /* 0x001fc80001800000 */
[----:B------:R-:W-:-:S03]  /*48f0*/  FMNMX.FTZ R133, R126, R133, !PT ;  /* 0x000000857e857209 */ /* 0x000fc60007810000 */
[----:B------:R-:W0:Y:S01]  /*4900*/  MUFU.TANH R88, R88 ;  /* 0x0000005800587308 */ /* 0x000e220000002400 */
[----:B-1----:R-:W-:Y:S02]  /*4910*/  FSEL R32, R98, -INF , P1 ;  /* 0xff80000062207808 */ /* 0x002fe40000800000 */
[----:B------:R-:W-:-:S05]  /*4920*/  ISETP.GT.AND P1, PT, R35, 0x31, PT ;  /* 0x000000312300780c */ /* 0x000fca0003f24270 */
[----:B------:R-:W1:Y:S08]  /*4930*/  MUFU.TANH R93, R93 ;  /* 0x0000005d005d7308 */ /* 0x000e700000002400 */
[----:B------:R-:W3:Y:S01]  /*4940*/  MUFU.TANH R89, R89 ;  /* 0x0000005900597308 */ /* 0x000ee20000002400 */
[----:B0-----:R-:W-:Y:S02]  /*4950*/  FSEL R34, R88, -INF , P6 ;  /* 0xff80000058227808 */ /* 0x001fe40003000000 */
[----:B------:R-:W-:-:S05]  /*4960*/  ISETP.GT.AND P6, PT, R35, 0x38, PT ;  /* 0x000000382300780c */ /* 0x000fca0003fc4270 */
[----:B------:R-:W0:Y:S01]  /*4970*/  MUFU.TANH R95, R95 ;  /* 0x0000005f005f7308 */ /* 0x000e220000002400 */
[----:B-1----:R-:W-:-:S07]  /*4980*/  FSEL R132, R93, -INF , P1 ;  /* 0xff8000005d847808 */ /* 0x002fce0000800000 */
[----:B------:R-:W1:Y:S01]  /*4990*/  MUFU.TANH R90, R90 ;  /* 0x0000005a005a7308 */ /* 0x000e620000002400 */
[----:B---3--:R-:W-:Y:S01]  /*49a0*/  FSEL R36, R89, -INF , P5 ;  /* 0xff80000059247808 */ /* 0x008fe20002800000 */
[----:B------:R-:W-:Y:S01]  /*49b0*/  IMAD.U32 R89, RZ, RZ, UR7 ;  /* 0x00000007ff597e24 */ /* 0x000fe2000f8e00ff */
[----:B------:R-:W-:-:S05]  /*49c0*/  ISETP.GT.AND P5, PT, R35, 0x39, PT ;  /* 0x000000392300780c */ /* 0x000fca0003fa4270 */
[----:B------:R3:W-:Y:S01]  /*49d0*/  MUFU.TANH R13, R28 ;  /* 0x0000001c000d7308 */ /* 0x0007e20000002400 */
[----:B0-----:R-:W-:-:S07]  /*49e0*/  FSEL R144, R95, -INF , P6 ;  /* 0xff8000005f907808 */ /* 0x001fce0003000000 */
[----:B------:R-:W0:Y:S01]  /*49f0*/  MUFU.TANH R84, R84 ;  /* 0x0000005400547308 */ /* 0x000e220000002400 */
[----:B---3--:R-:W-:Y:S02]  /*4a00*/  FSEL R28, R97, -INF , P2 ;  /* 0xff800000611c7808 */ /* 0x008fe40001000000 */
[C---:B------:R-:W-:Y:S02]  /*4a10*/  ISETP.GT.AND P2, PT, R35.reuse, 0x30, PT ;  /* 0x000000302300780c */ /* 0x040fe40003f44270 */
[----:B-1----:R-:W-:Y:S02]  /*4a20*/  FSEL R40, R90, -INF , P4 ;  /* 0xff8000005a287808 */ /* 0x002fe40002000000 */
[----:B------:R-:W-:Y:S01]  /*4a30*/  FSEL R146, R94, -INF , P2 ;  /* 0xff8000005e927808 */ /* 0x000fe20001000000 */
[----:B------:R-:W1:Y:S01]  /*4a40*/  MUFU.TANH R91, R91 ;  /* 0x0000005b005b7308 */ /* 0x000e620000002400 */
[----:B------:R-:W-:Y:S02]  /*4a50*/  ISETP.GT.AND P4, PT, R35, 0x40, PT ;  /* 0x000000402300780c */ /* 0x000fe40003f84270 */
[----:B------:R-:W-:-:S04]  /*4a60*/  FMNMX.FTZ R133, R146, R133, !PT ;  /* 0x0000008592857209 */ /* 0x000fc80007810000 */
[----:B------:R-:W-:Y:S01]  /*4a70*/  FMNMX.FTZ R133, R132, R133, !PT ;  /* 0x0000008584857209 */ /* 0x000fe20007810000 */
[----:B------:R-:W3:Y:S01]  /*4a80*/  MUFU.TANH R86, R86 ;  /* 0x0000005600567308 */ /* 0x000ee20000002400 */
[----:B0-----:R-:W-:Y:S02]  /*4a90*/  FSEL R90, R84, -INF , P5 ;  /* 0xff800000545a7808 */ /* 0x001fe40002800000 */
[----:B------:R-:W-:-:S04]  /*4aa0*/  FMNMX.FTZ R133, R144, R133, !PT ;  /* 0x0000008590857209 */ /* 0x000fc80007810000 */
[----:B------:R-:W-:Y:S01]  /*4ab0*/  FMNMX.FTZ R133, R90, R133, !PT ;  /* 0x000000855a857209 */ /* 0x000fe20007810000 */
[----:B------:R-:W0:Y:S01]  /*4ac0*/  MUFU.TANH R80, R80 ;  /* 0x0000005000507308 */ /* 0x000e220000002400 */
[----:B-1----:R-:W-:Y:S02]  /*4ad0*/  FSEL R42, R91, -INF , P3 ;  /* 0xff8000005b2a7808 */ /* 0x002fe40001800000 */
[----:B------:R-:W-:-:S05]  /*4ae0*/  ISETP.GT.AND P3, PT, R35, 0x41, PT ;  /* 0x000000412300780c */ /* 0x000fca0003f64270 */
[----:B------:R-:W1:Y:S01]  /*4af0*/  MUFU.TANH R85, R85 ;  /* 0x0000005500557308 */ /* 0x000e620000002400 */
[----:B---3--:R-:W-:-:S04]  /*4b00*/  FSEL R142, R86, -INF , P4 ;  /* 0xff800000568e7808 */ /* 0x008fc80002000000 */
[----:B------:R-:W-:-:S03]  /*4b10*/  FMNMX.FTZ R133, R142, R133, !PT ;  /* 0x000000858e857209 */ /* 0x000fc60007810000 */
[----:B------:R-:W3:Y:S01]  /*4b20*/  MUFU.TANH R81, R81 ;  /* 0x0000005100517308 */ /* 0x000ee20000002400 */
[----:B0-----:R-:W-:Y:S02]  /*4b30*/  FSEL R44, R80, -INF , P2 ;  /* 0xff800000502c7808 */ /* 0x001fe40001000000 */
[----:B------:R-:W-:-:S05]  /*4b40*/  ISETP.GT.AND P2, PT, R35, 0x48, PT ;  /* 0x000000482300780c */ /* 0x000fca0003f44270 */
[----:B------:R-:W0:Y:S01]  /*4b50*/  MUFU.TANH R87, R87 ;  /* 0x0000005700577308 */ /* 0x000e220000002400 */
[----:B-1----:R-:W-:-:S04]  /*4b60*/  FSEL R130, R85, -INF , P3 ;  /* 0xff80000055827808 */ /* 0x002fc80001800000 */
[----:B------:R-:W-:-:S03]  /*4b70*/  FMNMX.FTZ R133, R130, R133, !PT ;  /* 0x0000008582857209 */ /* 0x000fc60007810000 */
[----:B------:R-:W1:Y:S01]  /*4b80*/  MUFU.TANH R82, R82 ;  /* 0x0000005200527308 */ /* 0x000e620000002400 */
[----:B---3--:R-:W-:Y:S02]  /*4b90*/  FSEL R46, R81, -INF , P1 ;  /* 0xff800000512e7808 */ /* 0x008fe40000800000 */
[----:B------:R-:W-:-:S05]  /*4ba0*/  ISETP.GT.AND P1, PT, R35, 0x49, PT ;  /* 0x000000492300780c */ /* 0x000fca0003f24270 */
[----:B------:R-:W3:Y:S01]  /*4bb0*/  MUFU.TANH R76, R76 ;  /* 0x0000004c004c7308 */ /* 0x000ee20000002400 */
[----:B0-----:R-:W-:-:S04]  /*4bc0*/  FSEL R140, R87, -INF , P2 ;  /* 0xff800000578c7808 */ /* 0x001fc80001000000 */
[----:B------:R-:W-:-:S03]  /*4bd0*/  FMNMX.FTZ R133, R140, R133, !PT ;  /* 0x000000858c857209 */ /* 0x000fc60007810000 */
        /* <DEDUP_REMOVED lines=28> */
[----:B-1----:R-:W-:-:S07]  /*4da0*/  FSEL R156, R70, -INF , P1 ;  /* 0xff800000469c7808 */ /* 0x002fce0000800000 */
        /* <DEDUP_REMOVED lines=10> */
[----:B---3--:R-:W-:-:S07]  /*4e50*/  FSEL R164, R115, -INF , P1 ;  /* 0xff80000073a47808 */ /* 0x008fce0000800000 */
        /* <DEDUP_REMOVED lines=8> */
[----:B------:R-:W-:Y:S02]  /*4ee0*/  ISETP.GT.AND P6, PT, R35, 0x68, PT ;  /* 0x000000682300780c */ /* 0x000fe40003fc4270 */
[----:B------:R-:W-:-:S03]  /*4ef0*/  FMNMX.FTZ R133, R156, R133, !PT ;  /* 0x000000859c857209 */ /* 0x000fc60007810000 */
[----:B------:R-:W3:Y:S01]  /*4f00*/  MUFU.TANH R65, R65 ;  /* 0x0000004100417308 */ /* 0x000ee20000002400 */
[----:B0-----:R-:W-:-:S07]  /*4f10*/  FSEL R172, R125, -INF , P1 ;  /* 0xff8000007dac7808 */ /* 0x001fce0000800000 */
[----:B------:R-:W0:Y:S01]  /*4f20*/  MUFU.TANH R107, R107 ;  /* 0x0000006b006b7308 */ /* 0x000e220000002400 */
[----:B-1----:R-:W-:Y:S02]  /*4f30*/  FSEL R98, R33, -INF , P1 ;  /* 0xff80000021627808 */ /* 0x002fe40000800000 */
[----:B------:R-:W-:-:S05]  /*4f40*/  ISETP.GT.AND P1, PT, R35, 0xa9, PT ;  /* 0x000000a92300780c */ /* 0x000fca0003f24270 */
        /* <DEDUP_REMOVED lines=8> */
[----:B------:R-:W-:-:S04]  /*4fd0*/  FMNMX.FTZ R29, R10, R11, !PT ;  /* 0x0000000b0a1d7209 */ /* 0x000fc80007810000 */
[----:B------:R-:W-:Y:S01]  /*4fe0*/  FMNMX.FTZ R29, R12, R29, !PT ;  /* 0x0000001d0c1d7209 */ /* 0x000fe20007810000 */
[----:B------:R-:W1:Y:S01]  /*4ff0*/  MUFU.TANH R66, R66 ;  /* 0x0000004200427308 */ /* 0x000e620000002400 */
[----:B---3--:R-:W-:Y:S02]  /*5000*/  FSEL R62, R67, -INF , P4 ;  /* 0xff800000433e7808 */ /* 0x008fe40002000000 */
[----:B------:R-:W-:Y:S02]  /*5010*/  ISETP.GT.AND P4, PT, R35, 0x70, PT ;  /* 0x000000702300780c */ /* 0x000fe40003f84270 */
[----:B------:R-:W-:-:S03]  /*5020*/  FMNMX.FTZ R29, R14, R29, !PT ;  /* 0x0000001d0e1d7209 */ /* 0x000fc60007810000 */
[----:B------:R-:W3:Y:S01]  /*5030*/  MUFU.TANH R109, R109 ;  /* 0x0000006d006d7308 */ /* 0x000ee20000002400 */
[----:B0-----:R-:W-:Y:S02]  /*5040*/  FSEL R160, R108, -INF , P5 ;  /* 0xff8000006ca07808 */ /* 0x001fe40002800000 */
[----:B------:R-:W-:Y:S02]  /*5050*/  FMNMX.FTZ R29, R20, R29, !PT ;  /* 0x0000001d141d7209 */ /* 0x000fe40007810000 */
        /* <DEDUP_REMOVED lines=14> */
[----:B---3--:R-:W-:-:S04]  /*5140*/  FSEL R162, R111, -INF , P2 ;  /* 0xff8000006fa27808 */ /* 0x008fc80001000000 */
[----:B------:R-:W-:-:S03]  /*5150*/  FMNMX.FTZ R133, R162, R133, !PT ;  /* 0x00000085a2857209 */ /* 0x000fc60007810000 */
[----:B------:R-:W3:Y:S01]  /*5160*/  MUFU.TANH R119, R119 ;  /* 0x0000007700777308 */ /* 0x000ee20000002400 */
[----:B0-----:R-:W-:Y:S02]  /*5170*/  FSEL R72, R61, -INF , P6 ;  /* 0xff8000003d487808 */ /* 0x001fe40003000000 */
[----:B------:R-:W-:Y:S02]  /*5180*/  ISETP.GT.AND P6, PT, R35, 0x80, PT ;  /* 0x000000802300780c */ /* 0x000fe40003fc4270 */
        /* <DEDUP_REMOVED lines=37> */
[----:B------:R0:W-:Y:S01]  /*53e0*/  MUFU.TANH R57, R31 ;  /* 0x0000001f00397308 */ /* 0x0001e20000002400 */
[----:B-1----:R-:W-:-:S04]  /*53f0*/  FSEL R170, R123, -INF , P2 ;  /* 0xff8000007baa7808 */ /* 0x002fc80001000000 */
[----:B------:R-:W-:-:S03]  /*5400*/  FMNMX.FTZ R133, R170, R133, !PT ;  /* 0x00000085aa857209 */ /* 0x000fc60007810000 */
[----:B------:R-:W1:Y:S01]  /*5410*/  MUFU.TANH R127, R127 ;  /* 0x0000007f007f7308 */ /* 0x000e620000002400 */
[----:B0-----:R-:W-:Y:S02]  /*5420*/  FMNMX.FTZ R31, R24, R29, !PT ;  /* 0x0000001d181f7209 */ /* 0x001fe40007810000 */
[----:B---3--:R-:W-:Y:S02]  /*5430*/  FSEL R96, R47, -INF , P2 ;  /* 0xff8000002f607808 */ /* 0x008fe40001000000 */
[----:B------:R-:W-:Y:S02]  /*5440*/  FMNMX.FTZ R31, R28, R31, !PT ;  /* 0x0000001f1c1f7209 */ /* 0x000fe40007810000 */
[----:B------:R-:W-:Y:S01]  /*5450*/  ISETP.GT.AND P2, PT, R35, 0xa8, PT ;  /* 0x000000a82300780c */ /* 0x000fe20003f44270 */
[----:B------:R-:W0:Y:S01]  /*5460*/  MUFU.TANH R37, R37 ;  /* 0x0000002500257308 */ /* 0x000e220000002400 */
[----:B------:R-:W-:Y:S02]  /*5470*/  FMNMX.FTZ R31, R32, R31, !PT ;  /* 0x0000001f201f7209 */ /* 0x000fe40007810000 */
[----:B------:R-:W-:-:S02]  /*5480*/  FMNMX.FTZ R133, R172, R133, !PT ;  /* 0x00000085ac857209 */ /* 0x000fc40007810000 */
[----:B------:R-:W-:Y:S02]  /*5490*/  FMNMX.FTZ R31, R34, R31, !PT ;  /* 0x0000001f221f7209 */ /* 0x000fe40007810000 */
[----:B------:R-:W-:Y:S01]  /*54a0*/  FSEL R196, R13, -INF , P2 ;  /* 0xff8000000dc47808 */ /* 0x000fe20001000000 */
[----:B------:R-:W3:Y:S01]  /*54b0*/  MUFU.TANH R129, R129 ;  /* 0x0000008100817308 */ /* 0x000ee20000002400 */
[----:B------:R-:W-:Y:S02]  /*54c0*/  FMNMX.FTZ R35, R36, R31, !PT ;  /* 0x0000001f24237209 */ /* 0x000fe40007810000 */
[----:B-1----:R-:W-:Y:S02]  /*54d0*/  FSEL R174, R127, -INF , P6 ;  /* 0xff8000007fae7808 */ /* 0x002fe40003000000 */
[----:B------:R-:W-:Y:S02]  /*54e0*/  FMNMX.FTZ R35, R40, R35, !PT ;  /* 0x0000002328237209 */ /* 0x000fe40007810000 */
[----:B------:R-:W-:Y:S01]  /*54f0*/  FMNMX.FTZ R133, R174, R133, !PT ;  /* 0x00000085ae857209 */ /* 0x000fe20007810000 */
[----:B------:R-:W1:Y:S01]  /*5500*/  MUFU.TANH R131, R131 ;  /* 0x0000008300837308 */ /* 0x000e620000002400 */
[----:B------:R-:W-:-:S02]  /*5510*/  FMNMX.FTZ R35, R42, R35, !PT ;  /* 0x000000232a237209 */ /* 0x000fc40007810000 */
[----:B0-----:R-:W-:Y:S02]  /*5520*/  FSEL R190, R37, -INF , P5 ;  /* 0xff80000025be7808 */ /* 0x001fe40002800000 */
[----:B------:R-:W-:Y:S02]  /*5530*/  FMNMX.FTZ R35, R44, R35, !PT ;  /* 0x000000232c237209 */ /* 0x000fe40007810000 */
[----:B------:R-:W-:Y:S01]  /*5540*/  FMNMX.FTZ R133, R190, R133, !PT ;  /* 0x00000085be857209 */ /* 0x000fe20007810000 */
[----:B------:R0:W-:Y:S01]  /*5550*/  MUFU.TANH R49, R39 ;  /* 0x0000002700317308 */ /* 0x0001e20000002400 */
[----:B------:R-:W-:Y:S02]  /*5560*/  FMNMX.FTZ R37, R46, R35, !PT ;  /* 0x000000232e257209 */ /* 0x000fe40007810000 */
[----:B---3--:R-:W-:Y:S02]  /*5570*/  FSEL R192, R129, -INF , P4 ;  /* 0xff80000081c07808 */ /* 0x008fe40002000000 */
[----:B------:R-:W-:-:S02]  /*5580*/  FMNMX.FTZ R37, R48, R37, !PT ;  /* 0x0000002530257209 */ /* 0x000fc40007810000 */
[----:B------:R-:W-:Y:S01]  /*5590*/  FMNMX.FTZ R133, R192, R133, !PT ;  /* 0x00000085c0857209 */ /* 0x000fe20007810000 */
[----:B------:R-:W3:Y:S01]  /*55a0*/  MUFU.TANH R47, R38 ;  /* 0x00000026002f7308 */ /* 0x000ee20000002400 */
[----:B------:R-:W-:Y:S02]  /*55b0*/  FMNMX.FTZ R37, R50, R37, !PT ;  /* 0x0000002532257209 */ /* 0x000fe40007810000 */
[----:B-1----:R-:W-:Y:S02]  /*55c0*/  FSEL R194, R131, -INF , P3 ;  /* 0xff80000083c27808 */ /* 0x002fe40001800000 */
[----:B------:R-:W-:Y:S02]  /*55d0*/  FMNMX.FTZ R37, R52, R37, !PT ;  /* 0x0000002534257209 */ /* 0x000fe40007810000 */
[----:B------:R-:W-:Y:S01]  /*55e0*/  FMNMX.FTZ R133, R194, R133, !PT ;  /* 0x00000085c2857209 */ /* 0x000fe20007810000 */
[----:B------:R-:W1:Y:S01]  /*55f0*/  MUFU.TANH R51, R26 ;  /* 0x0000001a00337308 */ /* 0x000e620000002400 */
[----:B0-----:R-:W-:-:S02]  /*5600*/  FMNMX.FTZ R39, R54, R37, !PT ;  /* 0x0000002536277209 */ /* 0x001fc40007810000 */
[----:B------:R-:W-:Y:S02]  /*5610*/  FMNMX.FTZ R133, R196, R133, !PT ;  /* 0x00000085c4857209 */ /* 0x000fe40007810000 */
[----:B------:R-:W-:Y:S02]  /*5620*/  FMNMX.FTZ R39, R56, R39, !PT ;  /* 0x0000002738277209 */ /* 0x000fe40007810000 */
[----:B------:R-:W-:Y:S01]  /*5630*/  FMNMX.FTZ R133, R198, R133, !PT ;  /* 0x00000085c6857209 */ /* 0x000fe20007810000 */
[----:B------:R-:W0:Y:S01]  /*5640*/  MUFU.TANH R53, R27 ;  /* 0x0000001b00357308 */ /* 0x000e220000002400 */
[----:B------:R-:W-:-:S03]  /*5650*/  FMNMX.FTZ R39, R58, R39, !PT ;  /* 0x000000273a277209 */ /* 0x000fc60007810000 */
[----:B------:R-:W4:Y:S01]  /*5660*/  SHFL.BFLY PT, R88, R133, 0x2, 0x1f ;  /* 0x0c401f0085587f89 */ /* 0x000f2200000e0000 */
[----:B------:R-:W-:-:S03]  /*5670*/  FMNMX.FTZ R39, R64, R39, !PT ;  /* 0x0000002740277209 */ /* 0x000fc60007810000 */
[----:B------:R-:W5:Y:S01]  /*5680*/  MUFU.TANH R55, R30 ;  /* 0x0000001e00377308 */ /* 0x000f620000002400 */
[----:B------:R-:W-:-:S04]  /*5690*/  FMNMX.FTZ R41, R60, R39, !PT ;  /* 0x000000273c297209 */ /* 0x000fc80007810000 */
[----:B------:R-:W-:-:S04]  /*56a0*/  FMNMX.FTZ R41, R62, R41, !PT ;  /* 0x000000293e297209 */ /* 0x000fc80007810000 */
[----:B------:R-:W-:-:S04]  /*56b0*/  FMNMX.FTZ R43, R66, R41, !PT ;  /* 0x00000029422b7209 */ /* 0x000fc80007810000 */
[----:B------:R-:W-:-:S04]  /*56c0*/  FMNMX.FTZ R43, R68, R43, !PT ;  /* 0x0000002b442b7209 */ /* 0x000fc80007810000 */
[----:B------:R-:W-:Y:S02]  /*56d0*/  FMNMX.FTZ R43, R70, R43, !PT ;  /* 0x0000002b462b7209 */ /* 0x000fe40007810000 */
[----:B----4-:R-:W-:Y:S02]  /*56e0*/  FMNMX.FTZ R13, R133, R88, !PT ;  /* 0x00000058850d7209 */ /* 0x010fe40007810000 */
[----:B------:R-:W-:-:S03]  /*56f0*/  FMNMX.FTZ R43, R72, R43, !PT ;  /* 0x0000002b482b7209 */ /* 0x000fc60007810000 */
[----:B------:R-:W4:Y:S01]  /*5700*/  SHFL.BFLY PT, R88, R13, 0x1, 0x1f ;  /* 0x0c201f000d587f89 */ /* 0x000f2200000e0000 */
[----:B------:R-:W-:-:S04]  /*5710*/  FMNMX.FTZ R45, R74, R43, !PT ;  /* 0x0000002b4a2d7209 */ /* 0x000fc80007810000 */
[----:B------:R-:W-:-:S04]  /*5720*/  FMNMX.FTZ R45, R78, R45, !PT ;  /* 0x0000002d4e2d7209 */ /* 0x000fc80007810000 */
[----:B------:R-:W-:-:S04]  /*5730*/  FMNMX.FTZ R45, R76, R45, !PT ;  /* 0x0000002d4c2d7209 */ /* 0x000fc80007810000 */
[----:B------:R-:W-:-:S04]  /*5740*/  FMNMX.FTZ R45, R80, R45, !PT ;  /* 0x0000002d502d7209 */ /* 0x000fc80007810000 */
[----:B------:R-:W-:-:S04]  /*5750*/  FMNMX.FTZ R45, R82, R45, !PT ;  /* 0x0000002d522d7209 */ /* 0x000fc80007810000 */
[----:B------:R-:W-:Y:S02]  /*5760*/  FMNMX.FTZ R45, R84, R45, !PT ;  /* 0x0000002d542d7209 */ /* 0x000fe40007810000 */
[----:B----4-:R-:W-:Y:S02]  /*5770*/  FMNMX.FTZ R88, R13, R88, !PT ;  /* 0x000000580d587209 */ /* 0x010fe40007810000 */
[----:B------:R-:W-:Y:S02]  /*5780*/  FMNMX.FTZ R59, R86, R45, !PT ;  /* 0x0000002d563b7209 */ /* 0x000fe40007810000 */
[C---:B------:R-:W-:Y:S01]  /*5790*/  FSETP.NEU.FTZ.AND P0, PT, R88.reuse, -INF , PT ;  /* 0xff8000005800780b */ /* 0x040fe20003f1d000 */
[----:B------:R-:W-:Y:S01]  /*57a0*/  FMUL.FTZ R33, R88, R89 ;  /* 0x0000005958217220 */ /* 0x000fe20000410000 */
[----:B------:R-:W-:-:S04]  /*57b0*/  FMNMX.FTZ R59, R92, R59, !PT ;  /* 0x0000003b5c3b7209 */ /* 0x000fc80007810000 */
[----:B------:R-:W-:Y:S02]  /*57c0*/  FMNMX.FTZ R59, R94, R59, !PT ;  /* 0x0000003b5e3b7209 */ /* 0x000fe40007810000 */
[----:B------:R-:W-:Y:S02]  /*57d0*/  FSEL R33, R33, RZ, P0 ;  /* 0x000000ff21217208 */ /* 0x000fe40000000000 */
[----:B------:R-:W-:Y:S02]  /*57e0*/  FMNMX.FTZ R59, R96, R59, !PT ;  /* 0x0000003b603b7209 */ /* 0x000fe40007810000 */
[----:B------:R-:W-:Y:S01]  /*57f0*/  ISETP.NE.AND P0, PT, R117, RZ, PT ;  /* 0x000000ff7500720c */ /* 0x000fe20003f05270 */
[-CC-:B------:R-:W-:Y:S01]  /*5800*/  FFMA.FTZ R15, R104, R89.reuse, -R33.reuse ;  /* 0x00000059680f7223 */ /* 0x180fe20000010821 */
[----:B---3--:R-:W-:Y:S01]  /*5810*/  FSEL R104, R47, -INF , P6 ;  /* 0xff8000002f687808 */ /* 0x008fe20003000000 */
        /* <DEDUP_REMOVED lines=11> */
[----:B0-----:R-:W-:Y:S01]  /*58d0*/  FSEL R108, R53, -INF , P3 ;  /* 0xff800000356c7808 */ /* 0x001fe20001800000 */
[--C-:B------:R-:W-:Y:S01]  /*58e0*/  FFMA.FTZ R176, R25, R89, -R33.reuse ;  /* 0x0000005919b07223 */ /* 0x100fe20000010821 */
[----:B------:R-:W-:Y:S01]  /*58f0*/  FMNMX.FTZ R59, R114, R59, !PT ;  /* 0x0000003b723b7209 */ /* 0x000fe20007810000 */
[----:B------:R0:W-:Y:S01]  /*5900*/  MUFU.EX2 R35, R90 ;  /* 0x0000005a00237308 */ /* 0x0001e20000000800 */
[----:B-----5:R-:W-:Y:S01]  /*5910*/  FSEL R116, R55, -INF , P2 ;  /* 0xff80000037747808 */ /* 0x020fe20001000000 */
[--C-:B------:R-:W-:Y:S01]  /*5920*/  FFMA.FTZ R180, R118, R89, -R33.reuse ;  /* 0x0000005976b47223 */ /* 0x100fe20000010821 */
[----:B------:R-:W-:Y:S01]  /*5930*/  FMNMX.FTZ R59, R108, R59, !PT ;  /* 0x0000003b6c3b7209 */ /* 0x000fe20007810000 */
[-CC-:B------:R-:W-:Y:S01]  /*5940*/  FFMA.FTZ R182, R100, R89.reuse, -R33.reuse ;  /* 0x0000005964b67223 */ /* 0x180fe20000010821 */
[----:B------:R-:W-:Y:S01]  /*5950*/  FSEL R110, R57, -INF , P1 ;  /* 0xff800000396e7808 */ /* 0x000fe20000800000 */
[--C-:B------:R-:W-:Y:S01]  /*5960*/  FFMA.FTZ R25, R124, R89, -R33.reuse ;  /* 0x000000597c197223 */ /* 0x100fe20000010821 */
[----:B------:R-:W-:Y:S01]  /*5970*/  FMNMX.FTZ R59, R116, R59, !PT ;  /* 0x0000003b743b7209 */ /* 0x000fe20007810000 */
[----:B------:R-:W-:Y:S01]  /*5980*/  MUFU.EX2 R176, R176 ;  /* 0x000000b000b07308 */ /* 0x000fe20000000800 */
[-CC-:B------:R-:W-:Y:S01]  /*5990*/  FFMA.FTZ R184, R102, R89.reuse, -R33.reuse ;  /* 0x0000005966b87223 */ /* 0x180fe20000010821 */
[--C-:B------:R-:W-:Y:S01]  /*59a0*/  FFMA.FTZ R27, R150, R89, -R33.reuse ;  /* 0x00000059961b7223 */ /* 0x100fe20000010821 */
[----:B------:R-:W-:Y:S01]  /*59b0*/  FMNMX.FTZ R59, R110, R59, !PT ;  /* 0x0000003b6e3b7209 */ /* 0x000fe20007810000 */
[-CC-:B------:R-:W-:Y:S01]  /*59c0*/  FFMA.FTZ R186, R148, R89.reuse, -R33.reuse ;  /* 0x0000005994ba7223 */ /* 0x180fe20000010821 */
[-CC-:B------:R-:W-:Y:S01]  /*59d0*/  FFMA.FTZ R126, R126, R89.reuse, -R33.reuse ;  /* 0x000000597e7e7223 */ /* 0x180fe20000010821 */
[-CC-:B------:R-:W-:Y:S01]  /*59e0*/  FFMA.FTZ R188, R146, R89.reuse, -R33.reuse ;  /* 0x0000005992bc7223 */ /* 0x180fe20000010821 */
[-CC-:B------:R-:W-:Y:S01]  /*59f0*/  FFMA.FTZ R132, R132, R89.reuse, -R33.reuse ;  /* 0x0000005984847223 */ /* 0x180fe20000010821 */
[----:B0-----:R-:W0:Y:S01]  /*5a00*/  SHFL.BFLY PT, R90, R59, 0x2, 0x1f ;  /* 0x0c401f003b5a7f89 */ /* 0x001e2200000e0000 */
[----:B------:R-:W1:Y:S01]  /*5a10*/  MUFU.EX2 R13, R13 ;  /* 0x0000000d000d7308 */ /* 0x000e620000000800 */
[-CC-:B------:R-:W-:Y:S01]  /*5a20*/  FFMA.FTZ R26, R144, R89.reuse, -R33.reuse ;  /* 0x00000059901a7223 */ /* 0x180fe20000010821 */
[-CC-:B------:R-:W-:Y:S01]  /*5a30*/  FFMA.FTZ R30, R142, R89.reuse, -R33.reuse ;  /* 0x000000598e1e7223 */ /* 0x180fe20000010821 */
[-CC-:B------:R-:W-:Y:S01]  /*5a40*/  FFMA.FTZ R130, R130, R89.reuse, -R33.reuse ;  /* 0x0000005982827223 */ /* 0x180fe20000010821 */
[-CC-:B------:R-:W-:Y:S01]  /*5a50*/  FFMA.FTZ R38, R140, R89.reuse, -R33.reuse ;  /* 0x000000598c267223 */ /* 0x180fe20000010821 */
[-CC-:B------:R-:W-:Y:S01]  /*5a60*/  FFMA.FTZ R134, R134, R89.reuse, -R33.reuse ;  /* 0x0000005986867223 */ /* 0x180fe20000010821 */
[-CC-:B------:R-:W-:Y:S01]  /*5a70*/  FFMA.FTZ R138, R138, R89.reuse, -R33.reuse ;  /* 0x000000598a8a7223 */ /* 0x180fe20000010821 */
[-CC-:B------:R-:W-:Y:S01]  /*5a80*/  FFMA.FTZ R100, R128, R89.reuse, -R33.reuse ;  /* 0x0000005980647223 */ /* 0x180fe20000010821 */
[----:B------:R-:W3:Y:S01]  /*5a90*/  MUFU.EX2 R178, R178 ;  /* 0x000000b200b27308 */ /* 0x000ee20000000800 */
[-CC-:B------:R-:W-:Y:S01]  /*5aa0*/  FFMA.FTZ R136, R136, R89.reuse, -R33.reuse ;  /* 0x0000005988887223 */ /* 0x180fe20000010821 */
[-CC-:B------:R-:W-:Y:S01]  /*5ab0*/  FFMA.FTZ R102, R152, R89.reuse, -R33.reuse ;  /* 0x0000005998667223 */ /* 0x180fe20000010821 */
[-CC-:B------:R-:W-:Y:S01]  /*5ac0*/  FFMA.FTZ R200, R154, R89.reuse, -R33.reuse ;  /* 0x000000599ac87223 */ /* 0x180fe20000010821 */
[-CC-:B------:R-:W-:Y:S01]  /*5ad0*/  FFMA.FTZ R156, R156, R89.reuse, -R33.reuse ;  /* 0x000000599c9c7223 */ /* 0x180fe20000010821 */
[-CC-:B------:R-:W-:Y:S01]  /*5ae0*/  FFMA.FTZ R202, R158, R89.reuse, -R33.reuse ;  /* 0x000000599eca7223 */ /* 0x180fe20000010821 */
[-CC-:B------:R-:W-:Y:S01]  /*5af0*/  FFMA.FTZ R47, R160, R89.reuse, -R33.reuse ;  /* 0x00000059a02f7223 */ /* 0x180fe20000010821 */
[-CC-:B------:R-:W-:Y:S01]  /*5b00*/  FFMA.FTZ R206, R162, R89.reuse, -R33.reuse ;  /* 0x00000059a2ce7223 */ /* 0x180fe20000010821 */
[----:B------:R-:W4:Y:S01]  /*5b10*/  MUFU.EX2 R15, R15 ;  /* 0x0000000f000f7308 */ /* 0x000f220000000800 */
[-CC-:B------:R-:W-:Y:S01]  /*5b20*/  FFMA.FTZ R51, R164, R89.reuse, -R33.reuse ;  /* 0x00000059a4337223 */ /* 0x180fe20000010821 */
[-CC-:B------:R-:W-:Y:S01]  /*5b30*/  FFMA.FTZ R208, R166, R89.reuse, -R33.reuse ;  /* 0x00000059a6d07223 */ /* 0x180fe20000010821 */
[-CC-:B------:R-:W-:Y:S01]  /*5b40*/  FFMA.FTZ R53, R120, R89.reuse, -R33.reuse ;  /* 0x0000005978357223 */ /* 0x180fe20000010821 */
[-CC-:B------:R-:W-:Y:S01]  /*5b50*/  FFMA.FTZ R210, R168, R89.reuse, -R33.reuse ;  /* 0x00000059a8d27223 */ /* 0x180fe20000010821 */
[-CC-:B------:R-:W-:Y:S01]  /*5b60*/  FFMA.FTZ R55, R122, R89.reuse, -R33.reuse ;  /* 0x000000597a377223 */ /* 0x180fe20000010821 */
[-CC-:B------:R-:W-:Y:S01]  /*5b70*/  FFMA.FTZ R212, R170, R89.reuse, -R33.reuse ;  /* 0x00000059aad47223 */ /* 0x180fe20000010821 */
[----:B0-----:R-:W-:Y:S01]  /*5b80*/  FMNMX.FTZ R61, R59, R90, !PT ;  /* 0x0000005a3b3d7209 */ /* 0x001fe20007810000 */
[----:B------:R-:W0:Y:S01]  /*5b90*/  MUFU.EX2 R180, R180 ;  /* 0x000000b400b47308 */ /* 0x000e220000000800 */
[-CC-:B------:R-:W-:Y:S01]  /*5ba0*/  FFMA.FTZ R57, R172, R89.reuse, -R33.reuse ;  /* 0x00000059ac397223 */ /* 0x180fe20000010821 */
[-CC-:B------:R-:W-:Y:S01]  /*5bb0*/  FFMA.FTZ R214, R174, R89.reuse, -R33.reuse ;  /* 0x00000059aed67223 */ /* 0x180fe20000010821 */
[-CC-:B------:R-:W-:Y:S01]  /*5bc0*/  FFMA.FTZ R59, R190, R89.reuse, -R33.reuse ;  /* 0x00000059be3b7223 */ /* 0x180fe20000010821 */
[----:B------:R-:W5:Y:S01]  /*5bd0*/  SHFL.BFLY PT, R90, R61, 0x1, 0x1f ;  /* 0x0c201f003d5a7f89 */ /* 0x000f6200000e0000 */
[-CC-:B------:R-:W-:Y:S01]  /*5be0*/  FFMA.FTZ R216, R192, R89.reuse, -R33.reuse ;  /* 0x00000059c0d87223 */ /* 0x180fe20000010821 */
[-CC-:B------:R-:W-:Y:S01]  /*5bf0*/  FFMA.FTZ R194, R194, R89.reuse, -R33.reuse ;  /* 0x00000059c2c27223 */ /* 0x180fe20000010821 */
[-CC-:B------:R-:W-:Y:S01]  /*5c00*/  FFMA.FTZ R218, R196, R89.reuse, -R33.reuse ;  /* 0x00000059c4da7223 */ /* 0x180fe20000010821 */
[----:B------:R-:W2:Y:S01]  /*5c10*/  MUFU.EX2 R21, R21 ;  /* 0x0000001500157308 */ /* 0x000ea20000000800 */
[----:B------:R-:W-:Y:S01]  /*5c20*/  FFMA.FTZ R33, R198, R89, -R33 ;  /* 0x00000059c6217223 */ /* 0x000fe20000010821 */
[----:B------:R-:W-:-:S06]  /*5c30*/  ISETP.GE.AND P2, PT, R113, 0xb1, PT ;  /* 0x000000b17100780c */ /* 0x000fcc0003f46270 */
[----:B------:R-:W2:Y:S08]  /*5c40*/  MUFU.EX2 R182, R182 ;  /* 0x000000b600b67308 */ /* 0x000eb00000000800 */
[----:B------:R-:W2:Y:S01]  /*5c50*/  MUFU.EX2 R25, R25 ;  /* 0x0000001900197308 */ /* 0x000ea20000000800 */
[----:B-----5:R-:W-:-:S04]  /*5c60*/  FMNMX.FTZ R90, R61, R90, !PT ;  /* 0x0000005a3d5a7209 */ /* 0x020fc80007810000 */
[C---:B------:R-:W-:Y:S01]  /*5c70*/  FSETP.NEU.FTZ.AND P1, PT, R90.reuse, -INF , PT ;  /* 0xff8000005a00780b */ /* 0x040fe20003f3d000 */
[----:B------:R-:W-:Y:S02]  /*5c80*/  FMUL.FTZ R63, R90, R89 ;  /* 0x000000595a3f7220 */ /* 0x000fe40000410000 */
[----:B------:R-:W5:Y:S03]  /*5c90*/  MUFU.EX2 R184, R184 ;  /* 0x000000b800b87308 */ /* 0x000f660000000800 */
[----:B------:R-:W-:Y:S02]  /*5ca0*/  FSEL R63, R63, RZ, P1 ;  /* 0x000000ff3f3f7208 */ /* 0x000fe40000800000 */
[----:B------:R-:W-:-:S03]  /*5cb0*/  ISETP.NE.AND P1, PT, R22, RZ, PT ;  /* 0x000000ff1600720c */ /* 0x000fc60003f25270 */
[----:B------:R-:W-:Y:S01]  /*5cc0*/  MUFU.EX2 R27, R27 ;  /* 0x0000001b001b7308 */ /* 0x000fe20000000800 */
[-CC-:B------:R-:W-:Y:S01]  /*5cd0*/  FFMA.FTZ R177, R10, R89.reuse, -R63.reuse ;  /* 0x000000590ab17223 */ /* 0x180fe2000001083f */
[-C--:B------:R-:W-:Y:S01]  /*5ce0*/  FFMA.FTZ R10, R11, R89.reuse, -R63 ;  /* 0x000000590b0a7223 */ /* 0x080fe2000001083f */
[----:B-1----:R-:W-:Y:S01]  /*5cf0*/  FADD.FTZ R11, R176, R13 ;  /* 0x0000000db00b7221 */ /* 0x002fe20000010000 */
[-CC-:B------:R-:W-:Y:S01]  /*5d00*/  FFMA.FTZ R189, R44, R89.reuse, -R63.reuse ;  /* 0x000000592cbd7223 */ /* 0x180fe2000001083f */
[-CC-:B------:R-:W-:Y:S01]  /*5d10*/  FFMA.FTZ R179, R12, R89.reuse, -R63.reuse ;  /* 0x000000590cb37223 */ /* 0x180fe2000001083f */
[-C--:B------:R-:W-:Y:S01]  /*5d20*/  FFMA.FTZ R12, R14, R89.reuse, -R63 ;  /* 0x000000590e0c7223 */ /* 0x080fe2000001083f */
[----:B---3--:R-:W-:Y:S01]  /*5d30*/  FADD.FTZ R44, R178, R11 ;  /* 0x0000000bb22c7221 */ /* 0x008fe20000010000 */
[----:B------:R-:W-:Y:S01]  /*5d40*/  MUFU.EX2 R177, R177 ;  /* 0x000000b100b17308 */ /* 0x000fe20000000800 */
[-CC-:B------:R-:W-:Y:S01]  /*5d50*/  FFMA.FTZ R181, R20, R89.reuse, -R63.reuse ;  /* 0x0000005914b57223 */ /* 0x180fe2000001083f */
[-CC-:B------:R-:W-:Y:S01]  /*5d60*/  FFMA.FTZ R20, R32, R89.reuse, -R63.reuse ;  /* 0x0000005920147223 */ /* 0x180fe2000001083f */
[----:B----4-:R-:W-:Y:S01]  /*5d70*/  FADD.FTZ R11, R15, R44 ;  /* 0x0000002c0f0b7221 */ /* 0x010fe20000010000 */
[-CC-:B------:R-:W-:Y:S01]  /*5d80*/  FFMA.FTZ R32, R46, R89.reuse, -R63.reuse ;  /* 0x000000592e207223 */ /* 0x180fe2000001083f */
[-CC-:B------:R-:W-:Y:S01]  /*5d90*/  FFMA.FTZ R14, R24, R89.reuse, -R63.reuse ;  /* 0x00000059180e7223 */ /* 0x180fe2000001083f */
[-C--:B------:R-:W-:Y:S01]  /*5da0*/  FFMA.FTZ R183, R28, R89.reuse, -R63 ;  /* 0x000000591cb77223 */ /* 0x080fe2000001083f */
[----:B0-----:R-:W-:Y:S01]  /*5db0*/  FADD.FTZ R44, R180, R11 ;  /* 0x0000000bb42c7221 */ /* 0x001fe20000010000 */
[----:B------:R-:W0:Y:S01]  /*5dc0*/  MUFU.EX2 R10, R10 ;  /* 0x0000000a000a7308 */ /* 0x000e220000000800 */
[-CC-:B------:R-:W-:Y:S01]  /*5dd0*/  FFMA.FTZ R191, R48, R89.reuse, -R63.reuse ;  /* 0x0000005930bf7223 */ /* 0x180fe2000001083f */
[-CC-:B------:R-:W-:Y:S01]  /*5de0*/  FFMA.FTZ R185, R34, R89.reuse, -R63.reuse ;  /* 0x0000005922b97223 */ /* 0x180fe2000001083f */
[----:B--2---:R-:W-:Y:S01]  /*5df0*/  FADD.FTZ R11, R21, R44 ;  /* 0x0000002c150b7221 */ /* 0x004fe20000010000 */
[-CC-:B------:R-:W-:Y:S01]  /*5e00*/  FFMA.FTZ R34, R50, R89.reuse, -R63.reuse ;  /* 0x0000005932227223 */ /* 0x180fe2000001083f */
[-CC-:B------:R-:W-:Y:S01]  /*5e10*/  FFMA.FTZ R24, R36, R89.reuse, -R63.reuse ;  /* 0x0000005924187223 */ /* 0x180fe2000001083f */
[-C--:B------:R-:W-:Y:S01]  /*5e20*/  FFMA.FTZ R187, R40, R89.reuse, -R63 ;  /* 0x0000005928bb7223 */ /* 0x080fe2000001083f */
[----:B------:R-:W-:Y:S01]  /*5e30*/  FADD.FTZ R46, R182, R11 ;  /* 0x0000000bb62e7221 */ /* 0x000fe20000010000 */
[----:B------:R-:W1:Y:S01]  /*5e40*/  MUFU.EX2 R179, R179 ;  /* 0x000000b300b37308 */ /* 0x000e620000000800 */
[-CC-:B------:R-:W-:Y:S01]  /*5e50*/  FFMA.FTZ R28, R42, R89.reuse, -R63.reuse ;  /* 0x000000592a1c7223 */ /* 0x180fe2000001083f */
[----:B------:R-:W-:Y:S01]  /*5e60*/  FFMA.FTZ R193, R52, R89, -R63 ;  /* 0x0000005934c17223 */ /* 0x000fe2000001083f */
[----:B------:R-:W-:Y:S01]  /*5e70*/  FADD.FTZ R11, R25, R46 ;  /* 0x0000002e190b7221 */ /* 0x000fe20000010000 */
[----:B------:R-:W-:-:S02]  /*5e80*/  @P1 VIADD R3, R3, 0x34840 ;  /* 0x0003484003031836 */ /* 0x000fc40000000000 */
[-CC-:B------:R-:W-:Y:S01]  /*5e90*/  FFMA.FTZ R36, R54, R89.reuse, -R63.reuse ;  /* 0x0000005936247223 */ /* 0x180fe2000001083f */
[-C--:B------:R-:W-:Y:S01]  /*5ea0*/  FFMA.FTZ R195, R56, R89.reuse, -R63 ;  /* 0x0000005938c37223 */ /* 0x080fe2000001083f */
[----:B-----5:R-:W-:Y:S01]  /*5eb0*/  FADD.FTZ R46, R184, R11 ;  /* 0x0000000bb82e7221 */ /* 0x020fe20000010000 */
[----:B------:R-:W2:Y:S01]  /*5ec0*/  MUFU.EX2 R186, R186 ;  /* 0x000000ba00ba7308 */ /* 0x000ea20000000800 */
[----:B0-----:R-:W-:Y:S01]  /*5ed0*/  FADD.FTZ R48, R177, R10 ;  /* 0x0000000ab1307221 */ /* 0x001fe20000010000 */
[----:B------:R-:W-:Y:S01]  /*5ee0*/  @P1 PRMT R3, R135, 0x654, R3 ;  /* 0x0000065487031816 */ /* 0x000fe20000000003 */
[----:B------:R-:W-:Y:S01]  /*5ef0*/  FADD.FTZ R65, R27, R46 ;  /* 0x0000002e1b417221 */ /* 0x000fe20000010000 */
[-CC-:B------:R-:W-:Y:S01]  /*5f00*/  FFMA.FTZ R40, R58, R89.reuse, -R63.reuse ;  /* 0x000000593a287223 */ /* 0x180fe2000001083f */
[-CC-:B------:R-:W-:Y:S01]  /*5f10*/  FFMA.FTZ R197, R64, R89.reuse, -R63.reuse ;  /* 0x0000005940c57223 */ /* 0x180fe2000001083f */
[----:B------:R0:W-:Y:S01]  /*5f20*/  @P1 SYNCS.ARRIVE.TRANS64.RED.A1T0 RZ, [R3+URZ], RZ ;  /* 0x000000ff03ff19a7 */ /* 0x0001e2000810043f */
[-CC-:B------:R-:W-:Y:S01]  /*5f30*/  FFMA.FTZ R42, R60, R89.reuse, -R63.reuse ;  /* 0x000000593c2a7223 */ /* 0x180fe2000001083f */
[----:B------:R-:W3:Y:S01]  /*5f40*/  MUFU.EX2 R12, R12 ;  /* 0x0000000c000c7308 */ /* 0x000ee20000000800 */
[----:B-1----:R-:W-:Y:S01]  /*5f50*/  FADD.FTZ R11, R179, R48 ;  /* 0x00000030b30b7221 */ /* 0x002fe20000010000 */
[-CC-:B------:R-:W-:Y:S01]  /*5f60*/  FFMA.FTZ R199, R62, R89.reuse, -R63.reuse ;  /* 0x000000593ec77223 */ /* 0x180fe2000001083f */
[-CC-:B------:R-:W-:Y:S01]  /*5f70*/  FFMA.FTZ R44, R66, R89.reuse, -R63.reuse ;  /* 0x00000059422c7223 */ /* 0x180fe2000001083f */
[-CC-:B------:R-:W-:Y:S01]  /*5f80*/  FFMA.FTZ R201, R68, R89.reuse, -R63.reuse ;  /* 0x0000005944c97223 */ /* 0x180fe2000001083f */
[-CC-:B------:R-:W-:Y:S01]  /*5f90*/  FFMA.FTZ R46, R70, R89.reuse, -R63.reuse ;  /* 0x00000059462e7223 */ /* 0x180fe2000001083f */
[-CC-:B------:R-:W-:Y:S01]  /*5fa0*/  FFMA.FTZ R203, R72, R89.reuse, -R63.reuse ;  /* 0x0000005948cb7223 */ /* 0x180fe2000001083f */
[-C--:B------:R-:W-:Y:S01]  /*5fb0*/  FFMA.FTZ R205, R78, R89.reuse, -R63 ;  /* 0x000000594ecd7223 */ /* 0x080fe2000001083f */
[----:B------:R-:W1:Y:S01]  /*5fc0*/  MUFU.EX2 R29, R126 ;  /* 0x0000007e001d7308 */ /* 0x000e620000000800 */
[----:B--2---:R-:W-:Y:S01]  /*5fd0*/  FADD.FTZ R50, R186, R65 ;  /* 0x00000041ba327221 */ /* 0x004fe20000010000 */
[-CC-:B------:R-:W-:Y:S01]  /*5fe0*/  FFMA.FTZ R207, R80, R89.reuse, -R63.reuse ;  /* 0x0000005950cf7223 */ /* 0x180fe2000001083f */
[-CC-:B------:R-:W-:Y:S01]  /*5ff0*/  FFMA.FTZ R82, R82, R89.reuse, -R63.reuse ;  /* 0x0000005952527223 */ /* 0x180fe2000001083f */
[-CC-:B------:R-:W-:Y:S01]  /*6000*/  FFMA.FTZ R84, R84, R89.reuse, -R63.reuse ;  /* 0x0000005954547223 */ /* 0x180fe2000001083f */
[-CC-:B------:R-:W-:Y:S01]  /*6010*/  FFMA.FTZ R86, R86, R89.reuse, -R63.reuse ;  /* 0x0000005956567223 */ /* 0x180fe2000001083f */
[-CC-:B------:R-:W-:Y:S01]  /*6020*/  FFMA.FTZ R92, R92, R89.reuse, -R63.reuse ;  /* 0x000000595c5c7223 */ /* 0x180fe2000001083f */
[-C--:B------:R-:W-:Y:S01]  /*6030*/  FFMA.FTZ R94, R94, R89.reuse, -R63 ;  /* 0x000000595e5e7223 */ /* 0x080fe2000001083f */
[----:B------:R-:W2:Y:S01]  /*6040*/  MUFU.EX2 R181, R181 ;  /* 0x000000b500b57308 */ /* 0x000ea20000000800 */
[----:B---3--:R-:W-:Y:S01]  /*6050*/  FADD.FTZ R48, R12, R11 ;  /* 0x0000000b0c307221 */ /* 0x008fe20000010000 */
[-CC-:B------:R-:W-:Y:S01]  /*6060*/  FFMA.FTZ R96, R96, R89.reuse, -R63.reuse ;  /* 0x0000005960607223 */ /* 0x180fe2000001083f */
[-CC-:B------:R-:W-:Y:S01]  /*6070*/  FFMA.FTZ R98, R98, R89.reuse, -R63.reuse ;  /* 0x0000005962627223 */ /* 0x180fe2000001083f */
[-CC-:B------:R-:W-:Y:S01]  /*6080*/  FFMA.FTZ R104, R104, R89.reuse, -R63.reuse ;  /* 0x0000005968687223 */ /* 0x180fe2000001083f */
[-CC-:B------:R-:W-:Y:S01]  /*6090*/  FFMA.FTZ R106, R106, R89.reuse, -R63.reuse ;  /* 0x000000596a6a7223 */ /* 0x180fe2000001083f */
[-CC-:B------:R-:W-:Y:S01]  /*60a0*/  FFMA.FTZ R114, R114, R89.reuse, -R63.reuse ;  /* 0x0000005972727223 */ /* 0x180fe2000001083f */
[--C-:B------:R-:W-:Y:S01]  /*60b0*/  FFMA.FTZ R108, R108, R89, -R63.reuse ;  /* 0x000000596c6c7223 */ /* 0x100fe2000001083f */
[----:B------:R-:W3:Y:S01]  /*60c0*/  MUFU.EX2 R188, R188 ;  /* 0x000000bc00bc7308 */ /* 0x000ee20000000800 */
[----:B-1----:R-:W-:Y:S01]  /*60d0*/  FADD.FTZ R65, R29, R50 ;  /* 0x000000321d417221 */ /* 0x002fe20000010000 */
[----:B------:R-:W-:Y:S01]  /*60e0*/  F2FP.BF16.F32.PACK_AB R177, R10, R177 ;  /* 0x000000b10ab1723e */ /* 0x000fe200000010ff */
[----:B------:R-:W-:Y:S01]  /*60f0*/  FFMA.FTZ R116, R116, R89, -R63 ;  /* 0x0000005974747223 */ /* 0x000fe2000001083f */
[----:B------:R-:W-:-:S02]  /*6100*/  F2FP.BF16.F32.PACK_AB R182, R25, R182 ;  /* 0x000000b619b6723e */ /* 0x000fc400000010ff */
[----:B------:R-:W-:Y:S02]  /*6110*/  CS2R R80, SRZ ;  /* 0x0000000000507805 */ /* 0x000fe4000001ff00 */
[----:B------:R-:W-:Y:S02]  /*6120*/  F2FP.BF16.F32.PACK_AB R184, R27, R184 ;  /* 0x000000b81bb8723e */ /* 0x000fe400000010ff */
[----:B------:R-:W-:Y:S01]  /*6130*/  CS2R R78, SRZ ;  /* 0x00000000004e7805 */ /* 0x000fe2000001ff00 */
[----:B------:R-:W1:Y:S01]  /*6140*/  MUFU.EX2 R14, R14 ;  /* 0x0000000e000e7308 */ /* 0x000e620000000800 */
[----:B--2---:R-:W-:Y:S01]  /*6150*/  FADD.FTZ R11, R181, R48 ;  /* 0x00000030b50b7221 */ /* 0x004fe20000010000 */
[----:B------:R-:W-:Y:S02]  /*6160*/  F2FP.BF16.F32.PACK_AB R186, R29, R186 ;  /* 0x000000ba1dba723e */ /* 0x000fe400000010ff */
[----:B------:R-:W-:Y:S02]  /*6170*/  CS2R R72, SRZ ;  /* 0x0000000000487805 */ /* 0x000fe4000001ff00 */
[----:B------:R-:W-:-:S02]  /*6180*/  F2FP.BF16.F32.PACK_AB R176, R13, R176 ;  /* 0x000000b00db0723e */ /* 0x000fc400000010ff */
[----:B------:R-:W-:Y:S02]  /*6190*/  CS2R R70, SRZ ;  /* 0x0000000000467805 */ /* 0x000fe4000001ff00 */
[----:B------:R-:W-:Y:S02]  /*61a0*/  F2FP.BF16.F32.PACK_AB R178, R15, R178 ;  /* 0x000000b20fb2723e */ /* 0x000fe400000010ff */
[----:B------:R-:W-:Y:S01]  /*61b0*/  CS2R R68, SRZ ;  /* 0x0000000000447805 */ /* 0x000fe2000001ff00 */
[----:B------:R-:W2:Y:S01]  /*61c0*/  MUFU.EX2 R31, R132 ;  /* 0x00000084001f7308 */ /* 0x000ea20000000800 */
[----:B---3--:R-:W-:Y:S01]  /*61d0*/  FADD.FTZ R48, R188, R65 ;  /* 0x00000041bc307221 */ /* 0x008fe20000010000 */
[----:B------:R-:W-:Y:S02]  /*61e0*/  F2FP.BF16.F32.PACK_AB R180, R21, R180 ;  /* 0x000000b415b4723e */ /* 0x000fe400000010ff */
[----:B------:R-:W-:Y:S02]  /*61f0*/  CS2R R66, SRZ ;  /* 0x0000000000427805 */ /* 0x000fe4000001ff00 */
[----:B------:R-:W-:-:S02]  /*6200*/  F2FP.BF16.F32.PACK_AB R179, R12, R179 ;  /* 0x000000b30cb3723e */ /* 0x000fc400000010ff */
[----:B------:R-:W3:Y:S01]  /*6210*/  MUFU.EX2 R183, R183 ;  /* 0x000000b700b77308 */ /* 0x000ee20000000800 */
[C---:B-1----:R-:W-:Y:S01]  /*6220*/  FADD.FTZ R50, R14.reuse, R11 ;  /* 0x0000000b0e327221 */ /* 0x042fe20000010000 */
[----:B------:R-:W-:-:S06]  /*6230*/  F2FP.BF16.F32.PACK_AB R181, R14, R181 ;  /* 0x000000b50eb5723e */ /* 0x000fcc00000010ff */
[----:B------:R-:W1:Y:S01]  /*6240*/  MUFU.EX2 R26, R26 ;  /* 0x0000001a001a7308 */ /* 0x000e620000000800 */
[C---:B--2---:R-:W-:Y:S01]  /*6250*/  FADD.FTZ R65, R31.reuse, R48 ;  /* 0x000000301f417221 */ /* 0x044fe20000010000 */
[----:B------:R-:W-:Y:S01]  /*6260*/  FFMA.FTZ R48, R74, R89, -R63 ;  /* 0x000000594a307223 */ /* 0x000fe2000001083f */
[----:B------:R-:W-:Y:S02]  /*6270*/  F2FP.BF16.F32.PACK_AB R188, R31, R188 ;  /* 0x000000bc1fbc723e */ /* 0x000fe400000010ff */
[----:B------:R-:W-:-:S03]  /*6280*/  CS2R R74, SRZ ;  /* 0x00000000004a7805 */ /* 0x000fc6000001ff00 */
[----:B------:R-:W2:Y:S01]  /*6290*/  MUFU.EX2 R20, R20 ;  /* 0x0000001400147308 */ /* 0x000ea20000000800 */
[----:B---3--:R-:W-:-:S07]  /*62a0*/  FADD.FTZ R11, R183, R50 ;  /* 0x00000032b70b7221 */ /* 0x008fce0000010000 */
[----:B------:R-:W3:Y:S01]  /*62b0*/  MUFU.EX2 R185, R185 ;  /* 0x000000b900b97308 */ /* 0x000ee20000000800 */
[----:B-1----:R-:W-:Y:S01]  /*62c0*/  FADD.FTZ R52, R26, R65 ;  /* 0x000000411a347221 */ /* 0x002fe20000010000 */
[----:B------:R-:W-:-:S03]  /*62d0*/  F2FP.BF16.F32.PACK_AB R190, R35, R26 ;  /* 0x0000001a23be723e */ /* 0x000fc600000010ff */
[----:B------:R-:W-:-:S03]  /*62e0*/  FADD.FTZ R65, R35, R52 ;  /* 0x0000003423417221 */ /* 0x000fc60000010000 */
[----:B------:R-:W1:Y:S01]  /*62f0*/  MUFU.EX2 R30, R30 ;  /* 0x0000001e001e7308 */ /* 0x000e620000000800 */
[C---:B--2---:R-:W-:Y:S01]  /*6300*/  FADD.FTZ R50, R20.reuse, R11 ;  /* 0x0000000b14327221 */ /* 0x044fe20000010000 */
[----:B------:R-:W-:-:S06]  /*6310*/  F2FP.BF16.F32.PACK_AB R183, R20, R183 ;  /* 0x000000b714b7723e */ /* 0x000fcc00000010ff */
[----:B------:R-:W2:Y:S01]  /*6320*/  MUFU.EX2 R24, R24 ;  /* 0x0000001800187308 */ /* 0x000ea20000000800 */
[----:B---3--:R-:W-:-:S07]  /*6330*/  FADD.FTZ R11, R185, R50 ;  /* 0x00000032b90b7221 */ /* 0x008fce0000010000 */
[----:B------:R-:W3:Y:S01]  /*6340*/  MUFU.EX2 R37, R130 ;  /* 0x0000008200257308 */ /* 0x000ee20000000800 */
[----:B-1----:R-:W-:-:S07]  /*6350*/  FADD.FTZ R50, R30, R65 ;  /* 0x000000411e327221 */ /* 0x002fce0000010000 */
[----:B------:R-:W1:Y:S01]  /*6360*/  MUFU.EX2 R187, R187 ;  /* 0x000000bb00bb7308 */ /* 0x000e620000000800 */
[C---:B--2---:R-:W-:Y:S01]  /*6370*/  FADD.FTZ R52, R24.reuse, R11 ;  /* 0x0000000b18347221 */ /* 0x044fe20000010000 */
[----:B------:R-:W-:Y:S02]  /*6380*/  F2FP.BF16.F32.PACK_AB R185, R24, R185 ;  /* 0x000000b918b9723e */ /* 0x000fe400000010ff */
[----:B------:R-:W-:-:S04]  /*6390*/  CS2R R24, SRZ ;  /* 0x0000000000187805 */ /* 0x000fc8000001ff00 */
[----:B------:R-:W2:Y:S01]  /*63a0*/  MUFU.EX2 R38, R38 ;  /* 0x0000002600267308 */ /* 0x000ea20000000800 */
[C---:B---3--:R-:W-:Y:S01]  /*63b0*/  FADD.FTZ R65, R37.reuse, R50 ;  /* 0x0000003225417221 */ /* 0x048fe20000010000 */
[-CC-:B------:R-:W-:Y:S01]  /*63c0*/  FFMA.FTZ R50, R76, R89.reuse, -R63.reuse ;  /* 0x000000594c327223 */ /* 0x180fe2000001083f */
[----:B------:R-:W-:Y:S01]  /*63d0*/  F2FP.BF16.F32.PACK_AB R192, R37, R30 ;  /* 0x0000001e25c0723e */ /* 0x000fe200000010ff */
[----:B------:R-:W-:Y:S01]  /*63e0*/  FFMA.FTZ R63, R110, R89, -R63 ;  /* 0x000000596e3f7223 */ /* 0x000fe2000001083f */
[----:B------:R-:W-:-:S03]  /*63f0*/  CS2R R76, SRZ ;  /* 0x00000000004c7805 */ /* 0x000fc6000001ff00 */
[----:B------:R-:W3:Y:S01]  /*6400*/  MUFU.EX2 R28, R28 ;  /* 0x0000001c001c7308 */ /* 0x000ee20000000800 */
[----:B-1----:R-:W-:-:S07]  /*6410*/  FADD.FTZ R11, R187, R52 ;  /* 0x00000034bb0b7221 */ /* 0x002fce0000010000 */
[----:B------:R-:W1:Y:S01]  /*6420*/  MUFU.EX2 R39, R134 ;  /* 0x0000008600277308 */ /* 0x000e620000000800 */
[----:B--2---:R-:W-:Y:S01]  /*6430*/  FADD.FTZ R54, R38, R65 ;  /* 0x0000004126367221 */ /* 0x004fe20000010000 */
[----:B------:R-:W-:-:S06]  /*6440*/  CS2R R64, SRZ ;  /* 0x0000000000407805 */ /* 0x000fcc000001ff00 */
[----:B------:R-:W0:Y:S01]  /*6450*/  MUFU.EX2 R189, R189 ;  /* 0x000000bd00bd7308 */ /* 0x000e220000000800 */
[C---:B---3--:R-:W-:Y:S01]  /*6460*/  FADD.FTZ R52, R28.reuse, R11 ;  /* 0x0000000b1c347221 */ /* 0x048fe20000010000 */
[----:B------:R-:W-:Y:S02]  /*6470*/  F2FP.BF16.F32.PACK_AB R187, R28, R187 ;  /* 0x000000bb1cbb723e */ /* 0x000fe400000010ff */
[----:B------:R-:W-:-:S04]  /*6480*/  CS2R R28, SRZ ;  /* 0x00000000001c7805 */ /* 0x000fc8000001ff00 */
[----:B------:R-:W2:Y:S01]  /*6490*/  MUFU.EX2 R41, R138 ;  /* 0x0000008a00297308 */ /* 0x000ea20000000800 */
[----:B-1----:R-:W-:-:S07]  /*64a0*/  FADD.FTZ R54, R39, R54 ;  /* 0x0000003627367221 */ /* 0x002fce0000010000 */
[----:B------:R-:W1:Y:S01]  /*64b0*/  MUFU.EX2 R32, R32 ;  /* 0x0000002000207308 */ /* 0x000e620000000800 */
[----:B0-----:R-:W-:-:S07]  /*64c0*/  FADD.FTZ R3, R189, R52 ;  /* 0x00000034bd037221 */ /* 0x001fce0000010000 */
[----:B------:R-:W0:Y:S01]  /*64d0*/  MUFU.EX2 R100, R100 ;  /* 0x0000006400647308 */ /* 0x000e220000000800 */
[----:B--2---:R-:W-:-:S07]  /*64e0*/  FADD.FTZ R11, R41, R54 ;  /* 0x00000036290b7221 */ /* 0x004fce0000010000 */
[----:B------:R-:W2:Y:S01]  /*64f0*/  MUFU.EX2 R191, R191 ;  /* 0x000000bf00bf7308 */ /* 0x000ea20000000800 */
[C---:B-1----:R-:W-:Y:S01]  /*6500*/  FADD.FTZ R52, R32.reuse, R3 ;  /* 0x0000000320347221 */ /* 0x042fe20000010000 */
[----:B------:R-:W-:-:S06]  /*6510*/  F2FP.BF16.F32.PACK_AB R189, R32, R189 ;  /* 0x000000bd20bd723e */ /* 0x000fcc00000010ff */
[----:B------:R-:W1:Y:S01]  /*6520*/  MUFU.EX2 R43, R136 ;  /* 0x00000088002b7308 */ /* 0x000e620000000800 */
[C---:B0-----:R-:W-:Y:S01]  /*6530*/  FADD.FTZ R54, R100.reuse, R11 ;  /* 0x0000000b64367221 */ /* 0x041fe20000010000 */
[----:B------:R-:W-:-:S06]  /*6540*/  F2FP.BF16.F32.PACK_AB R196, R100, R41 ;  /* 0x0000002964c4723e */ /* 0x000fcc00000010ff */
[----:B------:R-:W0:Y:S01]  /*6550*/  MUFU.EX2 R34, R34 ;  /* 0x0000002200227308 */ /* 0x000e220000000800 */
[----:B--2---:R-:W-:-:S07]  /*6560*/  FADD.FTZ R3, R191, R52 ;  /* 0x00000034bf037221 */ /* 0x004fce0000010000 */
[----:B------:R-:W2:Y:S01]  /*6570*/  MUFU.EX2 R102, R102 ;  /* 0x0000006600667308 */ /* 0x000ea20000000800 */
[----:B-1----:R-:W-:-:S07]  /*6580*/  FADD.FTZ R11, R43, R54 ;  /* 0x000000362b0b7221 */ /* 0x002fce0000010000 */
[----:B------:R-:W1:Y:S01]  /*6590*/  MUFU.EX2 R193, R193 ;  /* 0x000000c100c17308 */ /* 0x000e620000000800 */
[C---:B0-----:R-:W-:Y:S01]  /*65a0*/  FADD.FTZ R52, R34.reuse, R3 ;  /* 0x0000000322347221 */ /* 0x041fe20000010000 */
[----:B------:R-:W-:Y:S02]  /*65b0*/  F2FP.BF16.F32.PACK_AB R191, R34, R191 ;  /* 0x000000bf22bf723e */ /* 0x000fe400000010ff */
[----:B------:R-:W-:-:S04]  /*65c0*/  CS2R R34, SRZ ;  /* 0x0000000000227805 */ /* 0x000fc8000001ff00 */
[----:B------:R-:W0:Y:S01]  /*65d0*/  MUFU.EX2 R200, R200 ;  /* 0x000000c800c87308 */ /* 0x000e220000000800 */
[C---:B--2---:R-:W-:Y:S01]  /*65e0*/  FADD.FTZ R11, R102.reuse, R11 ;  /* 0x0000000b660b7221 */ /* 0x044fe20000010000 */
[----:B------:R-:W-:-:S06]  /*65f0*/  F2FP.BF16.F32.PACK_AB R198, R102, R43 ;  /* 0x0000002b66c6723e */ /* 0x000fcc00000010ff */
[----:B------:R-:W2:Y:S01]  /*6600*/  MUFU.EX2 R36, R36 ;  /* 0x0000002400247308 */ /* 0x000ea20000000800 */
[----:B-1----:R-:W-:-:S07]  /*6610*/  FADD.FTZ R3, R193, R52 ;  /* 0x00000034c1037221 */ /* 0x002fce0000010000 */
[----:B------:R-:W1:Y:S01]  /*6620*/  MUFU.EX2 R45, R156 ;  /* 0x0000009c002d7308 */ /* 0x000e620000000800 */
[----:B0-----:R-:W-:-:S07]  /*6630*/  FADD.FTZ R54, R200, R11 ;  /* 0x0000000bc8367221 */ /* 0x001fce0000010000 */
[----:B------:R-:W0:Y:S01]  /*6640*/  MUFU.EX2 R195, R195 ;  /* 0x000000c300c37308 */ /* 0x000e220000000800 */
[C---:B--2---:R-:W-:Y:S01]  /*6650*/  FADD.FTZ R52, R36.reuse, R3 ;  /* 0x0000000324347221 */ /* 0x044fe20000010000 */
[----:B------:R-:W-:Y:S02]  /*6660*/  F2FP.BF16.F32.PACK_AB R193, R36, R193 ;  /* 0x000000c124c1723e */ /* 0x000fe400000010ff */
[----:B------:R-:W-:-:S04]  /*6670*/  CS2R R36, SRZ ;  /* 0x0000000000247805 */ /* 0x000fc8000001ff00 */
[----:B------:R-:W2:Y:S01]  /*6680*/  MUFU.EX2 R202, R202 ;  /* 0x000000ca00ca7308 */ /* 0x000ea20000000800 */
[C---:B-1----:R-:W-:Y:S01]  /*6690*/  FADD.FTZ R11, R45.reuse, R54 ;  /* 0x000000362d0b7221 */ /* 0x042fe20000010000 */
[----:B------:R-:W-:-:S06]  /*66a0*/  F2FP.BF16.F32.PACK_AB R200, R45, R200 ;  /* 0x000000c82dc8723e */ /* 0x000fcc00000010ff */
[----:B------:R-:W1:Y:S01]  /*66b0*/  MUFU.EX2 R40, R40 ;  /* 0x0000002800287308 */ /* 0x000e620000000800 */
[----:B0-----:R-:W-:-:S07]  /*66c0*/  FADD.FTZ R3, R195, R52 ;  /* 0x00000034c3037221 */ /* 0x001fce0000010000 */
[----:B------:R-:W0:Y:S01]  /*66d0*/  MUFU.EX2 R47, R47 ;  /* 0x0000002f002f7308 */ /* 0x000e220000000800 */
[----:B--2---:R-:W-:-:S07]  /*66e0*/  FADD.FTZ R54, R202, R11 ;  /* 0x0000000bca367221 */ /* 0x004fce0000010000 */
[----:B------:R-:W2:Y:S01]  /*66f0*/  MUFU.EX2 R197, R197 ;  /* 0x000000c500c57308 */ /* 0x000ea20000000800 */
[C---:B-1----:R-:W-:Y:S01]  /*6700*/  FADD.FTZ R52, R40.reuse, R3 ;  /* 0x0000000328347221 */ /* 0x042fe20000010000 */
[----:B------:R-:W-:Y:S02]  /*6710*/  F2FP.BF16.F32.PACK_AB R195, R40, R195 ;  /* 0x000000c328c3723e */ /* 0x000fe400000010ff */
[----:B------:R-:W-:-:S04]  /*6720*/  CS2R R40, SRZ ;  /* 0x0000000000287805 */ /* 0x000fc8000001ff00 */
        /* <DEDUP_REMOVED lines=46> */
[----:B------:R-:W-:Y:S02]  /*6a10*/  F2FP.BF16.F32.PACK_AB R210, R55, R210 ;  /* 0x000000d237d2723e */ /* 0x000fe400000010ff */
[----:B------:R-:W-:Y:S02]  /*6a20*/  CS2R R54, SRZ ;  /* 0x0000000000367805 */ /* 0x000fe4000001ff00 */
[----:B------:R-:W-:Y:S02]  /*6a30*/  CS2R R52, SRZ ;  /* 0x0000000000347805 */ /* 0x000fe4000001ff00 */
        /* <DEDUP_REMOVED lines=10> */
[----:B------:R-:W-:Y:S02]  /*6ae0*/  F2FP.BF16.F32.PACK_AB R212, R57, R212 ;  /* 0x000000d439d4723e */ /* 0x000fe400000010ff */
[----:B------:R-:W-:-:S04]  /*6af0*/  CS2R R56, SRZ ;  /* 0x0000000000387805 */ /* 0x000fc8000001ff00 */
        /* <DEDUP_REMOVED lines=10> */
[----:B------:R-:W-:Y:S02]  /*6ba0*/  F2FP.BF16.F32.PACK_AB R214, R59, R214 ;  /* 0x000000d63bd6723e */ /* 0x000fe400000010ff */
[----:B------:R-:W-:-:S04]  /*6bb0*/  CS2R R58, SRZ ;  /* 0x00000000003a7805 */ /* 0x000fc8000001ff00 */
[----:B------:R0:W3:Y:S01]  /*6bc0*/  MUFU.EX2 R209, R86 ;  /* 0x0000005600d17308 */ /* 0x0000e20000000800 */
[----:B--2---:R-:W-:-:S07]  /*6bd0*/  FADD.FTZ R26, R84, R3 ;  /* 0x00000003541a7221 */ /* 0x004fce0000010000 */
[----:B------:R2:W4:Y:S01]  /*6be0*/  MUFU.EX2 R61, R194 ;  /* 0x000000c2003d7308 */ /* 0x0005220000000800 */
[----:B-1----:R-:W-:Y:S01]  /*6bf0*/  FADD.FTZ R30, R216, R11 ;  /* 0x0000000bd81e7221 */ /* 0x002fe20000010000 */
[----:B0-----:R-:W-:-:S06]  /*6c00*/  CS2R R86, SRZ ;  /* 0x0000000000567805 */ /* 0x001fcc000001ff00 */
[----:B------:R-:W0:Y:S01]  /*6c10*/  MUFU.EX2 R92, R92 ;  /* 0x0000005c005c7308 */ /* 0x000e220000000800 */
[----:B---3--:R-:W-:Y:S01]  /*6c20*/  FADD.FTZ R3, R209, R26 ;  /* 0x0000001ad1037221 */ /* 0x008fe20000010000 */
[----:B--2---:R-:W-:Y:S02]  /*6c30*/  F2FP.BF16.F32.PACK_AB R194, R39, R38 ;  /* 0x0000002627c2723e */ /* 0x004fe400000010ff */
[----:B------:R-:W-:Y:S02]  /*6c40*/  CS2R R38, SRZ ;  /* 0x0000000000267805 */ /* 0x000fe4000001ff00 */
[----:B------:R-:W-:Y:S02]  /*6c50*/  F2FP.BF16.F32.PACK_AB R209, R209, R84 ;  /* 0x00000054d1d1723e */ /* 0x000fe400000010ff */
[----:B------:R-:W-:Y:S01]  /*6c60*/  CS2R R84, SRZ ;  /* 0x0000000000547805 */ /* 0x000fe2000001ff00 */
[----:B------:R-:W1:Y:S01]  /*6c70*/  MUFU.EX2 R218, R218 ;  /* 0x000000da00da7308 */ /* 0x000e620000000800 */
[C---:B----4-:R-:W-:Y:S01]  /*6c80*/  FADD.FTZ R11, R61.reuse, R30 ;  /* 0x0000001e3d0b7221 */ /* 0x050fe20000010000 */
[----:B------:R-:W-:-:S02]  /*6c90*/  F2FP.BF16.F32.PACK_AB R216, R61, R216 ;  /* 0x000000d83dd8723e */ /* 0x000fc400000010ff */
[----:B------:R-:W-:-:S04]  /*6ca0*/  CS2R R60, SRZ ;  /* 0x00000000003c7805 */ /* 0x000fc8000001ff00 */
[----:B------:R-:W2:Y:S01]  /*6cb0*/  MUFU.EX2 R211, R94 ;  /* 0x0000005e00d37308 */ /* 0x000ea20000000800 */
[----:B0-----:R-:W-:-:S07]  /*6cc0*/  FADD.FTZ R26, R92, R3 ;  /* 0x000000035c1a7221 */ /* 0x001fce0000010000 */
[----:B------:R-:W0:Y:S01]  /*6cd0*/  MUFU.EX2 R96, R96 ;  /* 0x0000006000607308 */ /* 0x000e220000000800 */
[----:B-1----:R-:W-:-:S07]  /*6ce0*/  FADD.FTZ R30, R218, R11 ;  /* 0x0000000bda1e7221 */ /* 0x002fce0000010000 */
[----:B------:R-:W1:Y:S01]  /*6cf0*/  MUFU.EX2 R213, R98 ;  /* 0x0000006200d57308 */ /* 0x000e620000000800 */
[C---:B--2---:R-:W-:Y:S01]  /*6d00*/  FADD.FTZ R11, R211.reuse, R26 ;  /* 0x0000001ad30b7221 */ /* 0x044fe20000010000 */
[----:B------:R-:W-:Y:S02]  /*6d10*/  F2FP.BF16.F32.PACK_AB R211, R211, R92 ;  /* 0x0000005cd3d3723e */ /* 0x000fe400000010ff */
[----:B------:R-:W-:-:S04]  /*6d20*/  CS2R R26, SRZ ;  /* 0x00000000001a7805 */ /* 0x000fc8000001ff00 */
[----:B------:R-:W2:Y:S01]  /*6d30*/  MUFU.EX2 R104, R104 ;  /* 0x0000006800687308 */ /* 0x000ea20000000800 */
[----:B0-----:R-:W-:-:S07]  /*6d40*/  FADD.FTZ R10, R96, R11 ;  /* 0x0000000b600a7221 */ /* 0x001fce0000010000 */
[----:B------:R-:W0:Y:S01]  /*6d50*/  MUFU.EX2 R215, R106 ;  /* 0x0000006a00d77308 */ /* 0x000e220000000800 */
[C---:B-1----:R-:W-:Y:S01]  /*6d60*/  FADD.FTZ R11, R213.reuse, R10 ;  /* 0x0000000ad50b7221 */ /* 0x042fe20000010000 */
[----:B------:R-:W-:-:S06]  /*6d70*/  F2FP.BF16.F32.PACK_AB R213, R213, R96 ;  /* 0x00000060d5d5723e */ /* 0x000fcc00000010ff */
[----:B------:R-:W1:Y:S01]  /*6d80*/  MUFU.EX2 R114, R114 ;  /* 0x0000007200727308 */ /* 0x000e620000000800 */
[----:B--2---:R-:W-:-:S07]  /*6d90*/  FADD.FTZ R10, R104, R11 ;  /* 0x0000000b680a7221 */ /* 0x004fce0000010000 */
[----:B------:R-:W2:Y:S01]  /*6da0*/  MUFU.EX2 R217, R108 ;  /* 0x0000006c00d97308 */ /* 0x000ea20000000800 */
[C---:B0-----:R-:W-:Y:S01]  /*6db0*/  FADD.FTZ R11, R215.reuse, R10 ;  /* 0x0000000ad70b7221 */ /* 0x041fe20000010000 */
[----:B------:R-:W-:-:S06]  /*6dc0*/  F2FP.BF16.F32.PACK_AB R215, R215, R104 ;  /* 0x00000068d7d7723e */ /* 0x000fcc00000010ff */
[----:B------:R-:W0:Y:S01]  /*6dd0*/  MUFU.EX2 R116, R116 ;  /* 0x0000007400747308 */ /* 0x000e220000000800 */
[----:B-1----:R-:W-:-:S07]  /*6de0*/  FADD.FTZ R10, R114, R11 ;  /* 0x0000000b720a7221 */ /* 0x002fce0000010000 */
[----:B------:R-:W1:Y:S01]  /*6df0*/  MUFU.EX2 R33, R33 ;  /* 0x0000002100217308 */ /* 0x000e620000000800 */
[C---:B--2---:R-:W-:Y:S01]  /*6e00*/  FADD.FTZ R11, R217.reuse, R10 ;  /* 0x0000000ad90b7221 */ /* 0x044fe20000010000 */
[----:B------:R-:W-:-:S06]  /*6e10*/  F2FP.BF16.F32.PACK_AB R217, R217, R114 ;  /* 0x00000072d9d9723e */ /* 0x000fcc00000010ff */
[----:B------:R-:W2:Y:S01]  /*6e20*/  MUFU.EX2 R63, R63 ;  /* 0x0000003f003f7308 */ /* 0x000ea20000000800 */
[----:B0-----:R-:W-:Y:S01]  /*6e30*/  FADD.FTZ R10, R116, R11 ;  /* 0x0000000b740a7221 */ /* 0x001fe20000010000 */
[C---:B-1----:R-:W-:Y:S01]  /*6e40*/  FADD.FTZ R3, R33.reuse, R30 ;  /* 0x0000001e21037221 */ /* 0x042fe20000010000 */
[----:B------:R-:W-:Y:S02]  /*6e50*/  F2FP.BF16.F32.PACK_AB R218, R33, R218 ;  /* 0x000000da21da723e */ /* 0x000fe400000010ff */
[----:B------:R-:W-:Y:S02]  /*6e60*/  CS2R R32, SRZ ;  /* 0x0000000000207805 */ /* 0x000fe4000001ff00 */
[----:B------:R-:W-:Y:S01]  /*6e70*/  CS2R R30, SRZ ;  /* 0x00000000001e7805 */ /* 0x000fe2000001ff00 */
[C---:B--2---:R-:W-:Y:S01]  /*6e80*/  FADD.FTZ R10, R63.reuse, R10 ;  /* 0x0000000a3f0a7221 */ /* 0x044fe20000010000 */
[----:B------:R-:W-:Y:S02]  /*6e90*/  F2FP.BF16.F32.PACK_AB R219, R63, R116 ;  /* 0x000000743fdb723e */ /* 0x000fe400000010ff */
[----:B------:R-:W-:Y:S01]  /*6ea0*/  CS2R R62, SRZ ;  /* 0x00000000003e7805 */ /* 0x000fe2000001ff00 */
[----:B------:R-:W-:Y:S06]  /*6eb0*/  @!P2 BRA `(.L_x_188) ;  /* 0x0000005400eca947 */ /* 0x000fec0003800000 */
[----:B------:R-:W-:Y:S01]  /*6ec0*/  R2UR UR6, R16 ;  /* 0x00000000100672ca */ /* 0x000fe200000e0000 */
[----:B------:R-:W-:Y:S01]  /*6ed0*/  VIADD R12, R112, 0xfffffffe ;  /* 0xfffffffe700c7836 */ /* 0x000fe20000000000 */
[----:B------:R-:W-:Y:S01]  /*6ee0*/  MOV R13, R90 ;  /* 0x0000005a000d7202 */ /* 0x000fe20000000f00 */
[----:B------:R-:W-:Y:S01]  /*6ef0*/  IMAD.MOV.U32 R11, RZ, RZ, R88 ;  /* 0x000000ffff0b7224 */ /* 0x000fe200078e0058 */
[----:B------:R-:W-:Y:S01]  /*6f00*/  UMOV UR61, UR60 ;  /* 0x0000003c003d7c82 */ /* 0x000fe20008000000 */
[----:B------:R-:W-:Y:S01]  /*6f10*/  IMAD.MOV.U32 R87, RZ, RZ, RZ ;  /* 0x000000ffff577224 */ /* 0x000fe200078e00ff */
[----:B------:R-:W-:-:S07]  /*6f20*/  ULDC UR7, c[0x0][0x9d8] ;  /* 0x0002760000077ab9 */ /* 0x000fce0000000800 */
[----:B------:R-:W-:-:S07]  /*6f30*/  IMAD.U32 R14, RZ, RZ, UR6 ;  /* 0x00000006ff0e7e24 */ /* 0x000fce000f8e00ff */
.L_x_199:
        /* <DEDUP_REMOVED lines=12> */
.L_x_190:
        /* <DEDUP_REMOVED lines=8> */
.L_x_191:
[----:B-1----:R-:W-:Y:S05]  /*7080*/  @P1 BRA `(.L_x_189) ;  /* 0x0000000000081947 */ /* 0x002fea0003800000 */
[----:B------:R-:W1:Y:S02]  /*7090*/  SYNCS.PHASECHK.TRANS64.TRYWAIT P1, [UR6+0x34830], R15 ;  /* 0x0348300fff0075a7 */ /* 0x000e640008020146 */
[----:B-1----:R-:W-:Y:S05]  /*70a0*/  @!P1 BRA `(.L_x_192) ;  /* 0x000000b800c49947 */ /* 0x002fea0003800000 */
.L_x_189:
[----:B-1----:R-:W1:Y:S01]  /*70b0*/  S2R R20, SR_TID.X ;  /* 0x0000000000147919 */ /* 0x002e620000002100 */
        /* <DEDUP_REMOVED lines=28> */
[----:B-1----:R-:W-:Y:S01]  /*7280*/  SHF.R.U32.HI R20, RZ, 0x7, R20 ;  /* 0x00000007ff147819 */ /* 0x002fe20000011614 */
[----:B------:R-:W-:Y:S01]  /*7290*/  UMOV UR36, UR14 ;  /* 0x0000000e00247c82 */ /* 0x000fe20008000000 */
[----:B------:R-:W-:Y:S01]  /*72a0*/  UMOV UR37, UR15 ;  /* 0x0000000f00257c82 */ /* 0x000fe20008000000 */
[----:B------:R-:W-:-:S02]  /*72b0*/  UIADD3 UR42, UR6, 0x280, URZ ;  /* 0x00000280062a7890 */ /* 0x000fc4000fffe03f */
[----:B0-----:R-:W-:Y:S01]  /*72c0*/  VIADD R15, R20, 0x8 ;  /* 0x00000008140f7836 */ /* 0x001fe20000000000 */
        /* <DEDUP_REMOVED lines=581> */
.L_x_194:
        /* <DEDUP_REMOVED lines=8> */
.L_x_195:
[----:B-1----:R-:W-:Y:S05]  /*97a0*/  @P1 BRA `(.L_x_193) ;  /* 0x0000000000081947 */ /* 0x002fea0003800000 */
[----:B------:R-:W1:Y:S02]  /*97b0*/  SYNCS.PHASECHK.TRANS64.TRYWAIT P1, [UR6+0x34850], R14 ;  /* 0x0348500eff0075a7 */ /* 0x000e640008020146 */
[----:B-1----:R-:W-:Y:S05]  /*97c0*/  @!P1 BRA `(.L_x_196) ;  /* 0x0000009400149947 */ /* 0x002fea0003800000 */
.L_x_193:
[----:B------:R-:W-:Y:S01]  /*97d0*/  R2UR UR6, R2 ;  /* 0x00000000020672ca */ /* 0x000fe200000e0000 */
[----:B------:R-:W-:Y:S01]  /*97e0*/  WARPGROUP.ARRIVE ;  /* 0x00000000000079c5 */ /* 0x000fe20000000000 */
[----:B------:R-:W-:-:S05]  /*97f0*/  UMOV UR11, 0x40000040 ;  /* 0x40000040000b7882 */ /* 0x000fca0000000000 */
[----:B-1----:R-:W1:Y:S06]  /*9800*/  S2R R15, SR_TID.X ;  /* 0x00000000000f7919 */ /* 0x002e6c0000002100 */
[----:B------:R-:W-:-:S04]  /*9810*/  UIADD3 UR6, UR6, 0x400, URZ ;  /* 0x0000040006067890 */ /* 0x000fc8000fffe03f */
[----:B------:R-:W-:-:S04]  /*9820*/  USHF.R.U32.HI UR6, URZ, 0x4, UR6 ;  /* 0x000000043f067899 */ /* 0x000fc80008011606 */
[----:B------:R-:W-:-:S04]  /*9830*/  ULOP3.LUT UR6, UR6, 0x3fff, URZ, 0xc0, !UPT ;  /* 0x00003fff06067892 */ /* 0x000fc8000f8ec03f */
[----:B------:R-:W-:-:S04]  /*9840*/  ULOP3.LUT UR6, UR6, 0x5800000, URZ, 0xfc, !UPT ;  /* 0x0580000006067892 */ /* 0x000fc8000f8efc3f */
[----:B------:R-:W-:Y:S01]  /*9850*/  UIMAD UR6, UR61, 0xb00, UR6 ;  /* 0x00000b003d0678a4 */ /* 0x000fe2000f8e0206 */
[----:B-1----:R-:W-:-:S06]  /*9860*/  SHF.R.U32.HI R15, RZ, 0x7, R15 ;  /* 0x00000007ff0f7819 */ /* 0x002fcc000001160f */
[----:B------:R-:W-:Y:S02]  /*9870*/  UMOV UR10, UR6 ;  /* 0x00000006000a7c82 */ /* 0x000fe40008000000 */
[----:B------:R-:W-:Y:S01]  /*9880*/  HGMMA.64x128x16.F32.BF16 R24, R176, gdesc[UR8].tnspB, R24, gsb0 ;  /* 0x41e00008b0187df0 */ /* 0x000fe20008001818 */
[----:B------:R-:W-:Y:S01]  /*9890*/  UIADD3 UR10, UR6, 0x80, URZ ;  /* 0x00000080060a7890 */ /* 0x000fe2000fffe03f */
[----:B0-----:R-:W-:Y:S01]  /*98a0*/  IADD3 R14, -R15, 0xb, RZ ;  /* 0x0000000b0f0e7810 */ /* 0x001fe20007ffe1ff */
[----:B------:R-:W-:Y:S01]  /*98b0*/  UMOV UR11, 0x40000040 ;  /* 0x40000040000b7882 */ /* 0x000fe20000000000 */
[----:B------:R-:W-:Y:S02]  /*98c0*/  WARPGROUP.DEPBAR.LE gsb0, 0x0 ;  /* 0x00008000000079c5 */ /* 0x000fe40000010000 */
[----:B------:R-:W-:-:S06]  /*98d0*/  WARPGROUP.ARRIVE ;  /* 0x00000000000079c5 */ /* 0x000fcc0000000000 */
[----:B------:R-:W-:Y:S01]  /*98e0*/  HGMMA.64x128x16.F32.BF16 R24, R180, gdesc[UR8].tnspB, R24, gsb0 ;  /* 0x41e00008b4187df0 */ /* 0x000fe20008001818 */
[----:B------:R-:W-:Y:S01]  /*98f0*/  UIADD3 UR10, UR6, 0x100, URZ ;  /* 0x00000100060a7890 */ /* 0x000fe2000fffe03f */
[----:B------:R-:W-:Y:S01]  /*9900*/  UMOV UR11, 0x40000040 ;  /* 0x40000040000b7882 */ /* 0x000fe20000000000 */
[----:B------:R-:W-:Y:S02]  /*9910*/  WARPGROUP.DEPBAR.LE gsb0, 0x0 ;  /* 0x00008000000079c5 */ /* 0x000fe40000010000 */
[----:B------:R-:W-:-:S07]  /*9920*/  WARPGROUP.ARRIVE ;  /* 0x00000000000079c5 */ /* 0x000fce0000000000 */
        /* <DEDUP_REMOVED lines=33> */
[----:B------:R-:W-:Y:S01]  /*9b40*/  UIADD3 UR6, UR6, 0x500, URZ ;  /* 0x0000050006067890 */ /* 0x000fe2000fffe03f */
[----:B------:R-:W-:Y:S02]  /*9b50*/  WARPGROUP.DEPBAR.LE gsb0, 0x0 ;  /* 0x00008000000079c5 */ /* 0x000fe40000010000 */
[----:B------:R-:W-:-:S06]  /*9b60*/  WARPGROUP.ARRIVE ;  /* 0x00000000000079c5 */ /* 0x000fcc0000000000 */
[----:B------:R-:W-:Y:S01]  /*9b70*/  HGMMA.64x128x16.F32.BF16 R24, R212, gdesc[UR8].tnspB, R24, gsb0 ;  /* 0x41e00008d4187df0 */ /* 0x000fe20008001818 */
[----:B------:R-:W-:Y:S01]  /*9b80*/  UMOV UR10, UR6 ;  /* 0x00000006000a7c82 */ /* 0x000fe20008000000 */
[----:B------:R-:W-:Y:S01]  /*9b90*/  UMOV UR11, 0x40000040 ;  /* 0x40000040000b7882 */ /* 0x000fe20000000000 */
[----:B------:R-:W-:Y:S02]  /*9ba0*/  WARPGROUP.DEPBAR.LE gsb0, 0x0 ;  /* 0x00008000000079c5 */ /* 0x000fe40000010000 */
[----:B------:R-:W-:-:S07]  /*9bb0*/  WARPGROUP.ARRIVE ;  /* 0x00000000000079c5 */ /* 0x000fce0000000000 */
[----:B------:R-:W-:Y:S03]  /*9bc0*/  HGMMA.64x128x16.F32.BF16 R24, R216, gdesc[UR8].tnspB, R24, gsb0 ;  /* 0x41e00008d8187df0 */ /* 0x000fe60008001818 */
[----:B------:R-:W-:Y:S02]  /*9bd0*/  WARPGROUP.DEPBAR.LE gsb0, 0x0 ;  /* 0x00008000000079c5 */ /* 0x000fe40000010000 */
[----:B------:R0:W-:Y:S06]  /*9be0*/  BAR.ARV R14, 0x100 ;  /* 0x0004000e0000751d */ /* 0x0001ec0000002000 */
[----:B------:R-:W-:Y:S05]  /*9bf0*/  @!P0 BRA `(.L_x_197) ;  /* 0x0000000000048947 */ /* 0x000fea0003800000 */
[----:B------:R-:W-:Y:S01]  /*9c00*/  BPT.TRAP 0x1 ;  /* 0x000000040000795c */ /* 0x000fe20000300000 */
.L_x_197:
[----:B0-----:R-:W-:Y:S01]  /*9c10*/  FMUL.FTZ R14, R168, UR7 ;  /* 0x00000007a80e7c20 */ /* 0x001fe20008410000 */
        /* <DEDUP_REMOVED lines=9> */
[----:B------:R-:W-:Y:S01]  /*9cb0*/  FMUL.FTZ R162, R162, UR7 ;  /* 0x00000007a2a27c20 */ /* 0x000fe20008410000 */
[----:B------:R-:W-:Y:S01]  /*9cc0*/  FMUL.FTZ R161, R161, UR7 ;  /* 0x00000007a1a17c20 */ /* 0x000fe20008410000 */
[----:B------:R-:W-:Y:S01]  /*9cd0*/  FMUL.FTZ R163, R163, UR7 ;  /* 0x00000007a3a37c20 */ /* 0x000fe20008410000 */
[----:B------:R-:W-:Y:S01]  /*9ce0*/  FMUL.FTZ R164, R164, UR7 ;  /* 0x00000007a4a47c20 */ /* 0x000fe20008410000 */
[----:B------:R-:W1:Y:S01]  /*9cf0*/  MUFU.TANH R20, R20 ;  /* 0x0000001400147308 */ /* 0x000e620000002400 */
[----:B------:R-:W-:Y:S01]  /*9d00*/  FMUL.FTZ R204, R108, UR7 ;  /* 0x000000076ccc7c20 */ /* 0x000fe20008410000 */
        /* <DEDUP_REMOVED lines=84> */
[----:B------:R-:W-:-:S02]  /*a250*/  R2UR UR6, R2 ;  /* 0x00000000020672ca */ /* 0x000fc400000e0000 */
[----:B------:R-:W0:Y:S01]  /*a260*/  MUFU.TANH R164, R164 ;  /* 0x000000a400a47308 */ /* 0x000e220000002400 */
[----:B-1----:R-:W-:-:S07]  /*a270*/  FMNMX.FTZ R105, R161, R208, !PT ;  /* 0x000000d0a1697209 */ /* 0x002fce0007810000 */
[----:B------:R-:W1:Y:S01]  /*a280*/  MUFU.TANH R166, R166 ;  /* 0x000000a600a67308 */ /* 0x000e620000002400 */
[----:B--2---:R-:W-:Y:S01]  /*a290*/  FMNMX.FTZ R107, R163, R110, !PT ;  /* 0x0000006ea36b7209 */ /* 0x004fe20007810000 */
[----:B------:R-:W-:-:S06]  /*a2a0*/  FMUL.FTZ R110, R111, UR7 ;  /* 0x000000076f6e7c20 */ /* 0x000fcc0008410000 */
[----:B------:R-:W2:Y:S01]  /*a2b0*/  MUFU.TANH R165, R165 ;  /* 0x000000a500a57308 */ /* 0x000ea20000002400 */
[----:B0-----:R-:W-:-:S07]  /*a2c0*/  FMNMX.FTZ R208, R164, R105, !PT ;  /* 0x00000069a4d07209 */ /* 0x001fce0007810000 */
        /* <DEDUP_REMOVED lines=10> */
[----:B--2---:R-:W-:-:S07]  /*a370*/  FMNMX.FTZ R96, R154, R107, !PT ;  /* 0x0000006b9a607209 */ /* 0x004fce0007810000 */
[----:B------:R-:W2:Y:S01]  /*a380*/  MUFU.TANH R156, R156 ;  /* 0x0000009c009c7308 */ /* 0x000ea20000002400 */
[----:B0-----:R-:W-:Y:S01]  /*a390*/  FMNMX.FTZ R105, R153, R210, !PT ;  /* 0x000000d299697209 */ /* 0x001fe20007810000 */
[----:B------:R-:W-:-:S06]  /*a3a0*/  FMUL.FTZ R210, R97, UR7 ;  /* 0x0000000761d27c20 */ /* 0x000fcc0008410000 */
[----:B------:R-:W0:Y:S01]  /*a3b0*/  MUFU.TANH R158, R158 ;  /* 0x0000009e009e7308 */ /* 0x000e220000002400 */
[----:B-1----:R-:W-:-:S07]  /*a3c0*/  FMNMX.FTZ R107, R155, R96, !PT ;  /* 0x000000609b6b7209 */ /* 0x002fce0007810000 */
[----:B------:R-:W1:Y:S01]  /*a3d0*/  MUFU.TANH R157, R157 ;  /* 0x0000009d009d7308 */ /* 0x000e620000002400 */
[----:B--2---:R-:W-:-:S07]  /*a3e0*/  FMNMX.FTZ R96, R156, R105, !PT ;  /* 0x000000699c607209 */ /* 0x004fce0007810000 */
[----:B------:R-:W2:Y:S01]  /*a3f0*/  MUFU.TANH R159, R159 ;  /* 0x0000009f009f7308 */ /* 0x000ea20000002400 */
[----:B0-----:R-:W-:-:S07]  /*a400*/  FMNMX.FTZ R212, R158, R107, !PT ;  /* 0x0000006b9ed47209 */ /* 0x001fce0007810000 */
[----:B------:R-:W0:Y:S01]  /*a410*/  MUFU.TANH R144, R144 ;  /* 0x0000009000907308 */ /* 0x000e220000002400 */
[----:B-1----:R-:W-:Y:S01]  /*a420*/  FMNMX.FTZ R97, R157, R96, !PT ;  /* 0x000000609d617209 */ /* 0x002fe20007810000 */
[----:B------:R-:W-:-:S06]  /*a430*/  FMUL.FTZ R96, R98, UR7 ;  /* 0x0000000762607c20 */ /* 0x000fcc0008410000 */
[----:B------:R-:W1:Y:S01]  /*a440*/  MUFU.TANH R146, R146 ;  /* 0x0000009200927308 */ /* 0x000e620000002400 */
[----:B--2---:R-:W-:-:S07]  /*a450*/  FMNMX.FTZ R105, R159, R212, !PT ;  /* 0x000000d49f697209 */ /* 0x004fce0007810000 */
        /* <DEDUP_REMOVED lines=26> */
[----:B--2---:R-:W-:Y:S01]  /*a600*/  FMNMX.FTZ R99, R139, R100, !PT ;  /* 0x000000648b637209 */ /* 0x004fe20007810000 */
[----:B------:R-:W-:Y:S01]  /*a610*/  FMUL.FTZ R100, R102, UR7 ;  /* 0x0000000766647c20 */ /* 0x000fe20008410000 */
[----:B------:R-:W-:-:S05]  /*a620*/  FMUL.FTZ R102, R103, UR7 ;  /* 0x0000000767667c20 */ /* 0x000fca0008410000 */
[----:B------:R-:W2:Y:S01]  /*a630*/  MUFU.TANH R142, R142 ;  /* 0x0000008e008e7308 */ /* 0x000ea20000002400 */
[----:B0-----:R-:W-:-:S07]  /*a640*/  FMNMX.FTZ R97, R140, R97, !PT ;  /* 0x000000618c617209 */ /* 0x001fce0007810000 */
[----:B------:R-:W0:Y:S01]  /*a650*/  MUFU.TANH R174, R174 ;  /* 0x000000ae00ae7308 */ /* 0x000e220000002400 */
[----:B-1----:R-:W-:-:S07]  /*a660*/  FMNMX.FTZ R97, R172, R97, !PT ;  /* 0x00000061ac617209 */ /* 0x002fce0007810000 */
        /* <DEDUP_REMOVED lines=96> */
[----:B-1----:R-:W-:-:S05]  /*ac70*/  FMNMX.FTZ R92, R93, R88, !PT ;  /* 0x000000585d5c7209 */ /* 0x002fca0007810000 */
[----:B------:R-:W1:Y:S01]  /*ac80*/  SHFL.BFLY PT, R89, R92, 0x2, 0x1f ;  /* 0x0c401f005c597f89 */ /* 0x000e6200000e0000 */
[----:B--2---:R-:W-:-:S04]  /*ac90*/  FMNMX.FTZ R90, R94, R99, !PT ;  /* 0x000000635e5a7209 */ /* 0x004fc80007810000 */
[----:B0-----:R-:W-:-:S05]  /*aca0*/  FMNMX.FTZ R99, R95, R90, !PT ;  /* 0x0000005a5f637209 */ /* 0x001fca0007810000 */
[----:B------:R-:W0:Y:S01]  /*acb0*/  SHFL.BFLY PT, R88, R99, 0x2, 0x1f ;  /* 0x0c401f0063587f89 */ /* 0x000e2200000e0000 */
[----:B-1----:R-:W-:Y:S02]  /*acc0*/  FMNMX.FTZ R101, R92, R89, !PT ;  /* 0x000000595c657209 */ /* 0x002fe40007810000 */
[----:B------:R-:W1:Y:S01]  /*acd0*/  LDC R89, c[0x0][0x988] ;  /* 0x00026200ff597b82 */ /* 0x000e620000000800 */
[----:B0-----:R-:W-:Y:S02]  /*ace0*/  FMNMX.FTZ R103, R99, R88, !PT ;  /* 0x0000005863677209 */ /* 0x001fe40007810000 */
[----:B------:R-:W0:Y:S04]  /*acf0*/  SHFL.BFLY PT, R88, R101, 0x1, 0x1f ;  /* 0x0c201f0065587f89 */ /* 0x000e2800000e0000 */
[----:B------:R-:W2:Y:S01]  /*ad00*/  SHFL.BFLY PT, R90, R103, 0x1, 0x1f ;  /* 0x0c201f00675a7f89 */ /* 0x000ea200000e0000 */
[----:B0-----:R-:W-:-:S02]  /*ad10*/  FMNMX.FTZ R88, R101, R88, !PT ;  /* 0x0000005865587209 */ /* 0x001fc40007810000 */
[----:B--2---:R-:W-:-:S03]  /*ad20*/  FMNMX.FTZ R90, R103, R90, !PT ;  /* 0x0000005a675a7209 */ /* 0x004fc60007810000 */
[C---:B-1----:R-:W-:Y:S01]  /*ad30*/  FMUL.FTZ R177, R88.reuse, R89 ;  /* 0x0000005958b17220 */ /* 0x042fe20000410000 */
[----:B------:R-:W-:-:S03]  /*ad40*/  FADD.FTZ R11, -R88, R11 ;  /* 0x0000000b580b7221 */ /* 0x000fc60000010100 */
[-CC-:B------:R-:W-:Y:S01]  /*ad50*/  FFMA.FTZ R173, R169, R89.reuse, -R177.reuse ;  /* 0x00000059a9ad7223 */ /* 0x180fe200000108b1 */
[-CC-:B------:R-:W-:Y:S01]  /*ad60*/  FFMA.FTZ R169, R161, R89.reuse, -R177.reuse ;  /* 0x00000059a1a97223 */ /* 0x180fe200000108b1 */
[-CC-:B------:R-:W-:Y:S01]  /*ad70*/  FFMA.FTZ R161, R153, R89.reuse, -R177.reuse ;  /* 0x0000005999a17223 */ /* 0x180fe200000108b1 */
[-C--:B------:R-:W-:Y:S01]  /*ad80*/  FFMA.FTZ R153, R157, R89.reuse, -R177 ;  /* 0x000000599d997223 */ /* 0x080fe200000108b1 */
[-C--:B------:R-:W-:Y:S01]  /*ad90*/  FMUL.FTZ R105, R11, R89.reuse ;  /* 0x000000590b697220 */ /* 0x080fe20000410000 */
[----:B------:R-:W2:Y:S01]  /*ada0*/  LDL R157, [R1] ;  /* 0x00000000019d7983 */ /* 0x000ea20000100800 */
[C---:B------:R-:W-:Y:S01]  /*adb0*/  FADD.FTZ R11, -R90.reuse, R13 ;  /* 0x0000000d5a0b7221 */ /* 0x040fe20000010100 */
[-CC-:B------:R-:W-:Y:S01]  /*adc0*/  FFMA.FTZ R13, R91, R89.reuse, -R177.reuse ;  /* 0x000000595b0d7223 */ /* 0x180fe200000108b1 */
[-C--:B------:R-:W-:Y:S01]  /*add0*/  FMUL.FTZ R91, R90, R89.reuse ;  /* 0x000000595a5b7220 */ /* 0x080fe20000410000 */
[-C--:B------:R-:W-:Y:S01]  /*ade0*/  FFMA.FTZ R135, R14, R89.reuse, -R177 ;  /* 0x000000590e877223 */ /* 0x080fe200000108b1 */
[-C--:B------:R-:W-:Y:S01]  /*adf0*/  FMUL.FTZ R11, R11, R89.reuse ;  /* 0x000000590b0b7220 */ /* 0x080fe20000410000 */
[----:B------:R0:W-:Y:S01]  /*ae00*/  MUFU.EX2 R92, R105 ;  /* 0x00000069005c7308 */ /* 0x0001e20000000800 */
[-C--:B------:R-:W-:Y:S01]  /*ae10*/  FFMA.FTZ R20, R20, R89.reuse, -R91 ;  /* 0x0000005914147223 */ /* 0x080fe2000001085b */
[-CC-:B------:R-:W-:Y:S01]  /*ae20*/  FFMA.FTZ R175, R15, R89.reuse, -R177.reuse ;  /* 0x000000590faf7223 */ /* 0x180fe200000108b1 */
        /* <DEDUP_REMOVED lines=24> */
[-CC-:B0-----:R-:W-:Y:S01]  /*afb0*/  FFMA.FTZ R105, R196, R89.reuse, -R177.reuse ;  /* 0x00000059c4697223 */ /* 0x181fe200000108b1 */
        /* <DEDUP_REMOVED lines=11> */
[-C--:B------:R-:W-:Y:S01]  /*b070*/  FFMA.FTZ R128, R93, R89.reuse, -R177 ;  /* 0x000000595d807223 */ /* 0x080fe200000108b1 */
[-CC-:B------:R-:W-:Y:S01]  /*b080*/  FFMA.FTZ R177, R21, R89.reuse, -R91.reuse ;  /* 0x0000005915b17223 */ /* 0x180fe2000001085b */
[----:B------:R-:W-:Y:S01]  /*b090*/  MUFU.EX2 R11, R11 ;  /* 0x0000000b000b7308 */ /* 0x000fe20000000800 */
[-CC-:B------:R-:W-:Y:S01]  /*b0a0*/  FFMA.FTZ R179, R170, R89.reuse, -R91.reuse ;  /* 0x00000059aab37223 */ /* 0x180fe2000001085b */
[----:B------:R-:W-:-:S06]  /*b0b0*/  FFMA.FTZ R170, R171, R89, -R91 ;  /* 0x00000059abaa7223 */ /* 0x000fcc000001085b */
[----:B------:R-:W0:Y:S08]  /*b0c0*/  MUFU.EX2 R135, R135 ;  /* 0x0000008700877308 */ /* 0x000e300000000800 */
[----:B------:R-:W1:Y:S01]  /*b0d0*/  MUFU.EX2 R20, R20 ;  /* 0x0000001400147308 */ /* 0x000e620000000800 */
[----:B------:R-:W-:-:S07]  /*b0e0*/  FFMA.FTZ R181, R162, R89, -R91 ;  /* 0x00000059a2b57223 */ /* 0x000fce000001085b */
[----:B------:R-:W3:Y:S08]  /*b0f0*/  MUFU.EX2 R175, R175 ;  /* 0x000000af00af7308 */ /* 0x000ef00000000800 */
[----:B------:R-:W4:Y:S01]  /*b100*/  MUFU.EX2 R177, R177 ;  /* 0x000000b100b17308 */ /* 0x000f220000000800 */
[----:B------:R-:W-:-:S07]  /*b110*/  FFMA.FTZ R162, R163, R89, -R91 ;  /* 0x00000059a3a27223 */ /* 0x000fce000001085b */
[----:B------:R-:W5:Y:S08]  /*b120*/  MUFU.EX2 R133, R133 ;  /* 0x0000008500857308 */ /* 0x000f700000000800 */
[----:B------:R-:W5:Y:S01]  /*b130*/  MUFU.EX2 R179, R179 ;  /* 0x000000b300b37308 */ /* 0x000f620000000800 */
[----:B------:R-:W-:Y:S01]  /*b140*/  FFMA.FTZ R201, R120, R89, -R91 ;  /* 0x0000005978c97223 */ /* 0x000fe2000001085b */
[----:B0-----:R-:W-:Y:S01]  /*b150*/  FFMA.FTZ R120, R92, R3, R135 ;  /* 0x000000035c787223 */ /* 0x001fe20000010087 */
[----:B-1----:R-:W-:-:S05]  /*b160*/  FFMA.FTZ R10, R11, R10, R20 ;  /* 0x0000000a0b0a7223 */ /* 0x002fca0000010014 */
[----:B------:R-:W0:Y:S01]  /*b170*/  MUFU.EX2 R173, R173 ;  /* 0x000000ad00ad7308 */ /* 0x000e220000000800 */
[----:B------:R-:W-:-:S07]  /*b180*/  FFMA.FTZ R183, R166, R89, -R91 ;  /* 0x00000059a6b77223 */ /* 0x000fce000001085b */
[----:B------:R-:W1:Y:S01]  /*b190*/  MUFU.EX2 R170, R170 ;  /* 0x000000aa00aa7308 */ /* 0x000e620000000800 */
[-CC-:B------:R-:W-:Y:S01]  /*b1a0*/  FFMA.FTZ R199, R132, R89.reuse, -R91.reuse ;  /* 0x0000005984c77223 */ /* 0x180fe2000001085b */
[----:B------:R-:W-:Y:S01]  /*b1b0*/  FFMA.FTZ R132, R134, R89, -R91 ;  /* 0x0000005986847223 */ /* 0x000fe2000001085b */
[----:B---3--:R-:W-:-:S05]  /*b1c0*/  FADD.FTZ R134, R175, R120 ;  /* 0x00000078af867221 */ /* 0x008fca0000010000 */
[----:B------:R-:W3:Y:S01]  /*b1d0*/  MUFU.EX2 R131, R131 ;  /* 0x0000008300837308 */ /* 0x000ee20000000800 */
[----:B----4-:R-:W-:Y:S01]  /*b1e0*/  FADD.FTZ R10, R177, R10 ;  /* 0x0000000ab10a7221 */ /* 0x010fe20000010000 */
[----:B------:R-:W-:-:S06]  /*b1f0*/  FFMA.FTZ R166, R167, R89, -R91 ;  /* 0x00000059a7a67223 */ /* 0x000fcc000001085b */
[----:B------:R-:W4:Y:S01]  /*b200*/  MUFU.EX2 R181, R181 ;  /* 0x000000b500b57308 */ /* 0x000f220000000800 */
[----:B-----5:R-:W-:Y:S01]  /*b210*/  FADD.FTZ R134, R133, R134 ;  /* 0x0000008685867221 */ /* 0x020fe20000010000 */
[----:B------:R-:W-:-:S06]  /*b220*/  FADD.FTZ R3, R179, R10 ;  /* 0x0000000ab3037221 */ /* 0x000fcc0000010000 */
[----:B------:R-:W5:Y:S01]  /*b230*/  MUFU.EX2 R169, R169 ;  /* 0x000000a900a97308 */ /* 0x000f620000000800 */
[----:B------:R-:W-:-:S07]  /*b240*/  FFMA.FTZ R185, R154, R89, -R91 ;  /* 0x000000599ab97223 */ /* 0x000fce000001085b */
[----:B------:R-:W5:Y:S01]  /*b250*/  MUFU.EX2 R162, R162 ;  /* 0x000000a200a27308 */ /* 0x000f620000000800 */
[----:B0-----:R-:W-:Y:S01]  /*b260*/  FADD.FTZ R134, R173, R134 ;  /* 0x00000086ad867221 */ /* 0x001fe20000010000 */
[----:B-1----:R-:W-:-:S06]  /*b270*/  FADD.FTZ R10, R170, R3 ;  /* 0x00000003aa0a7221 */ /* 0x002fcc0000010000 */
[----:B------:R-:W0:Y:S01]  /*b280*/  MUFU.EX2 R129, R129 ;  /* 0x0000008100817308 */ /* 0x000e220000000800 */
[----:B------:R-:W-:-:S07]  /*b290*/  FFMA.FTZ R154, R155, R89, -R91 ;  /* 0x000000599b9a7223 */ /* 0x000fce000001085b */
[----:B------:R-:W1:Y:S01]  /*b2a0*/  MUFU.EX2 R183, R183 ;  /* 0x000000b700b77308 */ /* 0x000e620000000800 */
[----:B---3--:R-:W-:Y:S01]  /*b2b0*/  FADD.FTZ R134, R131, R134 ;  /* 0x0000008683867221 */ /* 0x008fe20000010000 */
[----:B----4-:R-:W-:-:S06]  /*b2c0*/  FADD.FTZ R3, R181, R10 ;  /* 0x0000000ab5037221 */ /* 0x010fcc0000010000 */
[----:B------:R-:W3:Y:S01]  /*b2d0*/  MUFU.EX2 R165, R165 ;  /* 0x000000a500a57308 */ /* 0x000ee20000000800 */
[----:B------:R-:W-:-:S07]  /*b2e0*/  FFMA.FTZ R187, R158, R89, -R91 ;  /* 0x000000599ebb7223 */ /* 0x000fce000001085b */
        /* <DEDUP_REMOVED lines=35> */
[----:B------:R-:W2:Y:S01]  /*b520*/  MUFU.EX2 R191, R191 ;  /* 0x000000bf00bf7308 */ /* 0x000ea20000000800 */
        /* <DEDUP_REMOVED lines=11> */
[----:B--2---:R-:W-:-:S06]  /*b5e0*/  FADD.FTZ R3, R191, R10 ;  /* 0x0000000abf037221 */ /* 0x004fcc0000010000 */
[----:B------:R-:W2:Y:S01]  /*b5f0*/  MUFU.EX2 R137, R137 ;  /* 0x0000008900897308 */ /* 0x000ea20000000800 */
        /* <DEDUP_REMOVED lines=9> */
[----:B------:R-:W3:Y:S08]  /*b690*/  MUFU.EX2 R172, R172 ;  /* 0x000000ac00ac7308 */ /* 0x000ef00000000800 */
[----:B------:R-:W4:Y:S01]  /*b6a0*/  MUFU.EX2 R142, R142 ;  /* 0x0000008e008e7308 */ /* 0x000f220000000800 */
[----:B--2---:R-:W-:Y:S01]  /*b6b0*/  FADD.FTZ R134, R137, R134 ;  /* 0x0000008689867221 */ /* 0x004fe20000010000 */
[----:B-----5:R-:W-:-:S06]  /*b6c0*/  FADD.FTZ R10, R138, R3 ;  /* 0x000000038a0a7221 */ /* 0x020fcc0000010000 */
[----:B------:R-:W2:Y:S08]  /*b6d0*/  MUFU.EX2 R115, R115 ;  /* 0x0000007300737308 */ /* 0x000eb00000000800 */
[----:B------:R-:W5:Y:S01]  /*b6e0*/  MUFU.EX2 R197, R197 ;  /* 0x000000c500c57308 */ /* 0x000f620000000800 */
[----:B0-----:R-:W-:Y:S01]  /*b6f0*/  FADD.FTZ R3, R117, R134 ;  /* 0x0000008675037221 */ /* 0x001fe20000010000 */
[----:B-1----:R-:W-:-:S06]  /*b700*/  FADD.FTZ R21, R195, R10 ;  /* 0x0000000ac3157221 */ /* 0x002fcc0000010000 */
[----:B------:R-:W0:Y:S01]  /*b710*/  MUFU.EX2 R168, R168 ;  /* 0x000000a800a87308 */ /* 0x000e220000000800 */
[----:B------:R-:W-:-:S07]  /*b720*/  FFMA.FTZ R209, R104, R89, -R91 ;  /* 0x0000005968d17223 */ /* 0x000fce000001085b */
[----:B------:R-:W1:Y:S01]  /*b730*/  MUFU.EX2 R130, R130 ;  /* 0x0000008200827308 */ /* 0x000e620000000800 */
[----:B------:R-:W-:Y:S01]  /*b740*/  FFMA.FTZ R104, R106, R89, -R91 ;  /* 0x000000596a687223 */ /* 0x000fe2000001085b */
[----:B---3--:R-:W-:Y:S01]  /*b750*/  FADD.FTZ R10, R172, R3 ;  /* 0x00000003ac0a7221 */ /* 0x008fe20000010000 */
[----:B----4-:R-:W-:-:S05]  /*b760*/  FADD.FTZ R106, R142, R21 ;  /* 0x000000158e6a7221 */ /* 0x010fca0000010000 */
[----:B------:R-:W3:Y:S01]  /*b770*/  MUFU.EX2 R113, R113 ;  /* 0x0000007100717308 */ /* 0x000ee20000000800 */
[----:B------:R-:W-:-:S07]  /*b780*/  FFMA.FTZ R120, R122, R89, -R91 ;  /* 0x000000597a787223 */ /* 0x000fce000001085b */
[----:B------:R-:W4:Y:S01]  /*b790*/  MUFU.EX2 R199, R199 ;  /* 0x000000c700c77308 */ /* 0x000f220000000800 */
[----:B--2---:R-:W-:Y:S01]  /*b7a0*/  FADD.FTZ R3, R115, R10 ;  /* 0x0000000a73037221 */ /* 0x004fe20000010000 */
[----:B-----5:R-:W-:-:S06]  /*b7b0*/  FADD.FTZ R21, R197, R106 ;  /* 0x0000006ac5157221 */ /* 0x020fcc0000010000 */
[----:B------:R-:W2:Y:S01]  /*b7c0*/  MUFU.EX2 R164, R164 ;  /* 0x000000a400a47308 */ /* 0x000ea20000000800 */
[----:B------:R-:W-:-:S07]  /*b7d0*/  FFMA.FTZ R203, R124, R89, -R91 ;  /* 0x000000597ccb7223 */ /* 0x000fce000001085b */
[----:B------:R-:W5:Y:S01]  /*b7e0*/  MUFU.EX2 R132, R132 ;  /* 0x0000008400847308 */ /* 0x000f620000000800 */
[----:B------:R-:W-:Y:S01]  /*b7f0*/  FFMA.FTZ R211, R108, R89, -R91 ;  /* 0x000000596cd37223 */ /* 0x000fe2000001085b */
[----:B0-----:R-:W-:Y:S01]  /*b800*/  FADD.FTZ R10, R168, R3 ;  /* 0x00000003a80a7221 */ /* 0x001fe20000010000 */
[----:B-1----:R-:W-:-:S05]  /*b810*/  FADD.FTZ R108, R130, R21 ;  /* 0x00000015826c7221 */ /* 0x002fca0000010000 */
        /* <DEDUP_REMOVED lines=31> */
[----:B------:R-:W0:Y:S08]  /*ba10*/  MUFU.EX2 R105, R105 ;  /* 0x0000006900697308 */ /* 0x000e300000000800 */
[----:B------:R-:W1:Y:S01]  /*ba20*/  MUFU.EX2 R207, R207 ;  /* 0x000000cf00cf7308 */ /* 0x000e620000000800 */
[----:B---3--:R-:W-:Y:S01]  /*ba30*/  FADD.FTZ R3, R107, R10 ;  /* 0x0000000a6b037221 */ /* 0x008fe20000010000 */
[----:B----4-:R-:W-:-:S06]  /*ba40*/  FADD.FTZ R21, R205, R98 ;  /* 0x00000062cd157221 */ /* 0x010fcc0000010000 */
[----:B------:R-:W3:Y:S08]  /*ba50*/  MUFU.EX2 R148, R148 ;  /* 0x0000009400947308 */ /* 0x000ef00000000800 */
[----:B------:R-:W4:Y:S01]  /*ba60*/  MUFU.EX2 R114, R114 ;  /* 0x0000007200727308 */ /* 0x000f220000000800 */
[----:B------:R-:W-:Y:S01]  /*ba70*/  FFMA.FTZ R215, R100, R89, -R91 ;  /* 0x0000005964d77223 */ /* 0x000fe2000001085b */
[----:B--2---:R-:W-:Y:S01]  /*ba80*/  FADD.FTZ R10, R152, R3 ;  /* 0x00000003980a7221 */ /* 0x004fe20000010000 */
[----:B-----5:R-:W-:-:S05]  /*ba90*/  FADD.FTZ R100, R112, R21 ;  /* 0x0000001570647221 */ /* 0x020fca0000010000 */
[----:B------:R-:W2:Y:S01]  /*baa0*/  MUFU.EX2 R103, R103 ;  /* 0x0000006700677308 */ /* 0x000ea20000000800 */
[----:B------:R-:W-:-:S07]  /*bab0*/  FFMA.FTZ R106, R110, R89, -R91 ;  /* 0x000000596e6a7223 */ /* 0x000fce000001085b */
[----:B------:R-:W5:Y:S01]  /*bac0*/  MUFU.EX2 R209, R209 ;  /* 0x000000d100d17308 */ /* 0x000f620000000800 */
[----:B0-----:R-:W-:Y:S01]  /*bad0*/  FADD.FTZ R3, R105, R10 ;  /* 0x0000000a69037221 */ /* 0x001fe20000010000 */
[----:B-1----:R-:W-:-:S06]  /*bae0*/  FADD.FTZ R21, R207, R100 ;  /* 0x00000064cf157221 */ /* 0x002fcc0000010000 */
[----:B------:R-:W0:Y:S08]  /*baf0*/  MUFU.EX2 R144, R144 ;  /* 0x0000009000907308 */ /* 0x000e300000000800 */
[----:B------:R-:W1:Y:S01]  /*bb00*/  MUFU.EX2 R104, R104 ;  /* 0x0000006800687308 */ /* 0x000e620000000800 */
[----:B---3--:R-:W-:Y:S01]  /*bb10*/  FADD.FTZ R10, R148, R3 ;  /* 0x00000003940a7221 */ /* 0x008fe20000010000 */
[----:B----4-:R-:W-:-:S06]  /*bb20*/  FADD.FTZ R100, R114, R21 ;  /* 0x0000001572647221 */ /* 0x010fcc0000010000 */
[----:B------:R-:W3:Y:S08]  /*bb30*/  MUFU.EX2 R101, R101 ;  /* 0x0000006500657308 */ /* 0x000ef00000000800 */
[----:B------:R-:W4:Y:S01]  /*bb40*/  MUFU.EX2 R211, R211 ;  /* 0x000000d300d37308 */ /* 0x000f220000000800 */
[----:B--2---:R-:W-:Y:S01]  /*bb50*/  FADD.FTZ R3, R103, R10 ;  /* 0x0000000a67037221 */ /* 0x004fe20000010000 */
[----:B-----5:R-:W-:-:S06]  /*bb60*/  FADD.FTZ R21, R209, R100 ;  /* 0x00000064d1157221 */ /* 0x020fcc0000010000 */
[----:B------:R-:W2:Y:S01]  /*bb70*/  MUFU.EX2 R140, R140 ;  /* 0x0000008c008c7308 */ /* 0x000ea20000000800 */
[----:B------:R-:W-:-:S07]  /*bb80*/  ISETP.NE.AND P1, PT, R22, RZ, PT ;  /* 0x000000ff1600720c */ /* 0x000fce0003f25270 */
        /* <DEDUP_REMOVED lines=8> */
[----:B------:R-:W3:Y:S01]  /*bc10*/  MUFU.EX2 R136, R136 ;  /* 0x0000008800887308 */ /* 0x000ee20000000800 */
[----:B------:R-:W-:-:S07]  /*bc20*/  FFMA.FTZ R217, R216, R89, -R91 ;  /* 0x00000059d8d97223 */ /* 0x000fce000001085b */
[----:B------:R-:W4:Y:S01]  /*bc30*/  MUFU.EX2 R96, R96 ;  /* 0x0000006000607308 */ /* 0x000f220000000800 */
[----:B------:R-:W-:Y:S02]  /*bc40*/  IMAD.U32 R93, RZ, RZ, UR60 ;  /* 0x0000003cff5d7e24 */ /* 0x000fe4000f8e00ff */
[----:B--2---:R-:W-:Y:S01]  /*bc50*/  FADD.FTZ R10, R140, R3 ;  /* 0x000000038c0a7221 */ /* 0x004fe20000010000 */
[----:B-----5:R-:W-:-:S04]  /*bc60*/  FADD.FTZ R102, R106, R21 ;  /* 0x000000156a667221 */ /* 0x020fc80000010000 */
[----:B------:R-:W2:Y:S01]  /*bc70*/  MUFU.EX2 R15, R15 ;  /* 0x0000000f000f7308 */ /* 0x000ea20000000800 */
[----:B------:R-:W-:-:S07]  /*bc80*/  FFMA.FTZ R100, R218, R89, -R91 ;  /* 0x00000059da647223 */ /* 0x000fce000001085b */
[----:B------:R-:W5:Y:S01]  /*bc90*/  MUFU.EX2 R215, R215 ;  /* 0x000000d700d77308 */ /* 0x000f620000000800 */
[----:B------:R-:W-:Y:S01]  /*bca0*/  @P1 LEA R3, R93, UR6, 0x3 ;  /* 0x000000065d031c11 */ /* 0x000fe2000f8e18ff */
        /* <DEDUP_REMOVED lines=10> */
[----:B------:R-:W-:Y:S02]  /*bd50*/  @P1 VIADD R3, R3, 0x34840 ;  /* 0x0003484003031836 */ /* 0x000fe40000000000 */
[----:B--2---:R-:W-:Y:S01]  /*bd60*/  FADD.FTZ R21, R15, R10 ;  /* 0x0000000a0f157221 */ /* 0x004fe20000010000 */
[----:B-----5:R-:W-:-:S04]  /*bd70*/  FADD.FTZ R91, R215, R102 ;  /* 0x00000066d75b7221 */ /* 0x020fc80000010000 */
[----:B------:R-:W2:Y:S08]  /*bd80*/  MUFU.EX2 R97, R97 ;  /* 0x0000006100617308 */ /* 0x000eb00000000800 */
[----:B------:R-:W5:Y:S01]  /*bd90*/  MUFU.EX2 R100, R100 ;  /* 0x0000006400647308 */ /* 0x000f620000000800 */
[----:B------:R-:W-:Y:S01]  /*bda0*/  @P1 PRMT R3, R157, 0x654, R3 ;  /* 0x000006549d031816 */ /* 0x000fe20000000003 */
[----:B0-----:R-:W-:Y:S01]  /*bdb0*/  FADD.FTZ R21, R214, R21 ;  /* 0x00000015d6157221 */ /* 0x001fe20000010000 */
[----:B-1----:R-:W-:-:S02]  /*bdc0*/  FADD.FTZ R10, R98, R91 ;  /* 0x0000005b620a7221 */ /* 0x002fc40000010000 */
[----:B------:R4:W-:Y:S03]  /*bdd0*/  @P1 SYNCS.ARRIVE.TRANS64.RED.A1T0 RZ, [R3+URZ], RZ ;  /* 0x000000ff03ff19a7 */ /* 0x0009e6000810043f */
[----:B------:R-:W0:Y:S08]  /*bde0*/  MUFU.EX2 R13, R13 ;  /* 0x0000000d000d7308 */ /* 0x000e300000000800 */
[----:B------:R-:W1:Y:S01]  /*bdf0*/  MUFU.EX2 R219, R219 ;  /* 0x000000db00db7308 */ /* 0x000e620000000800 */
[----:B---3--:R-:W-:Y:S01]  /*be00*/  FADD.FTZ R102, R14, R21 ;  /* 0x000000150e667221 */ /* 0x008fe20000010000 */
[----:B----4-:R-:W-:-:S06]  /*be10*/  FADD.FTZ R3, R217, R10 ;  /* 0x0000000ad9037221 */ /* 0x010fcc0000010000 */
[----:B------:R-:W3:Y:S08]  /*be20*/  MUFU.EX2 R128, R128 ;  /* 0x0000008000807308 */ /* 0x000ef00000000800 */
[----:B------:R-:W4:Y:S01]  /*be30*/  MUFU.EX2 R94, R94 ;  /* 0x0000005e005e7308 */ /* 0x000f220000000800 */
[----:B--2---:R-:W-:Y:S01]  /*be40*/  FADD.FTZ R102, R97, R102 ;  /* 0x0000006661667221 */ /* 0x004fe20000010000 */
[----:B-----5:R-:W-:-:S03]  /*be50*/  FADD.FTZ R10, R100, R3 ;  /* 0x00000003640a7221 */ /* 0x020fc60000010000 */
[----:B0-----:R-:W-:Y:S01]  /*be60*/  FADD.FTZ R3, R13, R102 ;  /* 0x000000660d037221 */ /* 0x001fe20000010000 */
[----:B-1----:R-:W-:-:S03]  /*be70*/  FADD.FTZ R21, R219, R10 ;  /* 0x0000000adb157221 */ /* 0x002fc60000010000 */
[----:B---3--:R-:W-:Y:S01]  /*be80*/  FADD.FTZ R3, R128, R3 ;  /* 0x0000000380037221 */ /* 0x008fe20000010000 */
[----:B----4-:R-:W-:Y:S01]  /*be90*/  FADD.FTZ R10, R94, R21 ;  /* 0x000000155e0a7221 */ /* 0x010fe20000010000 */
[----:B------:R-:W-:Y:S06]  /*bea0*/  @!P0 BRA `(.L_x_198) ;  /* 0x0000000000048947 */ /* 0x000fec0003800000 */
[----:B------:R-:W-:Y:S01]  /*beb0*/  BPT.TRAP 0x1 ;  /* 0x000000040000795c */ /* 0x000fe20000300000 */
.L_x_198:
[----:B------:R-:W-:Y:S01]  /*bec0*/  R2UR UR6, R2 ;  /* 0x00000000020672ca */ /* 0x000fe200000e0000 */
[----:B------:R-:W-:Y:S01]  /*bed0*/  IMAD.U32 R102, RZ, RZ, UR61 ;  /* 0x0000003dff667e24 */ /* 0x000fe2000f8e00ff */
[----:B------:R-:W-:Y:S01]  /*bee0*/  ISETP.NE.AND P1, PT, R19, RZ, PT ;  /* 0x000000ff1300720c */ /* 0x000fe20003f25270 */
[----:B------:R-:W-:Y:S01]  /*bef0*/  UMOV UR61, UR60 ;  /* 0x0000003c003d7c82 */ /* 0x000fe20008000000 */
[----:B------:R-:W-:Y:S01]  /*bf00*/  F2FP.BF16.F32.PACK_AB R216, R97, R14 ;  /* 0x0000000e61d8723e */ /* 0x000fe200000010ff */
[----:B------:R-:W-:Y:S01]  /*bf10*/  FMUL.FTZ R26, R26, R11 ;  /* 0x0000000b1a1a7220 */ /* 0x000fe20000410000 */
[----:B------:R-:W-:Y:S01]  /*bf20*/  F2FP.BF16.F32.PACK_AB R218, R128, R13 ;  /* 0x0000000d80da723e */ /* 0x000fe200000010ff */
        /* <DEDUP_REMOVED lines=8> */
[----:B------:R-:W-:Y:S01]  /*bfb0*/  @P1 LEA R102, R102, UR6, 0x3 ;  /* 0x0000000666661c11 */ /* 0x000fe2000f8e18ff */
[-C--:B------:R-:W-:Y:S01]  /*bfc0*/  FMUL.FTZ R43, R43, R11.reuse ;  /* 0x0000000b2b2b7220 */ /* 0x080fe20000410000 */
[----:B------:R-:W-:Y:S01]  /*bfd0*/  R2UR UR6, R16 ;  /* 0x00000000100672ca */ /* 0x000fe200000e0000 */
[-C--:B------:R-:W-:Y:S01]  /*bfe0*/  FMUL.FTZ R46, R46, R11.reuse ;  /* 0x0000000b2e2e7220 */ /* 0x080fe20000410000 */
[----:B------:R-:W-:Y:S01]  /*bff0*/  FMUL.FTZ R47, R47, R11 ;  /* 0x0000000b2f2f7220 */ /* 0x000fe20000410000 */
[----:B------:R-:W-:-:S02]  /*c000*/  @P1 VIADD R102, R102, 0x34860 ;  /* 0x0003486066661836 */ /* 0x000fc40000000000 */
[-C--:B------:R-:W-:Y:S01]  /*c010*/  FMUL.FTZ R50, R50, R11.reuse ;  /* 0x0000000b32327220 */ /* 0x080fe20000410000 */
[-C--:B------:R-:W-:Y:S01]  /*c020*/  FMUL.FTZ R51, R51, R11.reuse ;  /* 0x0000000b33337220 */ /* 0x080fe20000410000 */
[-C--:B------:R-:W-:Y:S01]  /*c030*/  FMUL.FTZ R54, R54, R11.reuse ;  /* 0x0000000b36367220 */ /* 0x080fe20000410000 */
[-C--:B------:R-:W-:Y:S01]  /*c040*/  FMUL.FTZ R55, R55, R11.reuse ;  /* 0x0000000b37377220 */ /* 0x080fe20000410000 */
[----:B------:R-:W-:Y:S01]  /*c050*/  @P1 PRMT R102, R23, 0x654, R102 ;  /* 0x0000065417661816 */ /* 0x000fe20000000066 */
[-C--:B------:R-:W-:Y:S01]  /*c060*/  FMUL.FTZ R58, R58, R11.reuse ;  /* 0x0000000b3a3a7220 */ /* 0x080fe20000410000 */
[-C--:B------:R-:W-:Y:S01]  /*c070*/  FMUL.FTZ R59, R59, R11.reuse ;  /* 0x0000000b3b3b7220 */ /* 0x080fe20000410000 */
[----:B------:R-:W-:Y:S01]  /*c080*/  FMUL.FTZ R62, R62, R11 ;  /* 0x0000000b3e3e7220 */ /* 0x000fe20000410000 */
[----:B------:R0:W-:Y:S01]  /*c090*/  @P1 SYNCS.ARRIVE.TRANS64.RED.A1T0 RZ, [R102+URZ], RZ ;  /* 0x000000ff66ff19a7 */ /* 0x0001e2000810043f */
[----:B------:R-:W-:Y:S01]  /*c0a0*/  ISETP.GT.AND P1, PT, R12, RZ, PT ;  /* 0x000000ff0c00720c */ /* 0x000fe20003f24270 */
[----:B------:R-:W-:-:S02]  /*c0b0*/  IMAD.U32 R14, RZ, RZ, UR6 ;  /* 0x00000006ff0e7e24 */ /* 0x000fc4000f8e00ff */
        /* <DEDUP_REMOVED lines=13> */
[----:B------:R-:W-:Y:S01]  /*c190*/  F2FP.BF16.F32.PACK_AB R176, R175, R135 ;  /* 0x00000087afb0723e */ /* 0x000fe200000010ff */
[----:B------:R-:W-:Y:S01]  /*c1a0*/  FMUL.FTZ R24, R24, R92 ;  /* 0x0000005c18187220 */ /* 0x000fe20000410000 */
[----:B------:R-:W-:Y:S01]  /*c1b0*/  F2FP.BF16.F32.PACK_AB R177, R177, R20 ;  /* 0x00000014b1b1723e */ /* 0x000fe200000010ff */
[-C--:B------:R-:W-:Y:S01]  /*c1c0*/  FMUL.FTZ R25, R25, R92.reuse ;  /* 0x0000005c19197220 */ /* 0x080fe20000410000 */
        /* <DEDUP_REMOVED lines=59> */
[----:B------:R-:W-:Y:S01]  /*c580*/  FMUL.FTZ R85, R85, R92 ;  /* 0x0000005c55557220 */ /* 0x000fe20000410000 */
[----:B------:R-:W-:Y:S01]  /*c590*/  F2FP.BF16.F32.PACK_AB R208, R144, R103 ;  /* 0x0000006790d0723e */ /* 0x000fe200000010ff */
[----:B------:R-:W-:Y:S01]  /*c5a0*/  VIADD R12, R12, 0xffffffff ;  /* 0xffffffff0c0c7836 */ /* 0x000fe20000000000 */
        /* <DEDUP_REMOVED lines=10> */
[----:B------:R-:W-:Y:S01]  /*c650*/  F2FP.BF16.F32.PACK_AB R219, R94, R219 ;  /* 0x000000db5edb723e */ /* 0x000fe200000010ff */
[----:B0-----:R-:W-:Y:S06]  /*c660*/  @P1 BRA `(.L_x_199) ;  /* 0xffffffa800341947 */ /* 0x001fec000383ffff */
.L_x_188:
[----:B------:R-:W-:Y:S06]  /*c670*/  BAR.ARV 0x8, 0x180 ;  /* 0x0206000000007b1d */ /* 0x000fec0000002000 */
[----:B------:R-:W-:Y:S05]  /*c680*/  @!P0 BRA `(.L_x_200) ;  /* 0x0000000000048947 */ /* 0x000fea0003800000 */
[----:B------:R-:W-:Y:S01]  /*c690*/  BPT.TRAP 0x1 ;  /* 0x000000040000795c */ /* 0x000fe20000300000 */
.L_x_200:
        /* <DEDUP_REMOVED lines=8> */
.L_x_201:
[----:B-1----:R-:W-:Y:S05]  /*c720*/  @P1 BRA `(.L_x_202) ;  /* 0x0000000000081947 */ /* 0x002fea0003800000 */
[----:B------:R-:W1:Y:S02]  /*c730*/  SYNCS.PHASECHK.TRANS64.TRYWAIT P1, [UR7+0x34850], R0 ;  /* 0x03485000ff0075a7 */ /* 0x000e640008020147 */
[----:B-1----:R-:W-:Y:S05]  /*c740*/  @!P1 BRA `(.L_x_203) ;  /* 0x00000064004c9947 */ /* 0x002fea0003800000 */
.L_x_202:
[----:B------:R-:W-:Y:S01]  /*c750*/  R2UR UR4, R2 ;  /* 0x00000000020472ca */ /* 0x000fe200000e0000 */
[----:B------:R-:W-:Y:S01]  /*c760*/  WARPGROUP.ARRIVE ;  /* 0x00000000000079c5 */ /* 0x000fe20000000000 */
[----:B------:R-:W-:Y:S01]  /*c770*/  UMOV UR11, 0x40000040 ;  /* 0x40000040000b7882 */ /* 0x000fe20000000000 */
[----:B01----:R-:W0:Y:S01]  /*c780*/  SHFL.BFLY PT, R0, R3, 0x2, 0x1f ;  /* 0x0c401f0003007f89 */ /* 0x003e2200000e0000 */
[----:B------:R-:W-:Y:S02]  /*c790*/  IMAD.MOV.U32 R8, RZ, RZ, RZ ;  /* 0x000000ffff087224 */ /* 0x000fe400078e00ff */
[----:B------:R-:W-:Y:S01]  /*c7a0*/  IMAD.MOV.U32 R18, RZ, RZ, -0x800000 ;  /* 0xff800000ff127424 */ /* 0x000fe200078e00ff */
[----:B------:R-:W1:Y:S06]  /*c7b0*/  SHFL.BFLY PT, R5, R10, 0x2, 0x1f ;  /* 0x0c401f000a057f89 */ /* 0x000e6c00000e0000 */
[----:B------:R-:W-:-:S04]  /*c7c0*/  UIADD3 UR4, UR4, 0x400, URZ ;  /* 0x0000040004047890 */ /* 0x000fc8000fffe03f */
[----:B------:R-:W-:-:S04]  /*c7d0*/  USHF.R.U32.HI UR4, URZ, 0x4, UR4 ;  /* 0x000000043f047899 */ /* 0x000fc80008011604 */
[----:B------:R-:W-:-:S04]  /*c7e0*/  ULOP3.LUT UR4, UR4, 0x3fff, URZ, 0xc0, !UPT ;  /* 0x00003fff04047892 */ /* 0x000fc8000f8ec03f */
[----:B------:R-:W-:Y:S01]  /*c7f0*/  ULOP3.LUT UR4, UR4, 0x5800000, URZ, 0xfc, !UPT ;  /* 0x0580000004047892 */ /* 0x000fe2000f8efc3f */
[----:B0-----:R-:W-:Y:S01]  /*c800*/  FADD.FTZ R0, R0, R3 ;  /* 0x0000000300007221 */ /* 0x001fe20000010000 */
[----:B------:R-:W-:Y:S02]  /*c810*/  IMAD.MOV.U32 R3, RZ, RZ, RZ ;  /* 0x000000ffff037224 */ /* 0x000fe400078e00ff */
[----:B------:R-:W-:Y:S01]  /*c820*/  UIMAD UR4, UR60, 0xb00, UR4 ;  /* 0x00000b003c0478a4 */ /* 0x000fe2000f8e0204 */
[----:B-1----:R-:W-:-:S03]  /*c830*/  FADD.FTZ R4, R5, R10 ;  /* 0x0000000a05047221 */ /* 0x002fc60000010000 */
[----:B------:R-:W-:Y:S01]  /*c840*/  UIADD3 UR6, UR4, 0x80, URZ ;  /* 0x0000008004067890 */ /* 0x000fe2000fffe03f */
[----:B------:R-:W0:Y:S02]  /*c850*/  SHFL.BFLY PT, R5, R0, 0x1, 0x1f ;  /* 0x0c201f0000057f89 */ /* 0x000e2400000e0000 */
[----:B------:R-:W-:Y:S02]  /*c860*/  UMOV UR10, UR4 ;  /* 0x00000004000a7c82 */ /* 0x000fe40008000000 */
[----:B------:R-:W-:Y:S01]  /*c870*/  HGMMA.64x128x16.F32.BF16 R24, R176, gdesc[UR8].tnspB, R24, gsb0 ;  /* 0x41e00008b0187df0 */ /* 0x000fe20008001818 */
[----:B------:R-:W-:Y:S01]  /*c880*/  UMOV UR11, 0x40000040 ;  /* 0x40000040000b7882 */ /* 0x000fe20000000000 */
[----:B------:R-:W-:Y:S01]  /*c890*/  UMOV UR10, UR6 ;  /* 0x00000006000a7c82 */ /* 0x000fe20008000000 */
[----:B------:R-:W-:Y:S01]  /*c8a0*/  UIADD3 UR6, UR4, 0x100, URZ ;  /* 0x0000010004067890 */ /* 0x000fe2000fffe03f */
[----:B------:R-:W1:Y:S01]  /*c8b0*/  SHFL.BFLY PT, R7, R4, 0x1, 0x1f ;  /* 0x0c201f0004077f89 */ /* 0x000e6200000e0000 */
[----:B0-----:R-:W-:Y:S01]  /*c8c0*/  FADD.FTZ R9, R0, R5 ;  /* 0x0000000500097221 */ /* 0x001fe20000010000 */
[----:B------:R-:W-:-:S04]  /*c8d0*/  IMAD.MOV.U32 R0, RZ, RZ, -0x800000 ;  /* 0xff800000ff007424 */ /* 0x000fc800078e00ff */
[----:B------:R-:W-:Y:S01]  /*c8e0*/  FSETP.NE.FTZ.AND P1, PT, R9, RZ, PT ;  /* 0x000000ff0900720b */ /* 0x000fe20003f35000 */
[----:B-1----:R-:W-:-:S05]  /*c8f0*/  FADD.FTZ R11, R4, R7 ;  /* 0x00000007040b7221 */ /* 0x002fca0000010000 */
[----:B------:R-:W-:-:S07]  /*c900*/  FSETP.NE.FTZ.AND P2, PT, R11, RZ, PT ;  /* 0x000000ff0b00720b */ /* 0x000fce0003f55000 */
[----:B------:R-:W0:Y:S01]  /*c910*/  @P1 MUFU.LG2 R6, R9 ;  /* 0x0000000900061308 */ /* 0x000e220000000c00 */
[----:B------:R-:W-:-:S07]  /*c920*/  @P1 FMUL.FTZ R5, R89, 0.69314718246459960938 ;  /* 0x3f31721859051820 */ /* 0x000fce0000410000 */
[----:B------:R-:W1:Y:S01]  /*c930*/  @P2 MUFU.LG2 R7, R11 ;  /* 0x0000000b00072308 */ /* 0x000e620000000c00 */
[----:B------:R-:W-:-:S07]  /*c940*/  @P2 FMUL.FTZ R4, R89, 0.69314718246459960938 ;  /* 0x3f31721859042820 */ /* 0x000fce0000410000 */
[----:B------:R2:W3:Y:S01]  /*c950*/  @P1 MUFU.RCP R3, R9 ;  /* 0x0000000900031308 */ /* 0x0004e20000001000 */
[----:B0-----:R-:W-:-:S04]  /*c960*/  @P1 FMUL.FTZ R6, R6, 0.69314718246459960938 ;  /* 0x3f31721806061820 */ /* 0x001fc80000410000 */
[----:B------:R-:W-:-:S03]  /*c970*/  @P1 FFMA.FTZ R18, R5, R88, R6 ;  /* 0x0000005805121223 */ /* 0x000fc60000010006 */
[----:B------:R2:W0:Y:S01]  /*c980*/  @P2 MUFU.RCP R8, R11 ;  /* 0x0000000b00082308 */ /* 0x0004220000001000 */
[----:B-1----:R-:W-:-:S04]  /*c990*/  @P2 FMUL.FTZ R7, R7, 0.69314718246459960938 ;  /* 0x3f31721807072820 */ /* 0x002fc80000410000 */
        /* <DEDUP_REMOVED lines=51> */
[----:B------:R-:W-:Y:S01]  /*ccd0*/  HGMMA.64x128x16.F32.BF16 R24, R212, gdesc[UR8].tnspB, R24, gsb0 ;  /* 0x41e00008d4187df0 */ /* 0x000fe20008001818 */
[----:B------:R-:W-:Y:S01]  /*cce0*/  UMOV UR10, UR4 ;  /* 0x00000004000a7c82 */ /* 0x000fe20008000000 */
[----:B------:R-:W-:Y:S01]  /*ccf0*/  UMOV UR11, 0x40000040 ;  /* 0x40000040000b7882 */ /* 0x000fe20000000000 */
[----:B------:R-:W-:Y:S02]  /*cd00*/  WARPGROUP.DEPBAR.LE gsb0, 0x0 ;  /* 0x00008000000079c5 */ /* 0x000fe40000010000 */
[----:B------:R-:W-:-:S07]  /*cd10*/  WARPGROUP.ARRIVE ;  /* 0x00000000000079c5 */ /* 0x000fce0000000000 */
[----:B------:R-:W-:Y:S03]  /*cd20*/  HGMMA.64x128x16.F32.BF16 R24, R216, gdesc[UR8].tnspB, R24, gsb0 ;  /* 0x41e00008d8187df0 */ /* 0x000fe60008001818 */
[----:B------:R-:W-:Y:S02]  /*cd30*/  WARPGROUP.DEPBAR.LE gsb0, 0x0 ;  /* 0x00008000000079c5 */ /* 0x000fe40000010000 */
[----:B0-23--:R-:W-:Y:S05]  /*cd40*/  @!P0 BRA `(.L_x_204) ;  /* 0x0000000000048947 */ /* 0x00dfea0003800000 */
[----:B------:R-:W-:Y:S01]  /*cd50*/  BPT.TRAP 0x1 ;  /* 0x000000040000795c */ /* 0x000fe20000300000 */
.L_x_204:
[----:B------:R-:W0:Y:S01]  /*cd60*/  S2UR UR6, SR_SWINHI ;  /* 0x00000000000679c3 */ /* 0x000e220000002f00 */
[----:B------:R-:W-:Y:S01]  /*cd70*/  R2UR UR13, R2 ;  /* 0x00000000020d72ca */ /* 0x000fe200000e0000 */
[-C--:B------:R-:W-:Y:S01]  /*cd80*/  FMUL.FTZ R90, R44, R3.reuse ;  /* 0x000000032c5a7220 */ /* 0x080fe20000410000 */
[----:B------:R-:W-:Y:S01]  /*cd90*/  ISETP.NE.AND P1, PT, R19, RZ, PT ;  /* 0x000000ff1300720c */ /* 0x000fe20003f25270 */
[----:B------:R-:W-:Y:S02]  /*cda0*/  IMAD.U32 R10, RZ, RZ, UR7 ;  /* 0x00000007ff0a7e24 */ /* 0x000fe4000f8e00ff */
[-C--:B------:R-:W-:Y:S01]  /*cdb0*/  FMUL.FTZ R99, R35, R8.reuse ;  /* 0x0000000823637220 */ /* 0x080fe20000410000 */
[----:B------:R-:W-:Y:S01]  /*cdc0*/  FMUL.FTZ R106, R34, R8 ;  /* 0x00000008226a7220 */ /* 0x000fe20000410000 */
[-C--:B------:R-:W-:Y:S01]  /*cdd0*/  FMUL.FTZ R4, R25, R3.reuse ;  /* 0x0000000319047220 */ /* 0x080fe20000410000 */
[----:B------:R-:W1:Y:S01]  /*cde0*/  LDC R44, c[0x0][0xbe8] ;  /* 0x0002fa00ff2c7b82 */ /* 0x000e620000000800 */
[-C--:B------:R-:W-:Y:S01]  /*cdf0*/  FMUL.FTZ R5, R24, R3.reuse ;  /* 0x0000000318057220 */ /* 0x080fe20000410000 */
[-C--:B------:R-:W-:Y:S01]  /*ce00*/  FMUL.FTZ R6, R29, R3.reuse ;  /* 0x000000031d067220 */ /* 0x080fe20000410000 */
[-C--:B------:R-:W-:Y:S01]  /*ce10*/  FMUL.FTZ R7, R28, R3.reuse ;  /* 0x000000031c077220 */ /* 0x080fe20000410000 */
[-C--:B------:R-:W-:Y:S01]  /*ce20*/  FMUL.FTZ R93, R33, R3.reuse ;  /* 0x00000003215d7220 */ /* 0x080fe20000410000 */
[-C--:B------:R-:W-:Y:S01]  /*ce30*/  FMUL.FTZ R94, R32, R3.reuse ;  /* 0x00000003205e7220 */ /* 0x080fe20000410000 */
[-C--:B------:R-:W-:Y:S01]  /*ce40*/  FMUL.FTZ R91, R37, R3.reuse ;  /* 0x00000003255b7220 */ /* 0x080fe20000410000 */
[----:B------:R-:W-:Y:S01]  /*ce50*/  FMUL.FTZ R92, R36, R3 ;  /* 0x00000003245c7220 */ /* 0x000fe20000410000 */
[----:B------:R-:W-:-:S02]  /*ce60*/  @P1 VIADD R10, R10, 0x34860 ;  /* 0x000348600a0a1836 */ /* 0x000fc40000000000 */
[-C--:B------:R-:W-:Y:S01]  /*ce70*/  FMUL.FTZ R88, R41, R3.reuse ;  /* 0x0000000329587220 */ /* 0x080fe20000410000 */
[-C--:B------:R-:W-:Y:S01]  /*ce80*/  FMUL.FTZ R89, R40, R3.reuse ;  /* 0x0000000328597220 */ /* 0x080fe20000410000 */
[-C--:B------:R-:W-:Y:S01]  /*ce90*/  FMUL.FTZ R45, R45, R3.reuse ;  /* 0x000000032d2d7220 */ /* 0x080fe20000410000 */
[-C--:B------:R-:W-:Y:S01]  /*cea0*/  FMUL.FTZ R49, R49, R3.reuse ;  /* 0x0000000331317220 */ /* 0x080fe20000410000 */
[-C--:B------:R-:W-:Y:S01]  /*ceb0*/  FMUL.FTZ R48, R48, R3.reuse ;  /* 0x0000000330307220 */ /* 0x080fe20000410000 */
[-C--:B------:R-:W-:Y:S01]  /*cec0*/  FMUL.FTZ R53, R53, R3.reuse ;  /* 0x0000000335357220 */ /* 0x080fe20000410000 */
[-C--:B------:R-:W-:Y:S01]  /*ced0*/  FMUL.FTZ R52, R52, R3.reuse ;  /* 0x0000000334347220 */ /* 0x080fe20000410000 */
[----:B------:R-:W-:Y:S01]  /*cee0*/  UMOV UR4, UR13 ;  /* 0x0000000d00047c82 */ /* 0x000fe20008000000 */
[----:B0-----:R-:W-:Y:S01]  /*cef0*/  UMOV UR5, UR6 ;  /* 0x0000000600057c82 */ /* 0x001fe20008000000 */
[----:B------:R-:W-:Y:S01]  /*cf00*/  FMUL.FTZ R57, R57, R3 ;  /* 0x0000000339397220 */ /* 0x000fe20000410000 */
[----:B------:R-:W-:-:S02]  /*cf10*/  IMAD.U32 R34, RZ, RZ, UR4 ;  /* 0x00000004ff227e24 */ /* 0x000fc4000f8e00ff */
[-C--:B------:R-:W-:Y:S01]  /*cf20*/  FMUL.FTZ R56, R56, R3.reuse ;  /* 0x0000000338387220 */ /* 0x080fe20000410000 */
[----:B------:R-:W-:Y:S02]  /*cf30*/  IMAD.U32 R35, RZ, RZ, UR5 ;  /* 0x00000005ff237e24 */ /* 0x000fe4000f8e00ff */
        /* <DEDUP_REMOVED lines=14> */
[----:B------:R-:W-:Y:S01]  /*d020*/  IMAD.WIDE R2, R233, 0x2, R34 ;  /* 0x00000002e9027825 */ /* 0x000fe200078e0222 */
[----:B------:R-:W-:-:S03]  /*d030*/  @P1 PRMT R10, R23, 0x654, R10 ;  /* 0x00000654170a1816 */ /* 0x000fc6000000000a */
[-C--:B------:R-:W-:Y:S01]  /*d040*/  FMUL.FTZ R27, R27, R8.reuse ;  /* 0x000000081b1b7220 */ /* 0x080fe20000410000 */
[-C--:B------:R-:W-:Y:S01]  /*d050*/  FMUL.FTZ R100, R26, R8.reuse ;  /* 0x000000081a647220 */ /* 0x080fe20000410000 */
[-C--:B------:R-:W-:Y:S01]  /*d060*/  FMUL.FTZ R31, R31, R8.reuse ;  /* 0x000000081f1f7220 */ /* 0x080fe20000410000 */
[----:B------:R0:W-:Y:S01]  /*d070*/  @P1 SYNCS.ARRIVE.TRANS64.RED.A1T0 RZ, [R10+URZ], RZ ;  /* 0x000000ff0aff19a7 */ /* 0x0001e2000810043f */
[----:B------:R-:W-:Y:S01]  /*d080*/  IADD3 R101, P1, R2, 0x4040, RZ ;  /* 0x0000404002657810 */ /* 0x000fe20007f3e0ff */
        /* <DEDUP_REMOVED lines=27> */
[----:B------:R-:W-:Y:S01]  /*d240*/  LOP3.LUT R8, R101, 0x380, RZ, 0xc0, !PT ;  /* 0x0000038065087812 */ /* 0x000fe200078ec0ff */
[----:B------:R-:W-:Y:S01]  /*d250*/  IMAD.X R41, RZ, RZ, R3, P1 ;  /* 0x000000ffff297224 */ /* 0x000fe200008e0603 */
[C---:B------:R-:W-:Y:S01]  /*d260*/  IADD3 R29, P3, R2.reuse, 0x4000, RZ ;  /* 0x00004000021d7810 */ /* 0x040fe20007f7e0ff */
[----:B------:R-:W-:Y:S01]  /*d270*/  IMAD R9, R225, 0x40, R220 ;  /* 0x00000040e1097824 */ /* 0x000fe200078e02dc */
[----:B------:R-:W-:Y:S01]  /*d280*/  IADD3 R33, P2, R2, 0x4020, RZ ;  /* 0x0000402002217810 */ /* 0x000fe20007f5e0ff */
[----:B------:R-:W-:Y:S01]  /*d290*/  ULDC UR7, c[0x0][0xc44] ;  /* 0x0003110000077ab9 */ /* 0x000fe20000000800 */
[----:B------:R-:W-:Y:S01]  /*d2a0*/  SHF.R.U64 R8, R8, 0x3, RZ ;  /* 0x0000000308087819 */ /* 0x000fe200000012ff */
[----:B------:R-:W-:Y:S01]  /*d2b0*/  IMAD.WIDE R34, R9, 0x2, R34 ;  /* 0x0000000209227825 */ /* 0x000fe200078e0222 */
[----:B0-----:R-:W-:Y:S01]  /*d2c0*/  LOP3.LUT R10, R29, 0x380, RZ, 0xc0, !PT ;  /* 0x000003801d0a7812 */ /* 0x001fe200078ec0ff */
[----:B------:R-:W-:Y:S01]  /*d2d0*/  ULDC.64 UR8, c[0x0][0xb90] ;  /* 0x0002e40000087ab9 */ /* 0x000fe20000000a00 */
[----:B------:R-:W-:Y:S01]  /*d2e0*/  LOP3.LUT R12, R33, 0x380, RZ, 0xc0, !PT ;  /* 0x00000380210c7812 */ /* 0x000fe200078ec0ff */
[--C-:B------:R-:W-:Y:S01]  /*d2f0*/  IMAD.X R37, RZ, RZ, R3.reuse, P3 ;  /* 0x000000ffff257224 */ /* 0x100fe200018e0603 */
[----:B-1----:R-:W-:Y:S01]  /*d300*/  ISETP.NE.AND P1, PT, R44, 0x1, PT ;  /* 0x000000012c00780c */ /* 0x002fe20003f25270 */
[----:B------:R-:W-:Y:S01]  /*d310*/  IMAD.X R39, RZ, RZ, R3, P2 ;  /* 0x000000ffff277224 */ /* 0x000fe200010e0603 */
[----:B------:R-:W-:-:S02]  /*d320*/  LOP3.LUT R40, R8, R101, RZ, 0x3c, !PT ;  /* 0x0000006508287212 */ /* 0x000fc400078e3cff */
[----:B------:R-:W0:Y:S01]  /*d330*/  LDC R101, c[0x0][0xc38] ;  /* 0x00030e00ff657b82 */ /* 0x000e220000000800 */
[----:B------:R-:W-:Y:S02]  /*d340*/  IADD3 R25, P4, R2, 0x60, RZ ;  /* 0x0000006002197810 */ /* 0x000fe40007f9e0ff */
[----:B------:R-:W-:Y:S02]  /*d350*/  SHF.R.U64 R10, R10, 0x3, RZ ;  /* 0x000000030a0a7819 */ /* 0x000fe400000012ff */
[----:B------:R-:W-:Y:S01]  /*d360*/  SHF.R.U64 R12, R12, 0x3, RZ ;  /* 0x000000030c0c7819 */ /* 0x000fe200000012ff */
[--C-:B------:R-:W-:Y:S01]  /*d370*/  IMAD.X R11, RZ, RZ, R3.reuse, P4 ;  /* 0x000000ffff0b7224 */ /* 0x100fe200020e0603 */
[----:B------:R-:W-:Y:S02]  /*d380*/  IADD3 R13, P6, R2, 0x20, RZ ;  /* 0x00000020020d7810 */ /* 0x000fe40007fde0ff */
[----:B------:R-:W-:Y:S01]  /*d390*/  LOP3.LUT R36, R10, R29, RZ, 0x3c, !PT ;  /* 0x0000001d0a247212 */ /* 0x000fe200078e3cff */
[----:B------:R-:W1:Y:S01]  /*d3a0*/  @P1 LDC R107, c[0x0][0xbf0] ;  /* 0x0002fc00ff6b1b82 */ /* 0x000e620000000800 */
[----:B------:R-:W-:Y:S01]  /*d3b0*/  R2UR UR14, R228 ;  /* 0x00000000e40e72ca */ /* 0x000fe200000e0000 */
[----:B------:R-:W-:Y:S01]  /*d3c0*/  IMAD.X R15, RZ, RZ, R3, P6 ;  /* 0x000000ffff0f7224 */ /* 0x000fe200030e0603 */
[----:B------:R-:W-:-:S02]  /*d3d0*/  LOP3.LUT R38, R12, R33, RZ, 0x3c, !PT ;  /* 0x000000210c267212 */ /* 0x000fc400078e3cff */
[----:B------:R-:W-:Y:S02]  /*d3e0*/  LOP3.LUT R10, R25, 0x380, RZ, 0xc0, !PT ;  /* 0x00000380190a7812 */ /* 0x000fe400078ec0ff */
[----:B------:R-:W-:Y:S02]  /*d3f0*/  R2UR UR12, R229 ;  /* 0x00000000e50c72ca */ /* 0x000fe400000e0000 */
[----:B------:R-:W-:Y:S02]  /*d400*/  IADD3 R33, P4, R34, 0x3000, RZ ;  /* 0x0000300022217810 */ /* 0x000fe40007f9e0ff */
[----:B------:R-:W-:Y:S02]  /*d410*/  LOP3.LUT R8, R13, 0x380, RZ, 0xc0, !PT ;  /* 0x000003800d087812 */ /* 0x000fe400078ec0ff */
[----:B------:R-:W-:Y:S01]  /*d420*/  F2FP.BF16.F32.PACK_AB R6, R6, R7 ;  /* 0x000000070606723e */ /* 0x000fe200000010ff */
[----:B------:R-:W-:Y:S01]  /*d430*/  UIADD3 UR4, -UR14, URZ, URZ ;  /* 0x0000003f0e047290 */ /* 0x000fe2000fffe13f */
[----:B------:R-:W-:-:S02]  /*d440*/  SHF.R.U64 R10, R10, 0x3, RZ ;  /* 0x000000030a0a7819 */ /* 0x000fc400000012ff */
[----:B------:R-:W-:Y:S02]  /*d450*/  F2FP.BF16.F32.PACK_AB R7, R31, R104 ;  /* 0x000000681f07723e */ /* 0x000fe400000010ff */
[----:B------:R-:W-:Y:S01]  /*d460*/  R2UR UR11, R227 ;  /* 0x00000000e30b72ca */ /* 0x000fe200000e0000 */
[----:B------:R-:W2:Y:S01]  /*d470*/  @P1 LDC R104, c[0x0][0xbec] ;  /* 0x0002fb00ff681b82 */ /* 0x000ea20000000800 */
[----:B------:R-:W-:Y:S01]  /*d480*/  LOP3.LUT R28, R33, 0x380, RZ, 0xc0, !PT ;  /* 0x00000380211c7812 */ /* 0x000fe200078ec0ff */
[----:B------:R-:W-:Y:S01]  /*d490*/  IMAD R98, RZ, RZ, -UR12 ;  /* 0x8000000cff627e24 */ /* 0x000fe2000f8e02ff */
[----:B------:R-:W-:Y:S01]  /*d4a0*/  LOP3.LUT R9, R2, 0x380, RZ, 0xc0, !PT ;  /* 0x0000038002097812 */ /* 0x000fe200078ec0ff */
[----:B------:R-:W-:Y:S01]  /*d4b0*/  UIMAD UR7, UR7, UR4, UR12 ;  /* 0x00000004070772a4 */ /* 0x000fe2000f8e020c */
[----:B------:R-:W-:Y:S02]  /*d4c0*/  SHF.R.U64 R8, R8, 0x3, RZ ;  /* 0x0000000308087819 */ /* 0x000fe400000012ff */
[----:B------:R-:W-:Y:S01]  /*d4d0*/  IADD3 R21, P5, R2, 0x40, RZ ;  /* 0x0000004002157810 */ /* 0x000fe20007fbe0ff */
[----:B------:R-:W-:Y:S01]  /*d4e0*/  USHF.R.S32.HI UR10, URZ, 0x1f, UR7 ;  /* 0x0000001f3f0a7899 */ /* 0x000fe20008011407 */
[----:B------:R-:W-:Y:S01]  /*d4f0*/  LOP3.LUT R10, R10, R25, RZ, 0x3c, !PT ;  /* 0x000000190a0a7212 */ /* 0x000fe200078e3cff */
[----:B------:R-:W-:Y:S01]  /*d500*/  UIMAD.WIDE.U32 UR4, UR7, UR8, URZ ;  /* 0x00000008070472a5 */ /* 0x000fe2000f8e003f */
[----:B------:R-:W-:Y:S01]  /*d510*/  IADD3 R25, P6, R34, 0x1000, RZ ;  /* 0x0000100022197810 */ /* 0x000fe20007fde0ff */
[----:B0-----:R-:W-:Y:S01]  /*d520*/  IMAD R98, R101, R98, UR11 ;  /* 0x0000000b65627e24 */ /* 0x001fe2000f8e0262 */
[----:B------:R-:W-:Y:S01]  /*d530*/  SHF.R.U64 R28, R28, 0x3, RZ ;  /* 0x000000031c1c7819 */ /* 0x000fe200000012ff */
[----:B------:R-:W-:Y:S01]  /*d540*/  UIMAD UR6, UR10, UR8, URZ ;  /* 0x000000080a0672a4 */ /* 0x000fe2000f8e023f */
[----:B------:R-:W-:Y:S01]  /*d550*/  IADD3 R43, P0, R2, 0x4060, RZ ;  /* 0x00004060022b7810 */ /* 0x000fe20007f1e0ff */
[----:B------:R-:W-:Y:S01]  /*d560*/  IMAD R109, R98, 0x80, R232 ;  /* 0x00000080626d7824 */ /* 0x000fe200078e02e8 */
[----:B------:R-:W-:Y:S01]  /*d570*/  SHF.R.U64 R9, R9, 0x3, RZ ;  /* 0x0000000309097819 */ /* 0x000fe200000012ff */
[----:B------:R-:W-:Y:S01]  /*d580*/  UIMAD UR6, UR7, UR9, UR6 ;  /* 0x00000009070672a4 */ /* 0x000fe2000f8e0206 */
[----:B------:R-:W-:Y:S01]  /*d590*/  LOP3.LUT R14, R8, R13, RZ, 0x3c, !PT ;  /* 0x0000000d080e7212 */ /* 0x000fe200078e3cff */
[----:B------:R-:W-:Y:S01]  /*d5a0*/  USHF.R.S32.HI UR11, URZ, 0x1f, UR14 ;  /* 0x0000001f3f0b7899 */ /* 0x000fe2000801140e */
[----:B------:R-:W-:Y:S01]  /*d5b0*/  LOP3.LUT R8, R21, 0x380, RZ, 0xc0, !PT ;  /* 0x0000038015087812 */ /* 0x000fe200078ec0ff */
[----:B------:R-:W-:Y:S01]  /*d5c0*/  UIADD3 UR6, UR5, UR6, URZ ;  /* 0x0000000605067290 */ /* 0x000fe2000fffe03f */
[----:B------:R-:W-:Y:S01]  /*d5d0*/  LOP3.LUT R28, R28, R33, RZ, 0x3c, !PT ;  /* 0x000000211c1c7212 */ /* 0x000fe200078e3cff */
[----:B------:R-:W-:Y:S01]  /*d5e0*/  IMAD.X R33, RZ, RZ, R35, P6 ;  /* 0x000000ffff217224 */ /* 0x000fe200030e0623 */
[----:B------:R-:W-:Y:S01]  /*d5f0*/  LOP3.LUT R42, R43, 0x380, RZ, 0xc0, !PT ;  /* 0x000003802b2a7812 */ /* 0x000fe200078ec0ff */
[----:B------:R-:W-:Y:S01]  /*d600*/  IMAD.U32 R13, RZ, RZ, UR5 ;  /* 0x00000005ff0d7e24 */ /* 0x000fe2000f8e00ff */
[----:B------:R-:W-:Y:S01]  /*d610*/  LOP3.LUT R2, R9, R2, RZ, 0x3c, !PT ;  /* 0x0000000209027212 */ /* 0x000fe200078e3cff */
[----:B------:R-:W-:Y:S01]  /*d620*/  IMAD.U32 R12, RZ, RZ, UR4 ;  /* 0x00000004ff0c7e24 */ /* 0x000fe2000f8e00ff */
[----:B------:R-:W-:Y:S01]  /*d630*/  IADD3 R103, P6, R34, 0x7000, RZ ;  /* 0x0000700022677810 */ /* 0x000fe20007fde0ff */
[----:B------:R-:W-:Y:S01]  /*d640*/  IMAD.U32 R13, RZ, RZ, UR6 ;  /* 0x00000006ff0d7e24 */ /* 0x000fe2000f8e00ff */
[----:B------:R-:W-:Y:S01]  /*d650*/  SHF.R.U64 R8, R8, 0x3, RZ ;  /* 0x0000000308087819 */ /* 0x000fe200000012ff */
[----:B------:R-:W-:Y:S01]  /*d660*/  ULDC.64 UR4, c[0x0][0xb88] ;  /* 0x0002e20000047ab9 */ /* 0x000fe20000000a00 */
[----:B------:R-:W-:Y:S01]  /*d670*/  F2FP.BF16.F32.PACK_AB R4, R4, R5 ;  /* 0x000000050404723e */ /* 0x000fe200000010ff */
[----:B------:R-:W-:Y:S01]  /*d680*/  ULDC UR6, c[0x0][0xa88] ;  /* 0x0002a20000067ab9 */ /* 0x000fe20000000800 */
[----:B------:R-:W-:Y:S01]  /*d690*/  SHF.R.U64 R42, R42, 0x3, RZ ;  /* 0x000000032a2a7819 */ /* 0x000fe200000012ff */
[----:B------:R-:W-:Y:S01]  /*d6a0*/  ULDC.64 UR8, c[0x0][0x208] ;  /* 0x0000820000087ab9 */ /* 0x000fe20000000a00 */
[----:B------:R-:W-:-:S02]  /*d6b0*/  MOV R108, R2 ;  /* 0x00000002006c7202 */ /* 0x000fc40000000f00 */
[----:B------:R-:W-:Y:S01]  /*d6c0*/  F2FP.BF16.F32.PACK_AB R5, R27, R100 ;  /* 0x000000641b05723e */ /* 0x000fe200000010ff */
[----:B------:R-:W-:Y:S01]  /*d6d0*/  BAR.SYNC.DEFER_BLOCKING 0x1, 0x100 ;  /* 0x0044000000007b1d */ /* 0x000fe20000010000 */
[----:B------:R-:W-:Y:S02]  /*d6e0*/  LOP3.LUT R2, R103, 0x380, RZ, 0xc0, !PT ;  /* 0x0000038067027812 */ /* 0x000fe400078ec0ff */
[----:B------:R-:W-:Y:S02]  /*d6f0*/  IADD3.X R9, RZ, R3, RZ, P5, !PT ;  /* 0x00000003ff097210 */ /* 0x000fe40002ffe4ff */
[----:B------:R-:W-:-:S03]  /*d700*/  LOP3.LUT R8, R8, R21, RZ, 0x3c, !PT ;  /* 0x0000001508087212 */ /* 0x000fc600078e3cff */
[----:B------:R-:W0:Y:S01]  /*d710*/  LDC.64 R100, c[0x0][0xb98] ;  /* 0x0002e600ff647b82 */ /* 0x000e220000000a00 */
[----:B------:R-:W-:Y:S02]  /*d720*/  IADD3 R21, P5, R34, 0x2000, RZ ;  /* 0x0000200022157810 */ /* 0x000fe40007fbe0ff */
[----:B------:R-:W-:Y:S01]  /*d730*/  LOP3.LUT R42, R42, R43, RZ, 0x3c, !PT ;  /* 0x0000002b2a2a7212 */ /* 0x000fe200078e3cff */
[----:B------:R-:W-:Y:S01]  /*d740*/  IMAD.X R43, RZ, RZ, R3, P0 ;  /* 0x000000ffff2b7224 */ /* 0x000fe200000e0603 */
[----:B------:R-:W-:Y:S01]  /*d750*/  SHF.R.U64 R2, R2, 0x3, RZ ;  /* 0x0000000302027819 */ /* 0x000fe200000012ff */
[----:B------:R-:W-:Y:S01]  /*d760*/  IMAD.X R31, RZ, RZ, R35, P5 ;  /* 0x000000ffff1f7224 */ /* 0x000fe200028e0623 */
[----:B------:R-:W-:Y:S02]  /*d770*/  LOP3.LUT R30, R21, 0x380, RZ, 0xc0, !PT ;  /* 0x00000380151e7812 */ /* 0x000fe400078ec0ff */
[----:B------:R-:W-:Y:S02]  /*d780*/  LOP3.LUT R2, R2, R103, RZ, 0x3c, !PT ;  /* 0x0000006702027212 */ /* 0x000fe400078e3cff */
[----:B------:R-:W-:Y:S01]  /*d790*/  MOV R103, R42 ;  /* 0x0000002a00677202 */ /* 0x000fe20000000f00 */
[----:B--2---:R-:W-:Y:S01]  /*d7a0*/  @P1 IMAD.HI.U32 R42, R109, R104, RZ ;  /* 0x000000686d2a1227 */ /* 0x004fe200078e00ff */
[----:B------:R-:W-:-:S02]  /*d7b0*/  SHF.R.U64 R30, R30, 0x3, RZ ;  /* 0x000000031e1e7819 */ /* 0x000fc400000012ff */
[----:B------:R-:W-:Y:S01]  /*d7c0*/  LOP3.LUT R32, R25, 0x380, RZ, 0xc0, !PT ;  /* 0x0000038019207812 */ /* 0x000fe200078ec0ff */
[----:B------:R-:W-:Y:S01]  /*d7d0*/  IMAD.MOV.U32 R43, RZ, RZ, R109 ;  /* 0x000000ffff2b7224 */ /* 0x000fe200078e006d */
[----:B------:R-:W-:Y:S01]  /*d7e0*/  LOP3.LUT R30, R30, R21, RZ, 0x3c, !PT ;  /* 0x000000151e1e7212 */ /* 0x000fe200078e3cff */
[----:B------:R2:W-:Y:S01]  /*d7f0*/  STSM.16.M88.4 [R108], R4 ;  /* 0x000000046c007844 */ /* 0x0005e20000000200 */
[----:B------:R-:W-:Y:S02]  /*d800*/  IADD3 R21, P0, R34, 0x6000, RZ ;  /* 0x0000600022157810 */ /* 0x000fe40007f1e0ff */
[----:B-1----:R-:W-:Y:S02]  /*d810*/  @P1 SHF.R.U32.HI R43, RZ, R107, R42 ;  /* 0x0000006bff2b1219 */ /* 0x002fe4000001162a */
[----:B------:R-:W-:Y:S01]  /*d820*/  LOP3.LUT R20, R21, 0x380, RZ, 0xc0, !PT ;  /* 0x0000038015147812 */ /* 0x000fe200078ec0ff */
[----:B0-----:R-:W-:Y:S01]  /*d830*/  IMAD.WIDE.U32 R12, R100, UR14, R12 ;  /* 0x0000000e640c7c25 */ /* 0x001fe2000f8e000c */
[----:B------:R-:W-:-:S02]  /*d840*/  MOV R107, R36 ;  /* 0x00000024006b7202 */ /* 0x000fc40000000f00 */
[----:B------:R-:W-:Y:S01]  /*d850*/  SHF.R.U64 R20, R20, 0x3, RZ ;  /* 0x0000000314147819 */ /* 0x000fe200000012ff */
[----:B------:R-:W-:Y:S01]  /*d860*/  IMAD.MOV R37, RZ, RZ, -R43 ;  /* 0x000000ffff257224 */ /* 0x000fe200078e0a2b */
[----:B------:R-:W-:Y:S01]  /*d870*/  SHF.R.U64 R32, R32, 0x3, RZ ;  /* 0x0000000320207819 */ /* 0x000fe200000012ff */
[----:B------:R-:W-:Y:S01]  /*d880*/  IMAD R36, R98, 0x80, R231 ;  /* 0x0000008062247824 */ /* 0x000fe200078e02e7 */
[----:B------:R-:W-:Y:S01]  /*d890*/  LOP3.LUT R20, R20, R21, RZ, 0x3c, !PT ;  /* 0x0000001514147212 */ /* 0x000fe200078e3cff */
[----:B------:R-:W-:Y:S01]  /*d8a0*/  IMAD.X R21, RZ, RZ, R35, P0 ;  /* 0x000000ffff157224 */ /* 0x000fe200000e0623 */
[----:B------:R-:W-:Y:S01]  /*d8b0*/  IADD3 R12, P0, R43, R12, RZ ;  /* 0x0000000c2b0c7210 */ /* 0x000fe20007f1e0ff */
[----:B--2---:R-:W-:Y:S01]  /*d8c0*/  IMAD R4, R100, UR11, RZ ;  /* 0x0000000b64047c24 */ /* 0x004fe2000f8e02ff */
[----:B------:R-:W-:Y:S01]  /*d8d0*/  MOV R108, R10 ;  /* 0x0000000a006c7202 */ /* 0x000fe20000000f00 */
[----:B------:R-:W-:Y:S01]  /*d8e0*/  IMAD R11, R44, R37, R109 ;  /* 0x000000252c0b7224 */ /* 0x000fe200078e026d */
[----:B------:R-:W-:Y:S01]  /*d8f0*/  SHF.R.S32.HI R37, RZ, 0x1f, R43 ;  /* 0x0000001fff257819 */ /* 0x000fe2000001142b */
[----:B------:R-:W-:Y:S01]  /*d900*/  IMAD R101, R101, UR14, R4 ;  /* 0x0000000e65657c24 */ /* 0x000fe2000f8e0204 */
[----:B------:R-:W-:-:S02]  /*d910*/  LOP3.LUT R32, R32, R25, RZ, 0x3c, !PT ;  /* 0x0000001920207212 */ /* 0x000fc400078e3cff */
[----:B------:R-:W-:Y:S02]  /*d920*/  SHF.R.S32.HI R10, RZ, 0x1f, R11 ;  /* 0x0000001fff0a7819 */ /* 0x000fe4000001140b */
[----:B------:R-:W-:Y:S02]  /*d930*/  IADD3.X R13, R37, R13, R101, P0, !PT ;  /* 0x0000000d250d7210 */ /* 0x000fe400007fe465 */
[----:B------:R-:W-:Y:S01]  /*d940*/  IADD3 R25, P2, R34, 0x5000, RZ ;  /* 0x0000500022197810 */ /* 0x000fe20007f5e0ff */
[----:B------:R-:W-:Y:S01]  /*d950*/  IMAD R10, R10, UR4, RZ ;  /* 0x000000040a0a7c24 */ /* 0x000fe2000f8e02ff */
[----:B------:R-:W-:Y:S01]  /*d960*/  MOV R15, R14 ;  /* 0x0000000e000f7202 */ /* 0x000fe20000000f00 */
[----:B------:R-:W-:Y:S01]  /*d970*/  IMAD.WIDE.U32 R12, R11, UR4, R12 ;  /* 0x000000040b0c7c25 */ /* 0x000fe2000f8e000c */
[----:B------:R-:W-:Y:S02]  /*d980*/  F2FP.BF16.F32.PACK_AB R4, R93, R94 ;  /* 0x0000005e5d04723e */ /* 0x000fe400000010ff */
[----:B------:R-:W-:Y:S01]  /*d990*/  F2FP.BF16.F32.PACK_AB R5, R99, R106 ;  /* 0x0000006a6305723e */ /* 0x000fe200000010ff */
[----:B------:R-:W-:Y:S01]  /*d9a0*/  IMAD R37, R11, UR5, R10 ;  /* 0x000000050b257c24 */ /* 0x000fe2000f8e020a */
[----:B------:R-:W-:Y:S01]  /*d9b0*/  F2FP.BF16.F32.PACK_AB R6, R91, R92 ;  /* 0x0000005c5b06723e */ /* 0x000fe200000010ff */
[----:B------:R-:W-:Y:S01]  /*d9c0*/  ULDC.64 UR4, c[0x0][0xb50] ;  /* 0x0002d40000047ab9 */ /* 0x000fe20000000a00 */
[----:B------:R-:W-:-:S02]  /*d9d0*/  F2FP.BF16.F32.PACK_AB R7, R97, R102 ;  /* 0x000000666107723e */ /* 0x000fc400000010ff */
[----:B------:R-:W-:Y:S02]  /*d9e0*/  IADD3 R29, P3, R34, 0x4000, RZ ;  /* 0x00004000221d7810 */ /* 0x000fe40007f7e0ff */
[----:B------:R-:W-:Y:S01]  /*d9f0*/  LOP3.LUT R24, R25, 0x380, RZ, 0xc0, !PT ;  /* 0x0000038019187812 */ /* 0x000fe200078ec0ff */
[----:B------:R0:W-:Y:S01]  /*da00*/  STSM.16.M88.4 [R15], R4 ;  /* 0x000000040f007844 */ /* 0x0001e20000000200 */
[----:B------:R-:W-:Y:S01]  /*da10*/  MOV R105, R38 ;  /* 0x0000002600697202 */ /* 0x000fe20000000f00 */
[----:B------:R-:W-:Y:S01]  /*da20*/  IMAD.X R27, RZ, RZ, R35, P3 ;  /* 0x000000ffff1b7224 */ /* 0x000fe200018e0623 */
[----:B------:R-:W-:Y:S02]  /*da30*/  SHF.R.U64 R24, R24, 0x3, RZ ;  /* 0x0000000318187819 */ /* 0x000fe400000012ff */
[----:B------:R-:W-:Y:S01]  /*da40*/  F2FP.BF16.F32.PACK_AB R10, R45, R90 ;  /* 0x0000005a2d0a723e */ /* 0x000fe200000010ff */
[----:B------:R-:W-:Y:S01]  /*da50*/  IMAD R45, R44, UR6, RZ ;  /* 0x000000062c2d7c24 */ /* 0x000fe2000f8e02ff */
[----:B------:R-:W-:-:S02]  /*da60*/  LEA R38, P3, R12, UR4, 0x2 ;  /* 0x000000040c267c11 */ /* 0x000fc4000f8610ff */
[----:B------:R-:W-:Y:S02]  /*da70*/  MOV R14, R8 ;  /* 0x00000008000e7202 */ /* 0x000fe40000000f00 */
[----:B------:R-:W-:Y:S02]  /*da80*/  LOP3.LUT P0, RZ, R226, 0x3, RZ, 0xc0, !PT ;  /* 0x00000003e2ff7812 */ /* 0x000fe4000780c0ff */
[----:B------:R-:W-:Y:S02]  /*da90*/  F2FP.BF16.F32.PACK_AB R8, R88, R89 ;  /* 0x000000595808723e */ /* 0x000fe400000010ff */
[----:B------:R-:W-:Y:S01]  /*daa0*/  F2FP.BF16.F32.PACK_AB R9, R95, R96 ;  /* 0x000000605f09723e */ /* 0x000fe200000010ff */
[----:B0-----:R-:W-:Y:S01]  /*dab0*/  IMAD.IADD R5, R13, 0x1, R37 ;  /* 0x000000010d057824 */ /* 0x001fe200078e0225 */
[----:B------:R-:W-:Y:S01]  /*dac0*/  F2FP.BF16.F32.PACK_AB R11, R47, R46 ;  /* 0x0000002e2f0b723e */ /* 0x000fe200000010ff */
[----:B------:R-:W-:Y:S01]  /*dad0*/  VIADD R4, R36, 0x8 ;  /* 0x0000000824047836 */ /* 0x000fe20000000000 */
[----:B------:R-:W-:Y:S01]  /*dae0*/  LOP3.LUT R24, R24, R25, RZ, 0x3c, !PT ;  /* 0x0000001918187212 */ /* 0x000fe200078e3cff */
[----:B------:R-:W-:Y:S01]  /*daf0*/  IMAD.X R25, RZ, RZ, R35, P2 ;  /* 0x000000ffff197224 */ /* 0x000fe200010e0623 */
[----:B------:R-:W-:Y:S01]  /*db00*/  LEA.HI.X R39, R12, UR5, R5, 0x2, P3 ;  /* 0x000000050c277c11 */ /* 0x000fe200098f1405 */
[----:B------:R0:W-:Y:S01]  /*db10*/  STSM.16.M88.4 [R14], R8 ;  /* 0x000000080e007844 */ /* 0x0001e20000000200 */
[----:B------:R-:W-:-:S02]  /*db20*/  ISETP.GE.OR P2, PT, R36, R45, P0 ;  /* 0x0000002d2400720c */ /* 0x000fc40000746670 */
[----:B------:R-:W-:Y:S01]  /*db30*/  ISETP.GE.OR P0, PT, R4, R45, P0 ;  /* 0x0000002d0400720c */ /* 0x000fe20000706670 */
[----:B------:R-:W-:Y:S01]  /*db40*/  SHFL.IDX PT, R46, R38, RZ, 0x1c1f ;  /* 0x001c1fff262e7589 */ /* 0x000fe200000e0000 */
[----:B------:R-:W-:Y:S02]  /*db50*/  F2FP.BF16.F32.PACK_AB R4, R49, R48 ;  /* 0x000000303104723e */ /* 0x000fe400000010ff */
[----:B------:R-:W-:Y:S01]  /*db60*/  F2FP.BF16.F32.PACK_AB R5, R51, R50 ;  /* 0x000000323305723e */ /* 0x000fe200000010ff */
[----:B------:R-:W1:Y:S01]  /*db70*/  SHFL.IDX PT, R47, R39, RZ, 0x1c1f ;  /* 0x001c1fff272f7589 */ /* 0x000e6200000e0000 */
[----:B------:R-:W-:Y:S02]  /*db80*/  F2FP.BF16.F32.PACK_AB R6, R53, R52 ;  /* 0x000000343506723e */ /* 0x000fe400000010ff */
[----:B------:R-:W-:Y:S01]  /*db90*/  F2FP.BF16.F32.PACK_AB R7, R55, R54 ;  /* 0x000000363707723e */ /* 0x000fe200000010ff */
[----:B------:R2:W-:Y:S01]  /*dba0*/  SHFL.IDX PT, R88, R38, 0x1, 0x1c1f ;  /* 0x003c1f0026587f89 */ /* 0x0005e200000e0000 */
[----:B------:R-:W-:-:S02]  /*dbb0*/  F2FP.BF16.F32.PACK_AB R12, R57, R56 ;  /* 0x00000038390c723e */ /* 0x000fc400000010ff */
[----:B------:R-:W-:Y:S01]  /*dbc0*/  F2FP.BF16.F32.PACK_AB R13, R59, R58 ;  /* 0x0000003a3b0d723e */ /* 0x000fe200000010ff */
[----:B------:R3:W4:Y:S01]  /*dbd0*/  SHFL.IDX PT, R89, R39, 0x1, 0x1c1f ;  /* 0x003c1f0027597f89 */ /* 0x00072200000e0000 */
[----:B0-----:R-:W-:Y:S02]  /*dbe0*/  F2FP.BF16.F32.PACK_AB R14, R61, R60 ;  /* 0x0000003c3d0e723e */ /* 0x001fe400000010ff */
[----:B------:R-:W-:Y:S01]  /*dbf0*/  F2FP.BF16.F32.PACK_AB R15, R63, R62 ;  /* 0x0000003e3f0f723e */ /* 0x000fe200000010ff */
[----:B------:R-:W-:Y:S01]  /*dc00*/  STSM.16.M88.4 [R108], R4 ;  /* 0x000000046c007844 */ /* 0x000fe20000000200 */
[----:B------:R-:W-:Y:S02]  /*dc10*/  F2FP.BF16.F32.PACK_AB R8, R65, R64 ;  /* 0x000000404108723e */ /* 0x000fe400000010ff */
[----:B------:R-:W-:Y:S01]  /*dc20*/  F2FP.BF16.F32.PACK_AB R9, R67, R66 ;  /* 0x000000424309723e */ /* 0x000fe200000010ff */
[----:B------:R-:W-:Y:S01]  /*dc30*/  STSM.16.M88.4 [R107], R12 ;  /* 0x0000000c6b007844 */ /* 0x000fe20000000200 */
[----:B------:R-:W-:-:S02]  /*dc40*/  F2FP.BF16.F32.PACK_AB R10, R69, R68 ;  /* 0x00000044450a723e */ /* 0x000fc400000010ff */
[----:B------:R-:W-:Y:S02]  /*dc50*/  F2FP.BF16.F32.PACK_AB R11, R71, R70 ;  /* 0x00000046470b723e */ /* 0x000fe400000010ff */
[----:B------:R-:W-:Y:S02]  /*dc60*/  F2FP.BF16.F32.PACK_AB R80, R81, R80 ;  /* 0x000000505150723e */ /* 0x000fe400000010ff */
[----:B------:R-:W-:Y:S01]  /*dc70*/  MOV R104, R40 ;  /* 0x0000002800687202 */ /* 0x000fe20000000f00 */
[----:B------:R-:W-:Y:S01]  /*dc80*/  STSM.16.M88.4 [R105], R8 ;  /* 0x0000000869007844 */ /* 0x000fe20000000200 */
[----:B------:R-:W-:Y:S02]  /*dc90*/  F2FP.BF16.F32.PACK_AB R36, R73, R72 ;  /* 0x000000484924723e */ /* 0x000fe400000010ff */
[----:B------:R-:W-:Y:S02]  /*dca0*/  F2FP.BF16.F32.PACK_AB R37, R75, R74 ;  /* 0x0000004a4b25723e */ /* 0x000fe400000010ff */
[----:B--2---:R-:W-:-:S02]  /*dcb0*/  F2FP.BF16.F32.PACK_AB R38, R77, R76 ;  /* 0x0000004c4d26723e */ /* 0x004fc400000010ff */
[----:B---3--:R-:W-:Y:S02]  /*dcc0*/  F2FP.BF16.F32.PACK_AB R39, R79, R78 ;  /* 0x0000004e4f27723e */ /* 0x008fe400000010ff */
[----:B------:R-:W-:Y:S02]  /*dcd0*/  F2FP.BF16.F32.PACK_AB R81, R83, R82 ;  /* 0x000000525351723e */ /* 0x000fe400000010ff */
[----:B------:R-:W-:Y:S01]  /*dce0*/  F2FP.BF16.F32.PACK_AB R82, R85, R84 ;  /* 0x000000545552723e */ /* 0x000fe200000010ff */
[----:B------:R0:W-:Y:S01]  /*dcf0*/  STSM.16.M88.4 [R104], R36 ;  /* 0x0000002468007844 */ /* 0x0001e20000000200 */
[----:B------:R-:W-:Y:S02]  /*dd00*/  F2FP.BF16.F32.PACK_AB R83, R87, R86 ;  /* 0x000000565753723e */ /* 0x000fe400000010ff */
[----:B------:R-:W-:Y:S02]  /*dd10*/  LOP3.LUT R26, R29, 0x380, RZ, 0xc0, !PT ;  /* 0x000003801d1a7812 */ /* 0x000fe400078ec0ff */
[----:B------:R-:W-:Y:S01]  /*dd20*/  LOP3.LUT R3, R34, 0x380, RZ, 0xc0, !PT ;  /* 0x0000038022037812 */ /* 0x000fe200078ec0ff */
[----:B------:R-:W-:Y:S01]  /*dd30*/  STSM.16.M88.4 [R103], R80 ;  /* 0x0000005067007844 */ /* 0x000fe20000000200 */
[----:B------:R-:W-:-:S02]  /*dd40*/  SHF.R.U64 R26, R26, 0x3, RZ ;  /* 0x000000031a1a7819 */ /* 0x000fc400000012ff */
[----:B------:R-:W-:Y:S01]  /*dd50*/  SHF.R.U64 R3, R3, 0x3, RZ ;  /* 0x0000000303037819 */ /* 0x000fe200000012ff */
[----:B------:R-:W-:Y:S01]  /*dd60*/  BAR.SYNC.DEFER_BLOCKING 0x1, 0x100 ;  /* 0x0044000000007b1d */ /* 0x000fe20000010000 */
[----:B------:R-:W-:Y:S01]  /*dd70*/  LOP3.LUT R26, R26, R29, RZ, 0x3c, !PT ;  /* 0x0000001d1a1a7212 */ /* 0x000fe200078e3cff */
[--C-:B------:R-:W-:Y:S01]  /*dd80*/  IMAD.X R29, RZ, RZ, R35.reuse, P4 ;  /* 0x000000ffff1d7224 */ /* 0x100fe200020e0623 */
[----:B------:R-:W-:Y:S01]  /*dd90*/  LOP3.LUT R34, R3, R34, RZ, 0x3c, !PT ;  /* 0x0000002203227212 */ /* 0x000fe200078e3cff */
[----:B------:R-:W-:-:S04]  /*dda0*/  IMAD.X R3, RZ, RZ, R35, P6 ;  /* 0x000000ffff037224 */ /* 0x000fc800030e0623 */
[----:B0-----:R-:W0:Y:S08]  /*ddb0*/  @P1 LDC R36, c[0x0][0xbec] ;  /* 0x0002fb00ff241b82 */ /* 0x001e300000000800 */
[----:B------:R-:W2:Y:S01]  /*ddc0*/  @P1 LDC R39, c[0x0][0xbf0] ;  /* 0x0002fc00ff271b82 */ /* 0x000ea20000000800 */
[----:B------:R-:W-:Y:S01]  /*ddd0*/  IMAD R37, R222, 0x20, R225 ;  /* 0x00000020de257824 */ /* 0x000fe200078e02e1 */
[----:B-1----:R-:W-:Y:S04]  /*dde0*/  @!P2 ST.E desc[UR8][R46.64], R18 ;  /* 0x000000122e00a985 */ /* 0x002fe8000c101908 */
[----:B----4-:R1:W-:Y:S04]  /*ddf0*/  @!P0 ST.E desc[UR8][R88.64], R0 ;  /* 0x0000000058008985 */ /* 0x0103e8000c101908 */
[----:B------:R3:W5:Y:S01]  /*de00*/  LD.E.128 R48, desc[UR8][R32.64] ;  /* 0x0000000820307980 */ /* 0x000762000c101d00 */
[----:B------:R-:W-:-:S03]  /*de10*/  IMAD R37, R98, 0x80, R37 ;  /* 0x0000008062257824 */ /* 0x000fc600078e0225 */
[----:B------:R-:W5:Y:S04]  /*de20*/  LD.E.128 R52, desc[UR8][R34.64] ;  /* 0x0000000822347980 */ /* 0x000f68000c101d00 */
[----:B------:R-:W5:Y:S01]  /*de30*/  LD.E.128 R40, desc[UR8][R30.64] ;  /* 0x000000081e287980 */ /* 0x000f62000c101d00 */
[----:B---3--:R-:W3:Y:S03]  /*de40*/  LDC.64 R32, c[0x0][0xae0] ;  /* 0x0002b800ff207b82 */ /* 0x008ee60000000a00 */
[----:B------:R-:W5:Y:S04]  /*de50*/  LD.E.128 R4, desc[UR8][R28.64] ;  /* 0x000000081c047980 */ /* 0x000f68000c101d00 */
[----:B------:R-:W5:Y:S04]  /*de60*/  LD.E.128 R60, desc[UR8][R26.64] ;  /* 0x000000081a3c7980 */ /* 0x000f68000c101d00 */
[----:B------:R-:W5:Y:S04]  /*de70*/  LD.E.128 R56, desc[UR8][R24.64] ;  /* 0x0000000818387980 */ /* 0x000f68000c101d00 */
[----:B------:R-:W5:Y:S04]  /*de80*/  LD.E.128 R12, desc[UR8][R20.64] ;  /* 0x00000008140c7980 */ /* 0x000f68000c101d00 */
[----:B------:R0:W5:Y:S01]  /*de90*/  LD.E.128 R8, desc[UR8][R2.64] ;  /* 0x0000000802087980 */ /* 0x000162000c101d00 */
[----:B------:R-:W-:-:S02]  /*dea0*/  ULDC.64 UR8, c[0x0][0xae8] ;  /* 0x0002ba0000087ab9 */ /* 0x000fc40000000a00 */
[----:B------:R-:W-:Y:S01]  /*deb0*/  UIMAD UR6, UR10, UR8, URZ ;  /* 0x000000080a0672a4 */ /* 0x000fe2000f8e023f */
[----:B-1----:R-:W-:Y:S01]  /*dec0*/  IMAD.MOV.U32 R0, RZ, RZ, R37 ;  /* 0x000000ffff007224 */ /* 0x002fe200078e0025 */
[----:B------:R-:W-:Y:S01]  /*ded0*/  UIMAD.WIDE.U32 UR4, UR7, UR8, URZ ;  /* 0x00000008070472a5 */ /* 0x000fe2000f8e003f */
[----:B------:R-:W-:Y:S01]  /*dee0*/  R2UR UR12, R223 ;  /* 0x00000000df0c72ca */ /* 0x000fe200000e0000 */
[----:B------:R-:W-:Y:S01]  /*def0*/  UIMAD UR6, UR7, UR9, UR6 ;  /* 0x00000009070672a4 */ /* 0x000fe2000f8e0206 */
[----:B------:R-:W-:Y:S01]  /*df00*/  @!PT LDS RZ, [RZ] ;  /* 0x00000000fffff984 */ /* 0x000fe20000000800 */
[----:B------:R-:W-:Y:S01]  /*df10*/  @!PT LDS RZ, [RZ] ;  /* 0x00000000fffff984 */ /* 0x000fe20000000800 */
[----:B------:R-:W-:Y:S01]  /*df20*/  @!PT LDS RZ, [RZ] ;  /* 0x00000000fffff984 */ /* 0x000fe20000000800 */
[----:B------:R-:W-:Y:S01]  /*df30*/  @!PT LDS RZ, [RZ] ;  /* 0x00000000fffff984 */ /* 0x000fe20000000800 */
[----:B------:R1:W-:Y:S06]  /*df40*/  MEMBAR.ALL.CTA ;  /* 0x0000000000007992 */ /* 0x0003ec0000008000 */
[----:B-1----:R-:W1:Y:S01]  /*df50*/  FENCE.VIEW.ASYNC.S ;  /* 0x00000000000073c6 */ /* 0x002e620000000000 */
[----:B0-----:R-:W-:Y:S01]  /*df60*/  @P1 IMAD.HI.U32 R2, R37, R36, RZ ;  /* 0x0000002425021227 */ /* 0x001fe200078e00ff */
[----:B------:R-:W-:Y:S01]  /*df70*/  ULDC.64 UR8, c[0x0][0xaf0] ;  /* 0x0002bc0000087ab9 */ /* 0x000fe20000000a00 */
[----:B------:R-:W-:-:S02]  /*df80*/  UIADD3 UR5, UR5, UR6, URZ ;  /* 0x0000000605057290 */ /* 0x000fc4000fffe03f */
[----:B------:R-:W-:Y:S01]  /*df90*/  UIMAD UR6, UR11, UR8, URZ ;  /* 0x000000080b0672a4 */ /* 0x000fe2000f8e023f */
[----:B--2---:R-:W-:Y:S01]  /*dfa0*/  @P1 SHF.R.U32.HI R0, RZ, R39, R2 ;  /* 0x00000027ff001219 */ /* 0x004fe20000011602 */
[----:B------:R-:W-:Y:S02]  /*dfb0*/  UIMAD.WIDE.U32 UR4, UR14, UR8, UR4 ;  /* 0x000000080e0472a5 */ /* 0x000fe4000f8e0004 */
[----:B------:R-:W-:Y:S01]  /*dfc0*/  UIMAD UR6, UR14, UR9, UR6 ;  /* 0x000000090e0672a4 */ /* 0x000fe2000f8e0206 */
[--C-:B------:R-:W-:Y:S01]  /*dfd0*/  SHF.R.S32.HI R3, RZ, 0x1f, R0.reuse ;  /* 0x0000001fff037819 */ /* 0x100fe20000011400 */
[----:B------:R-:W-:Y:S01]  /*dfe0*/  IMAD.MOV R21, RZ, RZ, -R0 ;  /* 0x000000ffff157224 */ /* 0x000fe200078e0a00 */
[----:B------:R-:W-:Y:S01]  /*dff0*/  ULDC.64 UR8, c[0x0][0xad8] ;  /* 0x0002b60000087ab9 */ /* 0x000fe20000000a00 */
[----:B------:R-:W-:Y:S02]  /*e000*/  UIADD3 UR5, UR5, UR6, URZ ;  /* 0x0000000605057290 */ /* 0x000fe4000fffe03f */
[-C--:B---3--:R-:W-:Y:S01]  /*e010*/  IMAD R3, R3, R32.reuse, RZ ;  /* 0x0000002003037224 */ /* 0x088fe200078e02ff */
[----:B------:R-:W-:Y:S01]  /*e020*/  R2UR UR7, R16 ;  /* 0x00000000100772ca */ /* 0x000fe200000e0000 */
[----:B------:R-:W-:Y:S01]  /*e030*/  IMAD R21, R44, R21, R37 ;  /* 0x000000152c157224 */ /* 0x000fe200078e0225 */
[----:B------:R-:W-:Y:S01]  /*e040*/  UIADD3 UR60, UR60, 0x1, URZ ;  /* 0x000000013c3c7890 */ /* 0x000fe2000fffe03f */
[C---:B------:R-:W-:Y:S01]  /*e050*/  IMAD R25, R0.reuse, R33, R3 ;  /* 0x0000002100197224 */ /* 0x040fe200078e0203 */
[----:B------:R-:W-:Y:S01]  /*e060*/  ULDC.64 UR10, c[0x0][0xa80] ;  /* 0x0002a000000a7ab9 */ /* 0x000fe20000000a00 */
[----:B------:R-:W-:Y:S01]  /*e070*/  IMAD.WIDE.U32 R2, R0, R32, UR4 ;  /* 0x0000000400027e25 */ /* 0x000fe2000f8e0020 */
[----:B------:R-:W-:Y:S01]  /*e080*/  SHF.R.S32.HI R0, RZ, 0x1f, R21 ;  /* 0x0000001fff007819 */ /* 0x000fe20000011415 */
[----:B------:R-:W-:-:S02]  /*e090*/  UIADD3 UR4, UR13, 0x34820, URZ ;  /* 0x000348200d047890 */ /* 0x000fc4000fffe03f */
[----:B------:R-:W-:Y:S02]  /*e0a0*/  IMAD.IADD R3, R3, 0x1, R25 ;  /* 0x0000000103037824 */ /* 0x000fe400078e0219 */
[----:B------:R-:W-:Y:S02]  /*e0b0*/  IMAD R0, R0, UR8, RZ ;  /* 0x0000000800007c24 */ /* 0x000fe4000f8e02ff */
[----:B------:R-:W-:Y:S01]  /*e0c0*/  IMAD R98, R98, 0x80, R225 ;  /* 0x0000008062627824 */ /* 0x000fe200078e02e1 */
[----:B------:R-:W-:Y:S01]  /*e0d0*/  ULDC UR5, c[0x0][0xc] ;  /* 0x0000030000057ab9 */ /* 0x000fe20000000800 */
[C---:B------:R-:W-:Y:S01]  /*e0e0*/  IMAD R25, R21.reuse, UR9, R0 ;  /* 0x0000000915197c24 */ /* 0x040fe2000f8e0200 */
[----:B------:R-:W-:Y:S01]  /*e0f0*/  UISETP.NE.AND UP0, UPT, UR60, 0x2, UPT ;  /* 0x000000023c00788c */ /* 0x000fe2000bf05270 */
[----:B------:R-:W-:Y:S01]  /*e100*/  IMAD.WIDE.U32 R2, R21, UR8, R2 ;  /* 0x0000000815027c25 */ /* 0x000fe2000f8e0002 */
[----:B------:R-:W-:Y:S01]  /*e110*/  UMOV UR6, 0x1 ;  /* 0x0000000100067882 */ /* 0x000fe20000000000 */
[----:B------:R-:W-:Y:S01]  /*e120*/  UIADD3 UR12, UR5, UR12, URZ ;  /* 0x0000000c050c7290 */ /* 0x000fe2000fffe03f */
[----:B------:R-:W-:Y:S01]  /*e130*/  ISETP.GE.AND P1, PT, R98, R45, PT ;  /* 0x0000002d6200720c */ /* 0x000fe20003f26270 */
[----:B------:R-:W-:Y:S01]  /*e140*/  UPRMT UR5, URZ, 0x654, UR4 ;  /* 0x000006543f057896 */ /* 0x000fe20008000004 */
[----:B------:R-:W-:Y:S01]  /*e150*/  IMAD.IADD R3, R3, 0x1, R25 ;  /* 0x0000000103037824 */ /* 0x000fe200078e0219 */
[----:B------:R-:W-:Y:S01]  /*e160*/  UPRMT UR4, UR6, 0x654, UR4 ;  /* 0x0000065406047896 */ /* 0x000fe20008000004 */
[----:B------:R-:W-:Y:S01]  /*e170*/  LEA R18, P0, R2, UR10, 0x1 ;  /* 0x0000000a02127c11 */ /* 0x000fe2000f8008ff */
[----:B------:R-:W-:Y:S01]  /*e180*/  USEL UR6, URZ, 0x1, UP0 ;  /* 0x000000013f067887 */ /* 0x000fe20008000000 */
[----:B------:R-:W-:-:S02]  /*e190*/  VIADD R0, R98, 0x20 ;  /* 0x0000002062007836 */ /* 0x000fc40000000000 */
[----:B------:R-:W-:Y:S01]  /*e1a0*/  LEA.HI.X R26, R2, UR11, R3, 0x1, P0 ;  /* 0x0000000b021a7c11 */ /* 0x000fe200080f0c03 */
[----:B------:R-:W-:Y:S01]  /*e1b0*/  ULOP3.LUT UR7, UR7, UR6, URZ, 0x3c, !UPT ;  /* 0x0000000607077292 */ /* 0x000fe2000f8e3c3f */
[----:B-1----:R-:W-:Y:S01]  /*e1c0*/  SYNCS.ARRIVE.TRANS64.RED.A1T0 RZ, [UR5], RZ ;  /* 0x000000ffffff79a7 */ /* 0x002fe20008100405 */
[-C--:B------:R-:W-:Y:S01]  /*e1d0*/  ISETP.GE.AND P3, PT, R0, R45.reuse, PT ;  /* 0x0000002d0000720c */ /* 0x080fe20003f66270 */
[----:B------:R-:W-:Y:S01]  /*e1e0*/  VIADD R0, R98, 0x40 ;  /* 0x0000004062007836 */ /* 0x000fe20000000000 */
[----:B------:R-:W-:Y:S01]  /*e1f0*/  USEL UR60, UR60, URZ, UP0 ;  /* 0x0000003f3c3c7287 */ /* 0x000fe20008000000 */
[----:B------:R-:W-:Y:S01]  /*e200*/  IMAD.U32 R223, RZ, RZ, UR12 ;  /* 0x0000000cffdf7e24 */ /* 0x000fe2000f8e00ff */
[----:B------:R0:W1:Y:S01]  /*e210*/  SHFL.IDX PT, R24, R18, RZ, 0x181f ;  /* 0x00181fff12187589 */ /* 0x00006200000e0000 */
[----:B------:R-:W-:Y:S01]  /*e220*/  IMAD.U32 R16, RZ, RZ, UR7 ;  /* 0x00000007ff107e24 */ /* 0x000fe2000f8e00ff */
[----:B------:R-:W-:Y:S01]  /*e230*/  BSSY B0, `(.L_x_205) ;  /* 0x000000e000007945 */ /* 0x000fe20003800000 */
[----:B------:R-:W-:Y:S01]  /*e240*/  SYNCS.ARRIVE.TRANS64.RED.A1T0 RZ, [UR4], RZ ;  /* 0x000000ffffff79a7 */ /* 0x000fe20008100404 */
[----:B------:R0:W2:Y:S01]  /*e250*/  SHFL.IDX PT, R25, R26, RZ, 0x181f ;  /* 0x00181fff1a197589 */ /* 0x0000a200000e0000 */
[----:B------:R-:W-:Y:S01]  /*e260*/  ISETP.GE.AND P0, PT, R0, R45, PT ;  /* 0x0000002d0000720c */ /* 0x000fe20003f06270 */
[----:B------:R-:W-:-:S12]  /*e270*/  @P1 BRA `(.L_x_206) ;  /* 0x0000000000241947 */ /* 0x000fd80003800000 */
        /* <DEDUP_REMOVED lines=9> */
.L_x_206:
[----:B------:R-:W-:Y:S05]  /*e310*/  BSYNC B0 ;  /* 0x0000000000007941 */ /* 0x000fea0003800000 */
.L_x_205:
        /* <DEDUP_REMOVED lines=13> */
.L_x_208:
[----:B------:R-:W-:Y:S05]  /*e3f0*/  BSYNC B0 ;  /* 0x0000000000007941 */ /* 0x000fea0003800000 */
.L_x_207:
        /* <DEDUP_REMOVED lines=13> */
.L_x_210:
[----:B------:R-:W-:Y:S05]  /*e4d0*/  BSYNC B0 ;  /* 0x0000000000007941 */ /* 0x000fea0003800000 */
.L_x_209:
[----:B------:R-:W-:Y:S01]  /*e4e0*/  VIADD R0, R98, 0x60 ;  /* 0x0000006062007836 */ /* 0x000fe20000000000 */
[----:B0----5:R0:W0:Y:S01]  /*e4f0*/  SHFL.IDX PT, R15, R26, 0x3, 0x181f ;  /* 0x00781f001a0f7f89 */ /* 0x02102200000e0000 */
[----:B------:R-:W-:Y:S01]  /*e500*/  BSSY B0, `(.L_x_211) ;  /* 0x000000e000007945 */ /* 0x000fe20003800000 */
[----:B------:R-:W-:Y:S02]  /*e510*/  VIADD R224, R224, 0x1 ;  /* 0x00000001e0e07836 */ /* 0x000fe40000000000 */
[----:B------:R-:W-:Y:S01]  /*e520*/  ISETP.GE.AND P0, PT, R0, R45, PT ;  /* 0x0000002d0000720c */ /* 0x000fe20003f06270 */
[----:B------:R0:W0:-:S12]  /*e530*/  SHFL.IDX PT, R14, R18, 0x3, 0x181f ;  /* 0x00781f00120e7f89 */ /* 0x00001800000e0000 */
[----:B------:R-:W-:Y:S05]  /*e540*/  @P0 BRA `(.L_x_212) ;  /* 0x0000000000240947 */ /* 0x000fea0003800000 */
[----:B------:R-:W-:Y:S01]  /*e550*/  ULDC UR4, c[0x0][0xac8] ;  /* 0x0002b20000047ab9 */ /* 0x000fe20000000800 */
[----:B------:R-:W-:Y:S01]  /*e560*/  ULDC.64 UR6, c[0x0][0x208] ;  /* 0x0000820000067ab9 */ /* 0x000fe20000000a00 */
[----:B------:R-:W-:Y:S02]  /*e570*/  ISETP.GE.AND P2, PT, R221, UR4, PT ;  /* 0x00000004dd007c0c */ /* 0x000fe4000bf46270 */
[----:B------:R-:W-:-:S11]  /*e580*/  ISETP.GE.AND P1, PT, R220, UR4, PT ;  /* 0x00000004dc007c0c */ /* 0x000fd6000bf26270 */
[C---:B0-----:R-:W-:Y:S02]  /*e590*/  @!P2 LEA R12, P0, R221.reuse, R14, 0x1 ;  /* 0x0000000edd0ca211 */ /* 0x041fe400078008ff */
[----:B---3--:R-:W-:Y:S02]  /*e5a0*/  @!P1 IMAD.WIDE R2, R220, 0x2, R14 ;  /* 0x00000002dc029825 */ /* 0x008fe400078e020e */
[----:B------:R-:W-:-:S03]  /*e5b0*/  @!P2 LEA.HI.X R13, R221, R15, R235, 0x1, P0 ;  /* 0x0000000fdd0da211 */ /* 0x000fc600000f0ceb */
[----:B------:R0:W-:Y:S04]  /*e5c0*/  @!P1 ST.E.128 desc[UR6][R2.64], R4 ;  /* 0x0000000402009985 */ /* 0x0001e8000c101d06 */
[----:B------:R0:W-:Y:S02]  /*e5d0*/  @!P2 ST.E.128 desc[UR6][R12.64], R8 ;  /* 0x000000080c00a985 */ /* 0x0001e4000c101d06 */
.L_x_212:
[----:B------:R-:W-:Y:S05]  /*e5e0*/  BSYNC B0 ;  /* 0x0000000000007941 */ /* 0x000fea0003800000 */
.L_x_211:
[----:B------:R-:W5:Y:S01]  /*e5f0*/  LDC R0, c[0x0][0xc34] ;  /* 0x00030d00ff007b82 */ /* 0x000f620000000800 */
[----:B------:R-:W-:-:S13]  /*e600*/  R2UR UR4, R223 ;  /* 0x00000000df0472ca */ /* 0x000fda00000e0000 */
[----:B-----5:R-:W-:-:S13]  /*e610*/  ISETP.LE.AND P0, PT, R0, UR4, PT ;  /* 0x0000000400007c0c */ /* 0x020fda000bf03270 */
[----:B------:R-:W-:Y:S05]  /*e620*/  @!P0 BRA `(.L_x_213) ;  /* 0xffffff2c00248947 */ /* 0x000fea000383ffff */
[----:B------:R-:W-:Y:S05]  /*e630*/  EXIT ;  /* 0x000000000000794d */ /* 0x000fea0003800000 */
.L_x_179:
[----:B------:R-:W-:-:S08]  /*e640*/  NOP ;  /* 0x0000000000007918 */ /* 0x000fd00000000000 */
[----:B0-----:R-:W0:-:S00]  /*e650*/  USETMAXREG.DEALLOC.CTAPOOL 0x18 ;  /* 0x00000018000079c8 */ /* 0x001e0000080e0500 */
[----:B------:R-:W1:Y:S01]  /*e660*/  S2UR UR4, SR_CTAID.X ;  /* 0x00000000000479c3 */ /* 0x000e620000002500 */
[----:B0-----:R-:W-:Y:S01]  /*e670*/  IMAD.MOV.U32 R2, RZ, RZ, 0x1 ;  /* 0x00000001ff027424 */ /* 0x001fe200078e00ff */
[----:B------:R-:W-:-:S06]  /*e680*/  MOV R19, RZ ;  /* 0x000000ff00137202 */ /* 0x000fcc0000000f00 */
[----:B------:R-:W1:Y:S02]  /*e690*/  LDC R3, c[0x0][0xc34] ;  /* 0x00030d00ff037b82 */ /* 0x000e640000000800 */
[----:B-1----:R-:W-:Y:S01]  /*e6a0*/  ISETP.LE.AND P0, PT, R3, UR4, PT ;  /* 0x0000000403007c0c */ /* 0x002fe2000bf03270 */
[----:B------:R-:W-:-:S05]  /*e6b0*/  IMAD.MOV.U32 R3, RZ, RZ, 0x1 ;  /* 0x00000001ff037424 */ /* 0x000fca00078e00ff */
[----:B------:R0:W-:Y:S07]  /*e6c0*/  STL [R1], R3 ;  /* 0x0000000301007387 */ /* 0x0001ee0000100800 */
[----:B------:R-:W-:Y:S05]  /*e6d0*/  @P0 BRA `(.L_x_214) ;  /* 0x0000004000300947 */ /* 0x000fea0003800000 */
[----:B------:R-:W2:Y:S01]  /*e6e0*/  LDL R5, [R1+0x2c] ;  /* 0x00002c0001057983 */ /* 0x000ea20000100800 */
[----:B------:R-:W1:Y:S01]  /*e6f0*/  S2UR UR4, SR_CgaCtaId ;  /* 0x00000000000479c3 */ /* 0x000e620000008800 */
[C---:B------:R-:W-:Y:S01]  /*e700*/  IMAD.SHL.U32 R2, R0.reuse, 0x8, RZ ;  /* 0x0000000800027824 */ /* 0x040fe200078e00ff */
[C---:B------:R-:W-:Y:S01]  /*e710*/  LOP3.LUT R6, R0.reuse, 0x7f, RZ, 0xc0, !PT ;  /* 0x0000007f00067812 */ /* 0x040fe200078ec0ff */
[----:B------:R-:W-:Y:S01]  /*e720*/  UMOV UR36, 0x400 ;  /* 0x0000040000247882 */ /* 0x000fe20000000000 */
[----:B------:R-:W-:Y:S01]  /*e730*/  LOP3.LUT P0, RZ, R0, 0x1f, RZ, 0xc0, !PT ;  /* 0x0000001f00ff7812 */ /* 0x000fe2000780c0ff */
[----:B------:R-:W-:Y:S01]  /*e740*/  IMAD.MOV.U32 R19, RZ, RZ, RZ ;  /* 0x000000ffff137224 */ /* 0x000fe200078e00ff */
[----:B0-----:R-:W-:Y:S01]  /*e750*/  LOP3.LUT R3, R2, 0x1f8, RZ, 0xc0, !PT ;  /* 0x000001f802037812 */ /* 0x001fe200078ec0ff */
[----:B------:R-:W-:Y:S01]  /*e760*/  ULDC.64 UR38, c[0x0][0x198] ;  /* 0x0000660000267ab9 */ /* 0x000fe20000000a00 */
[----:B------:R-:W0:Y:S01]  /*e770*/  S2UR UR5, SR_CTAID.X ;  /* 0x00000000000579c3 */ /* 0x000e220000002500 */
[C---:B------:R-:W-:Y:S01]  /*e780*/  ISETP.NE.AND P1, PT, R6.reuse, RZ, PT ;  /* 0x000000ff0600720c */ /* 0x040fe20003f25270 */
[----:B------:R-:W-:Y:S01]  /*e790*/  ULDC UR37, c[0x0][0xc] ;  /* 0x0000030000257ab9 */ /* 0x000fe20000000800 */
[----:B------:R-:W-:Y:S01]  /*e7a0*/  LOP3.LUT R4, R3, 0x38, R0, 0x78, !PT ;  /* 0x0000003803047812 */ /* 0x000fe200078e7800 */
[C---:B------:R-:W-:Y:S01]  /*e7b0*/  IMAD.SHL.U32 R3, R6.reuse, 0x8, RZ ;  /* 0x0000000806037824 */ /* 0x040fe200078e00ff */
[----:B------:R-:W-:Y:S01]  /*e7c0*/  ISETP.NE.OR P0, PT, R6, RZ, !P0 ;  /* 0x000000ff0600720c */ /* 0x000fe20004705670 */
[----:B------:R-:W-:Y:S01]  /*e7d0*/  IMAD.SHL.U32 R0, R0, 0x10, RZ ;  /* 0x0000001000007824 */ /* 0x000fe200078e00ff */
[----:B------:R-:W-:-:S02]  /*e7e0*/  LOP3.LUT R18, R18, 0xfffffffe, RZ, 0xc0, !PT ;  /* 0xfffffffe12127812 */ /* 0x000fc400078ec0ff */
[----:B------:R-:W-:Y:S02]  /*e7f0*/  LOP3.LUT R3, R4, 0x200, R3, 0xf8, !PT ;  /* 0x0000020004037812 */ /* 0x000fe400078ef803 */
[----:B------:R-:W-:Y:S02]  /*e800*/  SHF.R.U32.HI R4, RZ, 0x3, R6 ;  /* 0x00000003ff047819 */ /* 0x000fe40000011606 */
[----:B------:R-:W-:Y:S02]  /*e810*/  LOP3.LUT R2, R2, 0x38, RZ, 0xc0, !PT ;  /* 0x0000003802027812 */ /* 0x000fe400078ec0ff */
[----:B------:R-:W-:Y:S01]  /*e820*/  LOP3.LUT R6, R4, 0x70, R0, 0xf8, !PT ;  /* 0x0000007004067812 */ /* 0x000fe200078ef800 */
[----:B-1----:R-:W-:Y:S01]  /*e830*/  ULEA UR36, UR4, UR36, 0x18 ;  /* 0x0000002404247291 */ /* 0x002fe2000f8ec03f */
[----:B------:R-:W-:-:S04]  /*e840*/  @P1 LOP3.LUT R18, R18, 0x1, RZ, 0xfc, !PT ;  /* 0x0000000112121812 */ /* 0x000fc800078efcff */
[----:B------:R-:W-:Y:S02]  /*e850*/  LOP3.LUT R18, R18, 0xfffffffd, RZ, 0xc0, !PT ;  /* 0xfffffffd12127812 */ /* 0x000fe400078ec0ff */
[----:B------:R-:W-:Y:S01]  /*e860*/  LEA R4, R3, UR36, 0x1 ;  /* 0x0000002403047c11 */ /* 0x000fe2000f8e08ff */
[----:B0-----:R-:W-:Y:S01]  /*e870*/  IMAD.U32 R0, RZ, RZ, UR5 ;  /* 0x00000005ff007e24 */ /* 0x001fe2000f8e00ff */
[----:B------:R-:W-:-:S03]  /*e880*/  @P0 LOP3.LUT R18, R18, 0x2, RZ, 0xfc, !PT ;  /* 0x0000000212120812 */ /* 0x000fc600078efcff */
[----:B------:R-:W-:Y:S04]  /*e890*/  STL [R1+0x10], R4 ;  /* 0x0000100401007387 */ /* 0x000fe80000100800 */
[----:B------:R0:W-:Y:S02]  /*e8a0*/  STL [R1+0x28], R0 ;  /* 0x0000280001007387 */ /* 0x0001e40000100800 */
[----:B0-----:R-:W-:Y:S01]  /*e8b0*/  IMAD.MOV.U32 R0, RZ, RZ, 0x1 ;  /* 0x00000001ff007424 */ /* 0x001fe200078e00ff */
[----:B--2---:R-:W-:-:S05]  /*e8c0*/  LOP3.LUT R3, R5, 0x2, RZ, 0xfc, !PT ;  /* 0x0000000205037812 */ /* 0x004fca00078efcff */
[----:B------:R-:W-:Y:S04]  /*e8d0*/  STL [R1+0x18], R3 ;  /* 0x0000180301007387 */ /* 0x000fe80000100800 */
[----:B------:R-:W-:Y:S04]  /*e8e0*/  STL [R1+0x34], RZ ;  /* 0x000034ff01007387 */ /* 0x000fe80000100800 */
[----:B------:R0:W-:Y:S02]  /*e8f0*/  STL [R1], R0 ;  /* 0x0000000001007387 */ /* 0x0001e40000100800 */
[----:B0-----:R-:W-:-:S07]  /*e900*/  LOP3.LUT R0, R2, 0x40, RZ, 0xfc, !PT ;  /* 0x0000004002007812 */ /* 0x001fce00078efcff */
.L_x_295:
[----:B--2---:R-:W2:Y:S01]  /*e910*/  LDL R2, [R1+0x28] ;  /* 0x0000280001027983 */ /* 0x004ea20000100800 */
[----:B0-----:R-:W0:Y:S01]  /*e920*/  LDC R0, c[0x0][0xc38] ;  /* 0x00030e00ff007b82 */ /* 0x001e220000000800 */
[----:B------:R-:W-:Y:S05]  /*e930*/  YIELD ;  /* 0x0000000000007946 */ /* 0x000fea0003800000 */
[----:B------:R-:W-:Y:S02]  /*e940*/  ULDC.64 UR4, c[0x0][0x418] ;  /* 0x0001060000047ab9 */ /* 0x000fe40000000a00 */
[----:B------:R-:W1:Y:S01]  /*e950*/  LDC R16, c[0x0][0xc44] ;  /* 0x00031100ff107b82 */ /* 0x000e620000000800 */
[----:B------:R-:W-:-:S03]  /*e960*/  UISETP.NE.U32.AND UP0, UPT, UR4, URZ, UPT ;  /* 0x0000003f0400728c */ /* 0x000fc6000bf05070 */
[----:B------:R-:W-:Y:S01]  /*e970*/  ULDC UR4, c[0x0][0x424] ;  /* 0x0001090000047ab9 */ /* 0x000fe20000000800 */
[----:B------:R-:W-:-:S04]  /*e980*/  UISETP.NE.AND.EX UP0, UPT, UR5, URZ, UPT, UP0 ;  /* 0x0000003f0500728c */ /* 0x000fc8000bf05300 */
[----:B------:R-:W-:Y:S01]  /*e990*/  USEL UR4, UR4, 0x1, UP0 ;  /* 0x0000000104047887 */ /* 0x000fe20008000000 */
[----:B0-----:R-:W-:Y:S02]  /*e9a0*/  ISETP.NE.AND P0, PT, R0, 0x1, PT ;  /* 0x000000010000780c */ /* 0x001fe40003f05270 */
[----:B-1----:R-:W-:-:S11]  /*e9b0*/  ISETP.NE.AND P1, PT, R16, 0x1, PT ;  /* 0x000000011000780c */ /* 0x002fd60003f25270 */
[----:B------:R-:W2:Y:S08]  /*e9c0*/  @P0 LDC R0, c[0x0][0xc3c] ;  /* 0x00030f00ff000b82 */ /* 0x000eb00000000800 */
[----:B------:R-:W0:Y:S01]  /*e9d0*/  @P0 LDC R3, c[0x0][0xc40] ;  /* 0x00031000ff030b82 */ /* 0x000e220000000800 */
[----:B--2---:R-:W-:-:S04]  /*e9e0*/  @P0 IMAD.HI.U32 R0, R2, R0, RZ ;  /* 0x0000000002000227 */ /* 0x004fc800078e00ff */
[----:B------:R-:W-:Y:S01]  /*e9f0*/  IMAD.MOV.U32 R4, RZ, RZ, R2 ;  /* 0x000000ffff047224 */ /* 0x000fe200078e0002 */
[----:B0-----:R-:W-:Y:S02]  /*ea00*/  @P0 SHF.R.U32.HI R4, RZ, R3, R0 ;  /* 0x00000003ff040219 */ /* 0x001fe40000011600 */
[----:B------:R-:W0:Y:S03]  /*ea10*/  @P1 LDC.64 R2, c[0x0][0xc48] ;  /* 0x00031200ff021b82 */ /* 0x000e260000000a00 */
[----:B------:R-:W-:Y:S01]  /*ea20*/  IMAD.MOV.U32 R5, RZ, RZ, R4 ;  /* 0x000000ffff057224 */ /* 0x000fe200078e0004 */
[----:B------:R-:W-:Y:S04]  /*ea30*/  STL [R1+0x1c], R4 ;  /* 0x00001c0401007387 */ /* 0x000fe80000100800 */
[----:B------:R-:W1:Y:S01]  /*ea40*/  LDC R0, c[0x0][0x2f0] ;  /* 0x0000bc00ff007b82 */ /* 0x000e620000000800 */
[----:B0-----:R-:W-:-:S05]  /*ea50*/  @P1 IMAD.HI.U32 R2, R4, R2, RZ ;  /* 0x0000000204021227 */ /* 0x001fca00078e00ff */
[----:B------:R-:W-:Y:S01]  /*ea60*/  @P1 SHF.R.U32.HI R5, RZ, R3, R2 ;  /* 0x00000003ff051219 */ /* 0x000fe20000011602 */
[----:B-1----:R-:W-:Y:S01]  /*ea70*/  IMAD R0, R0, UR4, RZ ;  /* 0x0000000400007c24 */ /* 0x002fe2000f8e02ff */
[----:B------:R-:W-:-:S03]  /*ea80*/  UIADD3 UR4, UR36, 0x1e400, URZ ;  /* 0x0001e40024047890 */ /* 0x000fc6000fffe03f */
[----:B------:R-:W-:Y:S01]  /*ea90*/  STL [R1+0x14], R5 ;  /* 0x0000140501007387 */ /* 0x000fe20000100800 */
[----:B------:R-:W-:Y:S01]  /*eaa0*/  IMAD.MOV R3, RZ, RZ, -R5 ;  /* 0x000000ffff037224 */ /* 0x000fe200078e0a05 */
[----:B------:R-:W-:Y:S02]  /*eab0*/  ULOP3.LUT UP0, URZ, UR4, 0x3ff, URZ, 0xc0, !UPT ;  /* 0x000003ff043f7892 */ /* 0x000fe4000f80c03f */
[----:B------:R0:W-:Y:S01]  /*eac0*/  STL [R1+0x30], R0 ;  /* 0x0000300001007387 */ /* 0x0001e20000100800 */
[----:B------:R-:W-:-:S03]  /*ead0*/  IMAD R16, R16, R3, R4 ;  /* 0x0000000310107224 */ /* 0x000fc600078e0204 */
[----:B------:R-:W-:Y:S01]  /*eae0*/  PLOP3.LUT P0, PT, PT, PT, UP0, 0x80, 0x0 ;  /* 0x000000000000781c */ /* 0x000fe20003f0f008 */
[----:B0-----:R-:W-:-:S04]  /*eaf0*/  VIADD R0, R0, 0xaf ;  /* 0x000000af00007836 */ /* 0x001fc80000000000 */
[----:B------:R-:W-:-:S05]  /*eb00*/  IMAD.HI R0, R0, 0x2e8ba2e9, RZ ;  /* 0x2e8ba2e900007827 */ /* 0x000fca00078e02ff */
[----:B------:R-:W-:-:S04]  /*eb10*/  SHF.R.U32.HI R3, RZ, 0x1f, R0 ;  /* 0x0000001fff037819 */ /* 0x000fc80000011600 */
[----:B------:R-:W-:-:S05]  /*eb20*/  LEA.HI.SX32 R0, R0, R3, 0x1b ;  /* 0x0000000300007211 */ /* 0x000fca00078fdaff */
[----:B------:R0:W-:Y:S01]  /*eb30*/  STL [R1+0x24], R0 ;  /* 0x0000240001007387 */ /* 0x0001e20000100800 */
[----:B------:R-:W-:Y:S05]  /*eb40*/  @!P0 BRA `(.L_x_215) ;  /* 0x0000000000408947 */ /* 0x000fea0003800000 */
[----:B------:R-:W-:Y:S01]  /*eb50*/  MOV R2, 0x0 ;  /* 0x0000000000027802 */ /* 0x000fe20000000f00 */
[----:B------:R-:W-:Y:S01]  /*eb60*/  ULDC.64 UR6, c[0x4][0xa0] ;  /* 0x0100280000067ab9 */ /* 0x000fe20000000a00 */
[----:B------:R-:W-:Y:S01]  /*eb70*/  ULDC.64 UR8, c[0x4][0xa8] ;  /* 0x01002a0000087ab9 */ /* 0x000fe20000000a00 */
[----:B------:R-:W-:Y:S01]  /*eb80*/  ULDC.64 UR4, c[0x4][0x28] ;  /* 0x01000a0000047ab9 */ /* 0x000fe20000000a00 */
[----:B------:R-:W-:Y:S02]  /*eb90*/  IMAD.U32 R4, RZ, RZ, UR6 ;  /* 0x00000006ff047e24 */ /* 0x000fe4000f8e00ff */
[----:B------:R-:W1:Y:S01]  /*eba0*/  LDC.64 R2, c[0x4][R2] ;  /* 0x0100000002027b82 */ /* 0x000e620000000a00 */
[----:B------:R-:W-:Y:S02]  /*ebb0*/  IMAD.U32 R5, RZ, RZ, UR7 ;  /* 0x00000007ff057e24 */ /* 0x000fe4000f8e00ff */
[----:B------:R-:W-:Y:S02]  /*ebc0*/  IMAD.U32 R6, RZ, RZ, UR8 ;  /* 0x00000008ff067e24 */ /* 0x000fe4000f8e00ff */
[----:B------:R-:W-:-:S02]  /*ebd0*/  IMAD.U32 R7, RZ, RZ, UR9 ;  /* 0x00000009ff077e24 */ /* 0x000fc4000f8e00ff */
[----:B------:R-:W-:Y:S02]  /*ebe0*/  IMAD.U32 R10, RZ, RZ, UR4 ;  /* 0x00000004ff0a7e24 */ /* 0x000fe4000f8e00ff */
[----:B------:R-:W-:Y:S02]  /*ebf0*/  IMAD.U32 R11, RZ, RZ, UR5 ;  /* 0x00000005ff0b7e24 */ /* 0x000fe4000f8e00ff */
[----:B------:R-:W-:Y:S02]  /*ec00*/  IMAD.MOV.U32 R8, RZ, RZ, 0x70 ;  /* 0x00000070ff087424 */ /* 0x000fe400078e00ff */
[----:B------:R-:W-:Y:S02]  /*ec10*/  IMAD.MOV.U32 R12, RZ, RZ, 0x1 ;  /* 0x00000001ff0c7424 */ /* 0x000fe400078e00ff */
[----:B------:R-:W-:-:S07]  /*ec20*/  IMAD.MOV.U32 R13, RZ, RZ, RZ ;  /* 0x000000ffff0d7224 */ /* 0x000fce00078e00ff */
[----:B------:R-:W-:-:S07]  /*ec30*/  LEPC R20, `(.L_x_215) ;  /* 0x000000001014794e */ /* 0x000fce0000000000 */
[----:B01----:R-:W-:Y:S05]  /*ec40*/  CALL.ABS.NOINC R2 ;  /* 0x0000000002007343 */ /* 0x003fea0003c00000 */
.L_x_215:
        /* <DEDUP_REMOVED lines=8> */
[----:B------:R1:W2:Y:S01]  /*ecd0*/  LDC.64 R2, c[0x4][R17] ;  /* 0x0100000011027b82 */ /* 0x0002a20000000a00 */
[----:B------:R-:W-:Y:S02]  /*ece0*/  IMAD.U32 R4, RZ, RZ, UR6 ;  /* 0x00000006ff047e24 */ /* 0x000fe4000f8e00ff */
[----:B------:R-:W-:Y:S02]  /*ecf0*/  IMAD.U32 R5, RZ, RZ, UR7 ;  /* 0x00000007ff057e24 */ /* 0x000fe4000f8e00ff */
[----:B------:R-:W-:Y:S02]  /*ed00*/  IMAD.U32 R6, RZ, RZ, UR8 ;  /* 0x00000008ff067e24 */ /* 0x000fe4000f8e00ff */
[----:B------:R-:W-:-:S02]  /*ed10*/  IMAD.U32 R7, RZ, RZ, UR9 ;  /* 0x00000009ff077e24 */ /* 0x000fc4000f8e00ff */
[----:B------:R-:W-:Y:S02]  /*ed20*/  IMAD.U32 R10, RZ, RZ, UR4 ;  /* 0x00000004ff0a7e24 */ /* 0x000fe4000f8e00ff */
[----:B------:R-:W-:Y:S02]  /*ed30*/  IMAD.U32 R11, RZ, RZ, UR5 ;  /* 0x00000005ff0b7e24 */ /* 0x000fe4000f8e00ff */
[----:B------:R-:W-:Y:S02]  /*ed40*/  IMAD.MOV.U32 R8, RZ, RZ, 0x70 ;  /* 0x00000070ff087424 */ /* 0x000fe400078e00ff */
[----:B------:R-:W-:Y:S02]  /*ed50*/  IMAD.MOV.U32 R12, RZ, RZ, 0x1 ;  /* 0x00000001ff0c7424 */ /* 0x000fe400078e00ff */
[----:B-1----:R-:W-:-:S07]  /*ed60*/  IMAD.MOV.U32 R13, RZ, RZ, RZ ;  /* 0x000000ffff0d7224 */ /* 0x002fce00078e00ff */
[----:B------:R-:W-:-:S07]  /*ed70*/  LEPC R20, `(.L_x_217) ;  /* 0x000000001014794e */ /* 0x000fce0000000000 */
[----:B0-2---:R-:W-:Y:S05]  /*ed80*/  CALL.ABS.NOINC R2 ;  /* 0x0000000002007343 */ /* 0x005fea0003c00000 */
.L_x_217:
[----:B------:R0:W1:Y:S01]  /*ed90*/  LDC.64 R2, c[0x4][R17] ;  /* 0x0100000011027b82 */ /* 0x0000620000000a00 */
[----:B------:R-:W-:Y:S01]  /*eda0*/  ULDC.64 UR6, c[0x4][0xa0] ;  /* 0x0100280000067ab9 */ /* 0x000fe20000000a00 */
[----:B------:R-:W-:Y:S01]  /*edb0*/  ULDC.64 UR8, c[0x4][0xa8] ;  /* 0x01002a0000087ab9 */ /* 0x000fe20000000a00 */
[----:B------:R-:W-:Y:S01]  /*edc0*/  ULDC.64 UR4, c[0x4][0x38] ;  /* 0x01000e0000047ab9 */ /* 0x000fe20000000a00 */
[----:B------:R-:W-:Y:S01]  /*edd0*/  IMAD.U32 R4, RZ, RZ, UR6 ;  /* 0x00000006ff047e24 */ /* 0x000fe2000f8e00ff */
[----:B------:R-:W-:Y:S01]  /*ede0*/  MOV R6, UR8 ;  /* 0x0000000800067c02 */ /* 0x000fe20008000f00 */
        /* <DEDUP_REMOVED lines=9> */
.L_x_216:
[----:B------:R-:W2:Y:S01]  /*ee80*/  LDL R2, [R1+0x24] ;  /* 0x0000240001027983 */ /* 0x000ea20000100800 */
[----:B------:R-:W-:-:S03]  /*ee90*/  ULDC.64 UR4, c[0x0][0x9f8] ;  /* 0x00027e0000047ab9 */ /* 0x000fc60000000a00 */
[----:B0-----:R-:W3:Y:S01]  /*eea0*/  LDL R0, [R1+0x14] ;  /* 0x0000140001007983 */ /* 0x001ee20000100800 */
[----:B------:R-:W-:Y:S01]  /*eeb0*/  ISETP.NE.U32.AND P0, PT, RZ, UR4, PT ;  /* 0x00000004ff007c0c */ /* 0x000fe2000bf05070 */
[----:B------:R-:W-:-:S03]  /*eec0*/  ULDC.64 UR6, c[0x0][0x208] ;  /* 0x0000820000067ab9 */ /* 0x000fc60000000a00 */
[----:B------:R-:W-:Y:S01]  /*eed0*/  ISETP.NE.AND.EX P0, PT, RZ, UR5, PT, P0 ;  /* 0x00000005ff007c0c */ /* 0x000fe2000bf05300 */
[----:B--2---:R-:W-:-:S12]  /*eee0*/  IMAD.MOV.U32 R17, RZ, RZ, R2 ;  /* 0x000000ffff117224 */ /* 0x004fd800078e0002 */
[----:B------:R-:W3:Y:S02]  /*eef0*/  @P0 LDC.64 R2, c[0x0][0x9f8] ;  /* 0x00027e00ff020b82 */ /* 0x000ee40000000a00 */
[----:B---3--:R-:W-:-:S05]  /*ef00*/  @P0 IMAD.WIDE R2, R0, 0x4, R2 ;  /* 0x0000000400020825 */ /* 0x008fca00078e0202 */
[----:B------:R0:W2:Y:S01]  /*ef10*/  @P0 LDG.E R0, desc[UR6][R2.64] ;  /* 0x0000000602000981 */ /* 0x0000a2000c1e1900 */
[----:B------:R-:W-:Y:S01]  /*ef20*/  VIADD R9, R17, 0xffffffff ;  /* 0xffffffff11097836 */ /* 0x000fe20000000000 */
[----:B------:R-:W-:Y:S01]  /*ef30*/  UMOV UR4, 0xffffffff ;  /* 0xffffffff00047882 */ /* 0x000fe20000000000 */
[----:B------:R-:W-:-:S03]  /*ef40*/  LOP3.LUT R18, R18, 0xfffffffb, RZ, 0xc0, !PT ;  /* 0xfffffffb12127812 */ /* 0x000fc600078ec0ff */
[----:B------:R1:W-:Y:S01]  /*ef50*/  STL [R1+0x20], R9 ;  /* 0x0000200901007387 */ /* 0x0003e20000100800 */
[----:B0-----:R-:W0:Y:S02]  /*ef60*/  LDC.64 R2, c[0x0][0x418] ;  /* 0x00010600ff027b82 */ /* 0x001e240000000a00 */
[----:B0-----:R-:W-:-:S04]  /*ef70*/  ISETP.NE.U32.AND P0, PT, R2, RZ, PT ;  /* 0x000000ff0200720c */ /* 0x001fc80003f05070 */
[----:B------:R-:W-:-:S13]  /*ef80*/  ISETP.NE.AND.EX P1, PT, R3, RZ, PT, P0 ;  /* 0x000000ff0300720c */ /* 0x000fda0003f25300 */
[----:B------:R-:W-:Y:S02]  /*ef90*/  @P1 LOP3.LUT R18, R18, 0x4, RZ, 0xfc, !PT ;  /* 0x0000000412121812 */ /* 0x000fe400078efcff */
[----:B--2---:R-:W-:Y:S01]  /*efa0*/  SHF.R.S32.HI R8, RZ, 0x1f, R0 ;  /* 0x0000001fff087819 */ /* 0x004fe20000011400 */
[----:B------:R1:W-:Y:S01]  /*efb0*/  STL [R1+0x8], R0 ;  /* 0x0000080001007387 */ /* 0x0003e20000100800 */
[----:B------:R-:W-:-:S03]  /*efc0*/  SEL R17, R0, RZ, !P1 ;  /* 0x000000ff00117207 */ /* 0x000fc60004800000 */
[----:B------:R1:W-:Y:S01]  /*efd0*/  STL [R1+0xc], R8 ;  /* 0x00000c0801007387 */ /* 0x0003e20000100800 */
[----:B------:R-:W-:Y:S05]  /*efe0*/  BRA.DIV UR4, `(.L_x_218) ;  /* 0x0000003e043c7947 */ /* 0x000fea000b800000 */
[----:B------:R-:W0:Y:S02]  /*eff0*/  S2R R4, SR_TID.X ;  /* 0x0000000000047919 */ /* 0x000e240000002100 */
[----:B0-----:R-:W-:-:S04]  /*f000*/  SHF.R.U32.HI R4, RZ, 0x5, R4 ;  /* 0x00000005ff047819 */ /* 0x001fc80000011604 */
[----:B------:R-:W-:-:S05]  /*f010*/  LOP3.LUT R4, R4, 0x3, RZ, 0xc0, !PT ;  /* 0x0000000304047812 */ /* 0x000fca00078ec0ff */
[----:B------:R0:W2:Y:S02]  /*f020*/  SHFL.IDX PT, R14, R4, RZ, 0x1f ;  /* 0x00001fff040e7589 */ /* 0x0000a400000e0000 */
.L_x_311:
[----:B--2---:R-:W-:Y:S02]  /*f030*/  ISETP.NE.AND P0, PT, R14, RZ, PT ;  /* 0x000000ff0e00720c */ /* 0x004fe40003f05270 */
[----:B------:R-:W-:Y:S02]  /*f040*/  PLOP3.LUT P2, PT, PT, PT, PT, 0x8, 0x0 ;  /* 0x000000000000781c */ /* 0x000fe40003f4e170 */
[----:B------:R-:W-:-:S11]  /*f050*/  LOP3.LUT R18, R18, 0xfffffff7, RZ, 0xc0, !PT ;  /* 0xfffffff712127812 */ /* 0x000fd600078ec0ff */
[----:B------:R-:W-:Y:S01]  /*f060*/  @P2 LOP3.LUT R18, R18, 0x8, RZ, 0xfc, !PT ;  /* 0x0000000812122812 */ /* 0x000fe200078efcff */
[----:B------:R-:W-:Y:S06]  /*f070*/  @P0 BRA `(.L_x_219) ;  /* 0x0000000400380947 */ /* 0x000fec0003800000 */
[----:B------:R-:W-:-:S03]  /*f080*/  UMOV UR4, 0xffffffff ;  /* 0xffffffff00047882 */ /* 0x000fc60000000000 */
[----:B------:R-:W-:Y:S05]  /*f090*/  BRA.DIV UR4, `(.L_x_220) ;  /* 0x0000003e04447947 */ /* 0x000fea000b800000 */
[----:B------:R-:W-:-:S13]  /*f0a0*/  ELECT P6, URZ, PT ;  /* 0x00000000003f782f */ /* 0x000fda00038c0000 */
.L_x_314:
[----:B------:R-:W-:Y:S05]  /*f0b0*/  @!P6 BRA `(.L_x_219) ;  /* 0x000000040028e947 */ /* 0x000fea0003800000 */
[----:B------:R2:W-:Y:S01]  /*f0c0*/  STL [R1+0x4], R9 ;  /* 0x0000040901007387 */ /* 0x0005e20000100800 */
[----:B------:R-:W-:Y:S05]  /*f0d0*/  @!P1 BRA `(.L_x_221) ;  /* 0x00000000004c9947 */ /* 0x000fea0003800000 */
[----:B------:R-:W3:Y:S01]  /*f0e0*/  LDC R7, c[0x0][0x43c] ;  /* 0x00010f00ff077b82 */ /* 0x000ee20000000800 */
[----:B------:R-:W-:Y:S01]  /*f0f0*/  ULDC.64 UR4, c[0x0][0x428] ;  /* 0x00010a0000047ab9 */ /* 0x000fe20000000a00 */
[----:B------:R-:W-:Y:S01]  /*f100*/  ULDC.64 UR6, c[0x0][0x208] ;  /* 0x0000820000067ab9 */ /* 0x000fe20000000a00 */
[----:B---3--:R-:W-:-:S13]  /*f110*/  ISETP.NE.AND P0, PT, R7, 0x1, PT ;  /* 0x000000010700780c */ /* 0x008fda0003f05270 */
[----:B0-----:R-:W0:Y:S02]  /*f120*/  @P0 LDC.64 R4, c[0x0][0x440] ;  /* 0x00011000ff040b82 */ /* 0x001e240000000a00 */
[----:B0-----:R-:W-:-:S04]  /*f130*/  @P0 IMAD.HI.U32 R6, R9, R4, RZ ;  /* 0x0000000409060227 */ /* 0x001fc800078e00ff */
[----:B------:R-:W-:Y:S01]  /*f140*/  IMAD.MOV.U32 R4, RZ, RZ, R9 ;  /* 0x000000ffff047224 */ /* 0x000fe200078e0009 */
[----:B------:R-:W-:-:S05]  /*f150*/  @P0 SHF.R.U32.HI R4, RZ, R5, R6 ;  /* 0x00000005ff040219 */ /* 0x000fca0000011606 */
[----:B------:R-:W-:-:S04]  /*f160*/  IMAD.MOV R5, RZ, RZ, -R4 ;  /* 0x000000ffff057224 */ /* 0x000fc800078e0a04 */
[----:B------:R-:W-:Y:S01]  /*f170*/  IMAD R6, R7, R5, R9 ;  /* 0x0000000507067224 */ /* 0x000fe200078e0209 */
[----:B------:R-:W-:-:S04]  /*f180*/  SHF.R.S32.HI R5, RZ, 0x1f, R4 ;  /* 0x0000001fff057819 */ /* 0x000fc80000011404 */
[----:B------:R0:W-:Y:S01]  /*f190*/  STL [R1+0x4], R6 ;  /* 0x0000040601007387 */ /* 0x0001e20000100800 */
[----:B------:R-:W-:-:S03]  /*f1a0*/  IMAD.WIDE.U32 R4, R0, UR4, R4 ;  /* 0x0000000400047c25 */ /* 0x000fc6000f8e0004 */
[----:B------:R-:W-:Y:S01]  /*f1b0*/  LEA R2, P0, R4, R2, 0x2 ;  /* 0x0000000204027211 */ /* 0x000fe200078010ff */
[----:B0-----:R-:W-:-:S04]  /*f1c0*/  IMAD R6, R8, UR4, RZ ;  /* 0x0000000408067c24 */ /* 0x001fc8000f8e02ff */
[----:B-1----:R-:W-:-:S04]  /*f1d0*/  IMAD R0, R0, UR5, R6 ;  /* 0x0000000500007c24 */ /* 0x002fc8000f8e0206 */
[----:B------:R-:W-:-:S05]  /*f1e0*/  IMAD.IADD R0, R5, 0x1, R0 ;  /* 0x0000000105007824 */ /* 0x000fca00078e0200 */
[----:B------:R-:W-:-:S05]  /*f1f0*/  LEA.HI.X R3, R4, R3, R0, 0x2, P0 ;  /* 0x0000000304037211 */ /* 0x000fca00000f1400 */
[----:B------:R3:W5:Y:S02]  /*f200*/  LDG.E R0, desc[UR6][R2.64] ;  /* 0x0000000602007981 */ /* 0x000764000c1e1900 */
.L_x_221:
[----:B---3--:R-:W3:Y:S01]  /*f210*/  LDL R3, [R1] ;  /* 0x0000000001037983 */ /* 0x008ee20000100800 */
[----:B------:R-:W-:Y:S02]  /*f220*/  LEA R2, R19, UR36, 0x3 ;  /* 0x0000002413027c11 */ /* 0x000fe4000f8e18ff */
[----:B---3--:R-:W-:-:S04]  /*f230*/  SHF.L.U32 R3, R3, 0x1f, RZ ;  /* 0x0000001f03037819 */ /* 0x008fc800000006ff */
[----:B------:R-:W3:Y:S02]  /*f240*/  SYNCS.PHASECHK.TRANS64.TRYWAIT P0, [R2+URZ+0x34840], R3 ;  /* 0x03484003020075a7 */ /* 0x000ee4000800017f */
[----:B---3--:R-:W-:Y:S05]  /*f250*/  @!P0 BRA `(.L_x_222) ;  /* 0x0000003800f48947 */ /* 0x008fea0003800000 */
.L_x_315:
[----:B0-----:R-:W4:Y:S01]  /*f260*/  LDL R4, [R1+0x18] ;  /* 0x0000180001047983 */ /* 0x001f220000100800 */
[----:B------:R-:W0:Y:S02]  /*f270*/  S2R R5, SR_TID.X ;  /* 0x0000000000057919 */ /* 0x000e240000002100 */
[----:B0-----:R-:W-:-:S04]  /*f280*/  LOP3.LUT R5, R5, 0x7f, RZ, 0xc0, !PT ;  /* 0x0000007f05057812 */ /* 0x001fc800078ec0ff */
[----:B------:R-:W-:-:S13]  /*f290*/  ISETP.NE.AND P0, PT, R5, RZ, PT ;  /* 0x000000ff0500720c */ /* 0x000fda0003f05270 */
[----:B---3--:R-:W-:-:S04]  /*f2a0*/  @!P0 IMAD.MOV.U32 R3, RZ, RZ, 0xb000 ;  /* 0x0000b000ff038424 */ /* 0x008fc800078e00ff */
[----:B------:R4:W-:Y:S02]  /*f2b0*/  @!P0 SYNCS.ARRIVE.TRANS64 RZ, [R2+URZ+0x34830], R3 ;  /* 0x0348300302ff89a7 */ /* 0x0009e4000800003f */
[----:B----4-:R-:W-:-:S04]  /*f2c0*/  PRMT R3, R4, 0x9910, RZ ;  /* 0x0000991004037816 */ /* 0x010fc800000000ff */
[----:B------:R-:W-:-:S13]  /*f2d0*/  ISETP.NE.AND P0, PT, R3, 0x2, PT ;  /* 0x000000020300780c */ /* 0x000fda0003f05270 */
[----:B------:R-:W-:Y:S05]  /*f2e0*/  @P0 BRA `(.L_x_223) ;  /* 0x0000000000040947 */ /* 0x000fea0003800000 */
[----:B------:R-:W-:Y:S01]  /*f2f0*/  BPT.TRAP 0x1 ;  /* 0x000000040000795c */ /* 0x000fe20000300000 */
.L_x_223:
[----:B------:R-:W-:-:S13]  /*f300*/  LOP3.LUT P0, RZ, R18, 0x2, RZ, 0xc0, !PT ;  /* 0x0000000212ff7812 */ /* 0x000fda000780c0ff */
[----:B------:R-:W-:Y:S05]  /*f310*/  @P0 BRA `(.L_x_224) ;  /* 0x0000000000040947 */ /* 0x000fea0003800000 */
[----:B------:R-:W-:Y:S01]  /*f320*/  BPT.TRAP 0x1 ;  /* 0x000000040000795c */ /* 0x000fe20000300000 */
.L_x_224:
[----:B------:R-:W3:Y:S01]  /*f330*/  LDL R4, [R1+0x4] ;  /* 0x0000040001047983 */ /* 0x000ee20000100800 */
[----:B------:R-:W-:Y:S01]  /*f340*/  R2UR UR9, R2 ;  /* 0x00000000020972ca */ /* 0x000fe200000e0000 */
[----:B------:R-:W-:Y:S01]  /*f350*/  UIADD3 UR4, UP0, UR38, 0x370, URZ ;  /* 0x0000037026047890 */ /* 0x000fe2000ff1e03f */
[----:B------:R-:W-:Y:S01]  /*f360*/  R2UR UR12, R16 ;  /* 0x00000000100c72ca */ /* 0x000fe200000e0000 */
[----:B------:R-:W0:Y:S01]  /*f370*/  S2R R5, SR_CgaCtaId ;  /* 0x0000000000057919 */ /* 0x000e220000008800 */
[----:B-----5:R-:W-:Y:S01]  /*f380*/  R2UR UR13, R0 ;  /* 0x00000000000d72ca */ /* 0x020fe200000e0000 */
[----:B------:R-:W-:Y:S01]  /*f390*/  UMOV UR10, URZ ;  /* 0x0000003f000a7c82 */ /* 0x000fe20008000000 */
[----:B------:R-:W-:Y:S01]  /*f3a0*/  UMOV UR16, 0x30000 ;  /* 0x0003000000107882 */ /* 0x000fe20000000000 */
[----:B------:R-:W4:Y:S01]  /*f3b0*/  S2R R3, SR_CgaCtaId ;  /* 0x0000000000037919 */ /* 0x000f220000008800 */
[----:B------:R-:W-:Y:S01]  /*f3c0*/  UMOV UR15, 0x40 ;  /* 0x00000040000f7882 */ /* 0x000fe20000000000 */
[----:B------:R-:W-:Y:S01]  /*f3d0*/  PLOP3.LUT P0, PT, PT, PT, PT, 0x80, 0x0 ;  /* 0x000000000000781c */ /* 0x000fe20003f0f070 */
[----:B------:R-:W-:Y:S01]  /*f3e0*/  IMAD.MOV.U32 R17, RZ, RZ, R0 ;  /* 0x000000ffff117224 */ /* 0x000fe200078e0000 */
[----:B------:R-:W-:-:S02]  /*f3f0*/  LOP3.LUT R18, R18, 0xfffffff7, RZ, 0xc0, !PT ;  /* 0xfffffff712127812 */ /* 0x000fc400078ec0ff */
[----:B------:R-:W-:-:S09]  /*f400*/  UIADD3 UR9, UR9, 0x34830, URZ ;  /* 0x0003483009097890 */ /* 0x000fd2000fffe03f */
[----:B------:R-:W-:Y:S02]  /*f410*/  @P0 LOP3.LUT R18, R18, 0x8, RZ, 0xfc, !PT ;  /* 0x0000000812120812 */ /* 0x000fe400078efcff */
[----:B0-----:R-:W-:Y:S02]  /*f420*/  LOP3.LUT R5, R5, 0x1, RZ, 0xc0, !PT ;  /* 0x0000000105057812 */ /* 0x001fe400078ec0ff */
[----:B----4-:R-:W-:-:S03]  /*f430*/  LOP3.LUT R3, R3, 0x1, RZ, 0xc0, !PT ;  /* 0x0000000103037812 */ /* 0x010fc600078ec0ff */
[----:B------:R-:W-:-:S04]  /*f440*/  IMAD R5, R5, 0x1600, RZ ;  /* 0x0000160005057824 */ /* 0x000fc800078e02ff */
[----:B------:R-:W-:Y:S02]  /*f450*/  IMAD R2, R19, 0x5800, R5 ;  /* 0x0000580013027824 */ /* 0x000fe400078e0205 */
[----:B------:R-:W-:-:S03]  /*f460*/  IMAD R3, R3, 0x58, RZ ;  /* 0x0000005803037824 */ /* 0x000fc600078e02ff */
[----:B------:R-:W-:Y:S02]  /*f470*/  R2UR UR5, R2 ;  /* 0x00000000020572ca */ /* 0x000fe400000e0000 */
[----:B------:R-:W-:-:S11]  /*f480*/  R2UR UR7, R3 ;  /* 0x00000000030772ca */ /* 0x000fd600000e0000 */
[----:B------:R-:W-:Y:S02]  /*f490*/  ULEA UR6, UR5, UR36, 0x1 ;  /* 0x0000002405067291 */ /* 0x000fe4000f8e083f */
[----:B------:R-:W-:Y:S02]  /*f4a0*/  UIADD3.X UR5, URZ, UR39, URZ, UP0, !UPT ;  /* 0x000000273f057290 */ /* 0x000fe400087fe43f */
[----:B------:R-:W-:Y:S02]  /*f4b0*/  UIADD3 UR8, UR6, 0x1e400, URZ ;  /* 0x0001e40006087890 */ /* 0x000fe4000fffe03f */
[----:B------:R-:W-:-:S03]  /*f4c0*/  UIADD3 UR14, UR6, 0x23c00, URZ ;  /* 0x00023c00060e7890 */ /* 0x000fc6000fffe03f */
[----:B------:R-:W-:Y:S01]  /*f4d0*/  UMOV UR6, 0x0 ;  /* 0x0000000000067882 */ /* 0x000fe20000000000 */
[----:B---3--:R-:W-:-:S13]  /*f4e0*/  R2UR UR11, R4 ;  /* 0x00000000040b72ca */ /* 0x008fda00000e0000 */
[----:B------:R-:W-:-:S03]  /*f4f0*/  UIMAD UR11, UR11, 0xb0, UR7 ;  /* 0x000000b00b0b78a4 */ /* 0x000fc6000f8e0207 */
[----:B------:R-:W-:-:S06]  /*f500*/  UMOV UR7, 0x14f00000 ;  /* 0x14f0000000077882 */ /* 0x000fcc0000000000 */
[----:B------:R0:W-:Y:S02]  /*f510*/  UTMALDG.4D.MULTICAST [UR8], [UR4], UR16, desc[UR6] ;  /* 0x00000608040073b4 */ /* 0x0001e40008019810 */
[----:B0-----:R-:W-:Y:S01]  /*f520*/  UMOV UR8, UR14 ;  /* 0x0000000e00087c82 */ /* 0x001fe20008000000 */
[----:B------:R-:W-:Y:S02]  /*f530*/  UMOV UR10, UR15 ;  /* 0x0000000f000a7c82 */ /* 0x000fe40008000000 */
[----:B------:R3:W-:Y:S02]  /*f540*/  UTMALDG.4D.MULTICAST [UR8], [UR4], UR16, desc[UR6] ;  /* 0x00000608040073b4 */ /* 0x0007e40008019810 */
[----:B---3--:R-:W-:Y:S01]  /*f550*/  NOP ;  /* 0x0000000000007918 */ /* 0x008fe20000000000 */
.L_x_219:
        /* <DEDUP_REMOVED lines=10> */
[----:B0-----:R-:W-:Y:S02]  /*f600*/  IMAD.U32 R4, RZ, RZ, UR6 ;  /* 0x00000006ff047e24 */ /* 0x001fe4000f8e00ff */
[----:B------:R-:W0:Y:S01]  /*f610*/  LDC.64 R2, c[0x4][R2] ;  /* 0x0100000002027b82 */ /* 0x000e220000000a00 */
[----:B------:R-:W-:Y:S02]  /*f620*/  IMAD.U32 R5, RZ, RZ, UR7 ;  /* 0x00000007ff057e24 */ /* 0x000fe4000f8e00ff */
[----:B------:R-:W-:Y:S02]  /*f630*/  IMAD.U32 R6, RZ, RZ, UR8 ;  /* 0x00000008ff067e24 */ /* 0x000fe4000f8e00ff */
[----:B------:R-:W-:-:S02]  /*f640*/  IMAD.U32 R7, RZ, RZ, UR9 ;  /* 0x00000009ff077e24 */ /* 0x000fc4000f8e00ff */
[----:B------:R-:W-:Y:S02]  /*f650*/  IMAD.U32 R10, RZ, RZ, UR4 ;  /* 0x00000004ff0a7e24 */ /* 0x000fe4000f8e00ff */
[----:B------:R-:W-:Y:S02]  /*f660*/  IMAD.U32 R11, RZ, RZ, UR5 ;  /* 0x00000005ff0b7e24 */ /* 0x000fe4000f8e00ff */
[----:B-1----:R-:W-:Y:S02]  /*f670*/  IMAD.MOV.U32 R8, RZ, RZ, 0x70 ;  /* 0x00000070ff087424 */ /* 0x002fe400078e00ff */
[----:B------:R-:W-:Y:S02]  /*f680*/  IMAD.MOV.U32 R12, RZ, RZ, 0x1 ;  /* 0x00000001ff0c7424 */ /* 0x000fe400078e00ff */
[----:B------:R-:W-:-:S07]  /*f690*/  IMAD.MOV.U32 R13, RZ, RZ, RZ ;  /* 0x000000ffff0d7224 */ /* 0x000fce00078e00ff */
[----:B------:R-:W-:-:S07]  /*f6a0*/  LEPC R20, `(.L_x_225) ;  /* 0x000000001014794e */ /* 0x000fce0000000000 */
[----:B0-2---:R-:W-:Y:S05]  /*f6b0*/  CALL.ABS.NOINC R2 ;  /* 0x0000000002007343 */ /* 0x005fea0003c00000 */
.L_x_225:
[----:B0-----:R-:W3:Y:S01]  /*f6c0*/  LDL.LU R4, [R1+0x14] ;  /* 0x0000140001047983 */ /* 0x001ee20000300800 */
[----:B-1----:R-:W-:Y:S01]  /*f6d0*/  SHF.R.S32.HI R0, RZ, 0x1f, R16 ;  /* 0x0000001fff007819 */ /* 0x002fe20000011410 */
[----:B------:R-:W-:Y:S01]  /*f6e0*/  ULDC.64 UR4, c[0x0][0x2d8] ;  /* 0x0000b60000047ab9 */ /* 0x000fe20000000a00 */
[----:B------:R-:W0:Y:S01]  /*f6f0*/  LDC R8, c[0x0][0x448] ;  /* 0x00011200ff087b82 */ /* 0x000e220000000800 */
[----:B------:R-:W4:Y:S01]  /*f700*/  LDL.LU R7, [R1+0x1c] ;  /* 0x00001c0001077983 */ /* 0x000f220000300800 */
[----:B------:R-:W-:-:S03]  /*f710*/  ULDC.64 UR6, c[0x0][0x280] ;  /* 0x0000a00000067ab9 */ /* 0x000fc60000000a00 */
[----:B------:R-:W2:Y:S01]  /*f720*/  LDL R5, [R1+0x28] ;  /* 0x0000280001057983 */ /* 0x000ea20000100800 */
        /* <DEDUP_REMOVED lines=8> */
[----:B-1----:R-:W-:-:S05]  /*f7b0*/  IMAD.SHL.U32 R10, R10, 0x8, RZ ;  /* 0x000000080a0a7824 */ /* 0x002fca00078e00ff */
[----:B------:R-:W-:Y:S02]  /*f7c0*/  LOP3.LUT R10, R10, 0x38, RZ, 0xc0, !PT ;  /* 0x000000380a0a7812 */ /* 0x000fe400078ec0ff */
[----:B---3--:R-:W-:Y:S01]  /*f7d0*/  SHF.R.S32.HI R0, RZ, 0x1f, R4 ;  /* 0x0000001fff007819 */ /* 0x008fe20000011404 */
[----:B------:R-:W-:-:S04]  /*f7e0*/  IMAD.WIDE.U32 R2, R4, UR4, R2 ;  /* 0x0000000404027c25 */ /* 0x000fc8000f8e0002 */
[----:B------:R-:W-:Y:S01]  /*f7f0*/  IMAD R0, R0, UR4, RZ ;  /* 0x0000000400007c24 */ /* 0x000fe2000f8e02ff */
[----:B------:R-:W-:-:S03]  /*f800*/  ULDC UR4, c[0x0][0xc38] ;  /* 0x00030e0000047ab9 */ /* 0x000fc60000000800 */
[----:B------:R-:W-:Y:S02]  /*f810*/  IMAD R0, R4, UR5, R0 ;  /* 0x0000000504007c24 */ /* 0x000fe4000f8e0200 */
[----:B------:R-:W1:Y:S02]  /*f820*/  S2R R4, SR_TID.X ;  /* 0x0000000000047919 */ /* 0x000e640000002100 */
[----:B------:R-:W-:Y:S02]  /*f830*/  IMAD.IADD R3, R3, 0x1, R0 ;  /* 0x0000000103037824 */ /* 0x000fe400078e0200 */
[----:B----4-:R-:W-:Y:S02]  /*f840*/  IMAD.MOV R0, RZ, RZ, -R7 ;  /* 0x000000ffff007224 */ /* 0x010fe400078e0a07 */
[----:B------:R-:W3:Y:S02]  /*f850*/  @P0 LDC R7, c[0x0][0x450] ;  /* 0x00011400ff070b82 */ /* 0x000ee40000000800 */
[----:B--2---:R-:W-:Y:S01]  /*f860*/  IMAD R0, R0, UR4, R5 ;  /* 0x0000000400007c24 */ /* 0x004fe2000f8e0205 */
        /* <DEDUP_REMOVED lines=11> */
[----:B---3--:R-:W-:-:S05]  /*f920*/  @P0 SHF.R.U32.HI R4, RZ, R7, R6 ;  /* 0x00000007ff040219 */ /* 0x008fca0000011606 */
[----:B------:R-:W-:Y:S02]  /*f930*/  IMAD.MOV R6, RZ, RZ, -R4 ;  /* 0x000000ffff067224 */ /* 0x000fe400078e0a04 */
[----:B------:R-:W-:-:S04]  /*f940*/  IMAD.WIDE.U32 R2, R4, UR4, R2 ;  /* 0x0000000404027c25 */ /* 0x000fc8000f8e0002 */
[----:B------:R-:W-:Y:S01]  /*f950*/  IMAD R0, R8, R6, R0 ;  /* 0x0000000608007224 */ /* 0x000fe200078e0200 */
[----:B------:R-:W-:-:S05]  /*f960*/  SHF.R.S32.HI R6, RZ, 0x1f, R4 ;  /* 0x0000001fff067819 */ /* 0x000fca0000011404 */
[----:B------:R-:W-:Y:S01]  /*f970*/  IMAD R6, R6, UR4, RZ ;  /* 0x0000000406067c24 */ /* 0x000fe2000f8e02ff */
[----:B-1----:R-:W-:-:S03]  /*f980*/  SHF.L.U32 R9, R9, 0x3, RZ ;  /* 0x0000000309097819 */ /* 0x002fc600000006ff */
[----:B------:R-:W-:Y:S01]  /*f990*/  IMAD R4, R4, UR5, R6 ;  /* 0x0000000504047c24 */ /* 0x000fe2000f8e0206 */
[----:B------:R-:W-:Y:S01]  /*f9a0*/  ULDC.64 UR4, c[0x0][0x2c8] ;  /* 0x0000b20000047ab9 */ /* 0x000fe20000000a00 */
[----:B------:R-:W-:Y:S02]  /*f9b0*/  LOP3.LUT R9, R9, 0x38, RZ, 0xc0, !PT ;  /* 0x0000003809097812 */ /* 0x000fe400078ec0ff */
[----:B------:R-:W-:Y:S01]  /*f9c0*/  IMAD.IADD R3, R3, 0x1, R4 ;  /* 0x0000000103037824 */ /* 0x000fe200078e0204 */
[----:B------:R-:W-:Y:S02]  /*f9d0*/  SHF.R.S32.HI R4, RZ, 0x1f, R0 ;  /* 0x0000001fff047819 */ /* 0x000fe40000011400 */
[----:B------:R-:W-:Y:S01]  /*f9e0*/  LOP3.LUT R9, R9, 0x40, RZ, 0xfc, !PT ;  /* 0x0000004009097812 */ /* 0x000fe200078efcff */
[----:B------:R-:W-:-:S04]  /*f9f0*/  IMAD.WIDE.U32 R2, R0, UR4, R2 ;  /* 0x0000000400027c25 */ /* 0x000fc8000f8e0002 */
[----:B------:R-:W-:Y:S01]  /*fa00*/  IMAD R4, R4, UR4, RZ ;  /* 0x0000000404047c24 */ /* 0x000fe2000f8e02ff */
[----:B------:R-:W-:Y:S02]  /*fa10*/  ULDC UR4, c[0x0][0x2b8] ;  /* 0x0000ae0000047ab9 */ /* 0x000fe40000000800 */
        /* <DEDUP_REMOVED lines=13> */
[----:B------:R-:W1:Y:S01]  /*faf0*/  SHFL.IDX PT, R7, R0, RZ, 0x181f ;  /* 0x00181fff00077589 */ /* 0x000e6200000e0000 */
[----:B0-----:R-:W-:-:S04]  /*fb00*/  LOP3.LUT R6, R6, 0x7f, RZ, 0xc0, !PT ;  /* 0x0000007f06067812 */ /* 0x001fc800078ec0ff */
[----:B------:R-:W-:Y:S02]  /*fb10*/  SHF.R.U32.HI R11, RZ, 0x3, R6 ;  /* 0x00000003ff0b7819 */ /* 0x000fe40000011606 */
[----:B------:R-:W0:Y:S03]  /*fb20*/  SHFL.IDX PT, R6, R2, RZ, 0x181f ;  /* 0x00181fff02067589 */ /* 0x000e2600000e0000 */
[----:B------:R-:W-:-:S04]  /*fb30*/  IMAD.IADD R4, R11, 0x1, R5 ;  /* 0x000000010b047824 */ /* 0x000fc800078e0205 */
[C---:B------:R-:W-:Y:S01]  /*fb40*/  VIADD R5, R4.reuse, 0x10 ;  /* 0x0000001004057836 */ /* 0x040fe20000000000 */
[----:B------:R-:W-:-:S13]  /*fb50*/  ISETP.GE.AND P2, PT, R4, R3, PT ;  /* 0x000000030400720c */ /* 0x000fda0003f46270 */
[----:B-1----:R-:W-:-:S05]  /*fb60*/  @!P2 LEA R7, P3, R10, R7, 0x1 ;  /* 0x000000070a07a211 */ /* 0x002fca00078608ff */
[----:B0-----:R-:W-:-:S05]  /*fb70*/  @!P2 IMAD.X R6, RZ, RZ, R6, P3 ;  /* 0x000000ffff06a224 */ /* 0x001fca00018e0606 */
[----:B------:R-:W-:-:S04]  /*fb80*/  @!P2 LOP3.LUT R7, R7, R6, RZ, 0x3c, !PT ;  /* 0x000000060707a212 */ /* 0x000fc800078e3cff */
[----:B------:R-:W-:-:S04]  /*fb90*/  @!P2 LOP3.LUT R6, R7, R6, RZ, 0x3c, !PT ;  /* 0x000000060706a212 */ /* 0x000fc800078e3cff */
[----:B------:R-:W-:-:S05]  /*fba0*/  @!P2 LOP3.LUT R7, R7, R6, RZ, 0x3c, !PT ;  /* 0x000000060707a212 */ /* 0x000fca00078e3cff */
[----:B------:R-:W-:Y:S01]  /*fbb0*/  @!PT LDS RZ, [RZ] ;  /* 0x00000000fffff984 */ /* 0x000fe20000000800 */
[----:B-----5:R-:W-:Y:S04]  /*fbc0*/  @!P2 LDGSTS.E.BYPASS.LTC128B.128 [R9+0x16400], desc[UR6][R6.64], !P0 ;  /* 0x164000000609afae */ /* 0x020fe8000c101d46 */
[----:B------:R0:W-:Y:S01]  /*fbd0*/  @!P2 LDGSTS.E.BYPASS.LTC128B.128 [R9+0x1a400], desc[UR6][R6.64+0x80], !P1 ;  /* 0x1a4000800609afae */ /* 0x0001e2000c901d46 */
[----:B------:R-:W-:-:S03]  /*fbe0*/  ISETP.GE.AND P2, PT, R5, R3, PT ;  /* 0x000000030500720c */ /* 0x000fc60003f46270 */
[----:B------:R-:W1:Y:S04]  /*fbf0*/  SHFL.IDX PT, R5, R0, 0x1, 0x181f ;  /* 0x00381f0000057f89 */ /* 0x000e6800000e0000 */
[----:B0-----:R-:W0:Y:S06]  /*fc00*/  SHFL.IDX PT, R6, R2, 0x1, 0x181f ;  /* 0x00381f0002067f89 */ /* 0x001e2c00000e0000 */
[----:B-1----:R-:W-:-:S05]  /*fc10*/  @!P2 LEA R5, P3, R10, R5, 0x1 ;  /* 0x000000050a05a211 */ /* 0x002fca00078608ff */
[----:B0-----:R-:W-:-:S04]  /*fc20*/  @!P2 IMAD.X R6, RZ, RZ, R6, P3 ;  /* 0x000000ffff06a224 */ /* 0x001fc800018e0606 */
[----:B------:R-:W-:Y:S02]  /*fc30*/  @!P2 IMAD.MOV.U32 R7, RZ, RZ, R6 ;  /* 0x000000ffff07a224 */ /* 0x000fe400078e0006 */
[----:B------:R-:W-:Y:S02]  /*fc40*/  @!P2 IMAD.MOV.U32 R6, RZ, RZ, R5 ;  /* 0x000000ffff06a224 */ /* 0x000fe400078e0005 */
[----:B------:R-:W-:-:S03]  /*fc50*/  VIADD R5, R4, 0x20 ;  /* 0x0000002004057836 */ /* 0x000fc60000000000 */
[----:B------:R-:W-:Y:S04]  /*fc60*/  @!P2 LDGSTS.E.BYPASS.LTC128B.128 [R9+0x16c00], desc[UR6][R6.64], !P0 ;  /* 0x16c000000609afae */ /* 0x000fe8000c101d46 */
        /* <DEDUP_REMOVED lines=43> */
[----:B------:R-:W-:Y:S04]  /*ff20*/  SHFL.IDX PT, R0, R0, 0x7, 0x181f ;  /* 0x00f81f0000007f89 */ /* 0x000fe800000e0000 */
[----:B0-----:R-:W0:Y:S02]  /*ff30*/  SHFL.IDX PT, R6, R2, 0x6, 0x181f ;  /* 0x00d81f0002067f89 */ /* 0x001e2400000e0000 */
[----:B-1----:R-:W-:-:S05]  /*ff40*/  @!P2 LEA R5, P3, R10, R5, 0x1 ;  /* 0x000000050a05a211 */ /* 0x002fca00078608ff */
[----:B0-----:R-:W-:-:S04]  /*ff50*/  @!P2 IMAD.X R6, RZ, RZ, R6, P3 ;  /* 0x000000ffff06a224 */ /* 0x001fc800018e0606 */
[----:B------:R-:W-:Y:S02]  /*ff60*/  @!P2 IMAD.MOV.U32 R7, RZ, RZ, R6 ;  /* 0x000000ffff07a224 */ /* 0x000fe400078e0006 */
[----:B------:R-:W-:Y:S02]  /*ff70*/  @!P2 IMAD.MOV.U32 R6, RZ, RZ, R5 ;  /* 0x000000ffff06a224 */ /* 0x000fe400078e0005 */
[----:B------:R0:W1:Y:S04]  /*ff80*/  SHFL.IDX PT, R5, R2, 0x7, 0x181f ;  /* 0x00f81f0002057f89 */ /* 0x00006800000e0000 */
[----:B------:R0:W-:Y:S04]  /*ff90*/  @!P2 LDGSTS.E.BYPASS.LTC128B.128 [R9+0x19400], desc[UR6][R6.64], !P0 ;  /* 0x194000000609afae */ /* 0x0001e8000c101d46 */
[----:B------:R0:W-:Y:S02]  /*ffa0*/  @!P2 LDGSTS.E.BYPASS.LTC128B.128 [R9+0x1d400], desc[UR6][R6.64+0x80], !P1 ;  /* 0x1d4000800609afae */ /* 0x0001e4000c901d46 */
.L_x_332:
[----:B------:R-:W-:Y:S01]  /*ffb0*/  VIADD R4, R4, 0x70 ;  /* 0x0000007004047836 */ /* 0x000fe20000000000 */
[----:B------:R-:W-:Y:S04]  /*ffc0*/  BSSY B0, `(.L_x_227) ;  /* 0x000000b000007945 */ /* 0x000fe80003800000 */
[----:B------:R-:W-:-:S13]  /*ffd0*/  ISETP.GE.AND P2, PT, R4, R3, PT ;  /* 0x000000030400720c */ /* 0x000fda0003f46270 */
[----:B------:R-:W-:Y:S05]  /*ffe0*/  @P2 BRA `(.L_x_228) ;  /* 0x0000000000202947 */ /* 0x000fea0003800000 */
[----:B0-----:R-:W-:Y:S01]  /*fff0*/  LEA R2, P2, R10, R0, 0x1 ;  /* 0x000000000a027211 */ /* 0x001fe200078408ff */
[----:B------:R-:W-:-:S04]  /*10000*/  ULDC.64 UR4, c[0x0][0x208] ;  /* 0x0000820000047ab9 */ /* 0x000fc80000000a00 */
[----:B-1----:R-:W-:-:S05]  /*10010*/  IMAD.X R3, RZ, RZ, R5, P2 ;  /* 0x000000ffff037224 */ /* 0x002fca00010e0605 */
[----:B------:R-:W-:Y:S01]  /*10020*/  @!PT LDS RZ, [RZ] ;  /* 0x00000000fffff984 */ /* 0x000fe20000000800 */
[----:B------:R-:W-:Y:S01]  /*10030*/  @!PT LDS RZ, [RZ] ;  /* 0x00000000fffff984 */ /* 0x000fe20000000800 */
[----:B------:R-:W-:Y:S01]  /*10040*/  @!PT LDS RZ, [RZ] ;  /* 0x00000000fffff984 */ /* 0x000fe20000000800 */
[----:B------:R2:W-:Y:S04]  /*10050*/  LDGSTS.E.BYPASS.LTC128B.128 [R9+0x19c00], desc[UR4][R2.64], !P0 ;  /* 0x19c0000002097fae */ /* 0x0005e8000c101d44 */
[----:B------:R2:W-:Y:S02]  /*10060*/  LDGSTS.E.BYPASS.LTC128B.128 [R9+0x1dc00], desc[UR4][R2.64+0x80], !P1 ;  /* 0x1dc0008002097fae */ /* 0x0005e4000c901d44 */
.L_x_228:
[----:B------:R-:W-:Y:S05]  /*10070*/  BSYNC B0 ;  /* 0x0000000000007941 */ /* 0x000fea0003800000 */
.L_x_227:
[----:B0-2---:R-:W2:Y:S01]  /*10080*/  LDL R2, [R1+0x34] ;  /* 0x0000340001027983 */ /* 0x005ea20000100800 */
[----:B------:R-:W-:Y:S01]  /*10090*/  NOP ;  /* 0x0000000000007918 */ /* 0x000fe20000000000 */
[----:B------:R-:W-:Y:S02]  /*100a0*/  SYNCS.ARRIVE.TRANS64.RED.A0T1 RZ, [UR36+0x34800], RZ ;  /* 0x034800ffffff79a7 */ /* 0x000fe40008200424 */
[----:B------:R-:W-:Y:S01]  /*100b0*/  ARRIVES.LDGSTSBAR.64.TRANSCNT [UR36+0x34800] ;  /* 0x03480000ff0079b0 */ /* 0x000fe20008000aa4 */
[----:B--2---:R-:W-:-:S04]  /*100c0*/  LOP3.LUT R0, R2, 0x1, RZ, 0xc, !PT ;  /* 0x0000000102007812 */ /* 0x004fc800078e0cff */
[----:B------:R-:W-:Y:S01]  /*100d0*/  SHF.L.U32 R0, R0, 0x1f, RZ ;  /* 0x0000001f00007819 */ /* 0x000fe200000006ff */
[----:B------:R-:W-:Y:S01]  /*100e0*/  NOP ;  /* 0x0000000000007918 */ /* 0x000fe20000000000 */
[----:B------:R-:W2:Y:S01]  /*100f0*/  LDL.LU R2, [R1+0x30] ;  /* 0x0000300001027983 */ /* 0x000ea20000300800 */
[----:B------:R-:W-:Y:S01]  /*10100*/  SYNCS.ARRIVE.TRANS64.A1T0 RZ, [UR36+0x34800], RZ ;  /* 0x034800ffffff79a7 */ /* 0x000fe20008100024 */
[----:B------:R-:W-:Y:S01]  /*10110*/  BSSY B0, `(.L_x_229) ;  /* 0x0000004000007945 */ /* 0x000fe20003800000 */
[----:B------:R-:W0:Y:S01]  /*10120*/  SYNCS.PHASECHK.TRANS64.TRYWAIT P0, [UR36+0x34820], R0 ;  /* 0x03482000ff0075a7 */ /* 0x000e220008000164 */
[----:B--2---:R-:W-:Y:S02]  /*10130*/  ISETP.GE.AND P1, PT, R2, 0xb1, PT ;  /* 0x000000b10200780c */ /* 0x004fe40003f26270 */
[----:B0-----:R-:W-:Y:S11]  /*10140*/  @!P0 BRA `(.L_x_230) ;  /* 0x0000003800208947 */ /* 0x001ff60003800000 */
.L_x_333:
[----:B------:R-:W-:Y:S05]  /*10150*/  BSYNC B0 ;  /* 0x0000000000007941 */ /* 0x000fea0003800000 */
.L_x_229:
[----:B------:R-:W-:Y:S05]  /*10160*/  @!P1 BRA `(.L_x_231) ;  /* 0x00000020002c9947 */ /* 0x000fea0003800000 */
[----:B------:R-:W2:Y:S01]  /*10170*/  LDL R2, [R1+0x24] ;  /* 0x0000240001027983 */ /* 0x000ea20000100800 */
[----:B0-----:R-:W-:Y:S01]  /*10180*/  IMAD.MOV.U32 R0, RZ, RZ, 0x1 ;  /* 0x00000001ff007424 */ /* 0x001fe200078e00ff */
[----:B--2---:R-:W-:-:S04]  /*10190*/  IADD3 R9, -R2, RZ, RZ ;  /* 0x000000ff02097210 */ /* 0x004fc80007ffe1ff */
[----:B------:R-:W-:-:S05]  /*101a0*/  VIADDMNMX R9, R9, R0, 0xffffffff, !PT ;  /* 0xffffffff09097446 */ /* 0x000fca0007800100 */
[----:B------:R-:W-:-:S05]  /*101b0*/  IMAD.IADD R0, R2, 0x1, R9 ;  /* 0x0000000102007824 */ /* 0x000fca00078e0209 */
[----:B------:R-:W-:-:S04]  /*101c0*/  LOP3.LUT R0, R0, 0x1, RZ, 0xc0, !PT ;  /* 0x0000000100007812 */ /* 0x000fc800078ec0ff */
[----:B------:R-:W-:Y:S01]  /*101d0*/  ISETP.NE.U32.AND P0, PT, R0, 0x1, PT ;  /* 0x000000010000780c */ /* 0x000fe20003f05070 */
[----:B------:R-:W-:-:S12]  /*101e0*/  VIADD R0, R2, 0xfffffffe ;  /* 0xfffffffe02007836 */ /* 0x000fd80000000000 */
[----:B------:R-:W-:Y:S05]  /*101f0*/  @P0 BRA `(.L_x_232) ;  /* 0x0000000800ac0947 */ /* 0x000fea0003800000 */
[----:B------:R-:W2:Y:S01]  /*10200*/  LDL R2, [R1] ;  /* 0x0000000001027983 */ /* 0x000ea20000100800 */
[----:B------:R-:W-:Y:S01]  /*10210*/  LOP3.LUT P2, RZ, R18, 0x8, RZ, 0xc0, !PT ;  /* 0x0000000812ff7812 */ /* 0x000fe2000784c0ff */
[----:B------:R-:W-:Y:S01]  /*10220*/  VIADD R6, R19, 0x1 ;  /* 0x0000000113067836 */ /* 0x000fe20000000000 */
[----:B------:R-:W-:Y:S04]  /*10230*/  BSSY B0, `(.L_x_233) ;  /* 0x00000a3000007945 */ /* 0x000fe80003800000 */
[----:B------:R-:W-:-:S04]  /*10240*/  ISETP.NE.AND P0, PT, R6, 0x2, PT ;  /* 0x000000020600780c */ /* 0x000fc80003f05270 */
[----:B------:R-:W-:Y:S02]  /*10250*/  SEL R8, RZ, 0x1, P0 ;  /* 0x00000001ff087807 */ /* 0x000fe40000000000 */
[----:B------:R-:W-:Y:S02]  /*10260*/  SEL R6, R6, RZ, P0 ;  /* 0x000000ff06067207 */ /* 0x000fe40000000000 */
[----:B--2---:R-:W-:Y:S01]  /*10270*/  LOP3.LUT R8, R2, R8, RZ, 0x3c, !PT ;  /* 0x0000000802087212 */ /* 0x004fe200078e3cff */
[----:B------:R-:W-:Y:S06]  /*10280*/  @!P2 BRA `(.L_x_234) ;  /* 0x000000080074a947 */ /* 0x000fec0003800000 */
[----:B------:R-:W-:Y:S01]  /*10290*/  LOP3.LUT P2, RZ, R18, 0x4, RZ, 0xc0, !PT ;  /* 0x0000000412ff7812 */ /* 0x000fe2000784c0ff */
[----:B------:R-:W-:-:S12]  /*102a0*/  IMAD.MOV.U32 R4, RZ, RZ, R17 ;  /* 0x000000ffff047224 */ /* 0x000fd800078e0011 */
[----:B------:R-:W-:Y:S05]  /*102b0*/  @!P2 BRA `(.L_x_235) ;  /* 0x000000000054a947 */ /* 0x000fea0003800000 */
[----:B------:R-:W2:Y:S01]  /*102c0*/  LDL R10, [R1+0xc] ;  /* 0x00000c00010a7983 */ /* 0x000ea20000100800 */
[----:B-1----:R-:W0:Y:S01]  /*102d0*/  LDC R5, c[0x0][0x43c] ;  /* 0x00010f00ff057b82 */ /* 0x002e220000000800 */
[----:B------:R-:W-:Y:S02]  /*102e0*/  ULDC.64 UR4, c[0x0][0x428] ;  /* 0x00010a0000047ab9 */ /* 0x000fe40000000a00 */
[----:B------:R-:W3:Y:S01]  /*102f0*/  LDL R7, [R1+0x8] ;  /* 0x0000080001077983 */ /* 0x000ee20000100800 */
        /* <DEDUP_REMOVED lines=8> */
[----:B------:R-:W-:Y:S01]  /*10380*/  SHF.R.S32.HI R3, RZ, 0x1f, R2 ;  /* 0x0000001fff037819 */ /* 0x000fe20000011402 */
[----:B--2---:R-:W-:-:S04]  /*10390*/  IMAD R4, R10, UR4, RZ ;  /* 0x000000040a047c24 */ /* 0x004fc8000f8e02ff */
[C---:B---3--:R-:W-:Y:S02]  /*103a0*/  IMAD R4, R7.reuse, UR5, R4 ;  /* 0x0000000507047c24 */ /* 0x048fe4000f8e0204 */
[----:B------:R-:W-:Y:S01]  /*103b0*/  IMAD.WIDE.U32 R2, R7, UR4, R2 ;  /* 0x0000000407027c25 */ /* 0x000fe2000f8e0002 */
[----:B------:R-:W-:-:S03]  /*103c0*/  ULDC.64 UR4, c[0x0][0x418] ;  /* 0x0001060000047ab9 */ /* 0x000fc60000000a00 */
[----:B------:R-:W-:Y:S01]  /*103d0*/  IMAD.IADD R3, R4, 0x1, R3 ;  /* 0x0000000104037824 */ /* 0x000fe200078e0203 */
[----:B------:R-:W-:-:S04]  /*103e0*/  LEA R4, P0, R2, UR4, 0x2 ;  /* 0x0000000402047c11 */ /* 0x000fc8000f8010ff */
[----:B------:R-:W-:-:S05]  /*103f0*/  LEA.HI.X R5, R2, UR5, R3, 0x2, P0 ;  /* 0x0000000502057c11 */ /* 0x000fca00080f1403 */
[----:B------:R0:W5:Y:S04]  /*10400*/  LDG.E R4, desc[UR6][R4.64] ;  /* 0x0000000604047981 */ /* 0x000168000c1e1900 */
.L_x_235:
[----:B------:R-:W-:Y:S01]  /*10410*/  LEA R3, R6, UR36, 0x3 ;  /* 0x0000002406037c11 */ /* 0x000fe2000f8e18ff */
[----:B------:R-:W-:Y:S01]  /*10420*/  BSSY B1, `(.L_x_236) ;  /* 0x0000004000017945 */ /* 0x000fe20003800000 */
[----:B------:R-:W-:-:S04]  /*10430*/  SHF.L.U32 R2, R8, 0x1f, RZ ;  /* 0x0000001f08027819 */ /* 0x000fc800000006ff */
[----:B------:R-:W2:Y:S02]  /*10440*/  SYNCS.PHASECHK.TRANS64.TRYWAIT P0, [R3+URZ+0x34840], R2 ;  /* 0x03484002030075a7 */ /* 0x000ea4000800017f */
[----:B--2---:R-:W-:Y:S05]  /*10450*/  @!P0 BRA `(.L_x_237) ;  /* 0x0000003400748947 */ /* 0x004fea0003800000 */
.L_x_334:
[----:B------:R-:W-:Y:S05]  /*10460*/  BSYNC B1 ;  /* 0x0000000000017941 */ /* 0x000fea0003800000 */
.L_x_236:
[----:B01----:R-:W3:Y:S01]  /*10470*/  LDL R5, [R1+0x18] ;  /* 0x0000180001057983 */ /* 0x003ee20000100800 */
[----:B------:R-:W0:Y:S02]  /*10480*/  S2R R7, SR_TID.X ;  /* 0x0000000000077919 */ /* 0x000e240000002100 */
[----:B0-----:R-:W-:-:S04]  /*10490*/  LOP3.LUT R7, R7, 0x7f, RZ, 0xc0, !PT ;  /* 0x0000007f07077812 */ /* 0x001fc800078ec0ff */
[----:B------:R-:W-:-:S13]  /*104a0*/  ISETP.NE.AND P0, PT, R7, RZ, PT ;  /* 0x000000ff0700720c */ /* 0x000fda0003f05270 */
[----:B--2---:R-:W-:-:S04]  /*104b0*/  @!P0 IMAD.MOV.U32 R2, RZ, RZ, 0xb000 ;  /* 0x0000b000ff028424 */ /* 0x004fc800078e00ff */
[----:B------:R3:W-:Y:S02]  /*104c0*/  @!P0 SYNCS.ARRIVE.TRANS64 RZ, [R3+URZ+0x34830], R2 ;  /* 0x0348300203ff89a7 */ /* 0x0007e4000800003f */
[----:B---3--:R-:W-:-:S04]  /*104d0*/  PRMT R2, R5, 0x9910, RZ ;  /* 0x0000991005027816 */ /* 0x008fc800000000ff */
[----:B------:R-:W-:-:S13]  /*104e0*/  ISETP.NE.AND P1, PT, R2, 0x2, PT ;  /* 0x000000020200780c */ /* 0x000fda0003f25270 */
[----:B------:R-:W-:Y:S05]  /*104f0*/  @P1 BRA `(.L_x_238) ;  /* 0x0000000000041947 */ /* 0x000fea0003800000 */
[----:B------:R-:W-:Y:S01]  /*10500*/  BPT.TRAP 0x1 ;  /* 0x000000040000795c */ /* 0x000fe20000300000 */
.L_x_238:
[----:B------:R-:W-:Y:S01]  /*10510*/  LOP3.LUT P0, RZ, R18, 0x2, RZ, 0xc0, !PT ;  /* 0x0000000212ff7812 */ /* 0x000fe2000780c0ff */
[----:B------:R-:W-:-:S12]  /*10520*/  BSSY B1, `(.L_x_239) ;  /* 0x0000003000017945 */ /* 0x000fd80003800000 */
[----:B------:R-:W-:Y:S05]  /*10530*/  @P0 BRA `(.L_x_240) ;  /* 0x0000000000040947 */ /* 0x000fea0003800000 */
[----:B------:R-:W-:Y:S01]  /*10540*/  BPT.TRAP 0x1 ;  /* 0x000000040000795c */ /* 0x000fe20000300000 */
.L_x_240:
[----:B------:R-:W-:Y:S05]  /*10550*/  BSYNC B1 ;  /* 0x0000000000017941 */ /* 0x000fea0003800000 */
.L_x_239:
[----:B------:R-:W0:Y:S01]  /*10560*/  S2R R2, SR_CgaCtaId ;  /* 0x0000000000027919 */ /* 0x000e220000008800 */
[----:B------:R-:W-:Y:S01]  /*10570*/  IMAD.MOV.U32 R10, RZ, RZ, RZ ;  /* 0x000000ffff0a7224 */ /* 0x000fe200078e00ff */
[----:B------:R-:W-:Y:S01]  /*10580*/  UIADD3 UR4, UP0, UR38, 0x370, URZ ;  /* 0x0000037026047890 */ /* 0x000fe2000ff1e03f */
[----:B------:R-:W-:Y:S01]  /*10590*/  PLOP3.LUT P0, PT, PT, PT, PT, 0x80, 0x0 ;  /* 0x000000000000781c */ /* 0x000fe20003f0f070 */
[----:B------:R-:W-:Y:S01]  /*105a0*/  VIADD R3, R3, 0x34830 ;  /* 0x0003483003037836 */ /* 0x000fe20000000000 */
[----:B------:R-:W-:Y:S01]  /*105b0*/  UMOV UR6, 0x30000 ;  /* 0x0003000000067882 */ /* 0x000fe20000000000 */
[----:B------:R-:W-:Y:S01]  /*105c0*/  R2UR UR10, R10 ;  /* 0x000000000a0a72ca */ /* 0x000fe200000e0000 */
[----:B------:R-:W-:Y:S01]  /*105d0*/  UIADD3.X UR5, URZ, UR39, URZ, UP0, !UPT ;  /* 0x000000273f057290 */ /* 0x000fe200087fe43f */
[----:B------:R-:W-:Y:S01]  /*105e0*/  UMOV UR14, 0x0 ;  /* 0x00000000000e7882 */ /* 0x000fe20000000000 */
[----:B------:R-:W-:Y:S01]  /*105f0*/  UMOV UR15, 0x14f00000 ;  /* 0x14f00000000f7882 */ /* 0x000fe20000000000 */
[----:B0-----:R-:W-:-:S05]  /*10600*/  LOP3.LUT R2, R2, 0x1, RZ, 0xc0, !PT ;  /* 0x0000000102027812 */ /* 0x001fca00078ec0ff */
[----:B------:R-:W-:-:S04]  /*10610*/  IMAD R2, R2, 0x1600, RZ ;  /* 0x0000160002027824 */ /* 0x000fc800078e02ff */
[----:B------:R-:W-:Y:S02]  /*10620*/  IMAD R7, R6, 0x5800, R2 ;  /* 0x0000580006077824 */ /* 0x000fe400078e0202 */
[----:B------:R-:W0:Y:S03]  /*10630*/  S2R R2, SR_CgaCtaId ;  /* 0x0000000000027919 */ /* 0x000e260000008800 */
[----:B------:R-:W-:-:S05]  /*10640*/  LEA R7, R7, UR36, 0x1 ;  /* 0x0000002407077c11 */ /* 0x000fca000f8e08ff */
[----:B------:R-:W-:Y:S01]  /*10650*/  VIADD R5, R7, 0x1e400 ;  /* 0x0001e40007057836 */ /* 0x000fe20000000000 */
[----:B0-----:R-:W-:-:S05]  /*10660*/  LOP3.LUT R2, R2, 0x1, RZ, 0xc0, !PT ;  /* 0x0000000102027812 */ /* 0x001fca00078ec0ff */
[----:B------:R-:W-:-:S04]  /*10670*/  IMAD R2, R2, 0x58, RZ ;  /* 0x0000005802027824 */ /* 0x000fc800078e02ff */
[----:B------:R-:W-:-:S07]  /*10680*/  IMAD R2, R0, 0xb0, R2 ;  /* 0x000000b000027824 */ /* 0x000fce00078e0202 */
.L_x_241:
        /* <DEDUP_REMOVED lines=8> */
[----:B------:R0:W-:Y:S02]  /*10710*/  UTMALDG.4D.MULTICAST [UR8], [UR4], UR6, desc[UR14] ;  /* 0x00000e08040073b4 */ /* 0x0001e40008019806 */
[----:B0-----:R-:W-:Y:S05]  /*10720*/  @P0 BRA.U.ANY `(.L_x_241) ;  /* 0xfffffffd00d80947 */ /* 0x001fea000393ffff */
[----:B------:R-:W-:Y:S01]  /*10730*/  IMAD.MOV.U32 R11, RZ, RZ, 0x40 ;  /* 0x00000040ff0b7424 */ /* 0x000fe200078e00ff */
[----:B------:R-:W-:Y:S01]  /*10740*/  PLOP3.LUT P0, PT, PT, PT, PT, 0x80, 0x0 ;  /* 0x000000000000781c */ /* 0x000fe20003f0f070 */
[----:B------:R-:W-:Y:S01]  /*10750*/  VIADD R5, R7, 0x23c00 ;  /* 0x00023c0007057836 */ /* 0x000fe20000000000 */
[----:B------:R-:W-:Y:S01]  /*10760*/  UMOV UR6, 0x30000 ;  /* 0x0003000000067882 */ /* 0x000fe20000000000 */
[----:B------:R-:W-:Y:S01]  /*10770*/  UMOV UR14, 0x0 ;  /* 0x00000000000e7882 */ /* 0x000fe20000000000 */
[----:B------:R-:W-:Y:S01]  /*10780*/  R2UR UR10, R11 ;  /* 0x000000000b0a72ca */ /* 0x000fe200000e0000 */
[----:B------:R-:W-:-:S14]  /*10790*/  UMOV UR15, 0x14f00000 ;  /* 0x14f00000000f7882 */ /* 0x000fdc0000000000 */
.L_x_242:
        /* <DEDUP_REMOVED lines=10> */
[----:B------:R-:W2:Y:S01]  /*10840*/  LDL.LU R7, [R1] ;  /* 0x0000000001077983 */ /* 0x000ea20000300800 */
[----:B------:R-:W-:Y:S01]  /*10850*/  LEA R2, R19, UR36, 0x3 ;  /* 0x0000002413027c11 */ /* 0x000fe2000f8e18ff */
[----:B------:R-:W-:Y:S01]  /*10860*/  BSSY B1, `(.L_x_243) ;  /* 0x0000004000017945 */ /* 0x000fe20003800000 */
[----:B--2---:R-:W-:-:S04]  /*10870*/  SHF.L.U32 R3, R7, 0x1f, RZ ;  /* 0x0000001f07037819 */ /* 0x004fc800000006ff */
[----:B------:R-:W0:Y:S02]  /*10880*/  SYNCS.PHASECHK.TRANS64.TRYWAIT P0, [R2+URZ+0x34860], R3 ;  /* 0x03486003020075a7 */ /* 0x000e24000800017f */
[----:B0-----:R-:W-:Y:S05]  /*10890*/  @!P0 BRA `(.L_x_244) ;  /* 0x0000003000788947 */ /* 0x001fea0003800000 */
.L_x_335:
[----:B------:R-:W-:Y:S05]  /*108a0*/  BSYNC B1 ;  /* 0x0000000000017941 */ /* 0x000fea0003800000 */
.L_x_243:
[----:B------:R-:W1:Y:S02]  /*108b0*/  S2R R5, SR_TID.X ;  /* 0x0000000000057919 */ /* 0x000e640000002100 */
[----:B-1----:R-:W-:-:S04]  /*108c0*/  LOP3.LUT R5, R5, 0x7f, RZ, 0xc0, !PT ;  /* 0x0000007f05057812 */ /* 0x002fc800078ec0ff */
[----:B------:R-:W-:-:S13]  /*108d0*/  ISETP.NE.AND P0, PT, R5, RZ, PT ;  /* 0x000000ff0500720c */ /* 0x000fda0003f05270 */
[----:B0-----:R-:W-:-:S04]  /*108e0*/  @!P0 IMAD.MOV.U32 R3, RZ, RZ, 0xb000 ;  /* 0x0000b000ff038424 */ /* 0x001fc800078e00ff */
[----:B------:R0:W-:Y:S01]  /*108f0*/  @!P0 SYNCS.ARRIVE.TRANS64 RZ, [R2+URZ+0x34850], R3 ;  /* 0x0348500302ff89a7 */ /* 0x0001e2000800003f */
[----:B------:R-:W-:Y:S05]  /*10900*/  @P1 BRA `(.L_x_245) ;  /* 0x0000000000041947 */ /* 0x000fea0003800000 */
[----:B------:R-:W-:Y:S01]  /*10910*/  BPT.TRAP 0x1 ;  /* 0x000000040000795c */ /* 0x000fe20000300000 */
.L_x_245:
[----:B------:R-:W-:Y:S01]  /*10920*/  LOP3.LUT P0, RZ, R18, 0x2, RZ, 0xc0, !PT ;  /* 0x0000000212ff7812 */ /* 0x000fe2000780c0ff */
[----:B------:R-:W-:-:S12]  /*10930*/  BSSY B1, `(.L_x_246) ;  /* 0x0000003000017945 */ /* 0x000fd80003800000 */
[----:B------:R-:W-:Y:S05]  /*10940*/  @P0 BRA `(.L_x_247) ;  /* 0x0000000000040947 */ /* 0x000fea0003800000 */
[----:B------:R-:W-:Y:S01]  /*10950*/  BPT.TRAP 0x1 ;  /* 0x000000040000795c */ /* 0x000fe20000300000 */
.L_x_247:
[----:B------:R-:W-:Y:S05]  /*10960*/  BSYNC B1 ;  /* 0x0000000000017941 */ /* 0x000fea0003800000 */
.L_x_246:
[----:B------:R-:W2:Y:S01]  /*10970*/  LDL.LU R5, [R1+0x4] ;  /* 0x0000040001057983 */ /* 0x000ea20000300800 */
[----:B0-----:R-:W0:Y:S01]  /*10980*/  S2R R3, SR_CgaCtaId ;  /* 0x0000000000037919 */ /* 0x001e220000008800 */
[----:B------:R-:W1:Y:S01]  /*10990*/  S2R R7, SR_CgaCtaId ;  /* 0x0000000000077919 */ /* 0x000e620000008800 */
[----:B------:R-:W-:Y:S01]  /*109a0*/  R2UR UR10, R10 ;  /* 0x000000000a0a72ca */ /* 0x000fe200000e0000 */
[----:B------:R-:W-:Y:S01]  /*109b0*/  UIADD3 UR4, UP0, UR38, 0x470, URZ ;  /* 0x0000047026047890 */ /* 0x000fe2000ff1e03f */
[----:B------:R-:W-:Y:S01]  /*109c0*/  PLOP3.LUT P0, PT, PT, PT, PT, 0x80, 0x0 ;  /* 0x000000000000781c */ /* 0x000fe20003f0f070 */
[----:B------:R-:W-:Y:S01]  /*109d0*/  VIADD R2, R2, 0x34850 ;  /* 0x0003485002027836 */ /* 0x000fe20000000000 */
[----:B------:R-:W-:Y:S01]  /*109e0*/  UMOV UR6, 0x30000 ;  /* 0x0003000000067882 */ /* 0x000fe20000000000 */
[----:B------:R-:W-:Y:S01]  /*109f0*/  UIADD3.X UR5, URZ, UR39, URZ, UP0, !UPT ;  /* 0x000000273f057290 */ /* 0x000fe200087fe43f */
[----:B0-----:R-:W-:-:S05]  /*10a00*/  LOP3.LUT R3, R3, 0x1, RZ, 0xc0, !PT ;  /* 0x0000000103037812 */ /* 0x001fca00078ec0ff */
[----:B------:R-:W-:Y:S01]  /*10a10*/  IMAD R3, R3, 0x1600, RZ ;  /* 0x0000160003037824 */ /* 0x000fe200078e02ff */
[----:B-1----:R-:W-:-:S03]  /*10a20*/  LOP3.LUT R7, R7, 0x1, RZ, 0xc0, !PT ;  /* 0x0000000107077812 */ /* 0x002fc600078ec0ff */
[----:B------:R-:W-:Y:S02]  /*10a30*/  IMAD R3, R19, 0x5800, R3 ;  /* 0x0000580013037824 */ /* 0x000fe400078e0203 */
[----:B------:R-:W-:-:S03]  /*10a40*/  IMAD R7, R7, 0x58, RZ ;  /* 0x0000005807077824 */ /* 0x000fc600078e02ff */
[----:B------:R-:W-:Y:S01]  /*10a50*/  LEA R3, R3, UR36, 0x1 ;  /* 0x0000002403037c11 */ /* 0x000fe2000f8e08ff */
[----:B------:R-:W-:Y:S01]  /*10a60*/  UMOV UR14, 0x0 ;  /* 0x00000000000e7882 */ /* 0x000fe20000000000 */
[----:B------:R-:W-:Y:S01]  /*10a70*/  UMOV UR15, 0x14f00000 ;  /* 0x14f00000000f7882 */ /* 0x000fe20000000000 */
[----:B--2---:R-:W-:Y:S02]  /*10a80*/  IMAD R5, R5, 0xb0, R7 ;  /* 0x000000b005057824 */ /* 0x004fe400078e0207 */
[----:B------:R-:W-:-:S07]  /*10a90*/  VIADD R7, R3, 0x400 ;  /* 0x0000040003077836 */ /* 0x000fce0000000000 */
.L_x_248:
        /* <DEDUP_REMOVED lines=10> */
[----:B------:R-:W-:Y:S01]  /*10b40*/  R2UR UR10, R11 ;  /* 0x000000000b0a72ca */ /* 0x000fe200000e0000 */
[----:B------:R-:W-:Y:S01]  /*10b50*/  VIADD R3, R3, 0x5c00 ;  /* 0x00005c0003037836 */ /* 0x000fe20000000000 */
[----:B------:R-:W-:Y:S01]  /*10b60*/  PLOP3.LUT P0, PT, PT, PT, PT, 0x80, 0x0 ;  /* 0x000000000000781c */ /* 0x000fe20003f0f070 */
[----:B------:R-:W-:Y:S01]  /*10b70*/  UMOV UR6, 0x30000 ;  /* 0x0003000000067882 */ /* 0x000fe20000000000 */
[----:B------:R-:W-:Y:S01]  /*10b80*/  UMOV UR14, 0x0 ;  /* 0x00000000000e7882 */ /* 0x000fe20000000000 */
[----:B------:R-:W-:-:S10]  /*10b90*/  UMOV UR15, 0x14f00000 ;  /* 0x14f00000000f7882 */ /* 0x000fd40000000000 */
.L_x_249:
        /* <DEDUP_REMOVED lines=10> */
[----:B------:R0:W-:Y:S01]  /*10c40*/  STL [R1+0x4], R0 ;  /* 0x0000040001007387 */ /* 0x0001e20000100800 */
[----:B------:R-:W-:-:S07]  /*10c50*/  IMAD.MOV.U32 R17, RZ, RZ, R4 ;  /* 0x000000ffff117224 */ /* 0x000fce00078e0004 */
.L_x_234:
[----:B------:R-:W-:Y:S05]  /*10c60*/  BSYNC B0 ;  /* 0x0000000000007941 */ /* 0x000fea0003800000 */
.L_x_233:
[----:B0-----:R-:W2:Y:S01]  /*10c70*/  LDL.LU R0, [R1+0x24] ;  /* 0x0000240001007983 */ /* 0x001ea20000300800 */
[----:B------:R-:W-:-:S03]  /*10c80*/  IMAD.MOV.U32 R19, RZ, RZ, R6 ;  /* 0x000000ffff137224 */ /* 0x000fc600078e0006 */
[----:B------:R0:W-:Y:S02]  /*10c90*/  STL [R1], R8 ;  /* 0x0000000801007387 */ /* 0x0001e40000100800 */
[----:B0-2---:R-:W-:-:S07]  /*10ca0*/  VIADD R0, R0, 0xfffffffd ;  /* 0xfffffffd00007836 */ /* 0x005fce0000000000 */
.L_x_232:
[----:B------:R-:W2:Y:S01]  /*10cb0*/  LDL.LU R2, [R1+0x20] ;  /* 0x0000200001027983 */ /* 0x000ea20000300800 */
[----:B------:R-:W-:Y:S01]  /*10cc0*/  IMAD.MOV R9, RZ, RZ, -R9 ;  /* 0x000000ffff097224 */ /* 0x000fe200078e0a09 */
[----:B------:R-:W-:Y:S04]  /*10cd0*/  BSSY B0, `(.L_x_231) ;  /* 0x0000154000007945 */ /* 0x000fe80003800000 */
[----:B--2---:R-:W-:-:S13]  /*10ce0*/  ISETP.NE.AND P0, PT, R2, R9, PT ;  /* 0x000000090200720c */ /* 0x004fda0003f05270 */
[----:B------:R-:W-:Y:S05]  /*10cf0*/  @!P0 BRA `(.L_x_250) ;  /* 0x0000001400448947 */ /* 0x000fea0003800000 */
[----:B------:R-:W-:-:S07]  /*10d00*/  IMAD.MOV.U32 R6, RZ, RZ, R17 ;  /* 0x000000ffff067224 */ /* 0x000fce00078e0011 */
.L_x_285:
[----:B--2---:R-:W2:Y:S01]  /*10d10*/  LDL R2, [R1] ;  /* 0x0000000001027983 */ /* 0x004ea20000100800 */
[----:B------:R-:W-:Y:S01]  /*10d20*/  LOP3.LUT P1, RZ, R18, 0x8, RZ, 0xc0, !PT ;  /* 0x0000000812ff7812 */ /* 0x000fe2000782c0ff */
[----:B------:R-:W-:Y:S01]  /*10d30*/  VIADD R4, R19, 0x1 ;  /* 0x0000000113047836 */ /* 0x000fe20000000000 */
[----:B------:R-:W-:Y:S04]  /*10d40*/  BSSY B1, `(.L_x_251) ;  /* 0x00000a3000017945 */ /* 0x000fe80003800000 */
[----:B------:R-:W-:-:S04]  /*10d50*/  ISETP.NE.AND P0, PT, R4, 0x2, PT ;  /* 0x000000020400780c */ /* 0x000fc80003f05270 */
[----:B-1----:R-:W-:Y:S02]  /*10d60*/  SEL R5, RZ, 0x1, P0 ;  /* 0x00000001ff057807 */ /* 0x002fe40000000000 */
[----:B------:R-:W-:Y:S02]  /*10d70*/  SEL R4, R4, RZ, P0 ;  /* 0x000000ff04047207 */ /* 0x000fe40000000000 */
[----:B--2---:R-:W-:Y:S01]  /*10d80*/  LOP3.LUT R5, R2, R5, RZ, 0x3c, !PT ;  /* 0x0000000502057212 */ /* 0x004fe200078e3cff */
[----:B0-----:R-:W-:Y:S06]  /*10d90*/  @!P1 BRA `(.L_x_252) ;  /* 0x0000000800749947 */ /* 0x001fec0003800000 */
[----:B------:R-:W-:Y:S01]  /*10da0*/  LOP3.LUT P1, RZ, R18, 0x4, RZ, 0xc0, !PT ;  /* 0x0000000412ff7812 */ /* 0x000fe2000782c0ff */
[----:B------:R-:W-:-:S12]  /*10db0*/  IMAD.MOV.U32 R8, RZ, RZ, R0 ;  /* 0x000000ffff087224 */ /* 0x000fd800078e0000 */
[----:B------:R-:W-:Y:S05]  /*10dc0*/  @!P1 BRA `(.L_x_253) ;  /* 0x0000000000549947 */ /* 0x000fea0003800000 */
[----:B------:R-:W2:Y:S01]  /*10dd0*/  LDL R10, [R1+0xc] ;  /* 0x00000c00010a7983 */ /* 0x000ea20000100800 */
[----:B------:R-:W0:Y:S01]  /*10de0*/  LDC R7, c[0x0][0x43c] ;  /* 0x00010f00ff077b82 */ /* 0x000e220000000800 */
[----:B------:R-:W-:Y:S02]  /*10df0*/  ULDC.64 UR4, c[0x0][0x428] ;  /* 0x00010a0000047ab9 */ /* 0x000fe40000000a00 */
[----:B------:R-:W3:Y:S01]  /*10e00*/  LDL R9, [R1+0x8] ;  /* 0x0000080001097983 */ /* 0x000ee20000100800 */
[----:B------:R-:W-:Y:S01]  /*10e10*/  ULDC.64 UR6, c[0x0][0x208] ;  /* 0x0000820000067ab9 */ /* 0x000fe20000000a00 */
[----:B0-----:R-:W-:-:S13]  /*10e20*/  ISETP.NE.AND P0, PT, R7, 0x1, PT ;  /* 0x000000010700780c */ /* 0x001fda0003f05270 */
[----:B------:R-:W0:Y:S02]  /*10e30*/  @P0 LDC.64 R2, c[0x0][0x440] ;  /* 0x00011000ff020b82 */ /* 0x000e240000000a00 */
[----:B0-----:R-:W-:-:S04]  /*10e40*/  @P0 IMAD.HI.U32 R6, R0, R2, RZ ;  /* 0x0000000200060227 */ /* 0x001fc800078e00ff */
[----:B------:R-:W-:Y:S01]  /*10e50*/  IMAD.MOV.U32 R2, RZ, RZ, R0 ;  /* 0x000000ffff027224 */ /* 0x000fe200078e0000 */
[----:B------:R-:W-:-:S04]  /*10e60*/  @P0 SHF.R.U32.HI R2, RZ, R3, R6 ;  /* 0x00000003ff020219 */ /* 0x000fc80000011606 */
[--C-:B------:R-:W-:Y:S01]  /*10e70*/  SHF.R.S32.HI R3, RZ, 0x1f, R2.reuse ;  /* 0x0000001fff037819 */ /* 0x100fe20000011402 */
[----:B------:R-:W-:-:S04]  /*10e80*/  IMAD.MOV R8, RZ, RZ, -R2 ;  /* 0x000000ffff087224 */ /* 0x000fc800078e0a02 */
[----:B------:R-:W-:Y:S02]  /*10e90*/  IMAD R8, R7, R8, R0 ;  /* 0x0000000807087224 */ /* 0x000fe400078e0200 */
        /* <DEDUP_REMOVED lines=8> */
.L_x_253:
[----:B------:R-:W-:Y:S01]  /*10f20*/  LEA R3, R4, UR36, 0x3 ;  /* 0x0000002404037c11 */ /* 0x000fe2000f8e18ff */
[----:B------:R-:W-:Y:S01]  /*10f30*/  BSSY B2, `(.L_x_254) ;  /* 0x0000004000027945 */ /* 0x000fe20003800000 */
[----:B------:R-:W-:-:S04]  /*10f40*/  SHF.L.U32 R2, R5, 0x1f, RZ ;  /* 0x0000001f05027819 */ /* 0x000fc800000006ff */
[----:B------:R-:W1:Y:S02]  /*10f50*/  SYNCS.PHASECHK.TRANS64.TRYWAIT P0, [R3+URZ+0x34840], R2 ;  /* 0x03484002030075a7 */ /* 0x000e64000800017f */
[----:B-1----:R-:W-:Y:S05]  /*10f60*/  @!P0 BRA `(.L_x_255) ;  /* 0x0000002800d88947 */ /* 0x002fea0003800000 */
.L_x_336:
[----:B------:R-:W-:Y:S05]  /*10f70*/  BSYNC B2 ;  /* 0x0000000000027941 */ /* 0x000fea0003800000 */
.L_x_254:
[----:B0-----:R-:W2:Y:S01]  /*10f80*/  LDL R7, [R1+0x18] ;  /* 0x0000180001077983 */ /* 0x001ea20000100800 */
[----:B------:R-:W0:Y:S02]  /*10f90*/  S2R R9, SR_TID.X ;  /* 0x0000000000097919 */ /* 0x000e240000002100 */
[----:B0-----:R-:W-:-:S04]  /*10fa0*/  LOP3.LUT R9, R9, 0x7f, RZ, 0xc0, !PT ;  /* 0x0000007f09097812 */ /* 0x001fc800078ec0ff */
[----:B------:R-:W-:-:S13]  /*10fb0*/  ISETP.NE.AND P0, PT, R9, RZ, PT ;  /* 0x000000ff0900720c */ /* 0x000fda0003f05270 */
[----:B-1----:R-:W-:-:S04]  /*10fc0*/  @!P0 IMAD.MOV.U32 R2, RZ, RZ, 0xb000 ;  /* 0x0000b000ff028424 */ /* 0x002fc800078e00ff */
[----:B------:R2:W-:Y:S02]  /*10fd0*/  @!P0 SYNCS.ARRIVE.TRANS64 RZ, [R3+URZ+0x34830], R2 ;  /* 0x0348300203ff89a7 */ /* 0x0005e4000800003f */
[----:B--2---:R-:W-:-:S04]  /*10fe0*/  PRMT R2, R7, 0x9910, RZ ;  /* 0x0000991007027816 */ /* 0x004fc800000000ff */
[----:B------:R-:W-:-:S13]  /*10ff0*/  ISETP.NE.AND P1, PT, R2, 0x2, PT ;  /* 0x000000020200780c */ /* 0x000fda0003f25270 */
[----:B------:R-:W-:Y:S05]  /*11000*/  @P1 BRA `(.L_x_256) ;  /* 0x0000000000041947 */ /* 0x000fea0003800000 */
[----:B------:R-:W-:Y:S01]  /*11010*/  BPT.TRAP 0x1 ;  /* 0x000000040000795c */ /* 0x000fe20000300000 */
.L_x_256:
[----:B------:R-:W-:Y:S01]  /*11020*/  LOP3.LUT P0, RZ, R18, 0x2, RZ, 0xc0, !PT ;  /* 0x0000000212ff7812 */ /* 0x000fe2000780c0ff */
[----:B------:R-:W-:-:S12]  /*11030*/  BSSY B2, `(.L_x_257) ;  /* 0x0000003000027945 */ /* 0x000fd80003800000 */
[----:B------:R-:W-:Y:S05]  /*11040*/  @P0 BRA `(.L_x_258) ;  /* 0x0000000000040947 */ /* 0x000fea0003800000 */
[----:B------:R-:W-:Y:S01]  /*11050*/  BPT.TRAP 0x1 ;  /* 0x000000040000795c */ /* 0x000fe20000300000 */
.L_x_258:
[----:B------:R-:W-:Y:S05]  /*11060*/  BSYNC B2 ;  /* 0x0000000000027941 */ /* 0x000fea0003800000 */
.L_x_257:
[----:B------:R-:W0:Y:S01]  /*11070*/  S2R R2, SR_CgaCtaId ;  /* 0x0000000000027919 */ /* 0x000e220000008800 */
[----:B------:R-:W-:Y:S01]  /*11080*/  IMAD.MOV.U32 R10, RZ, RZ, RZ ;  /* 0x000000ffff0a7224 */ /* 0x000fe200078e00ff */
[----:B------:R-:W-:Y:S01]  /*11090*/  UIADD3 UR4, UP0, UR38, 0x370, URZ ;  /* 0x0000037026047890 */ /* 0x000fe2000ff1e03f */
[----:B------:R-:W-:Y:S01]  /*110a0*/  PLOP3.LUT P0, PT, PT, PT, PT, 0x80, 0x0 ;  /* 0x000000000000781c */ /* 0x000fe20003f0f070 */
[----:B------:R-:W1:Y:S01]  /*110b0*/  S2R R7, SR_CgaCtaId ;  /* 0x0000000000077919 */ /* 0x000e620000008800 */
[----:B------:R-:W-:Y:S01]  /*110c0*/  IADD3 R3, R3, 0x34830, RZ ;  /* 0x0003483003037810 */ /* 0x000fe20007ffe0ff */
[----:B------:R-:W-:Y:S01]  /*110d0*/  UIADD3.X UR5, URZ, UR39, URZ, UP0, !UPT ;  /* 0x000000273f057290 */ /* 0x000fe200087fe43f */
[----:B------:R-:W-:Y:S01]  /*110e0*/  R2UR UR10, R10 ;  /* 0x000000000a0a72ca */ /* 0x000fe200000e0000 */
[----:B------:R-:W-:Y:S01]  /*110f0*/  UMOV UR6, 0x30000 ;  /* 0x0003000000067882 */ /* 0x000fe20000000000 */
[----:B------:R-:W-:Y:S01]  /*11100*/  UMOV UR14, 0x0 ;  /* 0x00000000000e7882 */ /* 0x000fe20000000000 */
[----:B------:R-:W-:Y:S01]  /*11110*/  UMOV UR15, 0x14f00000 ;  /* 0x14f00000000f7882 */ /* 0x000fe20000000000 */
[----:B0-----:R-:W-:-:S02]  /*11120*/  LOP3.LUT R2, R2, 0x1, RZ, 0xc0, !PT ;  /* 0x0000000102027812 */ /* 0x001fc400078ec0ff */
[----:B-1----:R-:W-:-:S03]  /*11130*/  LOP3.LUT R7, R7, 0x1, RZ, 0xc0, !PT ;  /* 0x0000000107077812 */ /* 0x002fc600078ec0ff */
[----:B------:R-:W-:-:S04]  /*11140*/  IMAD R2, R2, 0x1600, RZ ;  /* 0x0000160002027824 */ /* 0x000fc800078e02ff */
[----:B------:R-:W-:Y:S02]  /*11150*/  IMAD R2, R4, 0x5800, R2 ;  /* 0x0000580004027824 */ /* 0x000fe400078e0202 */
[----:B------:R-:W-:-:S03]  /*11160*/  IMAD R7, R7, 0x58, RZ ;  /* 0x0000005807077824 */ /* 0x000fc600078e02ff */
[----:B------:R-:W-:Y:S01]  /*11170*/  LEA R2, R2, UR36, 0x1 ;  /* 0x0000002402027c11 */ /* 0x000fe2000f8e08ff */
[----:B------:R-:W-:-:S04]  /*11180*/  IMAD R7, R8, 0xb0, R7 ;  /* 0x000000b008077824 */ /* 0x000fc800078e0207 */
[----:B------:R-:W-:-:S07]  /*11190*/  VIADD R9, R2, 0x1e400 ;  /* 0x0001e40002097836 */ /* 0x000fce0000000000 */
.L_x_259:
        /* <DEDUP_REMOVED lines=17> */
.L_x_260:
        /* <DEDUP_REMOVED lines=16> */
.L_x_337:
[----:B------:R-:W-:Y:S05]  /*113b0*/  BSYNC B2 ;  /* 0x0000000000027941 */ /* 0x000fea0003800000 */
.L_x_261:
[----:B------:R-:W1:Y:S02]  /*113c0*/  S2R R7, SR_TID.X ;  /* 0x0000000000077919 */ /* 0x000e640000002100 */
[----:B-1----:R-:W-:-:S04]  /*113d0*/  LOP3.LUT R7, R7, 0x7f, RZ, 0xc0, !PT ;  /* 0x0000007f07077812 */ /* 0x002fc800078ec0ff */
[----:B------:R-:W-:-:S13]  /*113e0*/  ISETP.NE.AND P0, PT, R7, RZ, PT ;  /* 0x000000ff0700720c */ /* 0x000fda0003f05270 */
[----:B0-----:R-:W-:-:S04]  /*113f0*/  @!P0 IMAD.MOV.U32 R3, RZ, RZ, 0xb000 ;  /* 0x0000b000ff038424 */ /* 0x001fc800078e00ff */
[----:B------:R0:W-:Y:S01]  /*11400*/  @!P0 SYNCS.ARRIVE.TRANS64 RZ, [R2+URZ+0x34850], R3 ;  /* 0x0348500302ff89a7 */ /* 0x0001e2000800003f */
[----:B------:R-:W-:Y:S05]  /*11410*/  @P1 BRA `(.L_x_263) ;  /* 0x0000000000041947 */ /* 0x000fea0003800000 */
[----:B------:R-:W-:Y:S01]  /*11420*/  BPT.TRAP 0x1 ;  /* 0x000000040000795c */ /* 0x000fe20000300000 */
.L_x_263:
[----:B------:R-:W-:Y:S01]  /*11430*/  LOP3.LUT P0, RZ, R18, 0x2, RZ, 0xc0, !PT ;  /* 0x0000000212ff7812 */ /* 0x000fe2000780c0ff */
[----:B------:R-:W-:-:S12]  /*11440*/  BSSY B2, `(.L_x_264) ;  /* 0x0000003000027945 */ /* 0x000fd80003800000 */
[----:B------:R-:W-:Y:S05]  /*11450*/  @P0 BRA `(.L_x_265) ;  /* 0x0000000000040947 */ /* 0x000fea0003800000 */
[----:B------:R-:W-:Y:S01]  /*11460*/  BPT.TRAP 0x1 ;  /* 0x000000040000795c */ /* 0x000fe20000300000 */
.L_x_265:
[----:B------:R-:W-:Y:S05]  /*11470*/  BSYNC B2 ;  /* 0x0000000000027941 */ /* 0x000fea0003800000 */
.L_x_264:
        /* <DEDUP_REMOVED lines=19> */
.L_x_266:
        /* <DEDUP_REMOVED lines=16> */
.L_x_267:
        /* <DEDUP_REMOVED lines=12> */
.L_x_252:
[----:B------:R-:W-:Y:S05]  /*11770*/  BSYNC B1 ;  /* 0x0000000000017941 */ /* 0x000fea0003800000 */
.L_x_251:
[----:B------:R-:W-:Y:S01]  /*11780*/  VIADD R19, R4, 0x1 ;  /* 0x0000000104137836 */ /* 0x000fe20000000000 */
[----:B------:R-:W-:Y:S01]  /*11790*/  LOP3.LUT P1, RZ, R18, 0x8, RZ, 0xc0, !PT ;  /* 0x0000000812ff7812 */ /* 0x000fe2000782c0ff */
[----:B------:R-:W-:Y:S03]  /*117a0*/  BSSY B1, `(.L_x_268) ;  /* 0x00000a3000017945 */ /* 0x000fe60003800000 */
[----:B------:R-:W-:-:S04]  /*117b0*/  ISETP.NE.AND P0, PT, R19, 0x2, PT ;  /* 0x000000021300780c */ /* 0x000fc80003f05270 */
[----:B------:R-:W-:Y:S02]  /*117c0*/  SEL R2, RZ, 0x1, P0 ;  /* 0x00000001ff027807 */ /* 0x000fe40000000000 */
[----:B------:R-:W-:Y:S02]  /*117d0*/  SEL R19, R19, RZ, P0 ;  /* 0x000000ff13137207 */ /* 0x000fe40000000000 */
[----:B------:R-:W-:-:S05]  /*117e0*/  LOP3.LUT R9, R5, R2, RZ, 0x3c, !PT ;  /* 0x0000000205097212 */ /* 0x000fca00078e3cff */
[----:B------:R1:W-:Y:S01]  /*117f0*/  STL [R1], R9 ;  /* 0x0000000901007387 */ /* 0x0003e20000100800 */
[----:B------:R-:W-:Y:S05]  /*11800*/  @!P1 BRA `(.L_x_269) ;  /* 0x0000000800709947 */ /* 0x000fea0003800000 */
[----:B------:R-:W-:Y:S01]  /*11810*/  LOP3.LUT P1, RZ, R18, 0x4, RZ, 0xc0, !PT ;  /* 0x0000000412ff7812 */ /* 0x000fe2000782c0ff */
[----:B0-----:R-:W-:-:S12]  /*11820*/  VIADD R8, R0, 0xffffffff ;  /* 0xffffffff00087836 */ /* 0x001fd80000000000 */
        /* <DEDUP_REMOVED lines=22> */
.L_x_270:
[----:B------:R-:W-:Y:S01]  /*11990*/  LEA R3, R19, UR36, 0x3 ;  /* 0x0000002413037c11 */ /* 0x000fe2000f8e18ff */
[----:B------:R-:W-:Y:S01]  /*119a0*/  BSSY B2, `(.L_x_271) ;  /* 0x0000004000027945 */ /* 0x000fe20003800000 */
[----:B------:R-:W-:-:S04]  /*119b0*/  SHF.L.U32 R2, R9, 0x1f, RZ ;  /* 0x0000001f09027819 */ /* 0x000fc800000006ff */
[----:B------:R-:W2:Y:S02]  /*119c0*/  SYNCS.PHASECHK.TRANS64.TRYWAIT P0, [R3+URZ+0x34840], R2 ;  /* 0x03484002030075a7 */ /* 0x000ea4000800017f */
[----:B--2---:R-:W-:Y:S05]  /*119d0*/  @!P0 BRA `(.L_x_272) ;  /* 0x0000002000648947 */ /* 0x004fea0003800000 */
.L_x_338:
[----:B------:R-:W-:Y:S05]  /*119e0*/  BSYNC B2 ;  /* 0x0000000000027941 */ /* 0x000fea0003800000 */
.L_x_271:
[----:B0-----:R-:W3:Y:S01]  /*119f0*/  LDL R7, [R1+0x18] ;  /* 0x0000180001077983 */ /* 0x001ee20000100800 */
[----:B-1----:R-:W0:Y:S02]  /*11a00*/  S2R R9, SR_TID.X ;  /* 0x0000000000097919 */ /* 0x002e240000002100 */
        /* <DEDUP_REMOVED lines=8> */
.L_x_273:
[----:B------:R-:W-:Y:S01]  /*11a90*/  LOP3.LUT P0, RZ, R18, 0x2, RZ, 0xc0, !PT ;  /* 0x0000000212ff7812 */ /* 0x000fe2000780c0ff */
[----:B------:R-:W-:-:S12]  /*11aa0*/  BSSY B2, `(.L_x_274) ;  /* 0x0000003000027945 */ /* 0x000fd80003800000 */
[----:B------:R-:W-:Y:S05]  /*11ab0*/  @P0 BRA `(.L_x_275) ;  /* 0x0000000000040947 */ /* 0x000fea0003800000 */
[----:B------:R-:W-:Y:S01]  /*11ac0*/  BPT.TRAP 0x1 ;  /* 0x000000040000795c */ /* 0x000fe20000300000 */
.L_x_275:
[----:B------:R-:W-:Y:S05]  /*11ad0*/  BSYNC B2 ;  /* 0x0000000000027941 */ /* 0x000fea0003800000 */
.L_x_274:
[----:B------:R-:W0:Y:S01]  /*11ae0*/  S2R R2, SR_CgaCtaId ;  /* 0x0000000000027919 */ /* 0x000e220000008800 */
[----:B------:R-:W-:Y:S01]  /*11af0*/  IMAD.MOV.U32 R10, RZ, RZ, RZ ;  /* 0x000000ffff0a7224 */ /* 0x000fe200078e00ff */
[----:B------:R-:W-:Y:S01]  /*11b00*/  UIADD3 UR4, UP0, UR38, 0x370, URZ ;  /* 0x0000037026047890 */ /* 0x000fe2000ff1e03f */
[----:B------:R-:W-:Y:S01]  /*11b10*/  PLOP3.LUT P0, PT, PT, PT, PT, 0x80, 0x0 ;  /* 0x000000000000781c */ /* 0x000fe20003f0f070 */
[----:B------:R-:W1:Y:S01]  /*11b20*/  S2R R7, SR_CgaCtaId ;  /* 0x0000000000077919 */ /* 0x000e620000008800 */
[----:B------:R-:W-:Y:S01]  /*11b30*/  VIADD R3, R3, 0x34830 ;  /* 0x0003483003037836 */ /* 0x000fe20000000000 */
[----:B------:R-:W-:Y:S01]  /*11b40*/  R2UR UR10, R10 ;  /* 0x000000000a0a72ca */ /* 0x000fe200000e0000 */
[----:B------:R-:W-:Y:S01]  /*11b50*/  UIADD3.X UR5, URZ, UR39, URZ, UP0, !UPT ;  /* 0x000000273f057290 */ /* 0x000fe200087fe43f */
        /* <DEDUP_REMOVED lines=11> */
.L_x_276:
        /* <DEDUP_REMOVED lines=17> */
.L_x_277:
        /* <DEDUP_REMOVED lines=10> */
[----:B------:R-:W-:Y:S01]  /*11dc0*/  SHF.L.U32 R5, R5, 0x1f, RZ ;  /* 0x0000001f05057819 */ /* 0x000fe200000006ff */
[----:B------:R-:W-:Y:S01]  /*11dd0*/  BSSY B2, `(.L_x_278) ;  /* 0x0000004000027945 */ /* 0x000fe20003800000 */
[----:B------:R-:W-:-:S04]  /*11de0*/  LEA R2, R4, UR36, 0x3 ;  /* 0x0000002404027c11 */ /* 0x000fc8000f8e18ff */
[----:B------:R-:W0:Y:S02]  /*11df0*/  SYNCS.PHASECHK.TRANS64.TRYWAIT P0, [R2+URZ+0x34860], R5 ;  /* 0x03486005020075a7 */ /* 0x000e24000800017f */
[----:B0-----:R-:W-:Y:S05]  /*11e00*/  @!P0 BRA `(.L_x_279) ;  /* 0x0000001c006c8947 */ /* 0x001fea0003800000 */
.L_x_339:
[----:B------:R-:W-:Y:S05]  /*11e10*/  BSYNC B2 ;  /* 0x0000000000027941 */ /* 0x000fea0003800000 */
.L_x_278:
[----:B------:R-:W1:Y:S02]  /*11e20*/  S2R R3, SR_TID.X ;  /* 0x0000000000037919 */ /* 0x000e640000002100 */
[----:B-1----:R-:W-:-:S04]  /*11e30*/  LOP3.LUT R3, R3, 0x7f, RZ, 0xc0, !PT ;  /* 0x0000007f03037812 */ /* 0x002fc800078ec0ff */
[----:B------:R-:W-:-:S13]  /*11e40*/  ISETP.NE.AND P0, PT, R3, RZ, PT ;  /* 0x000000ff0300720c */ /* 0x000fda0003f05270 */
[----:B------:R-:W-:-:S04]  /*11e50*/  @!P0 IMAD.MOV.U32 R3, RZ, RZ, 0xb000 ;  /* 0x0000b000ff038424 */ /* 0x000fc800078e00ff */
[----:B------:R1:W-:Y:S01]  /*11e60*/  @!P0 SYNCS.ARRIVE.TRANS64 RZ, [R2+URZ+0x34850], R3 ;  /* 0x0348500302ff89a7 */ /* 0x0003e2000800003f */
[----:B------:R-:W-:Y:S05]  /*11e70*/  @P1 BRA `(.L_x_280) ;  /* 0x0000000000041947 */ /* 0x000fea0003800000 */
[----:B------:R-:W-:Y:S01]  /*11e80*/  BPT.TRAP 0x1 ;  /* 0x000000040000795c */ /* 0x000fe20000300000 */
.L_x_280:
[----:B------:R-:W-:Y:S01]  /*11e90*/  LOP3.LUT P0, RZ, R18, 0x2, RZ, 0xc0, !PT ;  /* 0x0000000212ff7812 */ /* 0x000fe2000780c0ff */
[----:B------:R-:W-:-:S12]  /*11ea0*/  BSSY B2, `(.L_x_281) ;  /* 0x0000003000027945 */ /* 0x000fd80003800000 */
[----:B------:R-:W-:Y:S05]  /*11eb0*/  @P0 BRA `(.L_x_282) ;  /* 0x0000000000040947 */ /* 0x000fea0003800000 */
[----:B------:R-:W-:Y:S01]  /*11ec0*/  BPT.TRAP 0x1 ;  /* 0x000000040000795c */ /* 0x000fe20000300000 */
.L_x_282:
[----:B------:R-:W-:Y:S05]  /*11ed0*/  BSYNC B2 ;  /* 0x0000000000027941 */ /* 0x000fea0003800000 */
.L_x_281:
[----:B0-----:R-:W2:Y:S01]  /*11ee0*/  LDL.LU R5, [R1+0x4] ;  /* 0x0000040001057983 */ /* 0x001ea20000300800 */
[----:B-1----:R-:W0:Y:S01]  /*11ef0*/  S2R R3, SR_CgaCtaId ;  /* 0x0000000000037919 */ /* 0x002e220000008800 */
        /* <DEDUP_REMOVED lines=17> */
.L_x_283:
        /* <DEDUP_REMOVED lines=16> */
.L_x_284:
        /* <DEDUP_REMOVED lines=12> */
.L_x_269:
[----:B------:R-:W-:Y:S05]  /*121d0*/  BSYNC B1 ;  /* 0x0000000000017941 */ /* 0x000fea0003800000 */
.L_x_268:
[C---:B------:R-:W-:Y:S01]  /*121e0*/  ISETP.GT.AND P0, PT, R0.reuse, 0x1, PT ;  /* 0x000000010000780c */ /* 0x040fe20003f04270 */
[----:B------:R-:W-:-:S12]  /*121f0*/  VIADD R0, R0, 0xfffffffe ;  /* 0xfffffffe00007836 */ /* 0x000fd80000000000 */
[----:B------:R-:W-:Y:S05]  /*12200*/  @P0 BRA `(.L_x_285) ;  /* 0xffffffe800c00947 */ /* 0x000fea000383ffff */
.L_x_250:
[----:B------:R-:W-:Y:S05]  /*12210*/  BSYNC B0 ;  /* 0x0000000000007941 */ /* 0x000fea0003800000 */
.L_x_231:
[----:B------:R-:W-:Y:S01]  /*12220*/  LOP3.LUT P0, RZ, R18, 0x8, RZ, 0xc0, !PT ;  /* 0x0000000812ff7812 */ /* 0x000fe2000780c0ff */
[----:B------:R-:W-:-:S12]  /*12230*/  BSSY B0, `(.L_x_286) ;  /* 0x0000045000007945 */ /* 0x000fd80003800000 */
[----:B------:R-:W-:Y:S05]  /*12240*/  @!P0 BRA `(.L_x_287) ;  /* 0x00000004000c8947 */ /* 0x000fea0003800000 */
[----:B------:R-:W3:Y:S01]  /*12250*/  LDL R2, [R1] ;  /* 0x0000000001027983 */ /* 0x000ee20000100800 */
[----:B0-----:R-:W-:Y:S01]  /*12260*/  LEA R0, R19, UR36, 0x3 ;  /* 0x0000002413007c11 */ /* 0x001fe2000f8e18ff */
[----:B------:R-:W-:Y:S01]  /*12270*/  BSSY B1, `(.L_x_288) ;  /* 0x0000004000017945 */ /* 0x000fe20003800000 */
[----:B---3--:R-:W-:-:S04]  /*12280*/  SHF.L.U32 R3, R2, 0x1f, RZ ;  /* 0x0000001f02037819 */ /* 0x008fc800000006ff */
[----:B------:R-:W0:Y:S02]  /*12290*/  SYNCS.PHASECHK.TRANS64.TRYWAIT P0, [R0+URZ+0x34860], R3 ;  /* 0x03486003000075a7 */ /* 0x000e24000800017f */
[----:B0-----:R-:W-:Y:S05]  /*122a0*/  @!P0 BRA `(.L_x_289) ;  /* 0x0000001800588947 */ /* 0x001fea0003800000 */
.L_x_340:
[----:B------:R-:W-:Y:S05]  /*122b0*/  BSYNC B1 ;  /* 0x0000000000017941 */ /* 0x000fea0003800000 */
.L_x_288:
[----:B------:R-:W3:Y:S01]  /*122c0*/  LDL R2, [R1+0x18] ;  /* 0x0000180001027983 */ /* 0x000ee20000100800 */
[----:B------:R-:W4:Y:S02]  /*122d0*/  S2R R4, SR_TID.X ;  /* 0x0000000000047919 */ /* 0x000f240000002100 */
[----:B----4-:R-:W-:-:S04]  /*122e0*/  LOP3.LUT R4, R4, 0x7f, RZ, 0xc0, !PT ;  /* 0x0000007f04047812 */ /* 0x010fc800078ec0ff */
[----:B------:R-:W-:-:S13]  /*122f0*/  ISETP.NE.AND P0, PT, R4, RZ, PT ;  /* 0x000000ff0400720c */ /* 0x000fda0003f05270 */
[----:B0-----:R-:W-:-:S04]  /*12300*/  @!P0 IMAD.MOV.U32 R3, RZ, RZ, 0xb000 ;  /* 0x0000b000ff038424 */ /* 0x001fc800078e00ff */
[----:B------:R0:W-:Y:S01]  /*12310*/  @!P0 SYNCS.ARRIVE.TRANS64 RZ, [R0+URZ+0x34850], R3 ;  /* 0x0348500300ff89a7 */ /* 0x0001e2000800003f */
[----:B---3--:R-:W-:-:S04]  /*12320*/  PRMT R2, R2, 0x9910, RZ ;  /* 0x0000991002027816 */ /* 0x008fc800000000ff */
[----:B------:R-:W-:-:S13]  /*12330*/  ISETP.NE.AND P0, PT, R2, 0x2, PT ;  /* 0x000000020200780c */ /* 0x000fda0003f05270 */
[----:B0-----:R-:W-:Y:S05]  /*12340*/  @P0 BRA `(.L_x_290) ;  /* 0x0000000000040947 */ /* 0x001fea0003800000 */
[----:B------:R-:W-:Y:S01]  /*12350*/  BPT.TRAP 0x1 ;  /* 0x000000040000795c */ /* 0x000fe20000300000 */
.L_x_290:
[----:B------:R-:W-:Y:S01]  /*12360*/  LOP3.LUT P0, RZ, R18, 0x2, RZ, 0xc0, !PT ;  /* 0x0000000212ff7812 */ /* 0x000fe2000780c0ff */
[----:B------:R-:W-:-:S12]  /*12370*/  BSSY B1, `(.L_x_291) ;  /* 0x0000003000017945 */ /* 0x000fd80003800000 */
[----:B------:R-:W-:Y:S05]  /*12380*/  @P0 BRA `(.L_x_292) ;  /* 0x0000000000040947 */ /* 0x000fea0003800000 */
[----:B------:R-:W-:Y:S01]  /*12390*/  BPT.TRAP 0x1 ;  /* 0x000000040000795c */ /* 0x000fe20000300000 */
.L_x_292:
[----:B------:R-:W-:Y:S05]  /*123a0*/  BSYNC B1 ;  /* 0x0000000000017941 */ /* 0x000fea0003800000 */
.L_x_291:
[----:B------:R-:W3:Y:S01]  /*123b0*/  LDL R2, [R1+0x4] ;  /* 0x0000040001027983 */ /* 0x000ee20000100800 */
[----:B------:R-:W0:Y:S01]  /*123c0*/  S2R R3, SR_CgaCtaId ;  /* 0x0000000000037919 */ /* 0x000e220000008800 */
[----:B------:R-:W4:Y:S01]  /*123d0*/  S2R R4, SR_CgaCtaId ;  /* 0x0000000000047919 */ /* 0x000f220000008800 */
[----:B------:R-:W-:Y:S01]  /*123e0*/  UIADD3 UR4, UP0, UR38, 0x470, URZ ;  /* 0x0000047026047890 */ /* 0x000fe2000ff1e03f */
[----:B------:R-:W-:Y:S01]  /*123f0*/  PLOP3.LUT P0, PT, PT, PT, PT, 0x80, 0x0 ;  /* 0x000000000000781c */ /* 0x000fe20003f0f070 */
[----:B------:R-:W-:Y:S01]  /*12400*/  VIADD R0, R0, 0x34850 ;  /* 0x0003485000007836 */ /* 0x000fe20000000000 */
[----:B------:R-:W-:Y:S01]  /*12410*/  UMOV UR6, 0x30000 ;  /* 0x0003000000067882 */ /* 0x000fe20000000000 */
[----:B------:R-:W-:Y:S01]  /*12420*/  UIADD3.X UR5, URZ, UR39, URZ, UP0, !UPT ;  /* 0x000000273f057290 */ /* 0x000fe200087fe43f */
[----:B0-----:R-:W-:Y:S02]  /*12430*/  LOP3.LUT R3, R3, 0x1, RZ, 0xc0, !PT ;  /* 0x0000000103037812 */ /* 0x001fe400078ec0ff */
[----:B----4-:R-:W-:-:S03]  /*12440*/  LOP3.LUT R4, R4, 0x1, RZ, 0xc0, !PT ;  /* 0x0000000104047812 */ /* 0x010fc600078ec0ff */
[----:B------:R-:W-:-:S04]  /*12450*/  IMAD R3, R3, 0x1600, RZ ;  /* 0x0000160003037824 */ /* 0x000fc800078e02ff */
[----:B------:R-:W-:Y:S02]  /*12460*/  IMAD R3, R19, 0x5800, R3 ;  /* 0x0000580013037824 */ /* 0x000fe400078e0203 */
[----:B------:R-:W-:-:S03]  /*12470*/  IMAD R4, R4, 0x58, RZ ;  /* 0x0000005804047824 */ /* 0x000fc600078e02ff */
[----:B------:R-:W-:Y:S01]  /*12480*/  LEA R3, R3, UR36, 0x1 ;  /* 0x0000002403037c11 */ /* 0x000fe2000f8e08ff */
[----:B------:R-:W-:Y:S01]  /*12490*/  UMOV UR14, 0x0 ;  /* 0x00000000000e7882 */ /* 0x000fe20000000000 */
[----:B------:R-:W-:Y:S01]  /*124a0*/  UMOV UR15, 0x14f00000 ;  /* 0x14f00000000f7882 */ /* 0x000fe20000000000 */
[----:B------:R-:W-:Y:S01]  /*124b0*/  UMOV UR10, URZ ;  /* 0x0000003f000a7c82 */ /* 0x000fe20008000000 */
[----:B---3--:R-:W-:Y:S02]  /*124c0*/  IMAD R2, R2, 0xb0, R4 ;  /* 0x000000b002027824 */ /* 0x008fe400078e0204 */
[----:B------:R-:W-:-:S07]  /*124d0*/  VIADD R4, R3, 0x400 ;  /* 0x0000040003047836 */ /* 0x000fce0000000000 */
.L_x_293:
        /* <DEDUP_REMOVED lines=10> */
[----:B------:R-:W-:Y:S01]  /*12580*/  PLOP3.LUT P0, PT, PT, PT, PT, 0x80, 0x0 ;  /* 0x000000000000781c */ /* 0x000fe20003f0f070 */
[----:B------:R-:W-:Y:S01]  /*12590*/  VIADD R3, R3, 0x5c00 ;  /* 0x00005c0003037836 */ /* 0x000fe20000000000 */
[----:B------:R-:W-:Y:S01]  /*125a0*/  UMOV UR6, 0x30000 ;  /* 0x0003000000067882 */ /* 0x000fe20000000000 */
[----:B------:R-:W-:Y:S01]  /*125b0*/  UMOV UR14, 0x0 ;  /* 0x00000000000e7882 */ /* 0x000fe20000000000 */
[----:B------:R-:W-:Y:S01]  /*125c0*/  UMOV UR15, 0x14f00000 ;  /* 0x14f00000000f7882 */ /* 0x000fe20000000000 */
[----:B------:R-:W-:-:S08]  /*125d0*/  UMOV UR10, 0x40 ;  /* 0x00000040000a7882 */ /* 0x000fd00000000000 */
.L_x_294:
        /* <DEDUP_REMOVED lines=9> */
[----:B---3--:R-:W-:Y:S05]  /*12670*/  @P0 BRA.U.ANY `(.L_x_294) ;  /* 0xfffffffd00d80947 */ /* 0x008fea000393ffff */
.L_x_287:
[----:B------:R-:W-:Y:S05]  /*12680*/  BSYNC B0 ;  /* 0x0000000000007941 */ /* 0x000fea0003800000 */
.L_x_286:
[----:B------:R-:W3:Y:S01]  /*12690*/  LDL.LU R6, [R1+0x28] ;  /* 0x0000280001067983 */ /* 0x000ee20000300800 */
[----:B------:R-:W-:Y:S01]  /*126a0*/  VIADD R19, R19, 0x1 ;  /* 0x0000000113137836 */ /* 0x000fe20000000000 */
[----:B------:R-:W-:Y:S02]  /*126b0*/  ULDC UR4, c[0x0][0xc34] ;  /* 0x00030d0000047ab9 */ /* 0x000fe40000000800 */
[----:B-1----:R-:W4:Y:S04]  /*126c0*/  LDL.LU R5, [R1] ;  /* 0x0000000001057983 */ /* 0x002f280000300800 */
[----:B------:R-:W5:Y:S01]  /*126d0*/  LDL.LU R4, [R1+0x34] ;  /* 0x0000340001047983 */ /* 0x000f620000300800 */
[----:B------:R-:W-:-:S04]  /*126e0*/  ISETP.NE.AND P0, PT, R19, 0x2, PT ;  /* 0x000000021300780c */ /* 0x000fc80003f05270 */
[----:B0-----:R-:W-:Y:S02]  /*126f0*/  SEL R0, RZ, 0x1, P0 ;  /* 0x00000001ff007807 */ /* 0x001fe40000000000 */
[----:B------:R-:W-:Y:S02]  /*12700*/  SEL R19, R19, RZ, P0 ;  /* 0x000000ff13137207 */ /* 0x000fe40000000000 */
[----:B---3--:R-:W-:Y:S02]  /*12710*/  IADD3 R6, R6, UR37, RZ ;  /* 0x0000002506067c10 */ /* 0x008fe4000fffe0ff */
[----:B----4-:R-:W-:-:S03]  /*12720*/  LOP3.LUT R5, R5, R0, RZ, 0x3c, !PT ;  /* 0x0000000005057212 */ /* 0x010fc600078e3cff */
[----:B------:R0:W-:Y:S01]  /*12730*/  STL [R1+0x28], R6 ;  /* 0x0000280601007387 */ /* 0x0001e20000100800 */
[----:B------:R-:W-:Y:S01]  /*12740*/  ISETP.GE.AND P1, PT, R6, UR4, PT ;  /* 0x0000000406007c0c */ /* 0x000fe2000bf26270 */
[----:B-----5:R-:W-:-:S05]  /*12750*/  VIADD R4, R4, 0x1 ;  /* 0x0000000104047836 */ /* 0x020fca0000000000 */
[----:B------:R0:W-:Y:S04]  /*12760*/  STL [R1+0x34], R4 ;  /* 0x0000340401007387 */ /* 0x0001e80000100800 */
[----:B------:R0:W-:Y:S03]  /*12770*/  STL [R1], R5 ;  /* 0x0000000501007387 */ /* 0x0001e60000100800 */
[----:B------:R-:W-:Y:S05]  /*12780*/  @!P1 BRA `(.L_x_295) ;  /* 0xffffffc000609947 */ /* 0x000fea000383ffff */
[----:B------:R-:W-:-:S07]  /*12790*/  LOP3.LUT R2, R4, 0x1, RZ, 0xc, !PT ;  /* 0x0000000104027812 */ /* 0x000fce00078e0cff */
.L_x_214:
[----:B0-----:R-:W0:Y:S01]  /*127a0*/  S2R R3, SR_CgaCtaId ;  /* 0x0000000000037919 */ /* 0x001e220000008800 */
[----:B------:R-:W-:Y:S01]  /*127b0*/  MOV R0, 0x400 ;  /* 0x0000040000007802 */ /* 0x000fe20000000f00 */
[----:B------:R-:W-:Y:S03]  /*127c0*/  BSSY B0, `(.L_x_296) ;  /* 0x0000005000007945 */ /* 0x000fe60003800000 */
[----:B0-----:R-:W-:Y:S02]  /*127d0*/  LEA R0, R3, R0, 0x18 ;  /* 0x0000000003007211 */ /* 0x001fe400078ec0ff */
[----:B------:R-:W-:-:S04]  /*127e0*/  SHF.L.U32 R3, R2, 0x1f, RZ ;  /* 0x0000001f02037819 */ /* 0x000fc800000006ff */
[----:B------:R-:W0:Y:S02]  /*127f0*/  SYNCS.PHASECHK.TRANS64.TRYWAIT P0, [R0+URZ+0x34820], R3 ;  /* 0x03482003000075a7 */ /* 0x000e24000800017f */
[----:B0-----:R-:W-:Y:S05]  /*12800*/  @!P0 BRA `(.L_x_297) ;  /* 0x0000001400148947 */ /* 0x001fea0003800000 */
.L_x_341:
[----:B------:R-:W-:Y:S05]  /*12810*/  BSYNC B0 ;  /* 0x0000000000007941 */ /* 0x000fea0003800000 */
.L_x_296:
[----:B------:R-:W-:-:S03]  /*12820*/  UMOV UR4, 0xffffffff ;  /* 0xffffffff00047882 */ /* 0x000fc60000000000 */
[----:B------:R-:W-:Y:S05]  /*12830*/  BRA.DIV UR4, `(.L_x_298) ;  /* 0x00000016041c7947 */ /* 0x000fea000b800000 */
[----:B------:R-:W1:Y:S02]  /*12840*/  S2R R2, SR_TID.X ;  /* 0x0000000000027919 */ /* 0x000e640000002100 */
[----:B-1----:R-:W-:-:S04]  /*12850*/  SHF.R.U32.HI R2, RZ, 0x5, R2 ;  /* 0x00000005ff027819 */ /* 0x002fc80000011602 */
[----:B------:R-:W-:-:S05]  /*12860*/  LOP3.LUT R2, R2, 0x3, RZ, 0xc0, !PT ;  /* 0x0000000302027812 */ /* 0x000fca00078ec0ff */
[----:B------:R1:W3:Y:S02]  /*12870*/  SHFL.IDX PT, R14, R2, RZ, 0x1f ;  /* 0x00001fff020e7589 */ /* 0x0002e400000e0000 */
.L_x_344:
[----:B---3--:R-:W-:Y:S01]  /*12880*/  ISETP.NE.AND P0, PT, R14, RZ, PT ;  /* 0x000000ff0e00720c */ /* 0x008fe20003f05270 */
[----:B------:R-:W-:-:S12]  /*12890*/  BSSY B0, `(.L_x_299) ;  /* 0x0000025000007945 */ /* 0x000fd80003800000 */
[----:B------:R-:W-:Y:S05]  /*128a0*/  @P0 BRA `(.L_x_300) ;  /* 0x00000000008c0947 */ /* 0x000fea0003800000 */
[----:B------:R-:W-:-:S03]  /*128b0*/  UMOV UR4, 0xffffffff ;  /* 0xffffffff00047882 */ /* 0x000fc60000000000 */
[----:B------:R-:W-:Y:S05]  /*128c0*/  BRA.DIV UR4, `(.L_x_301) ;  /* 0x00000016042c7947 */ /* 0x000fea000b800000 */
[----:B------:R-:W-:-:S13]  /*128d0*/  ELECT P6, URZ, PT ;  /* 0x00000000003f782f */ /* 0x000fda00038c0000 */
.L_x_347:
[----:B------:R-:W-:Y:S05]  /*128e0*/  @!P6 BRA `(.L_x_300) ;  /* 0x00000000007ce947 */ /* 0x000fea0003800000 */
[----:B-1----:R-:W3:Y:S02]  /*128f0*/  LDL.LU R2, [R1+0x2c] ;  /* 0x00002c0001027983 */ /* 0x002ee40000300800 */
[----:B---3--:R-:W-:-:S04]  /*12900*/  LOP3.LUT R2, R2, 0x2, RZ, 0xfc, !PT ;  /* 0x0000000202027812 */ /* 0x008fc800078efcff */
[----:B------:R-:W-:-:S13]  /*12910*/  ISETP.NE.AND P2, PT, R2, 0x3, PT ;  /* 0x000000030200780c */ /* 0x000fda0003f45270 */
[----:B------:R-:W-:Y:S05]  /*12920*/  @!P2 BRA `(.L_x_302) ;  /* 0x000000000004a947 */ /* 0x000fea0003800000 */
[----:B------:R-:W-:Y:S01]  /*12930*/  BPT.TRAP 0x1 ;  /* 0x000000040000795c */ /* 0x000fe20000300000 */
.L_x_302:
[----:B------:R-:W3:Y:S01]  /*12940*/  LDL.LU R7, [R1] ;  /* 0x0000000001077983 */ /* 0x000ee20000300800 */
[----:B------:R-:W-:Y:S02]  /*12950*/  VIADD R2, R0, 0x34840 ;  /* 0x0003484000027836 */ /* 0x000fe40000000000 */
[C---:B0-----:R-:W-:Y:S02]  /*12960*/  VIADD R3, R19.reuse, 0x1 ;  /* 0x0000000113037836 */ /* 0x041fe40000000000 */
[----:B------:R-:W-:-:S03]  /*12970*/  IMAD R6, R19, 0x8, R2 ;  /* 0x0000000813067824 */ /* 0x000fc600078e0202 */
[----:B------:R-:W-:-:S04]  /*12980*/  ISETP.NE.AND P1, PT, R3, 0x2, PT ;  /* 0x000000020300780c */ /* 0x000fc80003f25270 */
[----:B------:R-:W-:Y:S02]  /*12990*/  SEL R4, RZ, 0x1, P1 ;  /* 0x00000001ff047807 */ /* 0x000fe40000800000 */
[----:B------:R-:W-:Y:S02]  /*129a0*/  SEL R3, R3, RZ, P1 ;  /* 0x000000ff03037207 */ /* 0x000fe40000800000 */
[C---:B---3--:R-:W-:Y:S02]  /*129b0*/  SHF.L.U32 R5, R7.reuse, 0x1f, RZ ;  /* 0x0000001f07057819 */ /* 0x048fe400000006ff */
[----:B------:R-:W-:Y:S01]  /*129c0*/  LOP3.LUT R4, R7, R4, RZ, 0x3c, !PT ;  /* 0x0000000407047212 */ /* 0x000fe200078e3cff */
[----:B------:R-:W-:Y:S01]  /*129d0*/  IMAD R7, R3, 0x8, R2 ;  /* 0x0000000803077824 */ /* 0x000fe200078e0202 */
[----:B------:R-:W0:Y:S02]  /*129e0*/  SYNCS.PHASECHK.TRANS64.TRYWAIT P0, [R6+URZ], R5 ;  /* 0x00000005060075a7 */ /* 0x000e24000800017f */
[----:B------:R-:W-:Y:S01]  /*129f0*/  SHF.L.U32 R2, R4, 0x1f, RZ ;  /* 0x0000001f04027819 */ /* 0x000fe200000006ff */
[----:B0-----:R-:W-:Y:S06]  /*12a00*/  @!P0 BRA `(.L_x_303) ;  /* 0x0000001000fc8947 */ /* 0x001fec0003800000 */
.L_x_348:
[----:B------:R-:W1:Y:S02]  /*12a10*/  SYNCS.PHASECHK.TRANS64.TRYWAIT P0, [R7+URZ], R2 ;  /* 0x00000002070075a7 */ /* 0x000e64000800017f */
[----:B-1----:R-:W-:Y:S05]  /*12a20*/  @!P0 BRA `(.L_x_304) ;  /* 0x0000001400088947 */ /* 0x002fea0003800000 */
.L_x_349:
[----:B------:R-:W-:Y:S05]  /*12a30*/  @!P2 BRA `(.L_x_305) ;  /* 0x000000000004a947 */ /* 0x000fea0003800000 */
[----:B------:R-:W-:Y:S01]  /*12a40*/  BPT.TRAP 0x1 ;  /* 0x000000040000795c */ /* 0x000fe20000300000 */
.L_x_305:
[----:B------:R-:W-:-:S04]  /*12a50*/  VIADD R0, R0, 0x34860 ;  /* 0x0003486000007836 */ /* 0x000fc80000000000 */
[----:B------:R-:W-:-:S04]  /*12a60*/  IMAD R4, R19, 0x8, R0 ;  /* 0x0000000813047824 */ /* 0x000fc800078e0200 */
[----:B------:R-:W3:Y:S02]  /*12a70*/  SYNCS.PHASECHK.TRANS64.TRYWAIT P0, [R4+URZ], R5 ;  /* 0x00000005040075a7 */ /* 0x000ee4000800017f */
[----:B---3--:R-:W-:Y:S05]  /*12a80*/  @!P0 BRA `(.L_x_306) ;  /* 0x0000001400048947 */ /* 0x008fea0003800000 */
.L_x_350:
[----:B------:R-:W-:-:S07]  /*12a90*/  IMAD R3, R3, 0x8, R0 ;  /* 0x0000000803037824 */ /* 0x000fce00078e0200 */
.L_x_307:
[----:B----4-:R4:W0:Y:S02]  /*12aa0*/  SYNCS.PHASECHK.TRANS64.TRYWAIT P0, [R3+URZ], R2 ;  /* 0x00000002030075a7 */ /* 0x010824000800017f */
[----:B0-----:R-:W-:Y:S05]  /*12ab0*/  @!P0 NANOSLEEP.SYNCS 0x989680 ;  /* 0x009896800000895d */ /* 0x001fea0003900000 */
[----:B------:R-:W0:Y:S02]  /*12ac0*/  @!P0 SYNCS.PHASECHK.TRANS64 P0, [R3+URZ], R2 ;  /* 0x00000002030085a7 */ /* 0x000e24000800007f */
[----:B0-----:R-:W-:Y:S05]  /*12ad0*/  @!P0 BRA `(.L_x_307) ;  /* 0xfffffffc00f08947 */ /* 0x001fea000383ffff */
.L_x_300:
[----:B------:R-:W-:Y:S05]  /*12ae0*/  BSYNC B0 ;  /* 0x0000000000007941 */ /* 0x000fea0003800000 */
.L_x_299:
[----:B------:R-:W-:Y:S05]  /*12af0*/  EXIT ;  /* 0x000000000000794d */ /* 0x000fea0003800000 */
.L_x_182:
[----:B------:R-:W-:-:S13]  /*12b00*/  R2UR UR4, R2 ;  /* 0x00000000020472ca */ /* 0x000fda00000e0000 */
[----:B0-----:R-:W-:-:S04]  /*12b10*/  IMAD.U32 R3, RZ, RZ, UR4 ;  /* 0x00000004ff037e24 */ /* 0x001fc8000f8e00ff */
[----:B------:R0:W1:Y:S03]  /*12b20*/  SYNCS.PHASECHK.TRANS64.TRYWAIT P1, [R3+URZ+0x34800], R0 ;  /* 0x03480000030075a7 */ /* 0x000066000802017f */
[----:B-1----:R-:W-:Y:S05]  /*12b30*/  @!P1 NANOSLEEP.SYNCS 0x989680 ;  /* 0x009896800000995d */ /* 0x002fea0003900000 */
[----:B------:R-:W1:Y:S02]  /*12b40*/  @!P1 SYNCS.PHASECHK.TRANS64 P1, [R3+URZ+0x34800], R0 ;  /* 0x03480000030095a7 */ /* 0x000e64000802007f */
[----:B-1----:R-:W-:Y:S05]  /*12b50*/  @!P1 BRA `(.L_x_182) ;  /* 0xfffffffc00e89947 */ /* 0x002fea000383ffff */
[----:B------:R-:W-:Y:S05]  /*12b60*/  BRA `(.L_x_308) ;  /* 0xfffffee800e47947 */ /* 0x000fea000383ffff */
.L_x_186:
[----:B-1----:R1:W2:Y:S02]  /*12b70*/  SYNCS.PHASECHK.TRANS64.TRYWAIT P1, [R3+URZ+0x34830], R0 ;  /* 0x03483000030075a7 */ /* 0x0022a4000802017f */
[----:B--2---:R-:W-:Y:S05]  /*12b80*/  @!P1 NANOSLEEP.SYNCS 0x989680 ;  /* 0x009896800000995d */ /* 0x004fea0003900000 */
[----:B------:R-:W2:Y:S02]  /*12b90*/  @!P1 SYNCS.PHASECHK.TRANS64 P1, [R3+URZ+0x34830], R0 ;  /* 0x03483000030095a7 */ /* 0x000ea4000802007f */
[----:B--2---:R-:W-:Y:S05]  /*12ba0*/  @!P1 BRA `(.L_x_186) ;  /* 0xfffffffc00f09947 */ /* 0x004fea000383ffff */
[----:B------:R-:W-:Y:S05]  /*12bb0*/  BRA `(.L_x_185) ;  /* 0xfffffeec00087947 */ /* 0x000fea000383ffff */
.L_x_192:
[----:B-1----:R-:W-:-:S04]  /*12bc0*/  IMAD.U32 R20, RZ, RZ, UR6 ;  /* 0x00000006ff147e24 */ /* 0x002fc8000f8e00ff */
[----:B------:R1:W2:Y:S03]  /*12bd0*/  SYNCS.PHASECHK.TRANS64.TRYWAIT P1, [R20+URZ+0x34830], R15 ;  /* 0x0348300f140075a7 */ /* 0x0002a6000802017f */
[----:B--2---:R-:W-:Y:S05]  /*12be0*/  @!P1 NANOSLEEP.SYNCS 0x989680 ;  /* 0x009896800000995d */ /* 0x004fea0003900000 */
[----:B------:R-:W2:Y:S02]  /*12bf0*/  @!P1 SYNCS.PHASECHK.TRANS64 P1, [R20+URZ+0x34830], R15 ;  /* 0x0348300f140095a7 */ /* 0x000ea4000802007f */
[----:B--2---:R-:W-:Y:S05]  /*12c00*/  @!P1 BRA `(.L_x_192) ;  /* 0xfffffffc00ec9947 */ /* 0x004fea000383ffff */
[----:B------:R-:W-:Y:S05]  /*12c10*/  BRA `(.L_x_189) ;  /* 0xffffff4400247947 */ /* 0x000fea000383ffff */
.L_x_196:
[----:B-1----:R-:W-:-:S04]  /*12c20*/  IMAD.U32 R15, RZ, RZ, UR6 ;  /* 0x00000006ff0f7e24 */ /* 0x002fc8000f8e00ff */
[----:B------:R1:W2:Y:S03]  /*12c30*/  SYNCS.PHASECHK.TRANS64.TRYWAIT P1, [R15+URZ+0x34850], R14 ;  /* 0x0348500e0f0075a7 */ /* 0x0002a6000802017f */
[----:B--2---:R-:W-:Y:S05]  /*12c40*/  @!P1 NANOSLEEP.SYNCS 0x989680 ;  /* 0x009896800000995d */ /* 0x004fea0003900000 */
[----:B------:R-:W2:Y:S02]  /*12c50*/  @!P1 SYNCS.PHASECHK.TRANS64 P1, [R15+URZ+0x34850], R14 ;  /* 0x0348500e0f0095a7 */ /* 0x000ea4000802007f */
[----:B--2---:R-:W-:Y:S05]  /*12c60*/  @!P1 BRA `(.L_x_196) ;  /* 0xfffffffc00ec9947 */ /* 0x004fea000383ffff */
[----:B------:R-:W-:Y:S05]  /*12c70*/  BRA `(.L_x_193) ;  /* 0xffffff6800d47947 */ /* 0x000fea000383ffff */
.L_x_203:
[----:B-1----:R-:W-:-:S04]  /*12c80*/  IMAD.U32 R5, RZ, RZ, UR7 ;  /* 0x00000007ff057e24 */ /* 0x002fc8000f8e00ff */
[----:B------:R1:W2:Y:S03]  /*12c90*/  SYNCS.PHASECHK.TRANS64.TRYWAIT P1, [R5+URZ+0x34850], R0 ;  /* 0x03485000050075a7 */ /* 0x0002a6000802017f */
[----:B--2---:R-:W-:Y:S05]  /*12ca0*/  @!P1 NANOSLEEP.SYNCS 0x989680 ;  /* 0x009896800000995d */ /* 0x004fea0003900000 */
[----:B------:R-:W2:Y:S02]  /*12cb0*/  @!P1 SYNCS.PHASECHK.TRANS64 P1, [R5+URZ+0x34850], R0 ;  /* 0x03485000050095a7 */ /* 0x000ea4000802007f */
[----:B--2---:R-:W-:Y:S05]  /*12cc0*/  @!P1 BRA `(.L_x_203) ;  /* 0xfffffffc00ec9947 */ /* 0x004fea000383ffff */
[----:B------:R-:W-:Y:S05]  /*12cd0*/  BRA `(.L_x_202) ;  /* 0xffffff98009c7947 */ /* 0x000fea000383ffff */
.L_x_218:
[----:B------:R-:W0:Y:S01]  /*12ce0*/  S2R R5, SR_TID.X ;  /* 0x0000000000057919 */ /* 0x000e220000002100 */
[----:B------:R-:W-:Y:S01]  /*12cf0*/  BSSY B0, `(.L_x_309) ;  /* 0x000000a000007945 */ /* 0x000fe20003800000 */
[----:B------:R-:W-:Y:S02]  /*12d00*/  IMAD.MOV.U32 R12, RZ, RZ, RZ ;  /* 0x000000ffff0c7224 */ /* 0x000fe400078e00ff */
[----:B------:R-:W-:Y:S02]  /*12d10*/  IMAD.MOV.U32 R11, RZ, RZ, 0x1f ;  /* 0x0000001fff0b7424 */ /* 0x000fe400078e00ff */
[----:B------:R-:W-:Y:S01]  /*12d20*/  IMAD.MOV.U32 R15, RZ, RZ, -0x1 ;  /* 0xffffffffff0f7424 */ /* 0x000fe200078e00ff */
[----:B0-----:R-:W-:-:S04]  /*12d30*/  SHF.R.U32.HI R5, RZ, 0x5, R5 ;  /* 0x00000005ff057819 */ /* 0x001fc80000011605 */
[----:B------:R-:W-:-:S05]  /*12d40*/  LOP3.LUT R5, R5, 0x3, RZ, 0xc0, !PT ;  /* 0x0000000305057812 */ /* 0x000fca00078ec0ff */
[----:B------:R-:W-:-:S07]  /*12d50*/  IMAD.MOV.U32 R13, RZ, RZ, R5 ;  /* 0x000000ffff0d7224 */ /* 0x000fce00078e0005 */
[----:B-1----:R-:W-:Y:S05]  /*12d60*/  WARPSYNC.COLLECTIVE R15, `(.L_x_310) ;  /* 0x000000000f087348 */ /* 0x002fea0003c00000 */
[----:B------:R0:W2:Y:S02]  /*12d70*/  SHFL.IDX P6, R14, R13, R12, R11 ;  /* 0x0000000c0d0e7389 */ /* 0x0000a400000c000b */
[----:B012---:R-:W-:Y:S01]  /*12d80*/  ENDCOLLECTIVE ;  /* 0x000000000000791b */ /* 0x007fe20003800000 */
.L_x_310:
[----:B------:R-:W-:Y:S05]  /*12d90*/  BSYNC B0 ;  /* 0x0000000000007941 */ /* 0x000fea0003800000 */
.L_x_309:
[----:B------:R-:W-:Y:S05]  /*12da0*/  BRA `(.L_x_311) ;  /* 0xffffffc000a07947 */ /* 0x000fea000383ffff */
.L_x_220:
[----:B------:R-:W-:Y:S01]  /*12db0*/  BSSY B0, `(.L_x_312) ;  /* 0x0000006000007945 */ /* 0x000fe20003800000 */
[----:B------:R-:W-:-:S07]  /*12dc0*/  IMAD.MOV.U32 R15, RZ, RZ, -0x1 ;  /* 0xffffffffff0f7424 */ /* 0x000fce00078e00ff */
[----:B01----:R-:W-:Y:S05]  /*12dd0*/  WARPSYNC.COLLECTIVE R15, `(.L_x_313) ;  /* 0x000000000f0c7348 */ /* 0x003fea0003c00000 */
[----:B------:R-:W-:Y:S02]  /*12de0*/  ELECT P6, UR62, PT ;  /* 0x00000000003e782f */ /* 0x000fe400038c0000 */
[----:B------:R-:W-:Y:S01]  /*12df0*/  MOV R14, UR62 ;  /* 0x0000003e000e7c02 */ /* 0x000fe20008000f00 */
[----:B01----:R-:W-:Y:S10]  /*12e00*/  ENDCOLLECTIVE ;  /* 0x000000000000791b */ /* 0x003ff40003800000 */
.L_x_313:
[----:B------:R-:W-:Y:S05]  /*12e10*/  BSYNC B0 ;  /* 0x0000000000007941 */ /* 0x000fea0003800000 */
.L_x_312:
[----:B------:R-:W-:Y:S05]  /*12e20*/  BRA `(.L_x_314) ;  /* 0xffffffc000a07947 */ /* 0x000fea000383ffff */
.L_x_222:
[----:B---3--:R3:W4:Y:S02]  /*12e30*/  SYNCS.PHASECHK.TRANS64.TRYWAIT P0, [R2+URZ+0x34840], R3 ;  /* 0x03484003020075a7 */ /* 0x008724000800017f */
[----:B----4-:R-:W-:Y:S05]  /*12e40*/  @!P0 NANOSLEEP.SYNCS 0x989680 ;  /* 0x009896800000895d */ /* 0x010fea0003900000 */
[----:B------:R-:W4:Y:S02]  /*12e50*/  @!P0 SYNCS.PHASECHK.TRANS64 P0, [R2+URZ+0x34840], R3 ;  /* 0x03484003020085a7 */ /* 0x000f24000800007f */
[----:B----4-:R-:W-:Y:S05]  /*12e60*/  @!P0 BRA `(.L_x_222) ;  /* 0xfffffffc00f08947 */ /* 0x010fea000383ffff */
[----:B------:R-:W-:Y:S05]  /*12e70*/  BRA `(.L_x_315) ;  /* 0xffffffc000f87947 */ /* 0x000fea000383ffff */
.L_x_226:
[----:B------:R-:W-:Y:S01]  /*12e80*/  IMAD.MOV.U32 R13, RZ, RZ, R2 ;  /* 0x000000ffff0d7224 */ /* 0x000fe200078e0002 */
[----:B------:R-:W0:Y:S01]  /*12e90*/  S2R R7, SR_TID.X ;  /* 0x0000000000077919 */ /* 0x000e220000002100 */
[----:B------:R-:W-:Y:S02]  /*12ea0*/  IMAD.MOV.U32 R12, RZ, RZ, RZ ;  /* 0x000000ffff0c7224 */ /* 0x000fe400078e00ff */
[----:B------:R-:W-:Y:S02]  /*12eb0*/  IMAD.MOV.U32 R11, RZ, RZ, 0x181f ;  /* 0x0000181fff0b7424 */ /* 0x000fe400078e00ff */
[----:B------:R-:W-:-:S07]  /*12ec0*/  IMAD.MOV.U32 R15, RZ, RZ, -0x1 ;  /* 0xffffffffff0f7424 */ /* 0x000fce00078e00ff */
[----:B0----5:R-:W-:Y:S05]  /*12ed0*/  WARPSYNC.COLLECTIVE R15, `(.L_x_316) ;  /* 0x000000000f087348 */ /* 0x021fea0003c00000 */
[----:B------:R1:W2:Y:S02]  /*12ee0*/  SHFL.IDX P6, R14, R13, R12, R11 ;  /* 0x0000000c0d0e7389 */ /* 0x0002a400000c000b */
[----:B012--5:R-:W-:Y:S01]  /*12ef0*/  ENDCOLLECTIVE ;  /* 0x000000000000791b */ /* 0x027fe20003800000 */
.L_x_316:
[----:B------:R-:W-:Y:S01]  /*12f00*/  IMAD.MOV.U32 R13, RZ, RZ, R0 ;  /* 0x000000ffff0d7224 */ /* 0x000fe200078e0000 */
[----:B------:R-:W-:Y:S01]  /*12f10*/  LOP3.LUT R7, R7, 0x7f, RZ, 0xc0, !PT ;  /* 0x0000007f07077812 */ /* 0x000fe200078ec0ff */
[----:B------:R-:W-:-:S07]  /*12f20*/  IMAD.MOV.U32 R6, RZ, RZ, R14 ;  /* 0x000000ffff067224 */ /* 0x000fce00078e000e */
[----:B------:R-:W-:Y:S05]  /*12f30*/  WARPSYNC.COLLECTIVE R15, `(.L_x_317) ;  /* 0x000000000f087348 */ /* 0x000fea0003c00000 */
[----:B------:R0:W1:Y:S02]  /*12f40*/  SHFL.IDX P6, R14, R13, R12, R11 ;  /* 0x0000000c0d0e7389 */ /* 0x00006400000c000b */
[----:B01----:R-:W-:Y:S01]  /*12f50*/  ENDCOLLECTIVE ;  /* 0x000000000000791b */ /* 0x003fe20003800000 */
.L_x_317:
[----:B------:R-:W-:Y:S01]  /*12f60*/  SHF.R.U32.HI R4, RZ, 0x3, R7 ;  /* 0x00000003ff047819 */ /* 0x000fe20000011607 */
[----:B------:R-:W-:Y:S01]  /*12f70*/  ULDC UR4, c[0x0][0x288] ;  /* 0x0000a20000047ab9 */ /* 0x000fe20000000800 */
[----:B------:R-:W-:Y:S01]  /*12f80*/  ULDC.64 UR6, c[0x0][0x208] ;  /* 0x0000820000067ab9 */ /* 0x000fe20000000a00 */
[----:B------:R-:W-:Y:S02]  /*12f90*/  IMAD R3, R8, UR4, RZ ;  /* 0x0000000408037c24 */ /* 0x000fe4000f8e02ff */
[----:B------:R-:W-:-:S04]  /*12fa0*/  IMAD.IADD R4, R4, 0x1, R5 ;  /* 0x0000000104047824 */ /* 0x000fc800078e0205 */
[C---:B------:R-:W-:Y:S01]  /*12fb0*/  VIADD R5, R4.reuse, 0x10 ;  /* 0x0000001004057836 */ /* 0x040fe20000000000 */
[----:B------:R-:W-:Y:S01]  /*12fc0*/  ISETP.GE.AND P2, PT, R4, R3, PT ;  /* 0x000000030400720c */ /* 0x000fe20003f46270 */
[----:B------:R-:W-:Y:S02]  /*12fd0*/  IMAD.MOV.U32 R13, RZ, RZ, R2 ;  /* 0x000000ffff0d7224 */ /* 0x000fe400078e0002 */
[----:B------:R-:W-:Y:S02]  /*12fe0*/  IMAD.MOV.U32 R12, RZ, RZ, 0x1 ;  /* 0x00000001ff0c7424 */ /* 0x000fe400078e00ff */
[----:B------:R-:W-:-:S08]  /*12ff0*/  IMAD.MOV.U32 R7, RZ, RZ, R14 ;  /* 0x000000ffff077224 */ /* 0x000fd000078e000e */
        /* <DEDUP_REMOVED lines=14> */
.L_x_318:
[----:B------:R-:W-:Y:S01]  /*130e0*/  MOV R13, R0 ;  /* 0x00000000000d7202 */ /* 0x000fe20000000f00 */
[----:B------:R-:W-:-:S07]  /*130f0*/  IMAD.MOV.U32 R6, RZ, RZ, R14 ;  /* 0x000000ffff067224 */ /* 0x000fce00078e000e */
[----:B------:R-:W-:Y:S05]  /*13100*/  WARPSYNC.COLLECTIVE R15, `(.L_x_319) ;  /* 0x000000000f087348 */ /* 0x000fea0003c00000 */
[----:B------:R0:W1:Y:S02]  /*13110*/  SHFL.IDX P6, R14, R13, R12, R11 ;  /* 0x0000000c0d0e7389 */ /* 0x00006400000c000b */
[----:B01----:R-:W-:Y:S01]  /*13120*/  ENDCOLLECTIVE ;  /* 0x000000000000791b */ /* 0x003fe20003800000 */
.L_x_319:
[----:B------:R-:W-:Y:S01]  /*13130*/  ULDC.64 UR4, c[0x0][0x208] ;  /* 0x0000820000047ab9 */ /* 0x000fe20000000a00 */
[----:B------:R-:W-:Y:S02]  /*13140*/  IMAD.MOV.U32 R13, RZ, RZ, R2 ;  /* 0x000000ffff0d7224 */ /* 0x000fe400078e0002 */
[----:B------:R-:W-:Y:S02]  /*13150*/  IMAD.MOV.U32 R12, RZ, RZ, 0x2 ;  /* 0x00000002ff0c7424 */ /* 0x000fe400078e00ff */
[----:B------:R-:W-:-:S05]  /*13160*/  IMAD.MOV.U32 R5, RZ, RZ, R14 ;  /* 0x000000ffff057224 */ /* 0x000fca00078e000e */
[----:B------:R-:W-:-:S05]  /*13170*/  @!P2 LEA R5, P3, R10, R5, 0x1 ;  /* 0x000000050a05a211 */ /* 0x000fca00078608ff */
[----:B------:R-:W-:-:S04]  /*13180*/  @!P2 IMAD.X R6, RZ, RZ, R6, P3 ;  /* 0x000000ffff06a224 */ /* 0x000fc800018e0606 */
        /* <DEDUP_REMOVED lines=12> */
.L_x_320:
[----:B------:R-:W-:Y:S02]  /*13250*/  IMAD.MOV.U32 R13, RZ, RZ, R0 ;  /* 0x000000ffff0d7224 */ /* 0x000fe400078e0000 */
[----:B------:R-:W-:-:S07]  /*13260*/  IMAD.MOV.U32 R6, RZ, RZ, R14 ;  /* 0x000000ffff067224 */ /* 0x000fce00078e000e */
[----:B------:R-:W-:Y:S05]  /*13270*/  WARPSYNC.COLLECTIVE R15, `(.L_x_321) ;  /* 0x000000000f087348 */ /* 0x000fea0003c00000 */
[----:B------:R0:W1:Y:S02]  /*13280*/  SHFL.IDX P6, R14, R13, R12, R11 ;  /* 0x0000000c0d0e7389 */ /* 0x00006400000c000b */
[----:B01----:R-:W-:Y:S01]  /*13290*/  ENDCOLLECTIVE ;  /* 0x000000000000791b */ /* 0x003fe20003800000 */
.L_x_321:
        /* <DEDUP_REMOVED lines=18> */
.L_x_322:
[----:B------:R-:W-:Y:S02]  /*133c0*/  IMAD.MOV.U32 R13, RZ, RZ, R0 ;  /* 0x000000ffff0d7224 */ /* 0x000fe400078e0000 */
[----:B------:R-:W-:-:S07]  /*133d0*/  IMAD.MOV.U32 R6, RZ, RZ, R14 ;  /* 0x000000ffff067224 */ /* 0x000fce00078e000e */
[----:B------:R-:W-:Y:S05]  /*133e0*/  WARPSYNC.COLLECTIVE R15, `(.L_x_323) ;  /* 0x000000000f087348 */ /* 0x000fea0003c00000 */
[----:B------:R0:W1:Y:S02]  /*133f0*/  SHFL.IDX P6, R14, R13, R12, R11 ;  /* 0x0000000c0d0e7389 */ /* 0x00006400000c000b */
[----:B01----:R-:W-:Y:S01]  /*13400*/  ENDCOLLECTIVE ;  /* 0x000000000000791b */ /* 0x003fe20003800000 */
.L_x_323:
        /* <DEDUP_REMOVED lines=18> */
.L_x_324:
[----:B------:R-:W-:Y:S02]  /*13530*/  IMAD.MOV.U32 R13, RZ, RZ, R0 ;  /* 0x000000ffff0d7224 */ /* 0x000fe400078e0000 */
[----:B------:R-:W-:-:S07]  /*13540*/  IMAD.MOV.U32 R6, RZ, RZ, R14 ;  /* 0x000000ffff067224 */ /* 0x000fce00078e000e */
[----:B------:R-:W-:Y:S05]  /*13550*/  WARPSYNC.COLLECTIVE R15, `(.L_x_325) ;  /* 0x000000000f087348 */ /* 0x000fea0003c00000 */
[----:B------:R0:W1:Y:S02]  /*13560*/  SHFL.IDX P6, R14, R13, R12, R11 ;  /* 0x0000000c0d0e7389 */ /* 0x00006400000c000b */
[----:B01----:R-:W-:Y:S01]  /*13570*/  ENDCOLLECTIVE ;  /* 0x000000000000791b */ /* 0x003fe20003800000 */
.L_x_325:
[----:B------:R-:W-:Y:S01]  /*13580*/  ULDC.64 UR4, c[0x0][0x208] ;  /* 0x0000820000047ab9 */ /* 0x000fe20000000a00 */
[----:B------:R-:W-:Y:S02]  /*13590*/  IMAD.MOV.U32 R13, RZ, RZ, R2 ;  /* 0x000000ffff0d7224 */ /* 0x000fe400078e0002 */
[----:B------:R-:W-:Y:S02]  /*135a0*/  IMAD.MOV.U32 R12, RZ, RZ, 0x5 ;  /* 0x00000005ff0c7424 */ /* 0x000fe400078e00ff */
[----:B------:R-:W-:-:S05]  /*135b0*/  IMAD.MOV.U32 R5, RZ, RZ, R14 ;  /* 0x000000ffff057224 */ /* 0x000fca00078e000e */
[----:B------:R-:W-:-:S05]  /*135c0*/  @!P2 LEA R5, P3, R10, R5, 0x1 ;  /* 0x000000050a05a211 */ /* 0x000fca00078608ff */
[----:B------:R-:W-:-:S04]  /*135d0*/  @!P2 IMAD.X R6, RZ, RZ, R6, P3 ;  /* 0x000000ffff06a224 */ /* 0x000fc800018e0606 */
[----:B------:R-:W-:Y:S01]  /*135e0*/  @!P2 IMAD.MOV.U32 R7, RZ, RZ, R6 ;  /* 0x000000ffff07a224 */ /* 0x000fe200078e0006 */
        /* <DEDUP_REMOVED lines=11> */
.L_x_326:
[----:B------:R-:W-:Y:S02]  /*136a0*/  IMAD.MOV.U32 R13, RZ, RZ, R0 ;  /* 0x000000ffff0d7224 */ /* 0x000fe400078e0000 */
[----:B------:R-:W-:-:S07]  /*136b0*/  IMAD.MOV.U32 R6, RZ, RZ, R14 ;  /* 0x000000ffff067224 */ /* 0x000fce00078e000e */
[----:B------:R-:W-:Y:S05]  /*136c0*/  WARPSYNC.COLLECTIVE R15, `(.L_x_327) ;  /* 0x000000000f087348 */ /* 0x000fea0003c00000 */
[----:B------:R0:W1:Y:S02]  /*136d0*/  SHFL.IDX P6, R14, R13, R12, R11 ;  /* 0x0000000c0d0e7389 */ /* 0x00006400000c000b */
[----:B01----:R-:W-:Y:S01]  /*136e0*/  ENDCOLLECTIVE ;  /* 0x000000000000791b */ /* 0x003fe20003800000 */
.L_x_327:
        /* <DEDUP_REMOVED lines=18> */
.L_x_328:
[----:B------:R-:W-:Y:S02]  /*13810*/  IMAD.MOV.U32 R13, RZ, RZ, R0 ;  /* 0x000000ffff0d7224 */ /* 0x000fe400078e0000 */
[----:B------:R-:W-:-:S07]  /*13820*/  IMAD.MOV.U32 R6, RZ, RZ, R14 ;  /* 0x000000ffff067224 */ /* 0x000fce00078e000e */
[----:B------:R-:W-:Y:S05]  /*13830*/  WARPSYNC.COLLECTIVE R15, `(.L_x_329) ;  /* 0x000000000f087348 */ /* 0x000fea0003c00000 */
[----:B------:R0:W1:Y:S02]  /*13840*/  SHFL.IDX P6, R14, R13, R12, R11 ;  /* 0x0000000c0d0e7389 */ /* 0x00006400000c000b */
[----:B01----:R-:W-:Y:S01]  /*13850*/  ENDCOLLECTIVE ;  /* 0x000000000000791b */ /* 0x003fe20003800000 */
.L_x_329:
[----:B------:R-:W-:Y:S01]  /*13860*/  ULDC.64 UR4, c[0x0][0x208] ;  /* 0x0000820000047ab9 */ /* 0x000fe20000000a00 */
[----:B------:R-:W-:Y:S02]  /*13870*/  IMAD.MOV.U32 R13, RZ, RZ, R2 ;  /* 0x000000ffff0d7224 */ /* 0x000fe400078e0002 */
[----:B------:R-:W-:Y:S02]  /*13880*/  IMAD.MOV.U32 R12, RZ, RZ, 0x7 ;  /* 0x00000007ff0c7424 */ /* 0x000fe400078e00ff */
[----:B------:R-:W-:-:S05]  /*13890*/  IMAD.MOV.U32 R5, RZ, RZ, R14 ;  /* 0x000000ffff057224 */ /* 0x000fca00078e000e */
[----:B------:R-:W-:-:S05]  /*138a0*/  @!P2 LEA R5, P3, R10, R5, 0x1 ;  /* 0x000000050a05a211 */ /* 0x000fca00078608ff */
[----:B------:R-:W-:-:S04]  /*138b0*/  @!P2 IMAD.X R6, RZ, RZ, R6, P3 ;  /* 0x000000ffff06a224 */ /* 0x000fc800018e0606 */
[----:B------:R-:W-:Y:S02]  /*138c0*/  @!P2 IMAD.MOV.U32 R7, RZ, RZ, R6 ;  /* 0x000000ffff07a224 */ /* 0x000fe400078e0006 */
[----:B------:R-:W-:-:S05]  /*138d0*/  @!P2 IMAD.MOV.U32 R6, RZ, RZ, R5 ;  /* 0x000000ffff06a224 */ /* 0x000fca00078e0005 */
        /* <DEDUP_REMOVED lines=8> */
.L_x_330:
[----:B------:R-:W-:Y:S02]  /*13960*/  IMAD.MOV.U32 R13, RZ, RZ, R0 ;  /* 0x000000ffff0d7224 */ /* 0x000fe400078e0000 */
[----:B------:R-:W-:-:S07]  /*13970*/  IMAD.MOV.U32 R5, RZ, RZ, R14 ;  /* 0x000000ffff057224 */ /* 0x000fce00078e000e */
[----:B------:R-:W-:Y:S05]  /*13980*/  WARPSYNC.COLLECTIVE R15, `(.L_x_331) ;  /* 0x000000000f087348 */ /* 0x000fea0003c00000 */
[----:B------:R0:W1:Y:S02]  /*13990*/  SHFL.IDX P6, R14, R13, R12, R11 ;  /* 0x0000000c0d0e7389 */ /* 0x00006400000c000b */
[----:B01----:R-:W-:Y:S01]  /*139a0*/  ENDCOLLECTIVE ;  /* 0x000000000000791b */ /* 0x003fe20003800000 */
.L_x_331:
[----:B------:R-:W-:Y:S01]  /*139b0*/  IMAD.MOV.U32 R0, RZ, RZ, R14 ;  /* 0x000000ffff007224 */ /* 0x000fe200078e000e */
[----:B------:R-:W-:Y:S06]  /*139c0*/  BRA `(.L_x_332) ;  /* 0xffffffc400787947 */ /* 0x000fec000383ffff */
.L_x_230:
[----:B0-----:R-:W-:-:S04]  /*139d0*/  IMAD.U32 R3, RZ, RZ, UR36 ;  /* 0x00000024ff037e24 */ /* 0x001fc8000f8e00ff */
[----:B------:R0:W2:Y:S03]  /*139e0*/  SYNCS.PHASECHK.TRANS64.TRYWAIT P0, [R3+URZ+0x34820], R0 ;  /* 0x03482000030075a7 */ /* 0x0000a6000800017f */
[----:B--2---:R-:W-:Y:S05]  /*139f0*/  @!P0 NANOSLEEP.SYNCS 0x989680 ;  /* 0x009896800000895d */ /* 0x004fea0003900000 */
[----:B------:R-:W2:Y:S02]  /*13a00*/  @!P0 SYNCS.PHASECHK.TRANS64 P0, [R3+URZ+0x34820], R0 ;  /* 0x03482000030085a7 */ /* 0x000ea4000800007f */
[----:B--2---:R-:W-:Y:S05]  /*13a10*/  @!P0 BRA `(.L_x_230) ;  /* 0xfffffffc00ec8947 */ /* 0x004fea000383ffff */
[----:B------:R-:W-:Y:S05]  /*13a20*/  BRA `(.L_x_333) ;  /* 0xffffffc400c87947 */ /* 0x000fea000383ffff */
.L_x_237:
[----:B--2---:R2:W3:Y:S02]  /*13a30*/  SYNCS.PHASECHK.TRANS64.TRYWAIT P0, [R3+URZ+0x34840], R2 ;  /* 0x03484002030075a7 */ /* 0x0044e4000800017f */
[----:B---3--:R-:W-:Y:S05]  /*13a40*/  @!P0 NANOSLEEP.SYNCS 0x989680 ;  /* 0x009896800000895d */ /* 0x008fea0003900000 */
[----:B------:R-:W3:Y:S02]  /*13a50*/  @!P0 SYNCS.PHASECHK.TRANS64 P0, [R3+URZ+0x34840], R2 ;  /* 0x03484002030085a7 */ /* 0x000ee4000800007f */
[----:B---3--:R-:W-:Y:S05]  /*13a60*/  @!P0 BRA `(.L_x_237) ;  /* 0xfffffffc00f08947 */ /* 0x008fea000383ffff */
[----:B------:R-:W-:Y:S05]  /*13a70*/  BRA `(.L_x_334) ;  /* 0xffffffc800787947 */ /* 0x000fea000383ffff */
.L_x_244:
[----:B0-----:R0:W1:Y:S02]  /*13a80*/  SYNCS.PHASECHK.TRANS64.TRYWAIT P0, [R2+URZ+0x34860], R3 ;  /* 0x03486003020075a7 */ /* 0x001064000800017f */
[----:B-1----:R-:W-:Y:S05]  /*13a90*/  @!P0 NANOSLEEP.SYNCS 0x989680 ;  /* 0x009896800000895d */ /* 0x002fea0003900000 */
[----:B------:R-:W1:Y:S02]  /*13aa0*/  @!P0 SYNCS.PHASECHK.TRANS64 P0, [R2+URZ+0x34860], R3 ;  /* 0x03486003020085a7 */ /* 0x000e64000800007f */
[----:B-1----:R-:W-:Y:S05]  /*13ab0*/  @!P0 BRA `(.L_x_244) ;  /* 0xfffffffc00f08947 */ /* 0x002fea000383ffff */
[----:B------:R-:W-:Y:S05]  /*13ac0*/  BRA `(.L_x_335) ;  /* 0xffffffcc00747947 */ /* 0x000fea000383ffff */
.L_x_255:
[----:B-1----:R1:W2:Y:S02]  /*13ad0*/  SYNCS.PHASECHK.TRANS64.TRYWAIT P0, [R3+URZ+0x34840], R2 ;  /* 0x03484002030075a7 */ /* 0x0022a4000800017f */
[----:B--2---:R-:W-:Y:S05]  /*13ae0*/  @!P0 NANOSLEEP.SYNCS 0x989680 ;  /* 0x009896800000895d */ /* 0x004fea0003900000 */
[----:B------:R-:W2:Y:S02]  /*13af0*/  @!P0 SYNCS.PHASECHK.TRANS64 P0, [R3+URZ+0x34840], R2 ;  /* 0x03484002030085a7 */ /* 0x000ea4000800007f */
[----:B--2---:R-:W-:Y:S05]  /*13b00*/  @!P0 BRA `(.L_x_255) ;  /* 0xfffffffc00f08947 */ /* 0x004fea000383ffff */
[----:B------:R-:W-:Y:S05]  /*13b10*/  BRA `(.L_x_336) ;  /* 0xffffffd400147947 */ /* 0x000fea000383ffff */
.L_x_262:
[----:B0-----:R0:W1:Y:S02]  /*13b20*/  SYNCS.PHASECHK.TRANS64.TRYWAIT P0, [R2+URZ+0x34860], R3 ;  /* 0x03486003020075a7 */ /* 0x001064000800017f */
[----:B-1----:R-:W-:Y:S05]  /*13b30*/  @!P0 NANOSLEEP.SYNCS 0x989680 ;  /* 0x009896800000895d */ /* 0x002fea0003900000 */
[----:B------:R-:W1:Y:S02]  /*13b40*/  @!P0 SYNCS.PHASECHK.TRANS64 P0, [R2+URZ+0x34860], R3 ;  /* 0x03486003020085a7 */ /* 0x000e64000800007f */
[----:B-1----:R-:W-:Y:S05]  /*13b50*/  @!P0 BRA `(.L_x_262) ;  /* 0xfffffffc00f08947 */ /* 0x002fea000383ffff */
[----:B------:R-:W-:Y:S05]  /*13b60*/  BRA `(.L_x_337) ;  /* 0xffffffd800107947 */ /* 0x000fea000383ffff */
.L_x_272:
[----:B--2---:R2:W3:Y:S02]  /*13b70*/  SYNCS.PHASECHK.TRANS64.TRYWAIT P0, [R3+URZ+0x34840], R2 ;  /* 0x03484002030075a7 */ /* 0x0044e4000800017f */
[----:B---3--:R-:W-:Y:S05]  /*13b80*/  @!P0 NANOSLEEP.SYNCS 0x989680 ;  /* 0x009896800000895d */ /* 0x008fea0003900000 */
[----:B------:R-:W3:Y:S02]  /*13b90*/  @!P0 SYNCS.PHASECHK.TRANS64 P0, [R3+URZ+0x34840], R2 ;  /* 0x03484002030085a7 */ /* 0x000ee4000800007f */
[----:B---3--:R-:W-:Y:S05]  /*13ba0*/  @!P0 BRA `(.L_x_272) ;  /* 0xfffffffc00f08947 */ /* 0x008fea000383ffff */
[----:B------:R-:W-:Y:S05]  /*13bb0*/  BRA `(.L_x_338) ;  /* 0xffffffdc00887947 */ /* 0x000fea000383ffff */
.L_x_279:
[----:B0-----:R0:W1:Y:S02]  /*13bc0*/  SYNCS.PHASECHK.TRANS64.TRYWAIT P0, [R2+URZ+0x34860], R5 ;  /* 0x03486005020075a7 */ /* 0x001064000800017f */
[----:B-1----:R-:W-:Y:S05]  /*13bd0*/  @!P0 NANOSLEEP.SYNCS 0x989680 ;  /* 0x009896800000895d */ /* 0x002fea0003900000 */
[----:B------:R-:W1:Y:S02]  /*13be0*/  @!P0 SYNCS.PHASECHK.TRANS64 P0, [R2+URZ+0x34860], R5 ;  /* 0x03486005020085a7 */ /* 0x000e64000800007f */
[----:B-1----:R-:W-:Y:S05]  /*13bf0*/  @!P0 BRA `(.L_x_279) ;  /* 0xfffffffc00f08947 */ /* 0x002fea000383ffff */
[----:B------:R-:W-:Y:S05]  /*13c00*/  BRA `(.L_x_339) ;  /* 0xffffffe000807947 */ /* 0x000fea000383ffff */
.L_x_289:
[----:B0-----:R0:W3:Y:S02]  /*13c10*/  SYNCS.PHASECHK.TRANS64.TRYWAIT P0, [R0+URZ+0x34860], R3 ;  /* 0x03486003000075a7 */ /* 0x0010e4000800017f */
[----:B---3--:R-:W-:Y:S05]  /*13c20*/  @!P0 NANOSLEEP.SYNCS 0x989680 ;  /* 0x009896800000895d */ /* 0x008fea0003900000 */
[----:B------:R-:W3:Y:S02]  /*13c30*/  @!P0 SYNCS.PHASECHK.TRANS64 P0, [R0+URZ+0x34860], R3 ;  /* 0x03486003000085a7 */ /* 0x000ee4000800007f */
[----:B---3--:R-:W-:Y:S05]  /*13c40*/  @!P0 BRA `(.L_x_289) ;  /* 0xfffffffc00f08947 */ /* 0x008fea000383ffff */
[----:B------:R-:W-:Y:S05]  /*13c50*/  BRA `(.L_x_340) ;  /* 0xffffffe400947947 */ /* 0x000fea000383ffff */
.L_x_297:
[----:B0-----:R0:W1:Y:S02]  /*13c60*/  SYNCS.PHASECHK.TRANS64.TRYWAIT P0, [R0+URZ+0x34820], R3 ;  /* 0x03482003000075a7 */ /* 0x001064000800017f */
[----:B-1----:R-:W-:Y:S05]  /*13c70*/  @!P0 NANOSLEEP.SYNCS 0x989680 ;  /* 0x009896800000895d */ /* 0x002fea0003900000 */
[----:B------:R-:W1:Y:S02]  /*13c80*/  @!P0 SYNCS.PHASECHK.TRANS64 P0, [R0+URZ+0x34820], R3 ;  /* 0x03482003000085a7 */ /* 0x000e64000800007f */
[----:B-1----:R-:W-:Y:S05]  /*13c90*/  @!P0 BRA `(.L_x_297) ;  /* 0xfffffffc00f08947 */ /* 0x002fea000383ffff */
[----:B------:R-:W-:Y:S05]  /*13ca0*/  BRA `(.L_x_341) ;  /* 0xffffffe800d87947 */ /* 0x000fea000383ffff */
.L_x_298:
[----:B------:R-:W1:Y:S01]  /*13cb0*/  S2R R2, SR_TID.X ;  /* 0x0000000000027919 */ /* 0x000e620000002100 */
[----:B------:R-:W-:Y:S01]  /*13cc0*/  BSSY B0, `(.L_x_342) ;  /* 0x000000a000007945 */ /* 0x000fe20003800000 */
[----:B------:R-:W-:Y:S02]  /*13cd0*/  IMAD.MOV.U32 R12, RZ, RZ, RZ ;  /* 0x000000ffff0c7224 */ /* 0x000fe400078e00ff */
[----:B------:R-:W-:Y:S02]  /*13ce0*/  IMAD.MOV.U32 R11, RZ, RZ, 0x1f ;  /* 0x0000001fff0b7424 */ /* 0x000fe400078e00ff */
[----:B------:R-:W-:Y:S01]  /*13cf0*/  IMAD.MOV.U32 R15, RZ, RZ, -0x1 ;  /* 0xffffffffff0f7424 */ /* 0x000fe200078e00ff */
[----:B-1----:R-:W-:-:S04]  /*13d00*/  SHF.R.U32.HI R2, RZ, 0x5, R2 ;  /* 0x00000005ff027819 */ /* 0x002fc80000011602 */
[----:B------:R-:W-:-:S05]  /*13d10*/  LOP3.LUT R2, R2, 0x3, RZ, 0xc0, !PT ;  /* 0x0000000302027812 */ /* 0x000fca00078ec0ff */
[----:B------:R-:W-:-:S07]  /*13d20*/  IMAD.MOV.U32 R13, RZ, RZ, R2 ;  /* 0x000000ffff0d7224 */ /* 0x000fce00078e0002 */
[----:B0-2---:R-:W-:Y:S05]  /*13d30*/  WARPSYNC.COLLECTIVE R15, `(.L_x_343) ;  /* 0x000000000f087348 */ /* 0x005fea0003c00000 */
[----:B------:R1:W3:Y:S02]  /*13d40*/  SHFL.IDX P6, R14, R13, R12, R11 ;  /* 0x0000000c0d0e7389 */ /* 0x0002e400000c000b */
[----:B0123--:R-:W-:Y:S01]  /*13d50*/  ENDCOLLECTIVE ;  /* 0x000000000000791b */ /* 0x00ffe20003800000 */
.L_x_343:
[----:B------:R-:W-:Y:S05]  /*13d60*/  BSYNC B0 ;  /* 0x0000000000007941 */ /* 0x000fea0003800000 */
.L_x_342:
[----:B------:R-:W-:Y:S05]  /*13d70*/  BRA `(.L_x_344) ;  /* 0xffffffe800c07947 */ /* 0x000fea000383ffff */
.L_x_301:
[----:B------:R-:W-:Y:S01]  /*13d80*/  BSSY B1, `(.L_x_345) ;  /* 0x0000006000017945 */ /* 0x000fe20003800000 */
[----:B------:R-:W-:-:S07]  /*13d90*/  IMAD.MOV.U32 R15, RZ, RZ, -0x1 ;  /* 0xffffffffff0f7424 */ /* 0x000fce00078e00ff */
[----:B012---:R-:W-:Y:S05]  /*13da0*/  WARPSYNC.COLLECTIVE R15, `(.L_x_346) ;  /* 0x000000000f0c7348 */ /* 0x007fea0003c00000 */
[----:B------:R-:W-:Y:S02]  /*13db0*/  ELECT P6, UR62, PT ;  /* 0x00000000003e782f */ /* 0x000fe400038c0000 */
[----:B------:R-:W-:Y:S01]  /*13dc0*/  MOV R14, UR62 ;  /* 0x0000003e000e7c02 */ /* 0x000fe20008000f00 */
[----:B012---:R-:W-:Y:S10]  /*13dd0*/  ENDCOLLECTIVE ;  /* 0x000000000000791b */ /* 0x007ff40003800000 */
.L_x_346:
[----:B------:R-:W-:Y:S05]  /*13de0*/  BSYNC B1 ;  /* 0x0000000000017941 */ /* 0x000fea0003800000 */
.L_x_345:
[----:B------:R-:W-:Y:S05]  /*13df0*/  BRA `(.L_x_347) ;  /* 0xffffffe800b87947 */ /* 0x000fea000383ffff */
.L_x_303:
[----:B0-----:R0:W1:Y:S02]  /*13e00*/  SYNCS.PHASECHK.TRANS64.TRYWAIT P0, [R6+URZ], R5 ;  /* 0x00000005060075a7 */ /* 0x001064000800017f */
[----:B-1----:R-:W-:Y:S05]  /*13e10*/  @!P0 NANOSLEEP.SYNCS 0x989680 ;  /* 0x009896800000895d */ /* 0x002fea0003900000 */
[----:B------:R-:W1:Y:S02]  /*13e20*/  @!P0 SYNCS.PHASECHK.TRANS64 P0, [R6+URZ], R5 ;  /* 0x00000005060085a7 */ /* 0x000e64000800007f */
[----:B-1----:R-:W-:Y:S05]  /*13e30*/  @!P0 BRA `(.L_x_303) ;  /* 0xfffffffc00f08947 */ /* 0x002fea000383ffff */
[----:B------:R-:W-:Y:S05]  /*13e40*/  BRA `(.L_x_348) ;  /* 0xffffffe800f07947 */ /* 0x000fea000383ffff */
.L_x_304:
[----:B-1----:R1:W3:Y:S02]  /*13e50*/  SYNCS.PHASECHK.TRANS64.TRYWAIT P0, [R7+URZ], R2 ;  /* 0x00000002070075a7 */ /* 0x0022e4000800017f */
[----:B---3--:R-:W-:Y:S05]  /*13e60*/  @!P0 NANOSLEEP.SYNCS 0x989680 ;  /* 0x009896800000895d */ /* 0x008fea0003900000 */
[----:B------:R-:W3:Y:S02]  /*13e70*/  @!P0 SYNCS.PHASECHK.TRANS64 P0, [R7+URZ], R2 ;  /* 0x00000002070085a7 */ /* 0x000ee4000800007f */
[----:B---3--:R-:W-:Y:S05]  /*13e80*/  @!P0 BRA `(.L_x_304) ;  /* 0xfffffffc00f08947 */ /* 0x008fea000383ffff */
[----:B------:R-:W-:Y:S05]  /*13e90*/  BRA `(.L_x_349) ;  /* 0xffffffe800e47947 */ /* 0x000fea000383ffff */
.L_x_306:
[----:B---3--:R3:W4:Y:S02]  /*13ea0*/  SYNCS.PHASECHK.TRANS64.TRYWAIT P0, [R4+URZ], R5 ;  /* 0x00000005040075a7 */ /* 0x008724000800017f */
[----:B----4-:R-:W-:Y:S05]  /*13eb0*/  @!P0 NANOSLEEP.SYNCS 0x989680 ;  /* 0x009896800000895d */ /* 0x010fea0003900000 */
[----:B------:R-:W4:Y:S02]  /*13ec0*/  @!P0 SYNCS.PHASECHK.TRANS64 P0, [R4+URZ], R5 ;  /* 0x00000005040085a7 */ /* 0x000f24000800007f */
[----:B----4-:R-:W-:Y:S05]  /*13ed0*/  @!P0 BRA `(.L_x_306) ;  /* 0xfffffffc00f08947 */ /* 0x010fea000383ffff */
[----:B------:R-:W-:Y:S05]  /*13ee0*/  BRA `(.L_x_350) ;  /* 0xffffffe800e87947 */ /* 0x000fea000383ffff */
.L_x_351:
        /* <DEDUP_REMOVED lines=9> */
.L_x_3218:


//--------------------- .text._ZN7cutlass13device_kernelIN5flash11enable_sm90INS1_16FlashAttnFwdSm90INS1_25CollectiveMainloopFwdSm90ILi2EN4cute5tupleIJNS5_1CILi1EEES8_S8_EEENS6_IJNS7_ILi128EEENS7_ILi176EEESA_EEELi128ENS_10bfloat16_tEfNS_4arch4Sm90ELb0ELb0ELb1ELb1ELb0ELb0ELb0ELb1ELb1ELb1ELb0ELb0EEENS1_21CollectiveEpilogueFwdINS6_IJSA_SA_SB_EEES9_SD_SF_Li256ELb1ELb1ELb0ELb0EEENS1_36VarlenDynamicPersistentTileSchedulerILi128ELi176ELi256ELi128ELb0ELb1ELb1ELb0ELb1ELb1EEEEEEEEEvNT_6ParamsE --------------------------
	.section	.text._ZN7cutlass13device_kernelIN5flash11enable_sm90INS1_16FlashAttnFwdSm90INS1_25CollectiveMainloopFwdSm90ILi2EN4cute5tupleIJNS5_1CILi1EEES8_S8_EEENS6_IJNS7_ILi128EEENS7_ILi176EEESA_EEELi128ENS_10bfloat16_tEfNS_4arch4Sm90ELb0ELb0ELb1ELb1ELb0ELb0ELb0ELb1ELb1ELb1ELb0ELb0EEENS1_21CollectiveEpilogueFwdINS6_IJSA_SA_SB_EEES9_SD_SF_Li256ELb1ELb1ELb0ELb0EEENS1_36VarlenDynamicPersistentTileSchedulerILi128ELi176ELi256ELi128ELb0ELb1ELb1ELb0ELb1ELb1EEEEEEEEEvNT_6ParamsE,"ax",@progbits
	.align	128
.text._ZN7cutlass13device_kernelIN5flash11enable_sm90INS1_16FlashAttnFwdSm90INS1_25CollectiveMainloopFwdSm90ILi2EN4cute5tupleIJNS5_1CILi1EEES8_S8_EEENS6_IJNS7_ILi128EEENS7_ILi176EEESA_EEELi128ENS_10bfloat16_tEfNS_4arch4Sm90ELb0ELb0ELb1ELb1ELb0ELb0ELb0ELb1ELb1ELb1ELb0ELb0EEENS1_21CollectiveEpilogueFwdINS6_IJSA_SA_SB_EEES9_SD_SF_Li256ELb1ELb1ELb0ELb0EEENS1_36VarlenDynamicPersistentTileSchedulerILi128ELi176ELi256ELi128ELb0ELb1ELb1ELb0ELb1ELb1EEEEEEEEEvNT_6ParamsE:
        .type           _ZN7cutlass13device_kernelIN5flash11enable_sm90INS1_16FlashAttnFwdSm90INS1_25CollectiveMainloopFwdSm90ILi2EN4cute5tupleIJNS5_1CILi1EEES8_S8_EEENS6_IJNS7_ILi128EEENS7_ILi176EEESA_EEELi128ENS_10bfloat16_tEfNS_4arch4Sm90ELb0ELb0ELb1ELb1ELb0ELb0ELb0ELb1ELb1ELb1ELb0ELb0EEENS1_21CollectiveEpilogueFwdINS6_IJSA_SA_SB_EEES9_SD_SF_Li256ELb1ELb1ELb0ELb0EEENS1_36VarlenDynamicPersistentTileSchedulerILi128ELi176ELi256ELi128ELb0ELb1ELb1ELb0ELb1ELb1EEEEEEEEEvNT_6ParamsE,@function
        .size           _ZN7cutlass13device_kernelIN5flash11enable_sm90INS1_16FlashAttnFwdSm90INS1_25CollectiveMainloopFwdSm90ILi2EN4cute5tupleIJNS5_1CILi1EEES8_S8_EEENS6_IJNS7_ILi128EEENS7_ILi176EEESA_EEELi128ENS_10bfloat16_tEfNS_4arch4Sm90ELb0ELb0ELb1ELb1ELb0ELb0ELb0ELb1ELb1ELb1ELb0ELb0EEENS1_21CollectiveEpilogueFwdINS6_IJSA_SA_SB_EEES9_SD_SF_Li256ELb1ELb1ELb0ELb0EEENS1_36VarlenDynamicPersistentTileSchedulerILi128ELi176ELi256ELi128ELb0ELb1ELb1ELb0ELb1ELb1EEEEEEEEEvNT_6ParamsE,(.L_x_3219 - _ZN7cutlass13device_kernelIN5flash11enable_sm90INS1_16FlashAttnFwdSm90INS1_25CollectiveMainloopFwdSm90ILi2EN4cute5tupleIJNS5_1CILi1EEES8_S8_EEENS6_IJNS7_ILi128EEENS7_ILi176EEESA_EEELi128ENS_10bfloat16_tEfNS_4arch4Sm90ELb0ELb0ELb1ELb1ELb0ELb0ELb0ELb1ELb1ELb1ELb0ELb0EEENS1_21CollectiveEpilogueFwdINS6_IJSA_SA_SB_EEES9_SD_SF_Li256ELb1ELb1ELb0ELb0EEENS1_36VarlenDynamicPersistentTileSchedulerILi128ELi176ELi256ELi128ELb0ELb1ELb1ELb0ELb1ELb1EEEEEEEEEvNT_6ParamsE)
        .other          _ZN7cutlass13device_kernelIN5flash11enable_sm90INS1_16FlashAttnFwdSm90INS1_25CollectiveMainloopFwdSm90ILi2EN4cute5tupleIJNS5_1CILi1EEES8_S8_EEENS6_IJNS7_ILi128EEENS7_ILi176EEESA_EEELi128ENS_10bfloat16_tEfNS_4arch4Sm90ELb0ELb0ELb1ELb1ELb0ELb0ELb0ELb1ELb1ELb1ELb0ELb0EEENS1_21CollectiveEpilogueFwdINS6_IJSA_SA_SB_EEES9_SD_SF_Li256ELb1ELb1ELb0ELb0EEENS1_36VarlenDynamicPersistentTileSchedulerILi128ELi176ELi256ELi128ELb0ELb1ELb1ELb0ELb1ELb1EEEEEEEEEvNT_6ParamsE,@"STO_CUDA_ENTRY STV_DEFAULT"
_ZN7cutlass13device_kernelIN5flash11enable_sm90INS1_16FlashAttnFwdSm90INS1_25CollectiveMainloopFwdSm90ILi2EN4cute5tupleIJNS5_1CILi1EEES8_S8_EEENS6_IJNS7_ILi128EEENS7_ILi176EEESA_EEELi128ENS_10bfloat16_tEfNS_4arch4Sm90ELb0ELb0ELb1ELb1ELb0ELb0ELb0ELb1ELb1ELb1ELb0ELb0EEENS1_21CollectiveEpilogueFwdINS6_IJSA_SA_SB_EEES9_SD_SF_Li256ELb1ELb1ELb0ELb0EEENS1_36VarlenDynamicPersistentTileSchedulerILi128ELi176ELi256ELi128ELb0ELb1ELb1ELb0ELb1ELb1EEEEEEEEEvNT_6ParamsE:
        /* <DEDUP_REMOVED lines=17> */
.L_x_353:
[----:B------:R-:W-:Y:S05]  /*0110*/  BSYNC B0 ;  /* 0x0000000000007941 */ /* 0x000fea0003800000 */
.L_x_352:
        /* <DEDUP_REMOVED lines=40> */
.L_x_354:
        /* <DEDUP_REMOVED lines=22> */
.L_x_355:
        /* <DEDUP_REMOVED lines=18> */
.L_x_356:
        /* <DEDUP_REMOVED lines=22> */
.L_x_357:
        /* <DEDUP_REMOVED lines=22> */
.L_x_358:
[----:B--2---:R-:W-:Y:S01]  /*08e0*/  ISETP.NE.AND P0, PT, R2, RZ, PT ;  /* 0x000000ff0200720c */ /* 0x004fe20003f05270 */
[----:B------:R-:W-:Y:S01]  /*08f0*/  IMAD.MOV.U32 R2, RZ, RZ, 0x1 ;  /* 0x00000001ff027424 */ /* 0x000fe200078e00ff */
[----:B------:R-:W-:-:S04]  /*0900*/  NOP ;  /* 0x0000000000007918 */ /* 0x000fc80000000000 */
[----:B------:R-:W-:-:S05]  /*0910*/  SEL R2, R2, 0x2, !P0 ;  /* 0x0000000202027807 */ /* 0x000fca0004000000 */
[----:B------:R2:W-:Y:S01]  /*0920*/  STL [R1+0x5c], R2 ;  /* 0x00005c0201007387 */ /* 0x0005e20000100800 */
[----:B01-34-:R-:W-:Y:S06]  /*0930*/  BAR.SYNC.DEFER_BLOCKING 0x0 ;  /* 0x0000000000007b1d */ /* 0x01bfec0000010000 */
[----:B------:R-:W-:Y:S05]  /*0940*/  @!P0 BRA `(.L_x_359) ;  /* 0x000000e800988947 */ /* 0x000fea0003800000 */
.L_x_360:
[----:B------:R-:W-:-:S08]  /*0950*/  NOP ;  /* 0x0000000000007918 */ /* 0x000fd00000000000 */
[----:B------:R-:W0:Y:S02]  /*0960*/  USETMAXREG.TRY_ALLOC.CTAPOOL UP0, 0xf0 ;  /* 0x000000f0000079c8 */ /* 0x000e240008000600 */
[----:B0-----:R-:W-:-:S13]  /*0970*/  PLOP3.LUT P0, PT, PT, PT, UP0, 0x80, 0x0 ;  /* 0x000000000000781c */ /* 0x001fda0003f0f008 */
[----:B------:R-:W-:Y:S05]  /*0980*/  @!P0 BRA `(.L_x_360) ;  /* 0xfffffffc00f08947 */ /* 0x000fea000383ffff */
[----:B--2---:R-:W0:Y:S01]  /*0990*/  S2R R2, SR_TID.X ;  /* 0x0000000000027919 */ /* 0x004e220000002100 */
[----:B------:R-:W1:Y:S01]  /*09a0*/  S2UR UR5, SR_CgaCtaId ;  /* 0x00000000000579c3 */ /* 0x000e620000008800 */
[----:B------:R-:W-:-:S07]  /*09b0*/  UMOV UR4, 0x400 ;  /* 0x0000040000047882 */ /* 0x000fce0000000000 */
[----:B------:R-:W-:Y:S06]  /*09c0*/  BAR.ARV 0x8, 0x180 ;  /* 0x0206000000007b1d */ /* 0x000fec0000002000 */
[----:B-1----:R-:W-:Y:S01]  /*09d0*/  ULEA UR4, UR5, UR4, 0x18 ;  /* 0x0000000405047291 */ /* 0x002fe2000f8ec03f */
[----:B0-----:R-:W-:-:S04]  /*09e0*/  LOP3.LUT R0, R2, 0xffffff80, RZ, 0xc0, !PT ;  /* 0xffffff8002007812 */ /* 0x001fc800078ec0ff */
[----:B------:R-:W-:-:S13]  /*09f0*/  ISETP.NE.AND P0, PT, R0, 0x80, PT ;  /* 0x000000800000780c */ /* 0x000fda0003f05270 */
[----:B------:R-:W-:Y:S08]  /*0a00*/  @!P0 BAR.ARV 0x9, 0x100 ;  /* 0x0244000000008b1d */ /* 0x000ff00000002000 */
[----:B------:R-:W-:Y:S06]  /*0a10*/  BAR.SYNC.DEFER_BLOCKING 0x5, 0x180 ;  /* 0x0146000000007b1d */ /* 0x000fec0000010000 */
[----:B------:R-:W0:Y:S01]  /*0a20*/  LDS.128 R48, [UR4+0x348d0] ;  /* 0x0348d004ff307984 */ /* 0x000e220008000c00 */
[----:B------:R-:W-:Y:S01]  /*0a30*/  ULDC UR4, c[0x0][0xc3c] ;  /* 0x00030f0000047ab9 */ /* 0x000fe20000000800 */
[----:B------:R-:W-:Y:S06]  /*0a40*/  BAR.ARV 0x4, 0x180 ;  /* 0x0106000000007b1d */ /* 0x000fec0000002000 */
[----:B0-----:R-:W-:-:S13]  /*0a50*/  ISETP.GE.AND P0, PT, R51, UR4, PT ;  /* 0x0000000433007c0c */ /* 0x001fda000bf06270 */
[----:B------:R-:W-:Y:S05]  /*0a60*/  @P0 EXIT ;  /* 0x000000000000094d */ /* 0x000fea0003800000 */
[----:B------:R-:W2:Y:S01]  /*0a70*/  LDL.LU R10, [R1+0x5c] ;  /* 0x00005c00010a7983 */ /* 0x000ea20000300800 */
[----:B------:R-:W-:-:S05]  /*0a80*/  VIADD R233, R2, 0xffffff80 ;  /* 0xffffff8002e97836 */ /* 0x000fca0000000000 */
[----:B------:R-:W-:-:S04]  /*0a90*/  SHF.R.S32.HI R0, RZ, 0x1f, R233 ;  /* 0x0000001fff007819 */ /* 0x000fc800000114e9 */
[----:B------:R-:W-:-:S04]  /*0aa0*/  LEA.HI R3, R0, R233, RZ, 0x7 ;  /* 0x000000e900037211 */ /* 0x000fc800078f38ff */
[----:B------:R-:W-:Y:S02]  /*0ab0*/  LOP3.LUT R2, R3, 0xffffff80, RZ, 0xc0, !PT ;  /* 0xffffff8003027812 */ /* 0x000fe400078ec0ff */
[----:B------:R-:W-:-:S03]  /*0ac0*/  LEA.HI R4, R0, R233, RZ, 0x5 ;  /* 0x000000e900047211 */ /* 0x000fc600078f28ff */
[----:B------:R-:W-:Y:S01]  /*0ad0*/  IMAD.IADD R225, R233, 0x1, -R2 ;  /* 0x00000001e9e17824 */ /* 0x000fe200078e0a02 */
[----:B------:R-:W-:Y:S01]  /*0ae0*/  LEA.HI R2, R0, R233, RZ, 0x4 ;  /* 0x000000e900027211 */ /* 0x000fe200078f20ff */
[----:B------:R-:W-:-:S03]  /*0af0*/  IMAD.SHL.U32 R6, R4, 0x20, RZ ;  /* 0x0000002004067824 */ /* 0x000fc600078e00ff */
[----:B------:R-:W-:Y:S02]  /*0b00*/  LOP3.LUT R4, R2, 0x3fffff0, RZ, 0xc0, !PT ;  /* 0x03fffff002047812 */ /* 0x000fe400078ec0ff */
[----:B------:R-:W-:Y:S02]  /*0b10*/  LOP3.LUT R7, R6, 0xfffffc00, RZ, 0xc0, !PT ;  /* 0xfffffc0006077812 */ /* 0x000fe400078ec0ff */
[----:B------:R-:W-:Y:S01]  /*0b20*/  SHF.R.S32.HI R5, RZ, 0x4, R2 ;  /* 0x00000004ff057819 */ /* 0x000fe20000011402 */
[----:B------:R-:W-:-:S03]  /*0b30*/  IMAD.IADD R4, R233, 0x1, -R4 ;  /* 0x00000001e9047824 */ /* 0x000fc600078e0a04 */
[----:B------:R-:W-:Y:S01]  /*0b40*/  LEA.HI R2, R2, R5, RZ, 0x1 ;  /* 0x0000000502027211 */ /* 0x000fe200078f08ff */
[----:B------:R-:W-:Y:S01]  /*0b50*/  IMAD R7, R4, 0x40, R7 ;  /* 0x0000004004077824 */ /* 0x000fe200078e0207 */
[----:B------:R-:W-:Y:S02]  /*0b60*/  LEA.HI R4, R0, R233, RZ, 0x2 ;  /* 0x000000e900047211 */ /* 0x000fe400078f10ff */
[----:B------:R-:W-:Y:S02]  /*0b70*/  SHF.R.S32.HI R8, RZ, 0x1f, R225 ;  /* 0x0000001fff087819 */ /* 0x000fe400000114e1 */
[----:B------:R-:W-:Y:S02]  /*0b80*/  LOP3.LUT R2, R2, 0x1ffffffe, RZ, 0xc0, !PT ;  /* 0x1ffffffe02027812 */ /* 0x000fe400078ec0ff */
[----:B------:R-:W-:Y:S02]  /*0b90*/  LOP3.LUT R4, R4, 0xfffffffc, RZ, 0xc0, !PT ;  /* 0xfffffffc04047812 */ /* 0x000fe400078ec0ff */
[----:B------:R-:W-:Y:S01]  /*0ba0*/  LEA.HI R9, R8, R225, RZ, 0x2 ;  /* 0x000000e108097211 */ /* 0x000fe200078f10ff */
[----:B------:R-:W-:-:S02]  /*0bb0*/  IMAD.IADD R2, R5, 0x1, -R2 ;  /* 0x0000000105027824 */ /* 0x000fc400078e0a02 */
[----:B------:R-:W-:Y:S01]  /*0bc0*/  IMAD.IADD R4, R233, 0x1, -R4 ;  /* 0x00000001e9047824 */ /* 0x000fe200078e0a04 */
[----:B------:R-:W-:Y:S01]  /*0bd0*/  SHF.R.S32.HI R6, RZ, 0x2, R9 ;  /* 0x00000002ff067819 */ /* 0x000fe20000011409 */
[----:B------:R-:W-:Y:S01]  /*0be0*/  IMAD R230, R2, 0x8, R7 ;  /* 0x0000000802e67824 */ /* 0x000fe200078e0207 */
[----:B------:R-:W-:Y:S02]  /*0bf0*/  SHF.R.S32.HI R11, RZ, 0x1f, R9 ;  /* 0x0000001fff0b7819 */ /* 0x000fe40000011409 */
[----:B------:R-:W-:Y:S02]  /*0c00*/  LEA.HI R2, R4, R4, RZ, 0x1 ;  /* 0x0000000404027211 */ /* 0x000fe400078f08ff */
[----:B------:R-:W-:Y:S02]  /*0c10*/  LEA.HI R0, R0, R233, RZ, 0x3 ;  /* 0x000000e900007211 */ /* 0x000fe400078f18ff */
[----:B------:R-:W-:Y:S02]  /*0c20*/  LEA.HI R11, R11, R6, RZ, 0x3 ;  /* 0x000000060b0b7211 */ /* 0x000fe400078f18ff */
[----:B------:R-:W-:-:S02]  /*0c30*/  SHF.R.S32.HI R226, RZ, 0x7, R3 ;  /* 0x00000007ffe27819 */ /* 0x000fc40000011403 */
[----:B------:R-:W-:Y:S02]  /*0c40*/  LOP3.LUT R5, R2, 0x1ffffffe, RZ, 0xc0, !PT ;  /* 0x1ffffffe02057812 */ /* 0x000fe400078ec0ff */
[----:B------:R-:W-:Y:S02]  /*0c50*/  LOP3.LUT R2, R0, 0xfffffff8, RZ, 0xc0, !PT ;  /* 0xfffffff800027812 */ /* 0x000fe400078ec0ff */
[----:B------:R-:W-:Y:S02]  /*0c60*/  LOP3.LUT R11, R11, 0xfffffff8, RZ, 0xc0, !PT ;  /* 0xfffffff80b0b7812 */ /* 0x000fe400078ec0ff */
[----:B------:R-:W-:Y:S02]  /*0c70*/  LEA.HI R8, R8, R225, RZ, 0x5 ;  /* 0x000000e108087211 */ /* 0x000fe400078f28ff */
[----:B------:R-:W-:Y:S01]  /*0c80*/  LEA.HI R3, R3, R226, RZ, 0x1 ;  /* 0x000000e203037211 */ /* 0x000fe200078f08ff */
[----:B------:R-:W-:Y:S01]  /*0c90*/  IMAD.IADD R23, R233, 0x1, -R2 ;  /* 0x00000001e9177824 */ /* 0x000fe200078e0a02 */
[----:B------:R-:W-:-:S02]  /*0ca0*/  IADD3 R11, R6, -R11, RZ ;  /* 0x8000000b060b7210 */ /* 0x000fc40007ffe0ff */
[----:B------:R-:W-:Y:S02]  /*0cb0*/  SHF.R.S32.HI R8, RZ, 0x5, R8 ;  /* 0x00000005ff087819 */ /* 0x000fe40000011408 */
[----:B------:R-:W-:Y:S01]  /*0cc0*/  LOP3.LUT R3, R3, 0x3fffffe, RZ, 0xc0, !PT ;  /* 0x03fffffe03037812 */ /* 0x000fe200078ec0ff */
[----:B------:R-:W-:Y:S01]  /*0cd0*/  IMAD.SHL.U32 R17, R23, 0x8, RZ ;  /* 0x0000000817117824 */ /* 0x000fe200078e00ff */
[----:B------:R-:W-:Y:S01]  /*0ce0*/  LOP3.LUT R6, R9, 0x7ffffffc, RZ, 0xc0, !PT ;  /* 0x7ffffffc09067812 */ /* 0x000fe200078ec0ff */
[----:B------:R-:W-:Y:S02]  /*0cf0*/  IMAD R8, R8, 0x10, R11 ;  /* 0x0000001008087824 */ /* 0x000fe400078e020b */
[----:B------:R-:W-:Y:S02]  /*0d00*/  IMAD.IADD R3, R226, 0x1, -R3 ;  /* 0x00000001e2037824 */ /* 0x000fe400078e0a03 */
[----:B------:R-:W-:Y:S02]  /*0d10*/  VIADD R19, R17, 0x40 ;  /* 0x0000004011137836 */ /* 0x000fe40000000000 */
[----:B------:R-:W-:-:S02]  /*0d20*/  IMAD.MOV.U32 R7, RZ, RZ, -0x2 ;  /* 0xfffffffeff077424 */ /* 0x000fc400078e00ff */
[----:B------:R-:W-:Y:S02]  /*0d30*/  IMAD.IADD R6, R225, 0x1, -R6 ;  /* 0x00000001e1067824 */ /* 0x000fe400078e0a06 */
[----:B------:R-:W-:Y:S02]  /*0d40*/  IMAD.IADD R4, R4, 0x1, -R5 ;  /* 0x0000000104047824 */ /* 0x000fe400078e0a05 */
[----:B------:R-:W-:Y:S01]  /*0d50*/  IMAD R227, R3, 0x40, R8 ;  /* 0x0000004003e37824 */ /* 0x000fe200078e0208 */
[----:B------:R-:W-:Y:S01]  /*0d60*/  MOV R224, RZ ;  /* 0x000000ff00e07202 */ /* 0x000fe20000000f00 */
[----:B------:R-:W-:Y:S01]  /*0d70*/  IMAD R228, R6, R7, 0xb0 ;  /* 0x000000b006e47424 */ /* 0x000fe200078e0207 */
[----:B------:R-:W-:Y:S01]  /*0d80*/  SHF.R.S32.HI R223, RZ, 0x3, R0 ;  /* 0x00000003ffdf7819 */ /* 0x000fe20000011400 */
[----:B------:R-:W-:Y:S01]  /*0d90*/  IMAD.MOV.U32 R16, RZ, RZ, RZ ;  /* 0x000000ffff107224 */ /* 0x000fe200078e00ff */
[----:B------:R-:W-:Y:S01]  /*0da0*/  SHF.R.S32.HI R232, RZ, 0x1f, R17 ;  /* 0x0000001fffe87819 */ /* 0x000fe20000011411 */
[----:B------:R-:W-:Y:S01]  /*0db0*/  IMAD.MOV.U32 R2, RZ, RZ, RZ ;  /* 0x000000ffff027224 */ /* 0x000fe200078e00ff */
[----:B------:R-:W-:Y:S01]  /*0dc0*/  SHF.R.S32.HI R231, RZ, 0x1f, R19 ;  /* 0x0000001fffe77819 */ /* 0x000fe20000011413 */
[----:B------:R-:W-:Y:S01]  /*0dd0*/  IMAD R229, R4, 0x8, R227 ;  /* 0x0000000804e57824 */ /* 0x000fe200078e02e3 */
[----:B--2---:R-:W-:-:S07]  /*0de0*/  LOP3.LUT R18, R10, 0x1, RZ, 0xfc, !PT ;  /* 0x000000010a127812 */ /* 0x004fce00078efcff */
.L_x_403:
[----:B0-2-4-:R-:W0:Y:S01]  /*0df0*/  LDC.64 R4, c[0x0][0xc88] ;  /* 0x00032200ff047b82 */ /* 0x015e220000000a00 */
[----:B------:R-:W-:Y:S01]  /*0e00*/  ULDC.64 UR8, c[0x0][0x208] ;  /* 0x0000820000087ab9 */ /* 0x000fe20000000a00 */
[----:B------:R-:W-:Y:S01]  /*0e10*/  ULDC.64 UR4, c[0x0][0xa28] ;  /* 0x00028a0000047ab9 */ /* 0x000fe20000000a00 */
[----:B------:R-:W-:Y:S01]  /*0e20*/  IMAD.MOV.U32 R0, RZ, RZ, RZ ;  /* 0x000000ffff007224 */ /* 0x000fe200078e00ff */
[----:B------:R-:W-:Y:S01]  /*0e30*/  ULDC.64 UR6, c[0x0][0xa20] ;  /* 0x0002880000067ab9 */ /* 0x000fe20000000a00 */
[----:B0-----:R-:W-:-:S05]  /*0e40*/  IMAD.WIDE R4, R51, 0x4, R4 ;  /* 0x0000000433047825 */ /* 0x001fca00078e0204 */
[----:B------:R-:W2:Y:S01]  /*0e50*/  LDG.E R22, desc[UR8][R4.64] ;  /* 0x0000000804167981 */ /* 0x000ea2000c1e1900 */
[----:B------:R-:W-:-:S04]  /*0e60*/  ISETP.NE.U32.AND P0, PT, RZ, UR4, PT ;  /* 0x00000004ff007c0c */ /* 0x000fc8000bf05070 */
[----:B------:R-:W-:Y:S02]  /*0e70*/  ISETP.NE.AND.EX P0, PT, RZ, UR5, PT, P0 ;  /* 0x00000005ff007c0c */ /* 0x000fe4000bf05300 */
[----:B--2---:R-:W-:-:S11]  /*0e80*/  SHF.R.S32.HI R222, RZ, 0x1f, R22 ;  /* 0x0000001fffde7819 */ /* 0x004fd60000011416 */
[----:B---3--:R-:W-:-:S04]  /*0e90*/  @P0 LEA R6, P1, R22, UR4, 0x2 ;  /* 0x0000000416060c11 */ /* 0x008fc8000f8210ff */
[----:B------:R-:W-:Y:S01]  /*0ea0*/  @P0 LEA.HI.X R7, R22, UR5, R222, 0x2, P1 ;  /* 0x0000000516070c11 */ /* 0x000fe200088f14de */
[----:B------:R-:W-:-:S04]  /*0eb0*/  ULDC.64 UR4, c[0x0][0x418] ;  /* 0x0001060000047ab9 */ /* 0x000fc80000000a00 */
[----:B------:R0:W5:Y:S01]  /*0ec0*/  @P0 LDG.E R0, desc[UR8][R6.64] ;  /* 0x0000000806000981 */ /* 0x000162000c1e1900 */
[----:B------:R-:W-:Y:S01]  /*0ed0*/  ISETP.NE.U32.AND P0, PT, RZ, UR6, PT ;  /* 0x00000006ff007c0c */ /* 0x000fe2000bf05070 */
[----:B------:R-:W-:-:S03]  /*0ee0*/  UISETP.NE.U32.AND UP0, UPT, UR4, URZ, UPT ;  /* 0x0000003f0400728c */ /* 0x000fc6000bf05070 */
[----:B------:R-:W-:Y:S01]  /*0ef0*/  ISETP.NE.AND.EX P0, PT, RZ, UR7, PT, P0 ;  /* 0x00000007ff007c0c */ /* 0x000fe2000bf05300 */
[----:B------:R-:W-:Y:S01]  /*0f00*/  UISETP.NE.AND.EX UP0, UPT, UR5, URZ, UPT, UP0 ;  /* 0x0000003f0500728c */ /* 0x000fe2000bf05300 */
[----:B------:R-:W-:Y:S02]  /*0f10*/  ULDC UR4, c[0x0][0x424] ;  /* 0x0001090000047ab9 */ /* 0x000fe40000000800 */
[----:B------:R-:W-:Y:S01]  /*0f20*/  ULDC UR5, c[0x0][0x2f0] ;  /* 0x0000bc0000057ab9 */ /* 0x000fe20000000800 */
[----:B------:R-:W-:-:S04]  /*0f30*/  USEL UR4, UR4, 0x1, UP0 ;  /* 0x0000000104047887 */ /* 0x000fc80008000000 */
[----:B------:R-:W-:-:S04]  /*0f40*/  UIMAD UR4, UR4, UR5, URZ ;  /* 0x00000005040472a4 */ /* 0x000fc8000f8e023f */
[C---:B------:R-:W-:Y:S02]  /*0f50*/  @P0 LEA R4, P1, R22.reuse, UR6, 0x2 ;  /* 0x0000000616040c11 */ /* 0x040fe4000f8210ff */
[----:B------:R-:W-:Y:S02]  /*0f60*/  IMAD.U32 R81, RZ, RZ, UR4 ;  /* 0x00000004ff517e24 */ /* 0x000fe4000f8e00ff */
[----:B------:R-:W-:-:S05]  /*0f70*/  @P0 LEA.HI.X R5, R22, UR7, R222, 0x2, P1 ;  /* 0x0000000716050c11 */ /* 0x000fca00088f14de */
[----:B------:R0:W5:Y:S01]  /*0f80*/  @P0 LDG.E R81, desc[UR8][R4.64] ;  /* 0x0000000804510981 */ /* 0x000162000c1e1900 */
[----:B------:R-:W-:Y:S05]  /*0f90*/  @P0 BRA `(.L_x_361) ;  /* 0x0000000000280947 */ /* 0x000fea0003800000 */
[----:B------:R-:W-:Y:S02]  /*0fa0*/  ULDC.64 UR4, c[0x0][0xa08] ;  /* 0x0002820000047ab9 */ /* 0x000fe40000000a00 */
[----:B------:R-:W-:-:S04]  /*0fb0*/  ISETP.NE.U32.AND P0, PT, RZ, UR4, PT ;  /* 0x00000004ff007c0c */ /* 0x000fc8000bf05070 */
[----:B------:R-:W-:-:S13]  /*0fc0*/  ISETP.NE.AND.EX P0, PT, RZ, UR5, PT, P0 ;  /* 0x00000005ff007c0c */ /* 0x000fda000bf05300 */
[----:B------:R-:W-:Y:S05]  /*0fd0*/  @!P0 BRA `(.L_x_361) ;  /* 0x0000000000188947 */ /* 0x000fea0003800000 */
[----:B0-----:R-:W0:Y:S01]  /*0fe0*/  LDC.64 R4, c[0x0][0xa08] ;  /* 0x00028200ff047b82 */ /* 0x001e220000000a00 */
[----:B------:R-:W-:Y:S01]  /*0ff0*/  ULDC.64 UR4, c[0x0][0x208] ;  /* 0x0000820000047ab9 */ /* 0x000fe20000000a00 */
[----:B0-----:R-:W-:-:S05]  /*1000*/  IMAD.WIDE R4, R22, 0x4, R4 ;  /* 0x0000000416047825 */ /* 0x001fca00078e0204 */
[----:B-----5:R-:W2:Y:S04]  /*1010*/  LDG.E R81, desc[UR4][R4.64] ;  /* 0x0000000404517981 */ /* 0x020ea8000c1e1900 */
[----:B------:R-:W2:Y:S02]  /*1020*/  LDG.E R6, desc[UR4][R4.64+0x4] ;  /* 0x0000040404067981 */ /* 0x000ea4000c1e1900 */
[----:B--2---:R-:W-:-:S07]  /*1030*/  IMAD.IADD R81, R6, 0x1, -R81 ;  /* 0x0000000106517824 */ /* 0x004fce00078e0a51 */
.L_x_361:
[----:B-----5:R-:W-:Y:S01]  /*1040*/  IMAD.IADD R81, R81, 0x1, -R0 ;  /* 0x0000000151517824 */ /* 0x020fe200078e0a00 */
[----:B------:R-:W-:Y:S01]  /*1050*/  MOV R221, R49 ;  /* 0x0000003100dd7202 */ /* 0x000fe20000000f00 */
[----:B------:R-:W-:Y:S01]  /*1060*/  IMAD.MOV.U32 R220, RZ, RZ, R50 ;  /* 0x000000ffffdc7224 */ /* 0x000fe200078e0032 */
[----:B------:R-:W-:Y:S01]  /*1070*/  PLOP3.LUT P0, PT, PT, PT, PT, 0x80, 0x0 ;  /* 0x000000000000781c */ /* 0x000fe20003f0f070 */
[C---:B------:R-:W-:Y:S01]  /*1080*/  VIADD R0, R81.reuse, 0xaf ;  /* 0x000000af51007836 */ /* 0x040fe20000000000 */
[----:B------:R-:W-:Y:S01]  /*1090*/  ISETP.GE.AND P1, PT, R81, 0x1, PT ;  /* 0x000000015100780c */ /* 0x000fe20003f26270 */
[----:B------:R-:W-:Y:S01]  /*10a0*/  IMAD.MOV.U32 R87, RZ, RZ, RZ ;  /* 0x000000ffff577224 */ /* 0x000fe200078e00ff */
[----:B------:R-:W-:Y:S01]  /*10b0*/  CS2R R36, SRZ ;  /* 0x0000000000247805 */ /* 0x000fe2000001ff00 */
[----:B------:R-:W-:Y:S01]  /*10c0*/  IMAD.HI R0, R0, 0x2e8ba2e9, RZ ;  /* 0x2e8ba2e900007827 */ /* 0x000fe200078e02ff */
[----:B------:R-:W-:Y:S02]  /*10d0*/  CS2R R40, SRZ ;  /* 0x0000000000287805 */ /* 0x000fe4000001ff00 */
[----:B------:R-:W-:-:S02]  /*10e0*/  CS2R R38, SRZ ;  /* 0x0000000000267805 */ /* 0x000fc4000001ff00 */
[----:B------:R-:W-:Y:S01]  /*10f0*/  CS2R R44, SRZ ;  /* 0x00000000002c7805 */ /* 0x000fe2000001ff00 */
[----:B------:R-:W-:Y:S01]  /*1100*/  IMAD.MOV.U32 R29, RZ, RZ, RZ ;  /* 0x000000ffff1d7224 */ /* 0x000fe200078e00ff */
[----:B------:R-:W-:Y:S02]  /*1110*/  SHF.R.U32.HI R3, RZ, 0x1f, R0 ;  /* 0x0000001fff037819 */ /* 0x000fe40000011600 */
[----:B------:R-:W-:Y:S02]  /*1120*/  CS2R R42, SRZ ;  /* 0x00000000002a7805 */ /* 0x000fe4000001ff00 */
[----:B------:R-:W-:Y:S02]  /*1130*/  CS2R R52, SRZ ;  /* 0x0000000000347805 */ /* 0x000fe4000001ff00 */
[----:B------:R-:W-:Y:S02]  /*1140*/  CS2R R46, SRZ ;  /* 0x00000000002e7805 */ /* 0x000fe4000001ff00 */
[----:B------:R-:W-:Y:S01]  /*1150*/  LEA.HI.SX32 R120, R0, R3, 0x1b ;  /* 0x0000000300787211 */ /* 0x000fe200078fdaff */
[----:B------:R-:W-:Y:S01]  /*1160*/  IMAD.MOV.U32 R3, RZ, RZ, RZ ;  /* 0x000000ffff037224 */ /* 0x000fe200078e00ff */
[----:B------:R-:W-:Y:S01]  /*1170*/  CS2R R56, SRZ ;  /* 0x0000000000387805 */ /* 0x000fe2000001ff00 */
[----:B------:R-:W-:Y:S01]  /*1180*/  IMAD.MOV.U32 R0, RZ, RZ, RZ ;  /* 0x000000ffff007224 */ /* 0x000fe200078e00ff */
[----:B------:R-:W-:-:S02]  /*1190*/  CS2R R34, SRZ ;  /* 0x0000000000227805 */ /* 0x000fc4000001ff00 */
[----:B------:R-:W-:Y:S02]  /*11a0*/  CS2R R54, SRZ ;  /* 0x0000000000367805 */ /* 0x000fe4000001ff00 */
[----:B------:R-:W-:Y:S02]  /*11b0*/  CS2R R60, SRZ ;  /* 0x00000000003c7805 */ /* 0x000fe4000001ff00 */
[----:B------:R-:W-:Y:S01]  /*11c0*/  CS2R R32, SRZ ;  /* 0x0000000000207805 */ /* 0x000fe2000001ff00 */
[----:B------:R-:W-:Y:S01]  /*11d0*/  IMAD.MOV.U32 R58, RZ, RZ, RZ ;  /* 0x000000ffff3a7224 */ /* 0x000fe200078e00ff */
        /* <DEDUP_REMOVED lines=8> */
[----:B------:R-:W-:Y:S01]  /*1260*/  CS2R R96, SRZ ;  /* 0x0000000000607805 */ /* 0x000fe2000001ff00 */
[----:B------:R-:W-:Y:S01]  /*1270*/  IMAD.MOV.U32 R80, RZ, RZ, RZ ;  /* 0x000000ffff507224 */ /* 0x000fe200078e00ff */
[----:B------:R-:W-:-:S02]  /*1280*/  CS2R R98, SRZ ;  /* 0x0000000000627805 */ /* 0x000fc4000001ff00 */
[----:B------:R-:W-:Y:S02]  /*1290*/  CS2R R84, SRZ ;  /* 0x0000000000547805 */ /* 0x000fe4000001ff00 */
[----:B------:R-:W-:Y:S02]  /*12a0*/  CS2R R100, SRZ ;  /* 0x0000000000647805 */ /* 0x000fe4000001ff00 */
[----:B------:R-:W-:Y:S02]  /*12b0*/  CS2R R102, SRZ ;  /* 0x0000000000667805 */ /* 0x000fe4000001ff00 */
[----:B------:R-:W-:Y:S02]  /*12c0*/  CS2R R104, SRZ ;  /* 0x0000000000687805 */ /* 0x000fe4000001ff00 */
[----:B0-----:R-:W-:Y:S01]  /*12d0*/  CS2R R6, SRZ ;  /* 0x0000000000067805 */ /* 0x001fe2000001ff00 */
[----:B------:R-:W-:Y:S01]  /*12e0*/  IMAD.MOV.U32 R8, RZ, RZ, RZ ;  /* 0x000000ffff087224 */ /* 0x000fe200078e00ff */
[----:B------:R-:W-:-:S02]  /*12f0*/  CS2R R106, SRZ ;  /* 0x00000000006a7805 */ /* 0x000fc4000001ff00 */
[----:B------:R-:W-:Y:S01]  /*1300*/  MOV R10, RZ ;  /* 0x000000ff000a7202 */ /* 0x000fe20000000f00 */
[----:B------:R-:W-:Y:S02]  /*1310*/  IMAD.MOV.U32 R109, RZ, RZ, RZ ;  /* 0x000000ffff6d7224 */ /* 0x000fe400078e00ff */
[----:B------:R-:W-:Y:S01]  /*1320*/  IMAD.MOV.U32 R111, RZ, RZ, RZ ;  /* 0x000000ffff6f7224 */ /* 0x000fe200078e00ff */
[----:B------:R-:W-:Y:S06]  /*1330*/  @!P1 BRA `(.L_x_362) ;  /* 0x000000bc00f89947 */ /* 0x000fec0003800000 */
[----:B------:R-:W0:Y:S01]  /*1340*/  SHFL.IDX PT, R0, R226, RZ, 0x1f ;  /* 0x00001fffe2007589 */ /* 0x000e2200000e0000 */
[----:B------:R-:W1:Y:S01]  /*1350*/  S2UR UR6, SR_CgaCtaId ;  /* 0x00000000000679c3 */ /* 0x000e620000008800 */
[----:B------:R-:W-:Y:S01]  /*1360*/  UMOV UR5, 0x400 ;  /* 0x0000040000057882 */ /* 0x000fe20000000000 */
[----:B0-----:R-:W-:Y:S01]  /*1370*/  R2UR UR61, R0 ;  /* 0x00000000003d72ca */ /* 0x001fe200000e0000 */
[----:B-1----:R-:W-:-:S04]  /*1380*/  ULEA UR5, UR6, UR5, 0x18 ;  /* 0x0000000506057291 */ /* 0x002fc8000f8ec03f */
[----:B------:R-:W-:-:S04]  /*1390*/  UIADD3 UR5, UR5, 0x16400, URZ ;  /* 0x0001640005057890 */ /* 0x000fc8000fffe03f */
[----:B------:R-:W-:-:S04]  /*13a0*/  ULOP3.LUT UP0, URZ, UR5, 0x9f, URZ, 0xc0, !UPT ;  /* 0x0000009f053f7892 */ /* 0x000fc8000f80c03f */
[----:B------:R-:W-:Y:S02]  /*13b0*/  ULEA.HI UR4, UR61, UR61, URZ, 0x1 ;  /* 0x0000003d3d047291 */ /* 0x000fe4000f8f083f */
[----:B------:R-:W-:Y:S02]  /*13c0*/  PLOP3.LUT P0, PT, PT, PT, UP0, 0x80, 0x0 ;  /* 0x000000000000781c */ /* 0x000fe40003f0f008 */
[----:B------:R-:W-:-:S04]  /*13d0*/  ULOP3.LUT UR4, UR4, 0x1e, URZ, 0xc0, !UPT ;  /* 0x0000001e04047892 */ /* 0x000fc8000f8ec03f */
[----:B------:R-:W-:-:S04]  /*13e0*/  UIADD3 UR4, UR61, -UR4, URZ ;  /* 0x800000043d047290 */ /* 0x000fc8000fffe03f */
[----:B------:R-:W-:-:S04]  /*13f0*/  ULEA UR4, UR4, UR5, 0xd ;  /* 0x0000000504047291 */ /* 0x000fc8000f8e683f */
[----:B------:R-:W-:-:S04]  /*1400*/  USHF.R.U32.HI UR4, URZ, 0x4, UR4 ;  /* 0x000000043f047899 */ /* 0x000fc80008011604 */
        /* <DEDUP_REMOVED lines=9> */
[----:B------:R-:W-:Y:S01]  /*14a0*/  IMAD.U32 R10, RZ, RZ, UR6 ;  /* 0x00000006ff0a7e24 */ /* 0x000fe2000f8e00ff */
[----:B------:R-:W-:Y:S01]  /*14b0*/  MOV R8, 0x70 ;  /* 0x0000007000087802 */ /* 0x000fe20000000f00 */
[----:B------:R-:W-:Y:S02]  /*14c0*/  IMAD.U32 R6, RZ, RZ, UR4 ;  /* 0x00000004ff067e24 */ /* 0x000fe4000f8e00ff */
[----:B------:R-:W-:-:S02]  /*14d0*/  IMAD.U32 R7, RZ, RZ, UR5 ;  /* 0x00000005ff077e24 */ /* 0x000fc4000f8e00ff */
[----:B------:R-:W-:Y:S02]  /*14e0*/  IMAD.U32 R11, RZ, RZ, UR7 ;  /* 0x00000007ff0b7e24 */ /* 0x000fe4000f8e00ff */
[----:B------:R-:W-:Y:S02]  /*14f0*/  IMAD.MOV.U32 R12, RZ, RZ, 0x1 ;  /* 0x00000001ff0c7424 */ /* 0x000fe400078e00ff */
[----:B0-----:R-:W-:-:S07]  /*1500*/  IMAD.MOV.U32 R13, RZ, RZ, RZ ;  /* 0x000000ffff0d7224 */ /* 0x001fce00078e00ff */
[----:B------:R-:W-:-:S07]  /*1510*/  LEPC R20, `(.L_x_363) ;  /* 0x000000001014794e */ /* 0x000fce0000000000 */
[----:B-1----:R-:W-:Y:S05]  /*1520*/  CALL.ABS.NOINC R14 ;  /* 0x000000000e007343 */ /* 0x002fea0003c00000 */
.L_x_363:
[----:B------:R-:W0:Y:S01]  /*1530*/  S2UR UR5, SR_CgaCtaId ;  /* 0x00000000000579c3 */ /* 0x000e220000008800 */
[----:B------:R-:W-:Y:S01]  /*1540*/  LEA.HI R0, R224, R224, RZ, 0x1 ;  /* 0x000000e0e0007211 */ /* 0x000fe200078f08ff */
[----:B------:R-:W-:Y:S01]  /*1550*/  UMOV UR4, 0x400 ;  /* 0x0000040000047882 */ /* 0x000fe20000000000 */
[----:B------:R-:W-:Y:S01]  /*1560*/  BSSY B0, `(.L_x_364) ;  /* 0x0000009000007945 */ /* 0x000fe20003800000 */
[----:B------:R-:W-:Y:S02]  /*1570*/  ISETP.NE.AND P0, PT, R18, 0x3, PT ;  /* 0x000000031200780c */ /* 0x000fe40003f05270 */
[----:B------:R-:W-:-:S05]  /*1580*/  LOP3.LUT R3, R0, 0xfffffffe, RZ, 0xc0, !PT ;  /* 0xfffffffe00037812 */ /* 0x000fca00078ec0ff */
[----:B------:R-:W-:-:S05]  /*1590*/  IMAD.IADD R3, R224, 0x1, -R3 ;  /* 0x00000001e0037824 */ /* 0x000fca00078e0a03 */
[----:B------:R-:W-:Y:S01]  /*15a0*/  SHF.L.U32 R3, R3, 0x1f, RZ ;  /* 0x0000001f03037819 */ /* 0x000fe200000006ff */
[----:B0-----:R-:W-:-:S06]  /*15b0*/  ULEA UR4, UR5, UR4, 0x18 ;  /* 0x0000000405047291 */ /* 0x001fcc000f8ec03f */
[----:B------:R-:W-:-:S04]  /*15c0*/  IMAD.U32 R0, RZ, RZ, UR4 ;  /* 0x00000004ff007e24 */ /* 0x000fc8000f8e00ff */
[----:B------:R-:W0:Y:S02]  /*15d0*/  SYNCS.PHASECHK.TRANS64.TRYWAIT P1, [R0+URZ+0x34800], R3 ;  /* 0x03480003000075a7 */ /* 0x000e24000802017f */
[----:B0-----:R-:W-:Y:S05]  /*15e0*/  @!P1 BRA `(.L_x_365) ;  /* 0x0000013800e89947 */ /* 0x001fea0003800000 */
.L_x_525:
[----:B------:R-:W-:Y:S05]  /*15f0*/  BSYNC B0 ;  /* 0x0000000000007941 */ /* 0x000fea0003800000 */
.L_x_364:
[----:B------:R-:W-:Y:S05]  /*1600*/  @!P0 BRA `(.L_x_366) ;  /* 0x0000000000048947 */ /* 0x000fea0003800000 */
[----:B------:R-:W-:Y:S01]  /*1610*/  BPT.TRAP 0x1 ;  /* 0x000000040000795c */ /* 0x000fe20000300000 */
.L_x_366:
[----:B------:R-:W-:Y:S01]  /*1620*/  IMAD R10, R2, 0x8, R0 ;  /* 0x00000008020a7824 */ /* 0x000fe200078e0200 */
[----:B0-----:R-:W-:-:S04]  /*1630*/  SHF.L.U32 R3, R16, 0x1f, RZ ;  /* 0x0000001f10037819 */ /* 0x001fc800000006ff */
[----:B------:R0:W1:Y:S01]  /*1640*/  SYNCS.PHASECHK.TRANS64.TRYWAIT P2, [R10+URZ+0x34830], R3 ;  /* 0x034830030a0075a7 */ /* 0x000062000804017f */
[----:B------:R-:W-:Y:S05]  /*1650*/  @!P0 BRA `(.L_x_367) ;  /* 0x0000000000048947 */ /* 0x000fea0003800000 */
[----:B------:R-:W-:Y:S01]  /*1660*/  BPT.TRAP 0x1 ;  /* 0x000000040000795c */ /* 0x000fe20000300000 */
.L_x_367:
[----:B------:R-:W2:Y:S01]  /*1670*/  S2R R4, SR_TID.X ;  /* 0x0000000000047919 */ /* 0x000ea20000002100 */
[----:B------:R-:W-:Y:S01]  /*1680*/  IMAD.MOV.U32 R87, RZ, RZ, RZ ;  /* 0x000000ffff577224 */ /* 0x000fe200078e00ff */
[----:B--2---:R-:W-:Y:S01]  /*1690*/  LOP3.LUT P1, RZ, R4, 0x7f, RZ, 0xc0, !PT ;  /* 0x0000007f04ff7812 */ /* 0x004fe2000782c0ff */
[----:B-1----:R-:W-:-:S12]  /*16a0*/  @P2 BRA `(.L_x_368) ;  /* 0x0000000000082947 */ /* 0x002fd80003800000 */
[----:B------:R-:W1:Y:S02]  /*16b0*/  SYNCS.PHASECHK.TRANS64.TRYWAIT P2, [R10+URZ+0x34830], R3 ;  /* 0x034830030a0075a7 */ /* 0x000e64000804017f */
[----:B-1----:R-:W-:Y:S05]  /*16c0*/  @!P2 BRA `(.L_x_369) ;  /* 0x0000013800c4a947 */ /* 0x002fea0003800000 */
.L_x_368:
[----:B------:R-:W-:Y:S05]  /*16d0*/  WARPSYNC.ALL ;  /* 0x0000000000007948 */ /* 0x000fea0003800000 */
[----:B01----:R-:W-:Y:S01]  /*16e0*/  VIADD R3, R0, 0x1e400 ;  /* 0x0001e40000037836 */ /* 0x003fe20000000000 */
[----:B------:R-:W-:Y:S01]  /*16f0*/  ULOP3.LUT UR25, UR36, 0x10000, URZ, 0xfc, !UPT ;  /* 0x0001000024197892 */ /* 0x000fe2000f8efc3f */
[----:B------:R-:W-:Y:S01]  /*1700*/  WARPGROUP.ARRIVE ;  /* 0x00000000000079c5 */ /* 0x000fe20000000000 */
[----:B------:R-:W-:Y:S01]  /*1710*/  UMOV UR5, 0x40000040 ;  /* 0x4000004000057882 */ /* 0x000fe20000000000 */
[----:B------:R-:W-:Y:S01]  /*1720*/  UMOV UR7, 0x40000040 ;  /* 0x4000004000077882 */ /* 0x000fe20000000000 */
[----:B------:R-:W-:Y:S01]  /*1730*/  SHF.R.U32.HI R3, RZ, 0x4, R3 ;  /* 0x00000004ff037819 */ /* 0x000fe20000011603 */
[----:B------:R-:W-:Y:S01]  /*1740*/  UMOV UR45, UR5 ;  /* 0x00000005002d7c82 */ /* 0x000fe20008000000 */
[----:B------:R-:W-:Y:S01]  /*1750*/  MOV R9, UR5 ;  /* 0x0000000500097c02 */ /* 0x000fe20008000f00 */
[----:B------:R-:W-:Y:S01]  /*1760*/  UMOV UR4, UR25 ;  /* 0x0000001900047c82 */ /* 0x000fe20008000000 */
[----:B------:R-:W-:Y:S01]  /*1770*/  LOP3.LUT R3, R3, 0x3fff, RZ, 0xc0, !PT ;  /* 0x00003fff03037812 */ /* 0x000fe200078ec0ff */
[----:B------:R-:W-:Y:S01]  /*1780*/  UMOV UR44, UR4 ;  /* 0x00000004002c7c82 */ /* 0x000fe20008000000 */
[----:B------:R-:W-:Y:S01]  /*1790*/  IMAD.U32 R8, RZ, RZ, UR4 ;  /* 0x00000004ff087e24 */ /* 0x000fe2000f8e00ff */
[----:B------:R-:W-:Y:S01]  /*17a0*/  UMOV UR8, UR44 ;  /* 0x0000002c00087c82 */ /* 0x000fe20008000000 */
[----:B------:R-:W-:Y:S01]  /*17b0*/  LOP3.LUT R3, R3, 0x10000, RZ, 0xfc, !PT ;  /* 0x0001000003037812 */ /* 0x000fe200078efcff */
[----:B------:R-:W-:Y:S01]  /*17c0*/  UMOV UR9, UR45 ;  /* 0x0000002d00097c82 */ /* 0x000fe20008000000 */
[----:B------:R-:W-:Y:S01]  /*17d0*/  UMOV UR11, 0x40000040 ;  /* 0x40000040000b7882 */ /* 0x000fe20000000000 */
[----:B------:R-:W-:Y:S01]  /*17e0*/  UMOV UR12, UR44 ;  /* 0x0000002c000c7c82 */ /* 0x000fe20008000000 */
[----:B------:R-:W-:Y:S01]  /*17f0*/  UMOV UR13, UR45 ;  /* 0x0000002d000d7c82 */ /* 0x000fe20008000000 */
[----:B------:R-:W-:Y:S01]  /*1800*/  IMAD R4, R2, 0xb00, R3 ;  /* 0x00000b0002047824 */ /* 0x000fe200078e0203 */
[----:B------:R-:W-:Y:S01]  /*1810*/  UMOV UR15, 0x40000040 ;  /* 0x40000040000f7882 */ /* 0x000fe20000000000 */
[----:B------:R-:W-:Y:S01]  /*1820*/  UMOV UR32, UR44 ;  /* 0x0000002c00207c82 */ /* 0x000fe20008000000 */
[----:B------:R-:W-:Y:S01]  /*1830*/  UMOV UR33, UR45 ;  /* 0x0000002d00217c82 */ /* 0x000fe20008000000 */
[----:B------:R-:W-:Y:S01]  /*1840*/  UMOV UR35, 0x40000040 ;  /* 0x4000004000237882 */ /* 0x000fe20000000000 */
[----:B------:R-:W-:Y:S01]  /*1850*/  R2UR UR24, R4 ;  /* 0x00000000041872ca */ /* 0x000fe200000e0000 */
[----:B------:R-:W-:Y:S01]  /*1860*/  UMOV UR28, UR44 ;  /* 0x0000002c001c7c82 */ /* 0x000fe20008000000 */
[----:B------:R-:W-:Y:S01]  /*1870*/  UMOV UR29, UR45 ;  /* 0x0000002d001d7c82 */ /* 0x000fe20008000000 */
[----:B------:R-:W-:Y:S01]  /*1880*/  UMOV UR31, 0x40000040 ;  /* 0x40000040001f7882 */ /* 0x000fe20000000000 */
        /* <DEDUP_REMOVED lines=10> */
[----:B------:R-:W-:Y:S01]  /*1930*/  UIADD3 UR10, UR24, 0x100, URZ ;  /* 0x00000100180a7890 */ /* 0x000fe2000fffe03f */
[----:B------:R-:W-:Y:S01]  /*1940*/  HGMMA.64x16x16.F32.BF16 R112, gdesc[UR4], RZ, !UPT, gsb0 ;  /* 0x00200000047079f0 */ /* 0x000fe2000c0018ff */
[----:B------:R-:W-:Y:S01]  /*1950*/  UIADD3 UR6, UR24, 0x80, URZ ;  /* 0x0000008018067890 */ /* 0x000fe2000fffe03f */
[----:B------:R-:W-:Y:S01]  /*1960*/  P2R R122, PR, RZ, 0x1 ;  /* 0x00000001ff7a7803 */ /* 0x000fe20000000000 */
[----:B------:R-:W-:Y:S01]  /*1970*/  UMOV UR4, UR44 ;  /* 0x0000002c00047c82 */ /* 0x000fe20008000000 */
[----:B------:R-:W-:Y:S01]  /*1980*/  UMOV UR5, UR45 ;  /* 0x0000002d00057c82 */ /* 0x000fe20008000000 */
[----:B------:R-:W-:Y:S01]  /*1990*/  UMOV UR7, 0x40000040 ;  /* 0x4000004000077882 */ /* 0x000fe20000000000 */
[----:B------:R-:W-:Y:S01]  /*19a0*/  UIADD3 UR14, UR24, 0x180, URZ ;  /* 0x00000180180e7890 */ /* 0x000fe2000fffe03f */
[----:B------:R-:W-:Y:S01]  /*19b0*/  @!P1 VIADD R10, R10, 0x34840 ;  /* 0x000348400a0a9836 */ /* 0x000fe20000000000 */
[----:B------:R-:W-:-:S02]  /*19c0*/  UIADD3 UR34, UR24, 0x200, URZ ;  /* 0x0000020018227890 */ /* 0x000fc4000fffe03f */
[----:B------:R-:W-:Y:S02]  /*19d0*/  UIADD3 UR30, UR24, 0x280, URZ ;  /* 0x00000280181e7890 */ /* 0x000fe4000fffe03f */
[----:B------:R-:W-:Y:S02]  /*19e0*/  UIADD3 UR22, UR24, 0x300, URZ ;  /* 0x0000030018167890 */ /* 0x000fe4000fffe03f */
[----:B------:R-:W-:Y:S02]  /*19f0*/  UIADD3 UR18, UR24, 0x380, URZ ;  /* 0x0000038018127890 */ /* 0x000fe4000fffe03f */
[----:B------:R-:W-:Y:S02]  /*1a00*/  UIADD3 UR38, UR24, 0x400, URZ ;  /* 0x0000040018267890 */ /* 0x000fe4000fffe03f */
[----:B------:R-:W-:Y:S01]  /*1a10*/  UIADD3 UR42, UR24, 0x480, URZ ;  /* 0x00000480182a7890 */ /* 0x000fe2000fffe03f */
[----:B------:R-:W-:Y:S01]  /*1a20*/  UMOV UR40, UR44 ;  /* 0x0000002c00287c82 */ /* 0x000fe20008000000 */
[----:B------:R-:W-:Y:S01]  /*1a30*/  UMOV UR41, UR45 ;  /* 0x0000002d00297c82 */ /* 0x000fe20008000000 */
[----:B------:R-:W-:Y:S01]  /*1a40*/  UMOV UR43, 0x40000040 ;  /* 0x40000040002b7882 */ /* 0x000fe20000000000 */
[----:B------:R-:W-:-:S02]  /*1a50*/  UIADD3 UR26, UR25, 0x2, URZ ;  /* 0x00000002191a7890 */ /* 0x000fc4000fffe03f */
[----:B------:R-:W-:Y:S01]  /*1a60*/  UIADD3 UR46, UR24, 0xa00, URZ ;  /* 0x00000a00182e7890 */ /* 0x000fe2000fffe03f */
[----:B------:R-:W-:Y:S01]  /*1a70*/  UMOV UR47, 0x40000040 ;  /* 0x40000040002f7882 */ /* 0x000fe20000000000 */
[----:B------:R-:W-:Y:S01]  /*1a80*/  UIADD3 UR50, UR24, 0x602, URZ ;  /* 0x0000060218327890 */ /* 0x000fe2000fffe03f */
[----:B------:R-:W-:Y:S01]  /*1a90*/  UMOV UR51, 0x40000040 ;  /* 0x4000004000337882 */ /* 0x000fe20000000000 */
[----:B------:R-:W-:Y:S01]  /*1aa0*/  UIADD3 UR54, UR24, 0x604, URZ ;  /* 0x0000060418367890 */ /* 0x000fe2000fffe03f */
        /* <DEDUP_REMOVED lines=517> */
[----:B------:R-:W-:Y:S08]  /*3b00*/  MUFU.TANH R13, R13 ;  /* 0x0000000d000d7308 */ /* 0x000ff00000002400 */
[----:B------:R-:W1:Y:S08]  /*3b10*/  MUFU.TANH R20, R20 ;  /* 0x0000001400147308 */ /* 0x000e700000002400 */
[----:B------:R-:W2:Y:S08]  /*3b20*/  MUFU.TANH R14, R14 ;  /* 0x0000000e000e7308 */ /* 0x000eb00000002400 */
[----:B------:R-:W3:Y:S08]  /*3b30*/  MUFU.TANH R11, R11 ;  /* 0x0000000b000b7308 */ /* 0x000ef00000002400 */
        /* <DEDUP_REMOVED lines=11> */
[----:B------:R-:W4:Y:S01]  /*3bf0*/  MUFU.TANH R82, R82 ;  /* 0x0000005200527308 */ /* 0x000f220000002400 */
[----:B------:R-:W-:Y:S01]  /*3c00*/  UMOV UR23, 0x40000040 ;  /* 0x4000004000177882 */ /* 0x000fe20000000000 */
[----:B------:R-:W-:Y:S01]  /*3c10*/  FMUL.FTZ R84, R109, UR6 ;  /* 0x000000066d547c20 */ /* 0x000fe20008410000 */
[----:B------:R-:W-:Y:S01]  /*3c20*/  FMUL.FTZ R104, R106, UR6 ;  /* 0x000000066a687c20 */ /* 0x000fe20008410000 */
[----:B------:R-:W-:-:S04]  /*3c30*/  FMUL.FTZ R106, R111, UR6 ;  /* 0x000000066f6a7c20 */ /* 0x000fc80008410000 */
[----:B------:R-:W5:Y:S08]  /*3c40*/  MUFU.TANH R80, R80 ;  /* 0x0000005000507308 */ /* 0x000f700000002400 */
[----:B------:R-:W-:Y:S08]  /*3c50*/  MUFU.TANH R107, R107 ;  /* 0x0000006b006b7308 */ /* 0x000ff00000002400 */
[----:B------:R-:W-:Y:S08]  /*3c60*/  MUFU.TANH R85, R85 ;  /* 0x0000005500557308 */ /* 0x000ff00000002400 */
[----:B------:R-:W5:Y:S08]  /*3c70*/  MUFU.TANH R83, R83 ;  /* 0x0000005300537308 */ /* 0x000f700000002400 */
        /* <DEDUP_REMOVED lines=16> */
[----:B------:R-:W-:Y:S08]  /*3d80*/  MUFU.TANH R110, R103 ;  /* 0x00000067006e7308 */ /* 0x000ff00000002400 */
        /* <DEDUP_REMOVED lines=35> */
[----:B------:R-:W-:Y:S01]  /*3fc0*/  MUFU.TANH R77, R78 ;  /* 0x0000004e004d7308 */ /* 0x000fe20000002400 */
[----:B------:R-:W-:Y:S01]  /*3fd0*/  FMUL.FTZ R75, R75, UR6 ;  /* 0x000000064b4b7c20 */ /* 0x000fe20008410000 */
[----:B------:R-:W-:-:S06]  /*3fe0*/  FMUL.FTZ R79, R79, UR6 ;  /* 0x000000064f4f7c20 */ /* 0x000fcc0008410000 */
[----:B------:R-:W-:Y:S08]  /*3ff0*/  MUFU.TANH R116, R91 ;  /* 0x0000005b00747308 */ /* 0x000ff00000002400 */
[----:B------:R0:W-:Y:S08]  /*4000*/  MUFU.TANH R118, R75 ;  /* 0x0000004b00767308 */ /* 0x0001f00000002400 */
[----:B------:R-:W5:Y:S08]  /*4010*/  MUFU.TANH R88, R88 ;  /* 0x0000005800587308 */ /* 0x000f700000002400 */
        /* <DEDUP_REMOVED lines=8> */
[----:B------:R-:W0:Y:S01]  /*40a0*/  MUFU.TANH R89, R89 ;  /* 0x0000005900597308 */ /* 0x000e220000002400 */
        /* <DEDUP_REMOVED lines=8> */
[----:B------:R-:W0:Y:S08]  /*4130*/  MUFU.TANH R92, R92 ;  /* 0x0000005c005c7308 */ /* 0x000e300000002400 */
[----:B------:R-:W-:Y:S08]  /*4140*/  MUFU.TANH R126, R67 ;  /* 0x00000043007e7308 */ /* 0x000ff00000002400 */
[----:B------:R-:W0:Y:S08]  /*4150*/  MUFU.TANH R72, R72 ;  /* 0x0000004800487308 */ /* 0x000e300000002400 */
[----:B------:R-:W0:Y:S08]  /*4160*/  MUFU.TANH R94, R94 ;  /* 0x0000005e005e7308 */ /* 0x000e300000002400 */
[----:B------:R-:W0:Y:S01]  /*4170*/  MUFU.TANH R74, R74 ;  /* 0x0000004a004a7308 */ /* 0x000e220000002400 */
        /* <DEDUP_REMOVED lines=9> */
[----:B------:R-:W-:Y:S01]  /*4210*/  IMAD.IADD R63, R228, 0x1, R81 ;  /* 0x00000001e43f7824 */ /* 0x000fe200078e0251 */
[----:B------:R-:W-:Y:S01]  /*4220*/  UMOV UR23, 0x40000040 ;  /* 0x4000004000177882 */ /* 0x000fe20000000000 */
[----:B------:R-:W-:Y:S01]  /*4230*/  MUFU.TANH R132, R57 ;  /* 0x0000003900847308 */ /* 0x000fe20000002400 */
[----:B------:R-:W-:Y:S01]  /*4240*/  FMUL.FTZ R58, R61, UR6 ;  /* 0x000000063d3a7c20 */ /* 0x000fe20008410000 */
[----:B------:R-:W-:-:S06]  /*4250*/  FMUL.FTZ R60, R60, UR6 ;  /* 0x000000063c3c7c20 */ /* 0x000fcc0008410000 */
[----:B------:R-:W0:Y:S08]  /*4260*/  MUFU.TANH R64, R64 ;  /* 0x0000004000407308 */ /* 0x000e300000002400 */
[----:B------:R-:W0:Y:S08]  /*4270*/  MUFU.TANH R73, R73 ;  /* 0x0000004900497308 */ /* 0x000e300000002400 */
[----:B------:R1:W-:Y:S08]  /*4280*/  MUFU.TANH R128, R70 ;  /* 0x0000004600807308 */ /* 0x0003f00000002400 */
[----:B------:R-:W0:Y:S01]  /*4290*/  MUFU.TANH R75, R75 ;  /* 0x0000004b004b7308 */ /* 0x000e220000002400 */
[----:B-1----:R-:W-:-:S07]  /*42a0*/  FMUL.FTZ R70, R59, UR6 ;  /* 0x000000063b467c20 */ /* 0x002fce0008410000 */
[----:B------:R-:W1:Y:S01]  /*42b0*/  MUFU.TANH R76, R76 ;  /* 0x0000004c004c7308 */ /* 0x000e620000002400 */
[----:B------:R-:W-:Y:S02]  /*42c0*/  WARPGROUP.DEPBAR.LE gsb0, 0x0 ;  /* 0x00008000000079c5 */ /* 0x000fe40000010000 */
[----:B------:R-:W-:Y:S01]  /*42d0*/  WARPGROUP.ARRIVE ;  /* 0x00000000000079c5 */ /* 0x000fe20000000000 */
[----:B------:R-:W-:Y:S01]  /*42e0*/  FMUL.FTZ R57, R48, UR6 ;  /* 0x0000000630397c20 */ /* 0x000fe20008410000 */
        /* <DEDUP_REMOVED lines=10> */
[----:B------:R-:W-:Y:S01]  /*4390*/  MUFU.TANH R165, R53 ;  /* 0x0000003500a57308 */ /* 0x000fe20000002400 */
[----:B------:R-:W-:Y:S01]  /*43a0*/  ISETP.GT.AND P2, PT, R48, 0x8, PT ;  /* 0x000000083000780c */ /* 0x000fe20003f44270 */
[----:B------:R-:W-:Y:S01]  /*43b0*/  FMUL.FTZ R61, R55, UR6 ;  /* 0x00000006373d7c20 */ /* 0x000fe20008410000 */
[----:B------:R-:W-:Y:S01]  /*43c0*/  FSEL R91, R12, -INF , P5 ;  /* 0xff8000000c5b7808 */ /* 0x000fe20002800000 */
[----:B------:R-:W-:Y:S01]  /*43d0*/  FMUL.FTZ R59, R50, UR6 ;  /* 0x00000006323b7c20 */ /* 0x000fe20008410000 */
[----:B------:R-:W-:Y:S01]  /*43e0*/  FSEL R101, R20, -INF , P3 ;  /* 0xff80000014657808 */ /* 0x000fe20001800000 */
[----:B------:R-:W-:Y:S01]  /*43f0*/  FMUL.FTZ R52, R52, UR6 ;  /* 0x0000000634347c20 */ /* 0x000fe20008410000 */
[----:B--2---:R-:W-:Y:S01]  /*4400*/  FSEL R95, R14, -INF , P2 ;  /* 0xff8000000e5f7808 */ /* 0x004fe20001000000 */
[----:B------:R-:W-:Y:S01]  /*4410*/  MUFU.TANH R50, R57 ;  /* 0x0000003900327308 */ /* 0x000fe20000002400 */
[----:B------:R-:W-:Y:S01]  /*4420*/  ISETP.GT.AND P6, PT, R48, 0x10, PT ;  /* 0x000000103000780c */ /* 0x000fe20003fc4270 */
[----:B------:R-:W-:Y:S01]  /*4430*/  FMUL.FTZ R54, R54, UR6 ;  /* 0x0000000636367c20 */ /* 0x000fe20008410000 */
[----:B---3--:R-:W-:-:S02]  /*4440*/  FSEL R11, R11, -INF , P5 ;  /* 0xff8000000b0b7808 */ /* 0x008fc40002800000 */
[----:B------:R-:W-:Y:S02]  /*4450*/  ISETP.GT.AND P5, PT, R48, 0x11, PT ;  /* 0x000000113000780c */ /* 0x000fe40003fa4270 */
[----:B----4-:R-:W-:Y:S01]  /*4460*/  FSEL R103, R82, -INF , P6 ;  /* 0xff80000052677808 */ /* 0x010fe20003000000 */
[----:B------:R-:W-:Y:S01]  /*4470*/  MUFU.TANH R14, R61 ;  /* 0x0000003d000e7308 */ /* 0x000fe20000002400 */
[----:B------:R-:W-:Y:S01]  /*4480*/  FSEL R12, R15, -INF , P4 ;  /* 0xff8000000f0c7808 */ /* 0x000fe20002000000 */
[--C-:B------:R-:W-:Y:S01]  /*4490*/  IMAD.MOV.U32 R82, RZ, RZ, R87.reuse ;  /* 0x000000ffff527224 */ /* 0x100fe200078e0057 */
[----:B-----5:R-:W-:Y:S01]  /*44a0*/  FSEL R109, R80, -INF , P5 ;  /* 0xff800000506d7808 */ /* 0x020fe20002800000 */
[----:B------:R-:W-:Y:S01]  /*44b0*/  IMAD.MOV.U32 R80, RZ, RZ, R87 ;  /* 0x000000ffff507224 */ /* 0x000fe200078e0057 */
[----:B------:R-:W-:Y:S02]  /*44c0*/  FSEL R15, R83, -INF , P3 ;  /* 0xff800000530f7808 */ /* 0x000fe40001800000 */
[----:B------:R-:W-:Y:S01]  /*44d0*/  ISETP.GT.AND P3, PT, R48, 0x20, PT ;  /* 0x000000203000780c */ /* 0x000fe20003f64270 */
[----:B------:R-:W2:Y:S03]  /*44e0*/  MUFU.TANH R79, R79 ;  /* 0x0000004f004f7308 */ /* 0x000ea60000002400 */
[----:B------:R-:W-:-:S05]  /*44f0*/  FSEL R113, R105, -INF , P3 ;  /* 0xff80000069717808 */ /* 0x000fca0001800000 */
[----:B------:R-:W3:Y:S08]  /*4500*/  MUFU.TANH R66, R66 ;  /* 0x0000004200427308 */ /* 0x000ef00000002400 */
[----:B------:R-:W-:Y:S01]  /*4510*/  MUFU.TANH R60, R60 ;  /* 0x0000003c003c7308 */ /* 0x000fe20000002400 */
[----:B------:R-:W-:Y:S02]  /*4520*/  WARPGROUP.DEPBAR.LE gsb0, 0x0 ;  /* 0x00008000000079c5 */ /* 0x000fe40000010000 */
[----:B------:R-:W-:Y:S01]  /*4530*/  FMUL.FTZ R63, R40, UR6 ;  /* 0x00000006283f7c20 */ /* 0x000fe20008410000 */
[----:B------:R-:W-:Y:S01]  /*4540*/  FSEL R40, R13, -INF , P4 ;  /* 0xff8000000d287808 */ /* 0x000fe20002000000 */
[----:B------:R-:W-:Y:S01]  /*4550*/  WARPGROUP.ARRIVE ;  /* 0x00000000000079c5 */ /* 0x000fe20000000000 */
[----:B------:R-:W-:Y:S01]  /*4560*/  ISETP.GT.AND P4, PT, R48, 0x18, PT ;  /* 0x000000183000780c */ /* 0x000fe20003f84270 */
[----:B------:R-:W-:Y:S01]  /*4570*/  FMUL.FTZ R69, R43, UR6 ;  /* 0x000000062b457c20 */ /* 0x000fe20008410000 */
[----:B------:R-:W-:Y:S01]  /*4580*/  FMNMX.FTZ R20, R91, R40, !PT ;  /* 0x000000285b147209 */ /* 0x000fe20007810000 */
[----:B------:R-:W-:Y:S01]  /*4590*/  FMUL.FTZ R65, R41, UR6 ;  /* 0x0000000629417c20 */ /* 0x000fe20008410000 */
[----:B------:R-:W-:Y:S01]  /*45a0*/  FSEL R13, R21, -INF , P2 ;  /* 0xff800000150d7808 */ /* 0x000fe20001000000 */
[----:B------:R-:W-:Y:S01]  /*45b0*/  HGMMA.64x16x16.F32.BF16 R32, gdesc[UR20], R32, gsb0 ;  /* 0x00200000142079f0 */ /* 0x000fe20008001820 */
[----:B------:R-:W-:Y:S01]  /*45c0*/  FMNMX.FTZ R20, R95, R20, !PT ;  /* 0x000000145f147209 */ /* 0x000fe20007810000 */
[----:B------:R-:W-:Y:S01]  /*45d0*/  FMUL.FTZ R135, R45, UR6 ;  /* 0x000000062d877c20 */ /* 0x000fe20008410000 */
[----:B------:R-:W-:Y:S01]  /*45e0*/  FSEL R43, R107, -INF , P4 ;  /* 0xff8000006b2b7808 */ /* 0x000fe20002000000 */
[----:B------:R-:W-:Y:S01]  /*45f0*/  FMUL.FTZ R138, R47, UR6 ;  /* 0x000000062f8a7c20 */ /* 0x000fe20008410000 */
[----:B------:R-:W-:Y:S01]  /*4600*/  FMNMX.FTZ R20, R101, R20, !PT ;  /* 0x0000001465147209 */ /* 0x000fe20007810000 */
[----:B------:R-:W-:Y:S01]  /*4610*/  FMUL.FTZ R67, R42, UR6 ;  /* 0x000000062a437c20 */ /* 0x000fe20008410000 */
[----:B------:R-:W-:Y:S01]  /*4620*/  ISETP.GT.AND P2, PT, R48, 0x19, PT ;  /* 0x000000193000780c */ /* 0x000fe20003f44270 */
[----:B------:R4:W-:Y:S01]  /*4630*/  MUFU.TANH R42, R49 ;  /* 0x00000031002a7308 */ /* 0x0009e20000002400 */
[----:B------:R-:W-:Y:S01]  /*4640*/  FMNMX.FTZ R20, R103, R20, !PT ;  /* 0x0000001467147209 */ /* 0x000fe20007810000 */
[----:B------:R-:W-:Y:S01]  /*4650*/  FMUL.FTZ R136, R46, UR6 ;  /* 0x000000062e887c20 */ /* 0x000fe20008410000 */
[----:B------:R-:W-:Y:S01]  /*4660*/  FSEL R107, R85, -INF , P4 ;  /* 0xff800000556b7808 */ /* 0x000fe20002000000 */
[----:B------:R-:W-:Y:S01]  /*4670*/  FMUL.FTZ R134, R44, UR6 ;  /* 0x000000062c867c20 */ /* 0x000fe20008410000 */
[----:B------:R-:W-:Y:S01]  /*4680*/  FMNMX.FTZ R20, R109, R20, !PT ;  /* 0x000000146d147209 */ /* 0x000fe20007810000 */
[----:B------:R-:W-:Y:S01]  /*4690*/  UIADD3 UR22, UR24, 0xa86, URZ ;  /* 0x00000a8618167890 */ /* 0x000fe2000fffe03f */
[----:B------:R-:W-:Y:S01]  /*46a0*/  FSEL R111, R84, -INF , P2 ;  /* 0xff800000546f7808 */ /* 0x000fe20001000000 */
[----:B------:R5:W-:Y:S01]  /*46b0*/  MUFU.TANH R46, R51 ;  /* 0x00000033002e7308 */ /* 0x000be20000002400 */
[----:B------:R-:W-:Y:S01]  /*46c0*/  FMNMX.FTZ R20, R107, R20, !PT ;  /* 0x000000146b147209 */ /* 0x000fe20007810000 */
[----:B------:R-:W-:Y:S01]  /*46d0*/  UMOV UR23, 0x40000040 ;  /* 0x4000004000177882 */ /* 0x000fe20000000000 */
[----:B------:R-:W-:Y:S01]  /*46e0*/  FSEL R21, R104, -INF , P6 ;  /* 0xff80000068157808 */ /* 0x000fe20003000000 */
[----:B------:R-:W-:Y:S01]  /*46f0*/  IMAD.MOV.U32 R84, RZ, RZ, R87 ;  /* 0x000000ffff547224 */ /* 0x000fe200078e0057 */
[----:B------:R-:W-:-:S02]  /*4700*/  ISETP.GT.AND P6, PT, R48, 0x21, PT ;  /* 0x000000213000780c */ /* 0x000fc40003fc4270 */
[----:B------:R-:W-:Y:S01]  /*4710*/  FMNMX.FTZ R20, R111, R20, !PT ;  /* 0x000000146f147209 */ /* 0x000fe20007810000 */
[----:B------:R1:W-:Y:S01]  /*4720*/  MUFU.TANH R44, R59 ;  /* 0x0000003b002c7308 */ /* 0x0003e20000002400 */
[----:B------:R-:W-:Y:S01]  /*4730*/  FSEL R41, R86, -INF , P5 ;  /* 0xff80000056297808 */ /* 0x000fe20002800000 */
[----:B------:R-:W-:Y:S01]  /*4740*/  IMAD.MOV.U32 R86, RZ, RZ, R87 ;  /* 0x000000ffff567224 */ /* 0x000fe200078e0057 */
[----:B------:R-:W-:Y:S02]  /*4750*/  ISETP.GT.AND P5, PT, R48, 0x28, PT ;  /* 0x000000283000780c */ /* 0x000fe40003fa4270 */
[----:B------:R-:W-:Y:S02]  /*4760*/  FSEL R115, R96, -INF , P6 ;  /* 0xff80000060737808 */ /* 0x000fe40003000000 */
[----:B------:R-:W-:Y:S01]  /*4770*/  FMNMX.FTZ R20, R113, R20, !PT ;  /* 0x0000001471147209 */ /* 0x000fe20007810000 */
[----:B------:R-:W3:Y:S01]  /*4780*/  MUFU.TANH R78, R78 ;  /* 0x0000004e004e7308 */ /* 0x000ee20000002400 */
[----:B------:R-:W-:-:S02]  /*4790*/  ISETP.GT.AND P4, PT, R48, 0x29, PT ;  /* 0x000000293000780c */ /* 0x000fc40003f84270 */
[----:B------:R-:W-:Y:S02]  /*47a0*/  FSEL R117, R98, -INF , P5 ;  /* 0xff80000062757808 */ /* 0x000fe40002800000 */
[----:B------:R-:W-:Y:S02]  /*47b0*/  FMNMX.FTZ R20, R115, R20, !PT ;  /* 0x0000001473147209 */ /* 0x000fe40007810000 */
[----:B------:R-:W-:Y:S01]  /*47c0*/  FSEL R45, R106, -INF , P2 ;  /* 0xff8000006a2d7808 */ /* 0x000fe20001000000 */
[----:B------:R2:W-:Y:S01]  /*47d0*/  MUFU.TANH R167, R63 ;  /* 0x0000003f00a77308 */ /* 0x0005e20000002400 */
[----:B------:R-:W-:Y:S02]  /*47e0*/  ISETP.GT.AND P2, PT, R48, 0x30, PT ;  /* 0x000000303000780c */ /* 0x000fe40003f44270 */
[----:B------:R-:W-:Y:S02]  /*47f0*/  FSEL R119, R97, -INF , P4 ;  /* 0xff80000061777808 */ /* 0x000fe40002000000 */
[----:B------:R-:W-:-:S02]  /*4800*/  FMNMX.FTZ R20, R117, R20, !PT ;  /* 0x0000001475147209 */ /* 0x000fc40007810000 */
[----:B------:R-:W-:Y:S01]  /*4810*/  FSEL R47, R108, -INF , P3 ;  /* 0xff8000006c2f7808 */ /* 0x000fe20001800000 */
[----:B------:R-:W3:Y:S01]  /*4820*/  MUFU.TANH R68, R68 ;  /* 0x0000004400447308 */ /* 0x000ee20000002400 */
[----:B------:R-:W-:Y:S02]  /*4830*/  ISETP.GT.AND P3, PT, R48, 0x31, PT ;  /* 0x000000313000780c */ /* 0x000fe40003f64270 */
[----:B------:R-:W-:Y:S01]  /*4840*/  FSEL R121, R100, -INF , P2 ;  /* 0xff80000064797808 */ /* 0x000fe20001000000 */
[----:B------:R-:W-:Y:S02]  /*4850*/  WARPGROUP.DEPBAR.LE gsb0, 0x0 ;  /* 0x00008000000079c5 */ /* 0x000fe40000010000 */
[----:B------:R-:W-:Y:S01]  /*4860*/  FMNMX.FTZ R20, R119, R20, !PT ;  /* 0x0000001477147209 */ /* 0x000fe20007810000 */
[----:B------:R-:W-:Y:S01]  /*4870*/  WARPGROUP.ARRIVE ;  /* 0x00000000000079c5 */ /* 0x000fe20000000000 */
[----:B----4-:R-:W-:Y:S01]  /*4880*/  FSEL R49, R99, -INF , P6 ;  /* 0xff80000063317808 */ /* 0x010fe20003000000 */
[----:B------:R-:W-:Y:S01]  /*4890*/  FMUL.FTZ R32, R32, UR6 ;  /* 0x0000000620207c20 */ /* 0x000fe20008410000 */
[----:B------:R-:W-:Y:S01]  /*48a0*/  ISETP.GT.AND P6, PT, R48, 0x38, PT ;  /* 0x000000383000780c */ /* 0x000fe20003fc4270 */
[----:B------:R4:W-:Y:S01]  /*48b0*/  MUFU.TANH R169, R65 ;  /* 0x0000004100a97308 */ /* 0x0009e20000002400 */
[----:B------:R-:W-:Y:S01]  /*48c0*/  FSEL R123, R88, -INF , P3 ;  /* 0xff800000587b7808 */ /* 0x000fe20001800000 */
[----:B------:R-:W-:Y:S01]  /*48d0*/  HGMMA.64x16x16.F32.BF16 R24, gdesc[UR20], R24, gsb0 ;  /* 0x00200000141879f0 */ /* 0x000fe20008001818 */
[----:B------:R-:W-:Y:S01]  /*48e0*/  FMNMX.FTZ R20, R121, R20, !PT ;  /* 0x0000001479147209 */ /* 0x000fe20007810000 */
[----:B------:R-:W-:Y:S01]  /*48f0*/  FMUL.FTZ R36, R36, UR6 ;  /* 0x0000000624247c20 */ /* 0x000fe20008410000 */
[----:B-----5:R-:W-:Y:S01]  /*4900*/  FSEL R51, R102, -INF , P5 ;  /* 0xff80000066337808 */ /* 0x020fe20002800000 */
[----:B------:R-:W-:Y:S01]  /*4910*/  FMUL.FTZ R34, R34, UR6 ;  /* 0x0000000622227c20 */ /* 0x000fe20008410000 */
[----:B------:R-:W-:Y:S01]  /*4920*/  ISETP.GT.AND P5, PT, R48, 0x39, PT ;  /* 0x000000393000780c */ /* 0x000fe20003fa4270 */
[----:B------:R-:W5:Y:S01]  /*4930*/  MUFU.TANH R56, R56 ;  /* 0x0000003800387308 */ /* 0x000f620000002400 */
[----:B------:R-:W-:Y:S01]  /*4940*/  FSEL R125, R90, -INF , P6 ;  /* 0xff8000005a7d7808 */ /* 0x000fe20003000000 */
[----:B------:R-:W-:Y:S01]  /*4950*/  FMUL.FTZ R38, R38, UR6 ;  /* 0x0000000626267c20 */ /* 0x000fe20008410000 */
[----:B------:R-:W-:Y:S01]  /*4960*/  FMNMX.FTZ R20, R123, R20, !PT ;  /* 0x000000147b147209 */ /* 0x000fe20007810000 */
[----:B------:R-:W-:Y:S01]  /*4970*/  FMUL.FTZ R39, R39, UR6 ;  /* 0x0000000627277c20 */ /* 0x000fe20008410000 */
[----:B------:R-:W-:Y:S01]  /*4980*/  FSEL R53, R110, -INF , P4 ;  /* 0xff8000006e357808 */ /* 0x000fe20002000000 */
[----:B------:R-:W-:Y:S01]  /*4990*/  IMAD.U32 R88, RZ, RZ, UR7 ;  /* 0x00000007ff587e24 */ /* 0x000fe2000f8e00ff */
[----:B------:R-:W-:Y:S01]  /*49a0*/  ISETP.GT.AND P4, PT, R48, 0x40, PT ;  /* 0x000000403000780c */ /* 0x000fe20003f84270 */
[----:B------:R-:W5:Y:S01]  /*49b0*/  MUFU.TANH R32, R32 ;  /* 0x0000002000207308 */ /* 0x000f620000002400 */
[----:B0-----:R-:W-:-:S02]  /*49c0*/  FSEL R127, R89, -INF , P5 ;  /* 0xff800000597f7808 */ /* 0x001fc40002800000 */
[----:B------:R-:W-:Y:S02]  /*49d0*/  FMNMX.FTZ R20, R125, R20, !PT ;  /* 0x000000147d147209 */ /* 0x000fe40007810000 */
[----:B------:R-:W-:Y:S02]  /*49e0*/  FSEL R55, R112, -INF , P2 ;  /* 0xff80000070377808 */ /* 0x000fe40001000000 */
[----:B------:R-:W-:Y:S01]  /*49f0*/  ISETP.GT.AND P2, PT, R48, 0x41, PT ;  /* 0x000000413000780c */ /* 0x000fe20003f44270 */
[----:B------:R0:W-:Y:S01]  /*4a00*/  MUFU.TANH R99, R67 ;  /* 0x0000004300637308 */ /* 0x0001e20000002400 */
[----:B------:R-:W-:Y:S02]  /*4a10*/  FSEL R129, R92, -INF , P4 ;  /* 0xff8000005c817808 */ /* 0x000fe40002000000 */
[----:B------:R-:W-:Y:S02]  /*4a20*/  FMNMX.FTZ R20, R127, R20, !PT ;  /* 0x000000147f147209 */ /* 0x000fe40007810000 */
[----:B------:R-:W-:-:S02]  /*4a30*/  FSEL R57, R114, -INF , P3 ;  /* 0xff80000072397808 */ /* 0x000fc40001800000 */
[----:B------:R-:W-:Y:S01]  /*4a40*/  ISETP.GT.AND P3, PT, R48, 0x48, PT ;  /* 0x000000483000780c */ /* 0x000fe20003f64270 */
[----:B------:R-:W5:Y:S01]  /*4a50*/  MUFU.TANH R130, R71 ;  /* 0x0000004700827308 */ /* 0x000f620000002400 */
[----:B------:R-:W-:Y:S01]  /*4a60*/  FSEL R131, R72, -INF , P2 ;  /* 0xff80000048837808 */ /* 0x000fe20001000000 */
[----:B------:R-:W-:Y:S01]  /*4a70*/  IMAD.MOV.U32 R72, RZ, RZ, R87 ;  /* 0x000000ffff487224 */ /* 0x000fe200078e0057 */
[----:B------:R-:W-:Y:S02]  /*4a80*/  FMNMX.FTZ R20, R129, R20, !PT ;  /* 0x0000001481147209 */ /* 0x000fe40007810000 */
[----:B------:R-:W-:Y:S02]  /*4a90*/  FSEL R61, R93, -INF , P5 ;  /* 0xff8000005d3d7808 */ /* 0x000fe40002800000 */
[----:B-1----:R-:W-:Y:S01]  /*4aa0*/  FSEL R59, R94, -INF , P6 ;  /* 0xff8000005e3b7808 */ /* 0x002fe20003000000 */
[----:B------:R1:W-:Y:S01]  /*4ab0*/  MUFU.TANH R105, R69 ;  /* 0x0000004500697308 */ /* 0x0003e20000002400 */
[----:B------:R-:W-:-:S02]  /*4ac0*/  ISETP.GT.AND P5, PT, R48, 0x50, PT ;  /* 0x000000503000780c */ /* 0x000fc40003fa4270 */
[----:B------:R-:W-:Y:S02]  /*4ad0*/  ISETP.GT.AND P6, PT, R48, 0x49, PT ;  /* 0x000000493000780c */ /* 0x000fe40003fc4270 */
[----:B------:R-:W-:Y:S01]  /*4ae0*/  FSEL R133, R74, -INF , P3 ;  /* 0xff8000004a857808 */ /* 0x000fe20001800000 */
[----:B------:R-:W-:Y:S01]  /*4af0*/  IMAD.MOV.U32 R74, RZ, RZ, R87 ;  /* 0x000000ffff4a7224 */ /* 0x000fe200078e0057 */
[----:B------:R-:W-:Y:S01]  /*4b00*/  FMNMX.FTZ R20, R131, R20, !PT ;  /* 0x0000001483147209 */ /* 0x000fe20007810000 */
[----:B------:R-:W5:Y:S01]  /*4b10*/  MUFU.TANH R58, R58 ;  /* 0x0000003a003a7308 */ /* 0x000f620000002400 */
[----:B------:R-:W-:Y:S02]  /*4b20*/  FSEL R141, R64, -INF , P5 ;  /* 0xff800000408d7808 */ /* 0x000fe40002800000 */
[----:B------:R-:W-:Y:S02]  /*4b30*/  FSEL R137, R73, -INF , P6 ;  /* 0xff80000049897808 */ /* 0x000fe40003000000 */
[----:B------:R-:W-:Y:S01]  /*4b40*/  FMNMX.FTZ R64, R133, R20, !PT ;  /* 0x0000001485407209 */ /* 0x000fe20007810000 */
[----:B------:R-:W-:Y:S01]  /*4b50*/  FMUL.FTZ R20, R33, UR6 ;  /* 0x0000000621147c20 */ /* 0x000fe20008410000 */
[----:B--2---:R-:W-:Y:S01]  /*4b60*/  FSEL R63, R116, -INF , P4 ;  /* 0xff800000743f7808 */ /* 0x004fe20002000000 */
[----:B------:R-:W2:Y:S01]  /*4b70*/  MUFU.TANH R70, R70 ;  /* 0x0000004600467308 */ /* 0x000ea20000002400 */
[----:B------:R-:W-:Y:S01]  /*4b80*/  ISETP.GT.AND P4, PT, R48, 0x51, PT ;  /* 0x000000513000780c */ /* 0x000fe20003f84270 */
[----:B------:R-:W-:-:S02]  /*4b90*/  WARPGROUP.DEPBAR.LE gsb0, 0x0 ;  /* 0x00008000000079c5 */ /* 0x000fc40000010000 */
[----:B------:R-:W-:Y:S01]  /*4ba0*/  FMNMX.FTZ R64, R137, R64, !PT ;  /* 0x0000004089407209 */ /* 0x000fe20007810000 */
[----:B------:R-:W-:Y:S01]  /*4bb0*/  FMUL.FTZ R24, R24, UR6 ;  /* 0x0000000618187c20 */ /* 0x000fe20008410000 */
[----:B----4-:R-:W-:Y:S01]  /*4bc0*/  FSEL R65, R118, -INF , P2 ;  /* 0xff80000076417808 */ /* 0x010fe20001000000 */
[----:B------:R-:W-:Y:S01]  /*4bd0*/  FMUL.FTZ R28, R28, UR6 ;  /* 0x000000061c1c7c20 */ /* 0x000fe20008410000 */
[----:B------:R-:W-:Y:S01]  /*4be0*/  ISETP.GT.AND P2, PT, R48, 0x58, PT ;  /* 0x000000583000780c */ /* 0x000fe20003f44270 */
[----:B------:R-:W4:Y:S01]  /*4bf0*/  MUFU.TANH R52, R52 ;  /* 0x0000003400347308 */ /* 0x000f220000002400 */
[----:B------:R-:W-:Y:S01]  /*4c00*/  FSEL R143, R75, -INF , P4 ;  /* 0xff8000004b8f7808 */ /* 0x000fe20002000000 */
[----:B------:R-:W-:Y:S01]  /*4c10*/  FMUL.FTZ R26, R26, UR6 ;  /* 0x000000061a1a7c20 */ /* 0x000fe20008410000 */
[----:B------:R-:W-:Y:S01]  /*4c20*/  FMNMX.FTZ R64, R141, R64, !PT ;  /* 0x000000408d407209 */ /* 0x000fe20007810000 */
[----:B------:R-:W-:Y:S01]  /*4c30*/  FMUL.FTZ R30, R30, UR6 ;  /* 0x000000061e1e7c20 */ /* 0x000fe20008410000 */
[----:B0-----:R-:W-:-:S02]  /*4c40*/  FSEL R67, R77, -INF , P3 ;  /* 0xff8000004d437808 */ /* 0x001fc40001800000 */
[----:B------:R-:W-:Y:S01]  /*4c50*/  FSEL R73, R126, -INF , P4 ;  /* 0xff8000007e497808 */ /* 0x000fe20002000000 */
[----:B------:R-:W0:Y:S01]  /*4c60*/  MUFU.TANH R62, R62 ;  /* 0x0000003e003e7308 */ /* 0x000e220000002400 */
[C---:B------:R-:W-:Y:S02]  /*4c70*/  ISETP.GT.AND P3, PT, R48.reuse, 0x59, PT ;  /* 0x000000593000780c */ /* 0x040fe40003f64270 */
[----:B------:R-:W-:Y:S02]  /*4c80*/  ISETP.GT.AND P4, PT, R48, 0x68, PT ;  /* 0x000000683000780c */ /* 0x000fe40003f84270 */
[----:B------:R-:W-:Y:S02]  /*4c90*/  FSEL R147, R76, -INF , P2 ;  /* 0xff8000004c937808 */ /* 0x000fe40001000000 */
[----:B------:R-:W-:Y:S01]  /*4ca0*/  FMNMX.FTZ R64, R143, R64, !PT ;  /* 0x000000408f407209 */ /* 0x000fe20007810000 */
[----:B------:R-:W0:Y:S01]  /*4cb0*/  MUFU.TANH R54, R54 ;  /* 0x0000003600367308 */ /* 0x000e220000002400 */
[----:B-1----:R-:W-:-:S02]  /*4cc0*/  FSEL R69, R79, -INF , P6 ;  /* 0xff8000004f457808 */ /* 0x002fc40003000000 */
[----:B------:R-:W-:Y:S02]  /*4cd0*/  ISETP.GT.AND P6, PT, R48, 0x60, PT ;  /* 0x000000603000780c */ /* 0x000fe40003fc4270 */
[----:B---3--:R-:W-:Y:S01]  /*4ce0*/  FSEL R149, R66, -INF , P3 ;  /* 0xff80000042957808 */ /* 0x008fe20001800000 */
[--C-:B------:R-:W-:Y:S01]  /*4cf0*/  IMAD.MOV.U32 R66, RZ, RZ, R87.reuse ;  /* 0x000000ffff427224 */ /* 0x100fe200078e0057 */
[----:B------:R-:W-:Y:S01]  /*4d00*/  FSEL R83, R78, -INF , P4 ;  /* 0xff8000004e537808 */ /* 0x000fe20002000000 */
[----:B------:R-:W1:Y:S01]  /*4d10*/  MUFU.TANH R134, R134 ;  /* 0x0000008600867308 */ /* 0x000e620000002400 */
[----:B------:R-:W-:Y:S01]  /*4d20*/  FSEL R155, R60, -INF , P4 ;  /* 0xff8000003c9b7808 */ /* 0x000fe20002000000 */
[----:B------:R-:W-:Y:S01]  /*4d30*/  IMAD.MOV.U32 R78, RZ, RZ, R87 ;  /* 0x000000ffff4e7224 */ /* 0x000fe200078e0057 */
[----:B------:R-:W-:Y:S02]  /*4d40*/  FMNMX.FTZ R64, R147, R64, !PT ;  /* 0x0000004093407209 */ /* 0x000fe40007810000 */
[----:B------:R-:W-:-:S02]  /*4d50*/  ISETP.GT.AND P4, PT, R48, 0x79, PT ;  /* 0x000000793000780c */ /* 0x000fc40003f84270 */
[----:B------:R-:W-:Y:S01]  /*4d60*/  FSEL R71, R124, -INF , P5 ;  /* 0xff8000007c477808 */ /* 0x000fe20002800000 */
[----:B------:R-:W3:Y:S01]  /*4d70*/  MUFU.TANH R135, R135 ;  /* 0x0000008700877308 */ /* 0x000ee20000002400 */
[----:B------:R-:W-:Y:S02]  /*4d80*/  ISETP.GT.AND P5, PT, R48, 0x61, PT ;  /* 0x000000613000780c */ /* 0x000fe40003fa4270 */
[----:B------:R-:W-:Y:S01]  /*4d90*/  FSEL R151, R68, -INF , P6 ;  /* 0xff80000044977808 */ /* 0x000fe20003000000 */
[----:B------:R-:W-:Y:S01]  /*4da0*/  IMAD.MOV.U32 R68, RZ, RZ, R87 ;  /* 0x000000ffff447224 */ /* 0x000fe200078e0057 */
[----:B------:R-:W-:Y:S02]  /*4db0*/  FMNMX.FTZ R64, R149, R64, !PT ;  /* 0x0000004095407209 */ /* 0x000fe40007810000 */
[----:B------:R-:W-:Y:S01]  /*4dc0*/  FSEL R97, R14, -INF , P4 ;  /* 0xff8000000e617808 */ /* 0x000fe20002000000 */
[----:B------:R-:W3:Y:S01]  /*4dd0*/  MUFU.TANH R20, R20 ;  /* 0x0000001400147308 */ /* 0x000ee20000002400 */
[----:B------:R-:W-:Y:S01]  /*4de0*/  FSEL R165, R165, -INF , P4 ;  /* 0xff800000a5a57808 */ /* 0x000fe20002000000 */
[----:B------:R-:W-:Y:S01]  /*4df0*/  FMUL.FTZ R14, R25, UR6 ;  /* 0x00000006190e7c20 */ /* 0x000fe20008410000 */
[----:B------:R-:W-:-:S02]  /*4e00*/  ISETP.GT.AND P4, PT, R48, 0x90, PT ;  /* 0x000000903000780c */ /* 0x000fc40003f84270 */
[----:B-----5:R-:W-:Y:S01]  /*4e10*/  FSEL R153, R56, -INF , P5 ;  /* 0xff80000038997808 */ /* 0x020fe20002800000 */
[----:B------:R-:W-:Y:S01]  /*4e20*/  FMUL.FTZ R56, R35, UR6 ;  /* 0x0000000623387c20 */ /* 0x000fe20008410000 */
[----:B------:R-:W-:Y:S01]  /*4e30*/  FMNMX.FTZ R64, R151, R64, !PT ;  /* 0x0000004097407209 */ /* 0x000fe20007810000 */
[----:B------:R-:W5:Y:S01]  /*4e40*/  MUFU.TANH R136, R136 ;  /* 0x0000008800887308 */ /* 0x000f620000002400 */
[----:B------:R-:W-:Y:S02]  /*4e50*/  FSEL R175, R32, -INF , P4 ;  /* 0xff80000020af7808 */ /* 0x000fe40002000000 */
[----:B------:R-:W-:Y:S02]  /*4e60*/  FSEL R75, R128, -INF , P2 ;  /* 0xff800000804b7808 */ /* 0x000fe40001000000 */
[----:B------:R-:W-:Y:S02]  /*4e70*/  FMNMX.FTZ R32, R11, R12, !PT ;  /* 0x0000000c0b207209 */ /* 0x000fe40007810000 */
[----:B------:R-:W-:Y:S01]  /*4e80*/  ISETP.GT.AND P2, PT, R48, 0x69, PT ;  /* 0x000000693000780c */ /* 0x000fe20003f44270 */
[----:B------:R-:W5:Y:S01]  /*4e90*/  MUFU.TANH R36, R36 ;  /* 0x0000002400247308 */ /* 0x000f620000002400 */
[----:B------:R-:W-:-:S02]  /*4ea0*/  FMNMX.FTZ R64, R153, R64, !PT ;  /* 0x0000004099407209 */ /* 0x000fc40007810000 */
[----:B------:R-:W-:Y:S02]  /*4eb0*/  FSEL R77, R130, -INF , P3 ;  /* 0xff800000824d7808 */ /* 0x000fe40001800000 */
[----:B------:R-:W-:Y:S02]  /*4ec0*/  FMNMX.FTZ R32, R13, R32, !PT ;  /* 0x000000200d207209 */ /* 0x000fe40007810000 */
[----:B------:R-:W-:Y:S01]  /*4ed0*/  ISETP.GT.AND P3, PT, R48, 0x70, PT ;  /* 0x000000703000780c */ /* 0x000fe20003f64270 */
[----:B------:R-:W5:Y:S01]  /*4ee0*/  MUFU.TANH R138, R138 ;  /* 0x0000008a008a7308 */ /* 0x000f620000002400 */
[----:B------:R-:W-:Y:S02]  /*4ef0*/  FSEL R157, R58, -INF , P2 ;  /* 0xff8000003a9d7808 */ /* 0x000fe40001000000 */
[----:B------:R-:W-:Y:S02]  /*4f00*/  FMNMX.FTZ R64, R155, R64, !PT ;  /* 0x000000409b407209 */ /* 0x000fe40007810000 */
[----:B------:R-:W-:-:S02]  /*4f10*/  FSEL R79, R132, -INF , P6 ;  /* 0xff800000844f7808 */ /* 0x000fc40003000000 */
[----:B------:R-:W-:Y:S01]  /*4f20*/  FMNMX.FTZ R32, R15, R32, !PT ;  /* 0x000000200f207209 */ /* 0x000fe20007810000 */
[----:B------:R-:W-:Y:S01]  /*4f30*/  MUFU.TANH R34, R34 ;  /* 0x0000002200227308 */ /* 0x000fe20000002400 */
[----:B------:R-:W-:Y:S02]  /*4f40*/  ISETP.GT.AND P6, PT, R48, 0x71, PT ;  /* 0x000000713000780c */ /* 0x000fe40003fc4270 */
[----:B------:R-:W-:Y:S02]  /*4f50*/  FSEL R159, R50, -INF , P3 ;  /* 0xff800000329f7808 */ /* 0x000fe40001800000 */
[----:B------:R-:W-:Y:S02]  /*4f60*/  FMNMX.FTZ R64, R157, R64, !PT ;  /* 0x000000409d407209 */ /* 0x000fe40007810000 */
[----:B--2---:R-:W-:Y:S01]  /*4f70*/  FSEL R33, R70, -INF , P5 ;  /* 0xff80000046217808 */ /* 0x004fe20002800000 */
[----:B------:R-:W-:Y:S01]  /*4f80*/  MUFU.TANH R24, R24 ;  /* 0x0000001800187308 */ /* 0x000fe20000002400 */
[----:B------:R-:W-:Y:S01]  /*4f90*/  FMNMX.FTZ R32, R21, R32, !PT ;  /* 0x0000002015207209 */ /* 0x000fe20007810000 */
[----:B------:R-:W-:Y:S01]  /*4fa0*/  IMAD.MOV.U32 R70, RZ, RZ, R87 ;  /* 0x000000ffff467224 */ /* 0x000fe200078e0057 */
[----:B------:R-:W-:-:S02]  /*4fb0*/  ISETP.GT.AND P5, PT, R48, 0x78, PT ;  /* 0x000000783000780c */ /* 0x000fc40003fa4270 */
[----:B------:R-:W-:Y:S02]  /*4fc0*/  FSEL R161, R42, -INF , P6 ;  /* 0xff8000002aa17808 */ /* 0x000fe40003000000 */
[----:B------:R-:W-:Y:S01]  /*4fd0*/  FMNMX.FTZ R64, R159, R64, !PT ;  /* 0x000000409f407209 */ /* 0x000fe20007810000 */
[----:B------:R-:W-:Y:S01]  /*4fe0*/  MUFU.TANH R56, R56 ;  /* 0x0000003800387308 */ /* 0x000fe20000002400 */
[----:B------:R-:W-:Y:S02]  /*4ff0*/  FMNMX.FTZ R32, R41, R32, !PT ;  /* 0x0000002029207209 */ /* 0x000fe40007810000 */
[----:B----4-:R-:W-:Y:S02]  /*5000*/  FSEL R163, R52, -INF , P5 ;  /* 0xff80000034a37808 */ /* 0x010fe40002800000 */
[----:B------:R-:W-:Y:S02]  /*5010*/  FMNMX.FTZ R64, R161, R64, !PT ;  /* 0x00000040a1407209 */ /* 0x000fe40007810000 */
[----:B0-----:R-:W-:Y:S01]  /*5020*/  FSEL R35, R62, -INF , P2 ;  /* 0xff8000003e237808 */ /* 0x001fe20001000000 */
[----:B------:R-:W-:Y:S01]  /*5030*/  MUFU.TANH R14, R14 ;  /* 0x0000000e000e7308 */ /* 0x000fe20000002400 */
[----:B------:R-:W-:Y:S01]  /*5040*/  FMNMX.FTZ R32, R43, R32, !PT ;  /* 0x000000202b207209 */ /* 0x000fe20007810000 */
[----:B------:R-:W-:Y:S01]  /*5050*/  IMAD.MOV.U32 R62, RZ, RZ, R87 ;  /* 0x000000ffff3e7224 */ /* 0x000fe200078e0057 */
[----:B------:R-:W-:-:S02]  /*5060*/  ISETP.GT.AND P2, PT, R48, 0x80, PT ;  /* 0x000000803000780c */ /* 0x000fc40003f44270 */
[----:B------:R-:W-:Y:S02]  /*5070*/  FMNMX.FTZ R64, R163, R64, !PT ;  /* 0x00000040a3407209 */ /* 0x000fe40007810000 */
[----:B------:R-:W-:Y:S01]  /*5080*/  FSEL R85, R44, -INF , P3 ;  /* 0xff8000002c557808 */ /* 0x000fe20001800000 */
[----:B------:R-:W-:Y:S01]  /*5090*/  FMUL.FTZ R44, R37, UR6 ;  /* 0x00000006252c7c20 */ /* 0x000fe20008410000 */
[----:B------:R-:W-:Y:S01]  /*50a0*/  FMNMX.FTZ R32, R45, R32, !PT ;  /* 0x000000202d207209 */ /* 0x000fe20007810000 */
[----:B------:R-:W-:Y:S01]  /*50b0*/  MUFU.TANH R38, R38 ;  /* 0x0000002600267308 */ /* 0x000fe20000002400 */
[----:B------:R-:W-:Y:S02]  /*50c0*/  ISETP.GT.AND P3, PT, R48, 0x81, PT ;  /* 0x000000813000780c */ /* 0x000fe40003f64270 */
[----:B------:R-:W-:Y:S02]  /*50d0*/  FSEL R167, R167, -INF , P2 ;  /* 0xff800000a7a77808 */ /* 0x000fe40001000000 */
[----:B------:R-:W-:-:S02]  /*50e0*/  FMNMX.FTZ R64, R165, R64, !PT ;  /* 0x00000040a5407209 */ /* 0x000fc40007810000 */
[----:B------:R-:W-:Y:S01]  /*50f0*/  FSEL R37, R46, -INF , P6 ;  /* 0xff8000002e257808 */ /* 0x000fe20003000000 */
[----:B------:R-:W0:Y:S01]  /*5100*/  MUFU.TANH R44, R44 ;  /* 0x0000002c002c7308 */ /* 0x000e220000002400 */
[----:B------:R-:W-:Y:S02]  /*5110*/  FMNMX.FTZ R32, R47, R32, !PT ;  /* 0x000000202f207209 */ /* 0x000fe40007810000 */
[----:B------:R-:W-:Y:S02]  /*5120*/  ISETP.GT.AND P6, PT, R48, 0x88, PT ;  /* 0x000000883000780c */ /* 0x000fe40003fc4270 */
[----:B------:R-:W-:Y:S02]  /*5130*/  FSEL R169, R169, -INF , P3 ;  /* 0xff800000a9a97808 */ /* 0x000fe40001800000 */
[----:B------:R-:W-:Y:S01]  /*5140*/  FMNMX.FTZ R64, R167, R64, !PT ;  /* 0x00000040a7407209 */ /* 0x000fe20007810000 */
[----:B------:R-:W2:Y:S01]  /*5150*/  MUFU.TANH R28, R28 ;  /* 0x0000001c001c7308 */ /* 0x000ea20000002400 */
[----:B------:R-:W-:-:S02]  /*5160*/  FSEL R93, R54, -INF , P5 ;  /* 0xff800000365d7808 */ /* 0x000fc40002800000 */
[----:B------:R-:W-:Y:S02]  /*5170*/  FMNMX.FTZ R32, R49, R32, !PT ;  /* 0x0000002031207209 */ /* 0x000fe40007810000 */
[----:B------:R-:W-:Y:S02]  /*5180*/  ISETP.GT.AND P5, PT, R48, 0x89, PT ;  /* 0x000000893000780c */ /* 0x000fe40003fa4270 */
[----:B-1----:R-:W-:Y:S01]  /*5190*/  FSEL R171, R134, -INF , P6 ;  /* 0xff80000086ab7808 */ /* 0x002fe20003000000 */
[----:B------:R-:W-:Y:S01]  /*51a0*/  MUFU.TANH R26, R26 ;  /* 0x0000001a001a7308 */ /* 0x000fe20000002400 */
[----:B------:R-:W-:Y:S02]  /*51b0*/  FMNMX.FTZ R64, R169, R64, !PT ;  /* 0x00000040a9407209 */ /* 0x000fe40007810000 */
[----:B------:R-:W-:Y:S02]  /*51c0*/  FMNMX.FTZ R32, R51, R32, !PT ;  /* 0x0000002033207209 */ /* 0x000fe40007810000 */
[----:B---3--:R-:W-:-:S02]  /*51d0*/  FSEL R173, R135, -INF , P5 ;  /* 0xff80000087ad7808 */ /* 0x008fc40002800000 */
[----:B------:R-:W-:Y:S01]  /*51e0*/  FMNMX.FTZ R64, R171, R64, !PT ;  /* 0x00000040ab407209 */ /* 0x000fe20007810000 */
[----:B------:R-:W-:Y:S01]  /*51f0*/  MUFU.TANH R30, R30 ;  /* 0x0000001e001e7308 */ /* 0x000fe20000002400 */
[----:B------:R-:W-:Y:S02]  /*5200*/  FSEL R105, R105, -INF , P3 ;  /* 0xff80000069697808 */ /* 0x000fe40001800000 */
[----:B------:R-:W-:Y:S02]  /*5210*/  FMNMX.FTZ R32, R53, R32, !PT ;  /* 0x0000002035207209 */ /* 0x000fe40007810000 */
[----:B------:R-:W-:Y:S02]  /*5220*/  ISETP.GT.AND P3, PT, R48, 0x91, PT ;  /* 0x000000913000780c */ /* 0x000fe40003f64270 */
[----:B------:R-:W-:Y:S02]  /*5230*/  FMNMX.FTZ R64, R173, R64, !PT ;  /* 0x00000040ad407209 */ /* 0x000fe40007810000 */
[----:B------:R-:W-:-:S02]  /*5240*/  FSEL R99, R99, -INF , P2 ;  /* 0xff80000063637808 */ /* 0x000fc40001000000 */
[----:B------:R-:W-:Y:S02]  /*5250*/  FMNMX.FTZ R32, R55, R32, !PT ;  /* 0x0000002037207209 */ /* 0x000fe40007810000 */
[----:B------:R-:W-:Y:S02]  /*5260*/  ISETP.GT.AND P2, PT, R48, 0x98, PT ;  /* 0x000000983000780c */ /* 0x000fe40003f44270 */
[----:B------:R-:W-:Y:S01]  /*5270*/  FSEL R177, R20, -INF , P3 ;  /* 0xff80000014b17808 */ /* 0x000fe20001800000 */
[----:B------:R-:W-:Y:S01]  /*5280*/  FMUL.FTZ R20, R29, UR6 ;  /* 0x000000061d147c20 */ /* 0x000fe20008410000 */
[----:B------:R-:W-:Y:S02]  /*5290*/  FMNMX.FTZ R64, R175, R64, !PT ;  /* 0x00000040af407209 */ /* 0x000fe40007810000 */
[----:B-----5:R-:W-:Y:S02]  /*52a0*/  FSEL R25, R136, -INF , P6 ;  /* 0xff80000088197808 */ /* 0x020fe40003000000 */
[----:B------:R-:W-:Y:S01]  /*52b0*/  FMNMX.FTZ R32, R57, R32, !PT ;  /* 0x0000002039207209 */ /* 0x000fe20007810000 */
[----:B------:R-:W1:Y:S01]  /*52c0*/  MUFU.TANH R20, R20 ;  /* 0x0000001400147308 */ /* 0x000e620000002400 */
[----:B------:R-:W-:-:S02]  /*52d0*/  ISETP.GT.AND P6, PT, R48, 0x99, PT ;  /* 0x000000993000780c */ /* 0x000fc40003fc4270 */
[----:B------:R-:W-:Y:S02]  /*52e0*/  FSEL R179, R36, -INF , P2 ;  /* 0xff80000024b37808 */ /* 0x000fe40001000000 */
[----:B------:R-:W-:Y:S02]  /*52f0*/  FMNMX.FTZ R64, R177, R64, !PT ;  /* 0x00000040b1407209 */ /* 0x000fe40007810000 */
[----:B------:R-:W-:Y:S02]  /*5300*/  FSEL R29, R138, -INF , P5 ;  /* 0xff8000008a1d7808 */ /* 0x000fe40002800000 */
[----:B------:R-:W-:Y:S02]  /*5310*/  FMNMX.FTZ R32, R59, R32, !PT ;  /* 0x000000203b207209 */ /* 0x000fe40007810000 */
[----:B------:R-:W-:Y:S02]  /*5320*/  ISETP.GT.AND P5, PT, R48, 0xa0, PT ;  /* 0x000000a03000780c */ /* 0x000fe40003fa4270 */
[----:B0-----:R-:W-:-:S02]  /*5330*/  FSEL R181, R44, -INF , P6 ;  /* 0xff8000002cb57808 */ /* 0x001fc40003000000 */
[----:B------:R-:W-:Y:S02]  /*5340*/  FMNMX.FTZ R64, R179, R64, !PT ;  /* 0x00000040b3407209 */ /* 0x000fe40007810000 */
[----:B------:R-:W-:Y:S02]  /*5350*/  FSEL R135, R34, -INF , P4 ;  /* 0xff80000022877808 */ /* 0x000fe40002000000 */
[----:B------:R-:W-:Y:S02]  /*5360*/  FMNMX.FTZ R32, R61, R32, !PT ;  /* 0x000000203d207209 */ /* 0x000fe40007810000 */
[----:B------:R-:W-:Y:S02]  /*5370*/  ISETP.GT.AND P4, PT, R48, 0xa1, PT ;  /* 0x000000a13000780c */ /* 0x000fe40003f84270 */
[----:B------:R-:W-:Y:S02]  /*5380*/  FSEL R183, R24, -INF , P5 ;  /* 0xff80000018b77808 */ /* 0x000fe40002800000 */
[----:B------:R-:W-:-:S02]  /*5390*/  FMNMX.FTZ R64, R181, R64, !PT ;  /* 0x00000040b5407209 */ /* 0x000fc40007810000 */
[----:B------:R-:W-:Y:S02]  /*53a0*/  FSEL R139, R56, -INF , P3 ;  /* 0xff800000388b7808 */ /* 0x000fe40001800000 */
[----:B------:R-:W-:Y:S02]  /*53b0*/  FMNMX.FTZ R32, R63, R32, !PT ;  /* 0x000000203f207209 */ /* 0x000fe40007810000 */
[----:B------:R-:W-:Y:S02]  /*53c0*/  ISETP.GT.AND P3, PT, R48, 0xa8, PT ;  /* 0x000000a83000780c */ /* 0x000fe40003f64270 */
[----:B------:R-:W-:Y:S02]  /*53d0*/  FSEL R185, R14, -INF , P4 ;  /* 0xff8000000eb97808 */ /* 0x000fe40002000000 */
[----:B------:R-:W-:Y:S02]  /*53e0*/  FMNMX.FTZ R64, R183, R64, !PT ;  /* 0x00000040b7407209 */ /* 0x000fe40007810000 */
[----:B------:R-:W-:-:S02]  /*53f0*/  FSEL R145, R38, -INF , P2 ;  /* 0xff80000026917808 */ /* 0x000fc40001000000 */
[----:B------:R-:W-:Y:S02]  /*5400*/  FMNMX.FTZ R32, R65, R32, !PT ;  /* 0x0000002041207209 */ /* 0x000fe40007810000 */
[----:B------:R-:W-:Y:S02]  /*5410*/  ISETP.GT.AND P2, PT, R48, 0xa9, PT ;  /* 0x000000a93000780c */ /* 0x000fe40003f44270 */
[----:B--2---:R-:W-:Y:S01]  /*5420*/  FSEL R187, R28, -INF , P3 ;  /* 0xff8000001cbb7808 */ /* 0x004fe20001800000 */
[----:B------:R-:W-:Y:S01]  /*5430*/  FMUL.FTZ R28, R31, UR6 ;  /* 0x000000061f1c7c20 */ /* 0x000fe20008410000 */
[----:B------:R-:W-:Y:S02]  /*5440*/  FMNMX.FTZ R64, R185, R64, !PT ;  /* 0x00000040b9407209 */ /* 0x000fe40007810000 */
[----:B------:R-:W-:Y:S02]  /*5450*/  FMNMX.FTZ R32, R67, R32, !PT ;  /* 0x0000002043207209 */ /* 0x000fe40007810000 */
[----:B-1----:R-:W-:Y:S01]  /*5460*/  FSEL R189, R20, -INF , P2 ;  /* 0xff80000014bd7808 */ /* 0x002fe20001000000 */
[----:B------:R-:W-:Y:S01]  /*5470*/  MUFU.TANH R28, R28 ;  /* 0x0000001c001c7308 */ /* 0x000fe20000002400 */
[----:B------:R-:W-:-:S02]  /*5480*/  FMNMX.FTZ R64, R187, R64, !PT ;  /* 0x00000040bb407209 */ /* 0x000fc40007810000 */
[----:B------:R-:W-:Y:S02]  /*5490*/  FMNMX.FTZ R32, R69, R32, !PT ;  /* 0x0000002045207209 */ /* 0x000fe40007810000 */
[----:B------:R-:W-:Y:S02]  /*54a0*/  FMNMX.FTZ R64, R189, R64, !PT ;  /* 0x00000040bd407209 */ /* 0x000fe40007810000 */
[----:B------:R-:W-:Y:S01]  /*54b0*/  FMNMX.FTZ R32, R71, R32, !PT ;  /* 0x0000002047207209 */ /* 0x000fe20007810000 */
[----:B------:R-:W0:Y:S01]  /*54c0*/  MUFU.TANH R20, R39 ;  /* 0x0000002700147308 */ /* 0x000e220000002400 */
[----:B------:R-:W-:Y:S01]  /*54d0*/  MOV R76, R87 ;  /* 0x00000057004c7202 */ /* 0x000fe20000000f00 */
[----:B------:R-:W1:Y:S01]  /*54e0*/  SHFL.BFLY PT, R89, R64, 0x2, 0x1f ;  /* 0x0c401f0040597f89 */ /* 0x000e6200000e0000 */
[----:B------:R-:W-:-:S04]  /*54f0*/  FMNMX.FTZ R32, R73, R32, !PT ;  /* 0x0000002049207209 */ /* 0x000fc80007810000 */
[----:B------:R-:W-:-:S04]  /*5500*/  FMNMX.FTZ R32, R75, R32, !PT ;  /* 0x000000204b207209 */ /* 0x000fc80007810000 */
[----:B------:R-:W-:-:S04]  /*5510*/  FMNMX.FTZ R32, R77, R32, !PT ;  /* 0x000000204d207209 */ /* 0x000fc80007810000 */
[----:B------:R-:W-:-:S04]  /*5520*/  FMNMX.FTZ R32, R79, R32, !PT ;  /* 0x000000204f207209 */ /* 0x000fc80007810000 */
[----:B------:R-:W-:-:S04]  /*5530*/  FMNMX.FTZ R32, R33, R32, !PT ;  /* 0x0000002021207209 */ /* 0x000fc80007810000 */
[----:B------:R-:W-:Y:S02]  /*5540*/  FMNMX.FTZ R32, R83, R32, !PT ;  /* 0x0000002053207209 */ /* 0x000fe40007810000 */
[----:B-1----:R-:W-:Y:S01]  /*5550*/  FMNMX.FTZ R24, R64, R89, !PT ;  /* 0x0000005940187209 */ /* 0x002fe20007810000 */
[----:B------:R-:W-:Y:S01]  /*5560*/  IMAD.MOV.U32 R64, RZ, RZ, R87 ;  /* 0x000000ffff407224 */ /* 0x000fe200078e0057 */
[----:B------:R-:W-:-:S03]  /*5570*/  FMNMX.FTZ R32, R35, R32, !PT ;  /* 0x0000002023207209 */ /* 0x000fc60007810000 */
        /* <DEDUP_REMOVED lines=8> */
[----:B------:R-:W-:Y:S01]  /*5600*/  FMUL.FTZ R24, R27, UR6 ;  /* 0x000000061b187c20 */ /* 0x000fe20008410000 */
[----:B------:R-:W-:Y:S02]  /*5610*/  FMNMX.FTZ R32, R25, R32, !PT ;  /* 0x0000002019207209 */ /* 0x000fe40007810000 */
[C---:B------:R-:W-:Y:S01]  /*5620*/  FSETP.NEU.FTZ.AND P0, PT, R89.reuse, -INF , PT ;  /* 0xff8000005900780b */ /* 0x040fe20003f1d000 */
[----:B------:R-:W-:Y:S01]  /*5630*/  FMUL.FTZ R14, R89, R88 ;  /* 0x00000058590e7220 */ /* 0x000fe20000410000 */
[----:B------:R-:W-:Y:S01]  /*5640*/  FMNMX.FTZ R32, R29, R32, !PT ;  /* 0x000000201d207209 */ /* 0x000fe20007810000 */
[----:B------:R-:W1:Y:S03]  /*5650*/  MUFU.TANH R24, R24 ;  /* 0x0000001800187308 */ /* 0x000e660000002400 */
[----:B------:R-:W-:-:S02]  /*5660*/  FMNMX.FTZ R32, R135, R32, !PT ;  /* 0x0000002087207209 */ /* 0x000fc40007810000 */
[----:B------:R-:W-:Y:S02]  /*5670*/  FSEL R14, R14, RZ, P0 ;  /* 0x000000ff0e0e7208 */ /* 0x000fe40000000000 */
[----:B------:R-:W-:Y:S02]  /*5680*/  FMNMX.FTZ R32, R139, R32, !PT ;  /* 0x000000208b207209 */ /* 0x000fe40007810000 */
[----:B------:R-:W-:Y:S01]  /*5690*/  ISETP.NE.AND P0, PT, R122, RZ, PT ;  /* 0x000000ff7a00720c */ /* 0x000fe20003f05270 */
        /* <DEDUP_REMOVED lines=29> */
[----:B------:R-:W0:Y:S01]  /*5870*/  SHFL.BFLY PT, R133, R32, 0x2, 0x1f ;  /* 0x0c401f0020857f89 */ /* 0x000e2200000e0000 */
        /* <DEDUP_REMOVED lines=8> */
[----:B------:R-:W2:Y:S01]  /*5900*/  MUFU.EX2 R178, R178 ;  /* 0x000000b200b27308 */ /* 0x000ea20000000800 */
        /* <DEDUP_REMOVED lines=19> */
[----:B------:R-:W4:Y:S01]  /*5a40*/  SHFL.BFLY PT, R133, R20, 0x1, 0x1f ;  /* 0x0c201f0014857f89 */ /* 0x000f2200000e0000 */
[-CC-:B------:R-:W-:Y:S01]  /*5a50*/  FFMA.FTZ R216, R183, R88.reuse, -R14.reuse ;  /* 0x00000058b7d87223 */ /* 0x180fe2000001080e */
[-CC-:B------:R-:W-:Y:S01]  /*5a60*/  FFMA.FTZ R151, R185, R88.reuse, -R14.reuse ;  /* 0x00000058b9977223 */ /* 0x180fe2000001080e */
[-CC-:B------:R-:W-:Y:S01]  /*5a70*/  FFMA.FTZ R218, R187, R88.reuse, -R14.reuse ;  /* 0x00000058bbda7223 */ /* 0x180fe2000001080e */
[----:B------:R-:W5:Y:S01]  /*5a80*/  MUFU.EX2 R39, R39 ;  /* 0x0000002700277308 */ /* 0x000f620000000800 */
[----:B------:R-:W-:-:S07]  /*5a90*/  FFMA.FTZ R153, R189, R88, -R14 ;  /* 0x00000058bd997223 */ /* 0x000fce000001080e */
[----:B------:R-:W5:Y:S08]  /*5aa0*/  MUFU.EX2 R182, R182 ;  /* 0x000000b600b67308 */ /* 0x000f700000000800 */
[----:B------:R-:W5:Y:S01]  /*5ab0*/  MUFU.EX2 R91, R91 ;  /* 0x0000005b005b7308 */ /* 0x000f620000000800 */
[----:B----4-:R-:W-:-:S04]  /*5ac0*/  FMNMX.FTZ R133, R20, R133, !PT ;  /* 0x0000008514857209 */ /* 0x010fc80007810000 */
[C---:B------:R-:W-:Y:S01]  /*5ad0*/  FSETP.NEU.FTZ.AND P2, PT, R133.reuse, -INF , PT ;  /* 0xff8000008500780b */ /* 0x040fe20003f5d000 */
[-C--:B------:R-:W-:Y:S02]  /*5ae0*/  FMUL.FTZ R38, R133, R88.reuse ;  /* 0x0000005885267220 */ /* 0x080fe40000410000 */
[----:B------:R-:W4:Y:S03]  /*5af0*/  MUFU.EX2 R184, R184 ;  /* 0x000000b800b87308 */ /* 0x000f260000000800 */
[----:B------:R-:W-:Y:S02]  /*5b00*/  FSEL R38, R38, RZ, P2 ;  /* 0x000000ff26267208 */ /* 0x000fe40001000000 */
[----:B------:R-:W-:Y:S01]  /*5b10*/  ISETP.GE.AND P2, PT, R81, 0xb1, PT ;  /* 0x000000b15100780c */ /* 0x000fe20003f46270 */
[----:B------:R-:W-:Y:S02]  /*5b20*/  IMAD.MOV.U32 R81, RZ, RZ, R87 ;  /* 0x000000ffff517224 */ /* 0x000fe400078e0057 */
[----:B------:R-:W-:Y:S01]  /*5b30*/  MUFU.EX2 R95, R95 ;  /* 0x0000005f005f7308 */ /* 0x000fe20000000800 */
[-CC-:B------:R-:W-:Y:S01]  /*5b40*/  FFMA.FTZ R177, R11, R88.reuse, -R38.reuse ;  /* 0x000000580bb17223 */ /* 0x180fe20000010826 */
[----:B-1----:R-:W-:Y:S01]  /*5b50*/  FADD.FTZ R11, R176, R27 ;  /* 0x0000001bb00b7221 */ /* 0x002fe20000010000 */
[-CC-:B------:R-:W-:Y:S01]  /*5b60*/  FFMA.FTZ R12, R12, R88.reuse, -R38.reuse ;  /* 0x000000580c0c7223 */ /* 0x180fe20000010826 */
[-CC-:B------:R-:W-:Y:S01]  /*5b70*/  FFMA.FTZ R179, R13, R88.reuse, -R38.reuse ;  /* 0x000000580db37223 */ /* 0x180fe20000010826 */
[-CC-:B------:R-:W-:Y:S01]  /*5b80*/  FFMA.FTZ R14, R15, R88.reuse, -R38.reuse ;  /* 0x000000580f0e7223 */ /* 0x180fe20000010826 */
[----:B--2---:R-:W-:Y:S01]  /*5b90*/  FADD.FTZ R42, R178, R11 ;  /* 0x0000000bb22a7221 */ /* 0x004fe20000010000 */
[-CC-:B------:R-:W-:Y:S01]  /*5ba0*/  FFMA.FTZ R181, R21, R88.reuse, -R38.reuse ;  /* 0x0000005815b57223 */ /* 0x180fe20000010826 */
[----:B------:R-:W-:Y:S01]  /*5bb0*/  MUFU.EX2 R177, R177 ;  /* 0x000000b100b17308 */ /* 0x000fe20000000800 */
[-C--:B------:R-:W-:Y:S01]  /*5bc0*/  FFMA.FTZ R20, R41, R88.reuse, -R38 ;  /* 0x0000005829147223 */ /* 0x080fe20000010826 */
[----:B---3--:R-:W-:Y:S01]  /*5bd0*/  FADD.FTZ R11, R31, R42 ;  /* 0x0000002a1f0b7221 */ /* 0x008fe20000010000 */
[-CC-:B------:R-:W-:Y:S01]  /*5be0*/  FFMA.FTZ R183, R43, R88.reuse, -R38.reuse ;  /* 0x000000582bb77223 */ /* 0x180fe20000010826 */
[-CC-:B------:R-:W-:Y:S01]  /*5bf0*/  FFMA.FTZ R24, R45, R88.reuse, -R38.reuse ;  /* 0x000000582d187223 */ /* 0x180fe20000010826 */
[-CC-:B------:R-:W-:Y:S01]  /*5c00*/  FFMA.FTZ R185, R47, R88.reuse, -R38.reuse ;  /* 0x000000582fb97223 */ /* 0x180fe20000010826 */
[----:B0-----:R-:W-:Y:S01]  /*5c10*/  FADD.FTZ R42, R180, R11 ;  /* 0x0000000bb42a7221 */ /* 0x001fe20000010000 */
[-CC-:B------:R-:W-:Y:S01]  /*5c20*/  FFMA.FTZ R26, R49, R88.reuse, -R38.reuse ;  /* 0x00000058311a7223 */ /* 0x180fe20000010826 */
[----:B------:R-:W0:Y:S01]  /*5c30*/  MUFU.EX2 R12, R12 ;  /* 0x0000000c000c7308 */ /* 0x000e220000000800 */
[-C--:B------:R-:W-:Y:S01]  /*5c40*/  FFMA.FTZ R187, R51, R88.reuse, -R38 ;  /* 0x0000005833bb7223 */ /* 0x080fe20000010826 */
[----:B-----5:R-:W-:Y:S01]  /*5c50*/  FADD.FTZ R11, R39, R42 ;  /* 0x0000002a270b7221 */ /* 0x020fe20000010000 */
[-CC-:B------:R-:W-:Y:S01]  /*5c60*/  FFMA.FTZ R28, R53, R88.reuse, -R38.reuse ;  /* 0x00000058351c7223 */ /* 0x180fe20000010826 */
[-CC-:B------:R-:W-:Y:S01]  /*5c70*/  FFMA.FTZ R189, R55, R88.reuse, -R38.reuse ;  /* 0x0000005837bd7223 */ /* 0x180fe20000010826 */
[-CC-:B------:R-:W-:Y:S01]  /*5c80*/  FFMA.FTZ R30, R57, R88.reuse, -R38.reuse ;  /* 0x00000058391e7223 */ /* 0x180fe20000010826 */
[----:B------:R-:W-:Y:S01]  /*5c90*/  FADD.FTZ R44, R182, R11 ;  /* 0x0000000bb62c7221 */ /* 0x000fe20000010000 */
[-CC-:B------:R-:W-:Y:S01]  /*5ca0*/  FFMA.FTZ R191, R59, R88.reuse, -R38.reuse ;  /* 0x000000583bbf7223 */ /* 0x180fe20000010826 */
[----:B------:R-:W1:Y:S01]  /*5cb0*/  MUFU.EX2 R179, R179 ;  /* 0x000000b300b37308 */ /* 0x000e620000000800 */
[-C--:B------:R-:W-:Y:S01]  /*5cc0*/  FFMA.FTZ R32, R61, R88.reuse, -R38 ;  /* 0x000000583d207223 */ /* 0x080fe20000010826 */
[----:B------:R-:W-:Y:S01]  /*5cd0*/  FADD.FTZ R11, R91, R44 ;  /* 0x0000002c5b0b7221 */ /* 0x000fe20000010000 */
[-CC-:B------:R-:W-:Y:S01]  /*5ce0*/  FFMA.FTZ R193, R63, R88.reuse, -R38.reuse ;  /* 0x000000583fc17223 */ /* 0x180fe20000010826 */
[-CC-:B------:R-:W-:Y:S01]  /*5cf0*/  FFMA.FTZ R34, R65, R88.reuse, -R38.reuse ;  /* 0x0000005841227223 */ /* 0x180fe20000010826 */
[-CC-:B------:R-:W-:Y:S01]  /*5d00*/  FFMA.FTZ R195, R67, R88.reuse, -R38.reuse ;  /* 0x0000005843c37223 */ /* 0x180fe20000010826 */
[----:B----4-:R-:W-:Y:S01]  /*5d10*/  FADD.FTZ R44, R184, R11 ;  /* 0x0000000bb82c7221 */ /* 0x010fe20000010000 */
[-C--:B------:R-:W-:Y:S01]  /*5d20*/  FFMA.FTZ R36, R69, R88.reuse, -R38 ;  /* 0x0000005845247223 */ /* 0x080fe20000010826 */
[----:B------:R-:W2:Y:S01]  /*5d30*/  MUFU.EX2 R186, R186 ;  /* 0x000000ba00ba7308 */ /* 0x000ea20000000800 */
[----:B0-----:R-:W-:Y:S01]  /*5d40*/  FADD.FTZ R46, R177, R12 ;  /* 0x0000000cb12e7221 */ /* 0x001fe20000010000 */
[----:B------:R-:W-:Y:S01]  /*5d50*/  FADD.FTZ R13, R95, R44 ;  /* 0x0000002c5f0d7221 */ /* 0x000fe20000010000 */
[-CC-:B------:R-:W-:Y:S01]  /*5d60*/  FFMA.FTZ R197, R71, R88.reuse, -R38.reuse ;  /* 0x0000005847c57223 */ /* 0x180fe20000010826 */
[-CC-:B------:R-:W-:Y:S01]  /*5d70*/  FFMA.FTZ R40, R73, R88.reuse, -R38.reuse ;  /* 0x0000005849287223 */ /* 0x180fe20000010826 */
[-CC-:B------:R-:W-:Y:S01]  /*5d80*/  FFMA.FTZ R199, R75, R88.reuse, -R38.reuse ;  /* 0x000000584bc77223 */ /* 0x180fe20000010826 */
[-CC-:B------:R-:W-:Y:S01]  /*5d90*/  FFMA.FTZ R42, R77, R88.reuse, -R38.reuse ;  /* 0x000000584d2a7223 */ /* 0x180fe20000010826 */
[-C--:B------:R-:W-:Y:S01]  /*5da0*/  FFMA.FTZ R201, R79, R88.reuse, -R38 ;  /* 0x000000584fc97223 */ /* 0x080fe20000010826 */
[----:B------:R-:W0:Y:S01]  /*5db0*/  MUFU.EX2 R14, R14 ;  /* 0x0000000e000e7308 */ /* 0x000e220000000800 */
[----:B-1----:R-:W-:Y:S01]  /*5dc0*/  FADD.FTZ R11, R179, R46 ;  /* 0x0000002eb30b7221 */ /* 0x002fe20000010000 */
[-CC-:B------:R-:W-:Y:S01]  /*5dd0*/  FFMA.FTZ R44, R33, R88.reuse, -R38.reuse ;  /* 0x00000058212c7223 */ /* 0x180fe20000010826 */
[-CC-:B------:R-:W-:Y:S01]  /*5de0*/  FFMA.FTZ R203, R83, R88.reuse, -R38.reuse ;  /* 0x0000005853cb7223 */ /* 0x180fe20000010826 */
[-CC-:B------:R-:W-:Y:S01]  /*5df0*/  FFMA.FTZ R205, R85, R88.reuse, -R38.reuse ;  /* 0x0000005855cd7223 */ /* 0x180fe20000010826 */
[-CC-:B------:R-:W-:Y:S01]  /*5e00*/  FFMA.FTZ R37, R37, R88.reuse, -R38.reuse ;  /* 0x0000005825257223 */ /* 0x180fe20000010826 */
[-CC-:B------:R-:W-:Y:S01]  /*5e10*/  FFMA.FTZ R207, R93, R88.reuse, -R38.reuse ;  /* 0x000000585dcf7223 */ /* 0x180fe20000010826 */
[-CC-:B------:R-:W-:Y:S01]  /*5e20*/  FFMA.FTZ R97, R97, R88.reuse, -R38.reuse ;  /* 0x0000005861617223 */ /* 0x180fe20000010826 */
[----:B------:R-:W1:Y:S01]  /*5e30*/  MUFU.EX2 R101, R101 ;  /* 0x0000006500657308 */ /* 0x000e620000000800 */
[----:B--2---:R-:W-:Y:S01]  /*5e40*/  FADD.FTZ R48, R186, R13 ;  /* 0x0000000dba307221 */ /* 0x004fe20000010000 */
[-CC-:B------:R-:W-:Y:S01]  /*5e50*/  FFMA.FTZ R99, R99, R88.reuse, -R38.reuse ;  /* 0x0000005863637223 */ /* 0x180fe20000010826 */
[-CC-:B------:R-:W-:Y:S01]  /*5e60*/  FFMA.FTZ R105, R105, R88.reuse, -R38.reuse ;  /* 0x0000005869697223 */ /* 0x180fe20000010826 */
[-CC-:B------:R-:W-:Y:S01]  /*5e70*/  FFMA.FTZ R25, R25, R88.reuse, -R38.reuse ;  /* 0x0000005819197223 */ /* 0x180fe20000010826 */
[-CC-:B------:R-:W-:Y:S01]  /*5e80*/  FFMA.FTZ R29, R29, R88.reuse, -R38.reuse ;  /* 0x000000581d1d7223 */ /* 0x180fe20000010826 */
[-CC-:B------:R-:W-:Y:S01]  /*5e90*/  FFMA.FTZ R135, R135, R88.reuse, -R38.reuse ;  /* 0x0000005887877223 */ /* 0x180fe20000010826 */
[-CC-:B------:R-:W-:Y:S01]  /*5ea0*/  FFMA.FTZ R139, R139, R88.reuse, -R38.reuse ;  /* 0x000000588b8b7223 */ /* 0x180fe20000010826 */
[----:B------:R-:W2:Y:S01]  /*5eb0*/  MUFU.EX2 R181, R181 ;  /* 0x000000b500b57308 */ /* 0x000ea20000000800 */
[----:B0-----:R-:W-:Y:S01]  /*5ec0*/  FADD.FTZ R46, R14, R11 ;  /* 0x0000000b0e2e7221 */ /* 0x001fe20000010000 */
[-CC-:B------:R-:W-:Y:S01]  /*5ed0*/  FFMA.FTZ R145, R145, R88.reuse, -R38.reuse ;  /* 0x0000005891917223 */ /* 0x180fe20000010826 */
[-CC-:B------:R-:W-:Y:S01]  /*5ee0*/  FFMA.FTZ R123, R123, R88.reuse, -R38.reuse ;  /* 0x000000587b7b7223 */ /* 0x180fe20000010826 */
[-CC-:B------:R-:W-:Y:S01]  /*5ef0*/  FFMA.FTZ R125, R125, R88.reuse, -R38.reuse ;  /* 0x000000587d7d7223 */ /* 0x180fe20000010826 */
[-CC-:B------:R-:W-:Y:S01]  /*5f00*/  FFMA.FTZ R129, R129, R88.reuse, -R38.reuse ;  /* 0x0000005881817223 */ /* 0x180fe20000010826 */
[-CC-:B------:R-:W-:Y:S01]  /*5f10*/  FFMA.FTZ R137, R137, R88.reuse, -R38.reuse ;  /* 0x0000005889897223 */ /* 0x180fe20000010826 */
[----:B------:R-:W-:Y:S01]  /*5f20*/  FFMA.FTZ R147, R147, R88, -R38 ;  /* 0x0000005893937223 */ /* 0x000fe20000010826 */
[----:B------:R-:W0:Y:S01]  /*5f30*/  MUFU.EX2 R188, R188 ;  /* 0x000000bc00bc7308 */ /* 0x000e220000000800 */
[----:B-1----:R-:W-:Y:S01]  /*5f40*/  FADD.FTZ R13, R101, R48 ;  /* 0x00000030650d7221 */ /* 0x002fe20000010000 */
[----:B------:R-:W-:Y:S01]  /*5f50*/  F2FP.BF16.F32.PACK_AB R177, R12, R177 ;  /* 0x000000b10cb1723e */ /* 0x000fe200000010ff */
[--C-:B------:R-:W-:Y:S01]  /*5f60*/  IMAD.MOV.U32 R83, RZ, RZ, R87.reuse ;  /* 0x000000ffff537224 */ /* 0x100fe200078e0057 */
[----:B------:R-:W-:Y:S01]  /*5f70*/  F2FP.BF16.F32.PACK_AB R179, R14, R179 ;  /* 0x000000b30eb3723e */ /* 0x000fe200000010ff */
[--C-:B------:R-:W-:Y:S01]  /*5f80*/  IMAD.MOV.U32 R79, RZ, RZ, R87.reuse ;  /* 0x000000ffff4f7224 */ /* 0x100fe200078e0057 */
[----:B------:R-:W-:Y:S01]  /*5f90*/  F2FP.BF16.F32.PACK_AB R176, R27, R176 ;  /* 0x000000b01bb0723e */ /* 0x000fe200000010ff */
[--C-:B------:R-:W-:Y:S01]  /*5fa0*/  IMAD.MOV.U32 R77, RZ, RZ, R87.reuse ;  /* 0x000000ffff4d7224 */ /* 0x100fe200078e0057 */
[----:B------:R-:W1:Y:S01]  /*5fb0*/  MUFU.EX2 R20, R20 ;  /* 0x0000001400147308 */ /* 0x000e620000000800 */
[----:B--2---:R-:W-:Y:S01]  /*5fc0*/  FADD.FTZ R11, R181, R46 ;  /* 0x0000002eb50b7221 */ /* 0x004fe20000010000 */
[----:B------:R-:W-:Y:S01]  /*5fd0*/  F2FP.BF16.F32.PACK_AB R178, R31, R178 ;  /* 0x000000b21fb2723e */ /* 0x000fe200000010ff */
[--C-:B------:R-:W-:Y:S01]  /*5fe0*/  IMAD.MOV.U32 R75, RZ, RZ, R87.reuse ;  /* 0x000000ffff4b7224 */ /* 0x100fe200078e0057 */
[----:B------:R-:W-:Y:S01]  /*5ff0*/  F2FP.BF16.F32.PACK_AB R180, R39, R180 ;  /* 0x000000b427b4723e */ /* 0x000fe200000010ff */
[--C-:B------:R-:W-:Y:S01]  /*6000*/  IMAD.MOV.U32 R73, RZ, RZ, R87.reuse ;  /* 0x000000ffff497224 */ /* 0x100fe200078e0057 */
[----:B------:R-:W-:Y:S01]  /*6010*/  F2FP.BF16.F32.PACK_AB R182, R91, R182 ;  /* 0x000000b65bb6723e */ /* 0x000fe200000010ff */
[----:B------:R-:W-:Y:S01]  /*6020*/  IMAD.MOV.U32 R71, RZ, RZ, R87 ;  /* 0x000000ffff477224 */ /* 0x000fe200078e0057 */
[----:B------:R-:W2:Y:S01]  /*6030*/  MUFU.EX2 R103, R103 ;  /* 0x0000006700677308 */ /* 0x000ea20000000800 */
[----:B0-----:R-:W-:Y:S01]  /*6040*/  FADD.FTZ R46, R188, R13 ;  /* 0x0000000dbc2e7221 */ /* 0x001fe20000010000 */
[----:B------:R-:W-:Y:S01]  /*6050*/  F2FP.BF16.F32.PACK_AB R184, R95, R184 ;  /* 0x000000b85fb8723e */ /* 0x000fe200000010ff */
[--C-:B------:R-:W-:Y:S01]  /*6060*/  IMAD.MOV.U32 R69, RZ, RZ, R87.reuse ;  /* 0x000000ffff457224 */ /* 0x100fe200078e0057 */
[----:B------:R-:W-:Y:S01]  /*6070*/  F2FP.BF16.F32.PACK_AB R186, R101, R186 ;  /* 0x000000ba65ba723e */ /* 0x000fe200000010ff */
[--C-:B------:R-:W-:Y:S01]  /*6080*/  IMAD.MOV.U32 R65, RZ, RZ, R87.reuse ;  /* 0x000000ffff417224 */ /* 0x100fe200078e0057 */
[----:B------:R-:W-:Y:S01]  /*6090*/  MOV R85, R87 ;  /* 0x0000005700557202 */ /* 0x000fe20000000f00 */
[----:B------:R-:W-:Y:S01]  /*60a0*/  IMAD.MOV.U32 R63, RZ, RZ, R87 ;  /* 0x000000ffff3f7224 */ /* 0x000fe200078e0057 */
[----:B------:R-:W0:Y:S01]  /*60b0*/  MUFU.EX2 R183, R183 ;  /* 0x000000b700b77308 */ /* 0x000e220000000800 */
[C---:B-1----:R-:W-:Y:S01]  /*60c0*/  FADD.FTZ R48, R20.reuse, R11 ;  /* 0x0000000b14307221 */ /* 0x042fe20000010000 */
[----:B------:R-:W-:Y:S01]  /*60d0*/  F2FP.BF16.F32.PACK_AB R181, R20, R181 ;  /* 0x000000b514b5723e */ /* 0x000fe200000010ff */
[--C-:B------:R-:W-:Y:S01]  /*60e0*/  IMAD.MOV.U32 R61, RZ, RZ, R87.reuse ;  /* 0x000000ffff3d7224 */ /* 0x100fe200078e0057 */
[-C--:B------:R-:W-:Y:S01]  /*60f0*/  MOV R67, R87.reuse ;  /* 0x0000005700437202 */ /* 0x080fe20000000f00 */
[--C-:B------:R-:W-:Y:S01]  /*6100*/  IMAD.MOV.U32 R59, RZ, RZ, R87.reuse ;  /* 0x000000ffff3b7224 */ /* 0x100fe200078e0057 */
[-C--:B------:R-:W-:Y:S01]  /*6110*/  MOV R49, R87.reuse ;  /* 0x0000005700317202 */ /* 0x080fe20000000f00 */
[--C-:B------:R-:W-:Y:S01]  /*6120*/  IMAD.MOV.U32 R57, RZ, RZ, R87.reuse ;  /* 0x000000ffff397224 */ /* 0x100fe200078e0057 */
[----:B------:R-:W1:Y:S01]  /*6130*/  MUFU.EX2 R190, R190 ;  /* 0x000000be00be7308 */ /* 0x000e620000000800 */
[----:B--2---:R-:W-:Y:S01]  /*6140*/  FADD.FTZ R13, R103, R46 ;  /* 0x0000002e670d7221 */ /* 0x004fe20000010000 */
[----:B------:R-:W-:Y:S01]  /*6150*/  FFMA.FTZ R46, R35, R88, -R38 ;  /* 0x00000058232e7223 */ /* 0x000fe20000010826 */
        /* <DEDUP_REMOVED lines=10> */
[----:B-1----:R-:W-:Y:S01]  /*6200*/  FADD.FTZ R50, R190, R13 ;  /* 0x0000000dbe327221 */ /* 0x002fe20000010000 */
[----:B------:R-:W-:-:S02]  /*6210*/  IMAD.MOV.U32 R43, RZ, RZ, R87 ;  /* 0x000000ffff2b7224 */ /* 0x000fc400078e0057 */
[--C-:B------:R-:W-:Y:S02]  /*6220*/  IMAD.MOV.U32 R41, RZ, RZ, R87.reuse ;  /* 0x000000ffff297224 */ /* 0x100fe400078e0057 */
[----:B------:R-:W-:Y:S02]  /*6230*/  IMAD.MOV.U32 R39, RZ, RZ, R87 ;  /* 0x000000ffff277224 */ /* 0x000fe400078e0057 */
[----:B------:R-:W1:Y:S01]  /*6240*/  MUFU.EX2 R185, R185 ;  /* 0x000000b900b97308 */ /* 0x000e620000000800 */
[C---:B--2---:R-:W-:Y:S01]  /*6250*/  FADD.FTZ R48, R24.reuse, R11 ;  /* 0x0000000b18307221 */ /* 0x044fe20000010000 */
[----:B------:R-:W-:Y:S01]  /*6260*/  F2FP.BF16.F32.PACK_AB R183, R24, R183 ;  /* 0x000000b718b7723e */ /* 0x000fe200000010ff */
[--C-:B------:R-:W-:Y:S02]  /*6270*/  IMAD.MOV.U32 R35, RZ, RZ, R87.reuse ;  /* 0x000000ffff237224 */ /* 0x100fe400078e0057 */
[--C-:B------:R-:W-:Y:S02]  /*6280*/  IMAD.MOV.U32 R33, RZ, RZ, R87.reuse ;  /* 0x000000ffff217224 */ /* 0x100fe400078e0057 */
[--C-:B------:R-:W-:Y:S01]  /*6290*/  IMAD.MOV.U32 R27, RZ, RZ, R87.reuse ;  /* 0x000000ffff1b7224 */ /* 0x100fe200078e0057 */
        /* <DEDUP_REMOVED lines=10> */
[----:B------:R-:W-:Y:S01]  /*6340*/  F2FP.BF16.F32.PACK_AB R185, R26, R185 ;  /* 0x000000b91ab9723e */ /* 0x000fe200000010ff */
[----:B------:R-:W-:-:S05]  /*6350*/  IMAD.MOV.U32 R26, RZ, RZ, R87 ;  /* 0x000000ffff1a7224 */ /* 0x000fca00078e0057 */
[----:B------:R-:W0:Y:S01]  /*6360*/  MUFU.EX2 R194, R194 ;  /* 0x000000c200c27308 */ /* 0x000e220000000800 */
[C---:B-1----:R-:W-:Y:S01]  /*6370*/  FADD.FTZ R11, R109.reuse, R50 ;  /* 0x000000326d0b7221 */ /* 0x042fe20000010000 */
[----:B------:R-:W-:-:S06]  /*6380*/  F2FP.BF16.F32.PACK_AB R192, R109, R192 ;  /* 0x000000c06dc0723e */ /* 0x000fcc00000010ff */
[----:B------:R-:W1:Y:S01]  /*6390*/  MUFU.EX2 R28, R28 ;  /* 0x0000001c001c7308 */ /* 0x000e620000000800 */
[----:B--2---:R-:W-:-:S07]  /*63a0*/  FADD.FTZ R13, R187, R48 ;  /* 0x00000030bb0d7221 */ /* 0x004fce0000010000 */
[----:B------:R-:W2:Y:S01]  /*63b0*/  MUFU.EX2 R189, R189 ;  /* 0x000000bd00bd7308 */ /* 0x000ea20000000800 */
[----:B0-----:R-:W-:Y:S01]  /*63c0*/  FADD.FTZ R50, R194, R11 ;  /* 0x0000000bc2327221 */ /* 0x001fe20000010000 */
[----:B------:R-:W-:-:S04]  /*63d0*/  @!P1 PRMT R11, RZ, 0x654, R10 ;  /* 0x00000654ff0b9816 */ /* 0x000fc8000000000a */
[----:B------:R2:W-:Y:S02]  /*63e0*/  @!P1 SYNCS.ARRIVE.TRANS64.RED.A1T0 RZ, [R11+URZ], RZ ;  /* 0x000000ff0bff99a7 */ /* 0x0005e4000810043f */
        /* <DEDUP_REMOVED lines=8> */
[----:B------:R-:W-:-:S06]  /*6470*/  F2FP.BF16.F32.PACK_AB R194, R111, R194 ;  /* 0x000000c26fc2723e */ /* 0x000fcc00000010ff */
        /* <DEDUP_REMOVED lines=46> */
[----:B------:R-:W-:Y:S02]  /*6760*/  F2FP.BF16.F32.PACK_AB R197, R40, R197 ;  /* 0x000000c528c5723e */ /* 0x000fe400000010ff */
[----:B------:R-:W-:-:S04]  /*6770*/  MOV R40, R87 ;  /* 0x0000005700287202 */ /* 0x000fc80000000f00 */
        /* <DEDUP_REMOVED lines=35> */
[----:B------:R0:W3:Y:S01]  /*69b0*/  MUFU.EX2 R10, R37 ;  /* 0x00000025000a7308 */ /* 0x0000e20000000800 */
[----:B-1----:R-:W-:-:S07]  /*69c0*/  FADD.FTZ R11, R205, R54 ;  /* 0x00000036cd0b7221 */ /* 0x002fce0000010000 */
[----:B------:R-:W1:Y:S01]  /*69d0*/  MUFU.EX2 R212, R212 ;  /* 0x000000d400d47308 */ /* 0x000e620000000800 */
[C---:B--2---:R-:W-:Y:S01]  /*69e0*/  FADD.FTZ R13, R141.reuse, R56 ;  /* 0x000000388d0d7221 */ /* 0x044fe20000010000 */
[----:B------:R-:W-:Y:S01]  /*69f0*/  F2FP.BF16.F32.PACK_AB R210, R141, R210 ;  /* 0x000000d28dd2723e */ /* 0x000fe200000010ff */
[----:B0-----:R-:W-:-:S05]  /*6a00*/  IMAD.MOV.U32 R37, RZ, RZ, R87 ;  /* 0x000000ffff257224 */ /* 0x001fca00078e0057 */
[----:B------:R-:W0:Y:S01]  /*6a10*/  MUFU.EX2 R207, R207 ;  /* 0x000000cf00cf7308 */ /* 0x000e220000000800 */
[C---:B---3--:R-:W-:Y:S01]  /*6a20*/  FADD.FTZ R54, R10.reuse, R11 ;  /* 0x0000000b0a367221 */ /* 0x048fe20000010000 */
[----:B------:R-:W-:-:S06]  /*6a30*/  F2FP.BF16.F32.PACK_AB R205, R10, R205 ;  /* 0x000000cd0acd723e */ /* 0x000fcc00000010ff */
[----:B------:R-:W2:Y:S01]  /*6a40*/  MUFU.EX2 R143, R143 ;  /* 0x0000008f008f7308 */ /* 0x000ea20000000800 */
[----:B-1----:R-:W-:-:S07]  /*6a50*/  FADD.FTZ R56, R212, R13 ;  /* 0x0000000dd4387221 */ /* 0x002fce0000010000 */
[----:B------:R-:W1:Y:S01]  /*6a60*/  MUFU.EX2 R48, R97 ;  /* 0x0000006100307308 */ /* 0x000e620000000800 */
[----:B0-----:R-:W-:-:S07]  /*6a70*/  FADD.FTZ R11, R207, R54 ;  /* 0x00000036cf0b7221 */ /* 0x001fce0000010000 */
[----:B------:R-:W0:Y:S01]  /*6a80*/  MUFU.EX2 R214, R214 ;  /* 0x000000d600d67308 */ /* 0x000e220000000800 */
[C---:B--2---:R-:W-:Y:S01]  /*6a90*/  FADD.FTZ R13, R143.reuse, R56 ;  /* 0x000000388f0d7221 */ /* 0x044fe20000010000 */
[----:B------:R-:W-:-:S06]  /*6aa0*/  F2FP.BF16.F32.PACK_AB R212, R143, R212 ;  /* 0x000000d48fd4723e */ /* 0x000fcc00000010ff */
[----:B------:R-:W2:Y:S01]  /*6ab0*/  MUFU.EX2 R99, R99 ;  /* 0x0000006300637308 */ /* 0x000ea20000000800 */
[C---:B-1----:R-:W-:Y:S01]  /*6ac0*/  FADD.FTZ R56, R48.reuse, R11 ;  /* 0x0000000b30387221 */ /* 0x042fe20000010000 */
[----:B------:R-:W-:Y:S01]  /*6ad0*/  F2FP.BF16.F32.PACK_AB R207, R48, R207 ;  /* 0x000000cf30cf723e */ /* 0x000fe200000010ff */
[----:B------:R-:W-:-:S05]  /*6ae0*/  IMAD.MOV.U32 R48, RZ, RZ, R87 ;  /* 0x000000ffff307224 */ /* 0x000fca00078e0057 */
        /* <DEDUP_REMOVED lines=9> */
[----:B------:R-:W-:Y:S01]  /*6b80*/  F2FP.BF16.F32.PACK_AB R209, R50, R99 ;  /* 0x0000006332d1723e */ /* 0x000fe200000010ff */
[----:B------:R-:W-:-:S05]  /*6b90*/  IMAD.MOV.U32 R50, RZ, RZ, R87 ;  /* 0x000000ffff327224 */ /* 0x000fca00078e0057 */
[----:B------:R-:W0:Y:S01]  /*6ba0*/  MUFU.EX2 R151, R151 ;  /* 0x0000009700977308 */ /* 0x000e220000000800 */
[----:B--2---:R-:W-:-:S07]  /*6bb0*/  FADD.FTZ R58, R216, R13 ;  /* 0x0000000dd83a7221 */ /* 0x004fce0000010000 */
[----:B------:R2:W3:Y:S01]  /*6bc0*/  MUFU.EX2 R38, R29 ;  /* 0x0000001d00267308 */ /* 0x0004e20000000800 */
[----:B-1----:R-:W-:-:S07]  /*6bd0*/  FADD.FTZ R11, R25, R56 ;  /* 0x00000038190b7221 */ /* 0x002fce0000010000 */
[----:B------:R-:W1:Y:S01]  /*6be0*/  MUFU.EX2 R218, R218 ;  /* 0x000000da00da7308 */ /* 0x000e620000000800 */
[C---:B0-----:R-:W-:Y:S01]  /*6bf0*/  FADD.FTZ R13, R151.reuse, R58 ;  /* 0x0000003a970d7221 */ /* 0x041fe20000010000 */
[----:B------:R-:W-:Y:S01]  /*6c00*/  F2FP.BF16.F32.PACK_AB R216, R151, R216 ;  /* 0x000000d897d8723e */ /* 0x000fe200000010ff */
[----:B--2---:R-:W-:-:S05]  /*6c10*/  IMAD.MOV.U32 R29, RZ, RZ, R87 ;  /* 0x000000ffff1d7224 */ /* 0x004fca00078e0057 */
[----:B------:R-:W0:Y:S01]  /*6c20*/  MUFU.EX2 R135, R135 ;  /* 0x0000008700877308 */ /* 0x000e220000000800 */
[C---:B---3--:R-:W-:Y:S01]  /*6c30*/  FADD.FTZ R58, R38.reuse, R11 ;  /* 0x0000000b263a7221 */ /* 0x048fe20000010000 */
[----:B------:R-:W-:Y:S01]  /*6c40*/  F2FP.BF16.F32.PACK_AB R211, R38, R25 ;  /* 0x0000001926d3723e */ /* 0x000fe200000010ff */
[--C-:B------:R-:W-:Y:S02]  /*6c50*/  IMAD.MOV.U32 R38, RZ, RZ, R87.reuse ;  /* 0x000000ffff267224 */ /* 0x100fe400078e0057 */
[----:B------:R-:W-:-:S03]  /*6c60*/  IMAD.MOV.U32 R25, RZ, RZ, R87 ;  /* 0x000000ffff197224 */ /* 0x000fc600078e0057 */
[----:B------:R-:W2:Y:S01]  /*6c70*/  MUFU.EX2 R52, R139 ;  /* 0x0000008b00347308 */ /* 0x000ea20000000800 */
[----:B-1----:R-:W-:-:S07]  /*6c80*/  FADD.FTZ R60, R218, R13 ;  /* 0x0000000dda3c7221 */ /* 0x002fce0000010000 */
[----:B------:R-:W1:Y:S01]  /*6c90*/  MUFU.EX2 R145, R145 ;  /* 0x0000009100917308 */ /* 0x000e620000000800 */
[----:B0-----:R-:W-:Y:S01]  /*6ca0*/  FADD.FTZ R13, R135, R58 ;  /* 0x0000003a870d7221 */ /* 0x001fe20000010000 */
[----:B------:R-:W-:-:S06]  /*6cb0*/  MOV R58, R87 ;  /* 0x00000057003a7202 */ /* 0x000fcc0000000f00 */
[----:B------:R-:W0:Y:S01]  /*6cc0*/  MUFU.EX2 R54, R123 ;  /* 0x0000007b00367308 */ /* 0x000e220000000800 */
[C---:B--2---:R-:W-:Y:S01]  /*6cd0*/  FADD.FTZ R12, R52.reuse, R13 ;  /* 0x0000000d340c7221 */ /* 0x044fe20000010000 */
[----:B------:R-:W-:Y:S01]  /*6ce0*/  F2FP.BF16.F32.PACK_AB R213, R52, R135 ;  /* 0x0000008734d5723e */ /* 0x000fe200000010ff */
[----:B------:R-:W-:-:S05]  /*6cf0*/  IMAD.MOV.U32 R52, RZ, RZ, R87 ;  /* 0x000000ffff347224 */ /* 0x000fca00078e0057 */
[----:B------:R-:W2:Y:S01]  /*6d00*/  MUFU.EX2 R125, R125 ;  /* 0x0000007d007d7308 */ /* 0x000ea20000000800 */
[----:B-1----:R-:W-:-:S07]  /*6d10*/  FADD.FTZ R13, R145, R12 ;  /* 0x0000000c910d7221 */ /* 0x002fce0000010000 */
[----:B------:R-:W1:Y:S01]  /*6d20*/  MUFU.EX2 R56, R129 ;  /* 0x0000008100387308 */ /* 0x000e620000000800 */
[C---:B0-----:R-:W-:Y:S01]  /*6d30*/  FADD.FTZ R14, R54.reuse, R13 ;  /* 0x0000000d360e7221 */ /* 0x041fe20000010000 */
[----:B------:R-:W-:Y:S01]  /*6d40*/  F2FP.BF16.F32.PACK_AB R215, R54, R145 ;  /* 0x0000009136d7723e */ /* 0x000fe200000010ff */
[----:B------:R-:W-:-:S05]  /*6d50*/  IMAD.MOV.U32 R54, RZ, RZ, R87 ;  /* 0x000000ffff367224 */ /* 0x000fca00078e0057 */
[----:B------:R-:W0:Y:S01]  /*6d60*/  MUFU.EX2 R137, R137 ;  /* 0x0000008900897308 */ /* 0x000e220000000800 */
[----:B--2---:R-:W-:-:S07]  /*6d70*/  FADD.FTZ R13, R125, R14 ;  /* 0x0000000e7d0d7221 */ /* 0x004fce0000010000 */
[----:B------:R-:W2:Y:S01]  /*6d80*/  MUFU.EX2 R153, R153 ;  /* 0x0000009900997308 */ /* 0x000ea20000000800 */
[C---:B-1----:R-:W-:Y:S01]  /*6d90*/  FADD.FTZ R10, R56.reuse, R13 ;  /* 0x0000000d380a7221 */ /* 0x042fe20000010000 */
[----:B------:R-:W-:Y:S01]  /*6da0*/  F2FP.BF16.F32.PACK_AB R217, R56, R125 ;  /* 0x0000007d38d9723e */ /* 0x000fe200000010ff */
[----:B------:R-:W-:-:S05]  /*6db0*/  IMAD.MOV.U32 R56, RZ, RZ, R87 ;  /* 0x000000ffff387224 */ /* 0x000fca00078e0057 */
[----:B------:R-:W1:Y:S01]  /*6dc0*/  MUFU.EX2 R12, R147 ;  /* 0x00000093000c7308 */ /* 0x000e620000000800 */
[----:B0-----:R-:W-:Y:S01]  /*6dd0*/  FADD.FTZ R13, R137, R10 ;  /* 0x0000000a890d7221 */ /* 0x001fe20000010000 */
[C---:B--2---:R-:W-:Y:S01]  /*6de0*/  FADD.FTZ R11, R153.reuse, R60 ;  /* 0x0000003c990b7221 */ /* 0x044fe20000010000 */
[----:B------:R-:W-:Y:S01]  /*6df0*/  F2FP.BF16.F32.PACK_AB R218, R153, R218 ;  /* 0x000000da99da723e */ /* 0x000fe200000010ff */
[----:B------:R-:W-:Y:S02]  /*6e00*/  IMAD.MOV.U32 R60, RZ, RZ, R87 ;  /* 0x000000ffff3c7224 */ /* 0x000fe400078e0057 */
[C---:B-1----:R-:W-:Y:S01]  /*6e10*/  FADD.FTZ R10, R12.reuse, R13 ;  /* 0x0000000d0c0a7221 */ /* 0x042fe20000010000 */
[----:B------:R-:W-:Y:S01]  /*6e20*/  F2FP.BF16.F32.PACK_AB R219, R12, R137 ;  /* 0x000000890cdb723e */ /* 0x000fe200000010ff */
[----:B------:R-:W-:Y:S06]  /*6e30*/  @!P2 BRA `(.L_x_370) ;  /* 0x00000058003ca947 */ /* 0x000fec0003800000 */
[----:B------:R-:W-:Y:S01]  /*6e40*/  R2UR UR60, R2 ;  /* 0x00000000023c72ca */ /* 0x000fe200000e0000 */
[----:B------:R-:W-:Y:S01]  /*6e50*/  VIADD R14, R120, 0xfffffffe ;  /* 0xfffffffe780e7836 */ /* 0x000fe20000000000 */
[----:B------:R-:W-:Y:S01]  /*6e60*/  MOV R13, R133 ;  /* 0x00000085000d7202 */ /* 0x000fe20000000f00 */
        /* <DEDUP_REMOVED lines=34> */
[----:B------:R-:W-:-:S06]  /*7090*/  ULDC UR7, c[0x0][0x9d8] ;  /* 0x0002760000077ab9 */ /* 0x000fcc0000000800 */
.L_x_379:
[----:B------:R-:W-:Y:S01]  /*70a0*/  UIADD3 UR6, UR60, 0x1, URZ ;  /* 0x000000013c067890 */ /* 0x000fe2000fffe03f */
[----:B------:R-:W-:-:S03]  /*70b0*/  ISETP.NE.AND P3, PT, RZ, UR61, PT ;  /* 0x0000003dff007c0c */ /* 0x000fc6000bf65270 */
[----:B------:R-:W-:-:S04]  /*70c0*/  UISETP.NE.AND UP0, UPT, UR6, 0x2, UPT ;  /* 0x000000020600788c */ /* 0x000fc8000bf05270 */
[----:B------:R-:W-:Y:S02]  /*70d0*/  USEL UR10, URZ, 0x1, UP0 ;  /* 0x000000013f0a7887 */ /* 0x000fe40008000000 */
[----:B------:R-:W-:-:S04]  /*70e0*/  USEL UR6, UR6, URZ, UP0 ;  /* 0x0000003f06067287 */ /* 0x000fc80008000000 */
[----:B------:R-:W-:Y:S02]  /*70f0*/  LOP3.LUT R16, R15, UR10, RZ, 0x3c, !PT ;  /* 0x0000000a0f107c12 */ /* 0x000fe4000f8e3cff */
[----:B------:R-:W-:Y:S01]  /*7100*/  IMAD.U32 R2, RZ, RZ, UR6 ;  /* 0x00000006ff027e24 */ /* 0x000fe2000f8e00ff */
[----:B------:R-:W-:Y:S06]  /*7110*/  @P3 BRA `(.L_x_371) ;  /* 0x0000000000343947 */ /* 0x000fec0003800000 */
[----:B------:R-:W-:Y:S05]  /*7120*/  @!P0 BRA `(.L_x_372) ;  /* 0x0000000000048947 */ /* 0x000fea0003800000 */
[----:B------:R-:W-:Y:S01]  /*7130*/  BPT.TRAP 0x1 ;  /* 0x000000040000795c */ /* 0x000fe20000300000 */
.L_x_372:
[----:B------:R-:W0:Y:S01]  /*7140*/  S2UR UR10, SR_CgaCtaId ;  /* 0x00000000000a79c3 */ /* 0x000e220000008800 */
[----:B------:R-:W-:Y:S01]  /*7150*/  UMOV UR6, 0x400 ;  /* 0x0000040000067882 */ /* 0x000fe20000000000 */
[----:B------:R-:W-:Y:S01]  /*7160*/  SHF.L.U32 R21, R16, 0x1f, RZ ;  /* 0x0000001f10157819 */ /* 0x000fe200000006ff */
[----:B0-----:R-:W-:-:S06]  /*7170*/  ULEA UR6, UR10, UR6, 0x18 ;  /* 0x000000060a067291 */ /* 0x001fcc000f8ec03f */
[----:B------:R-:W-:-:S04]  /*7180*/  LEA R0, R2, UR6, 0x3 ;  /* 0x0000000602007c11 */ /* 0x000fc8000f8e18ff */
[----:B------:R0:W1:Y:S01]  /*7190*/  SYNCS.PHASECHK.TRANS64.TRYWAIT P2, [R0+URZ+0x34830], R21 ;  /* 0x03483015000075a7 */ /* 0x000062000804017f */
[----:B------:R-:W-:Y:S05]  /*71a0*/  @!P0 BRA `(.L_x_373) ;  /* 0x0000000000048947 */ /* 0x000fea0003800000 */
[----:B------:R-:W-:Y:S01]  /*71b0*/  BPT.TRAP 0x1 ;  /* 0x000000040000795c */ /* 0x000fe20000300000 */
.L_x_373:
[----:B-1----:R-:W-:Y:S05]  /*71c0*/  @P2 BRA `(.L_x_371) ;  /* 0x0000000000082947 */ /* 0x002fea0003800000 */
[----:B------:R-:W1:Y:S02]  /*71d0*/  SYNCS.PHASECHK.TRANS64.TRYWAIT P2, [R0+URZ+0x34830], R21 ;  /* 0x03483015000075a7 */ /* 0x000e64000804017f */
[----:B-1----:R-:W-:Y:S05]  /*71e0*/  @!P2 BRA `(.L_x_374) ;  /* 0x000000e00010a947 */ /* 0x002fea0003800000 */
.L_x_371:
[----:B------:R-:W2:Y:S01]  /*71f0*/  S2R R20, SR_TID.X ;  /* 0x0000000000147919 */ /* 0x000ea20000002100 */
[----:B01----:R-:W-:Y:S01]  /*7200*/  IMAD R0, R2, 0xb00, R3 ;  /* 0x00000b0002007824 */ /* 0x003fe200078e0203 */
        /* <DEDUP_REMOVED lines=8> */
[----:B------:R-:W-:Y:S01]  /*7290*/  R2UR UR18, R6 ;  /* 0x00000000061272ca */ /* 0x000fe200000e0000 */
[----:B------:R-:W-:Y:S01]  /*72a0*/  UMOV UR59, 0x40000040 ;  /* 0x40000040003b7882 */ /* 0x000fe20000000000 */
[----:B------:R-:W-:Y:S01]  /*72b0*/  R2UR UR19, R7 ;  /* 0x00000000071372ca */ /* 0x000fe200000e0000 */
[----:B------:R-:W-:Y:S01]  /*72c0*/  UMOV UR47, 0x40000040 ;  /* 0x40000040002f7882 */ /* 0x000fe20000000000 */
[----:B------:R-:W-:Y:S01]  /*72d0*/  UMOV UR51, 0x40000040 ;  /* 0x4000004000337882 */ /* 0x000fe20000000000 */
[----:B------:R-:W-:Y:S01]  /*72e0*/  UMOV UR40, UR10 ;  /* 0x0000000a00287c82 */ /* 0x000fe20008000000 */
[----:B------:R-:W-:Y:S01]  /*72f0*/  UMOV UR36, UR10 ;  /* 0x0000000a00247c82 */ /* 0x000fe20008000000 */
[----:B------:R-:W-:Y:S01]  /*7300*/  UMOV UR41, UR11 ;  /* 0x0000000b00297c82 */ /* 0x000fe20008000000 */
[----:B------:R-:W-:Y:S01]  /*7310*/  UMOV UR37, UR11 ;  /* 0x0000000b00257c82 */ /* 0x000fe20008000000 */
[----:B------:R-:W-:Y:S01]  /*7320*/  UMOV UR42, UR6 ;  /* 0x00000006002a7c82 */ /* 0x000fe20008000000 */
[----:B------:R-:W-:Y:S01]  /*7330*/  UIADD3 UR38, UR6, 0x80, URZ ;  /* 0x0000008006267890 */ /* 0x000fe2000fffe03f */
[----:B------:R-:W-:Y:S01]  /*7340*/  R2UR UR14, R4 ;  /* 0x00000000040e72ca */ /* 0x000fe200000e0000 */
[----:B------:R-:W-:Y:S01]  /*7350*/  UIADD3 UR26, UR6, 0x100, URZ ;  /* 0x00000100061a7890 */ /* 0x000fe2000fffe03f */
[----:B------:R-:W-:Y:S01]  /*7360*/  R2UR UR15, R5 ;  /* 0x00000000050f72ca */ /* 0x000fe200000e0000 */
        /* <DEDUP_REMOVED lines=10> */
[----:B------:R-:W-:Y:S01]  /*7410*/  VIADD R0, R20, 0x8 ;  /* 0x0000000814007836 */ /* 0x000fe20000000000 */
        /* <DEDUP_REMOVED lines=579> */
.L_x_376:
[----:B------:R-:W0:Y:S01]  /*9850*/  S2UR UR10, SR_CgaCtaId ;  /* 0x00000000000a79c3 */ /* 0x000e220000008800 */
[----:B------:R-:W-:Y:S01]  /*9860*/  UMOV UR6, 0x400 ;  /* 0x0000040000067882 */ /* 0x000fe20000000000 */
[----:B------:R-:W-:Y:S01]  /*9870*/  SHF.L.U32 R0, R15, 0x1f, RZ ;  /* 0x0000001f0f007819 */ /* 0x000fe200000006ff */
[----:B0-----:R-:W-:-:S04]  /*9880*/  ULEA UR6, UR10, UR6, 0x18 ;  /* 0x000000060a067291 */ /* 0x001fc8000f8ec03f */
[----:B------:R-:W-:-:S09]  /*9890*/  ULEA UR6, UR60, UR6, 0x3 ;  /* 0x000000063c067291 */ /* 0x000fd2000f8e183f */
[----:B------:R0:W1:Y:S01]  /*98a0*/  SYNCS.PHASECHK.TRANS64.TRYWAIT P2, [UR6+0x34850], R0 ;  /* 0x03485000ff0075a7 */ /* 0x0000620008040146 */
[----:B------:R-:W-:Y:S05]  /*98b0*/  @!P0 BRA `(.L_x_377) ;  /* 0x0000000000048947 */ /* 0x000fea0003800000 */
[----:B------:R-:W-:Y:S01]  /*98c0*/  BPT.TRAP 0x1 ;  /* 0x000000040000795c */ /* 0x000fe20000300000 */
.L_x_377:
[----:B-1----:R-:W-:Y:S05]  /*98d0*/  @P2 BRA `(.L_x_375) ;  /* 0x0000000000082947 */ /* 0x002fea0003800000 */
[----:B------:R-:W1:Y:S02]  /*98e0*/  SYNCS.PHASECHK.TRANS64.TRYWAIT P2, [UR6+0x34850], R0 ;  /* 0x03485000ff0075a7 */ /* 0x000e640008040146 */
[----:B-1----:R-:W-:Y:S05]  /*98f0*/  @!P2 BRA `(.L_x_378) ;  /* 0x000000b80060a947 */ /* 0x002fea0003800000 */
.L_x_375:
[----:B------:R-:W2:Y:S01]  /*9900*/  S2UR UR10, SR_CgaCtaId ;  /* 0x00000000000a79c3 */ /* 0x000ea20000008800 */
[----:B------:R-:W-:Y:S01]  /*9910*/  UMOV UR6, 0x400 ;  /* 0x0000040000067882 */ /* 0x000fe20000000000 */
[----:B------:R-:W-:Y:S01]  /*9920*/  WARPGROUP.ARRIVE ;  /* 0x00000000000079c5 */ /* 0x000fe20000000000 */
[----:B------:R-:W-:Y:S01]  /*9930*/  UMOV UR11, 0x40000040 ;  /* 0x40000040000b7882 */ /* 0x000fe20000000000 */
[----:B-1----:R-:W-:Y:S01]  /*9940*/  FMUL.FTZ R15, R168, UR7 ;  /* 0x00000007a80f7c20 */ /* 0x002fe20008410000 */
        /* <DEDUP_REMOVED lines=13> */
[----:B------:R-:W3:Y:S01]  /*9a20*/  MUFU.TANH R20, R20 ;  /* 0x0000001400147308 */ /* 0x000ee20000002400 */
[----:B------:R-:W-:Y:S01]  /*9a30*/  FMUL.FTZ R156, R156, UR7 ;  /* 0x000000079c9c7c20 */ /* 0x000fe20008410000 */
[----:B------:R-:W-:Y:S01]  /*9a40*/  FMUL.FTZ R157, R157, UR7 ;  /* 0x000000079d9d7c20 */ /* 0x000fe20008410000 */
[----:B------:R-:W-:Y:S01]  /*9a50*/  FMUL.FTZ R144, R144, UR7 ;  /* 0x0000000790907c20 */ /* 0x000fe20008410000 */
[----:B------:R-:W-:Y:S01]  /*9a60*/  FMUL.FTZ R145, R145, UR7 ;  /* 0x0000000791917c20 */ /* 0x000fe20008410000 */
[----:B------:R-:W-:Y:S01]  /*9a70*/  FMUL.FTZ R148, R148, UR7 ;  /* 0x0000000794947c20 */ /* 0x000fe20008410000 */
[----:B--2---:R-:W-:Y:S01]  /*9a80*/  ULEA UR6, UR10, UR6, 0x18 ;  /* 0x000000060a067291 */ /* 0x004fe2000f8ec03f */
[----:B------:R-:W-:Y:S01]  /*9a90*/  FMUL.FTZ R149, R149, UR7 ;  /* 0x0000000795957c20 */ /* 0x000fe20008410000 */
[----:B------:R-:W2:Y:S01]  /*9aa0*/  MUFU.TANH R169, R169 ;  /* 0x000000a900a97308 */ /* 0x000ea20000002400 */
[----:B-1----:R-:W-:Y:S01]  /*9ab0*/  FMNMX.FTZ R173, R15, R12, !PT ;  /* 0x0000000c0fad7209 */ /* 0x002fe20007810000 */
[----:B------:R-:W-:Y:S01]  /*9ac0*/  FMUL.FTZ R136, R136, UR7 ;  /* 0x0000000788887c20 */ /* 0x000fe20008410000 */
[----:B------:R-:W-:Y:S01]  /*9ad0*/  FMUL.FTZ R137, R137, UR7 ;  /* 0x0000000789897c20 */ /* 0x000fe20008410000 */
[----:B0-----:R-:W-:-:S02]  /*9ae0*/  IMAD.U32 R0, RZ, RZ, UR6 ;  /* 0x00000006ff007e24 */ /* 0x001fc4000f8e00ff */
[----:B------:R-:W-:Y:S01]  /*9af0*/  FMUL.FTZ R140, R140, UR7 ;  /* 0x000000078c8c7c20 */ /* 0x000fe20008410000 */
[----:B------:R-:W-:Y:S01]  /*9b00*/  FMUL.FTZ R172, R175, UR7 ;  /* 0x00000007afac7c20 */ /* 0x000fe20008410000 */
[----:B------:R-:W-:Y:S01]  /*9b10*/  FMUL.FTZ R141, R141, UR7 ;  /* 0x000000078d8d7c20 */ /* 0x000fe20008410000 */
[----:B------:R-:W0:Y:S01]  /*9b20*/  MUFU.TANH R170, R170 ;  /* 0x000000aa00aa7308 */ /* 0x000e220000002400 */
[----:B------:R-:W-:Y:S01]  /*9b30*/  R2UR UR6, R0 ;  /* 0x00000000000672ca */ /* 0x000fe200000e0000 */
[----:B------:R-:W-:Y:S01]  /*9b40*/  FMUL.FTZ R128, R128, UR7 ;  /* 0x0000000780807c20 */ /* 0x000fe20008410000 */
[----:B---3--:R-:W-:Y:S01]  /*9b50*/  FMNMX.FTZ R174, R20, R173, !PT ;  /* 0x000000ad14ae7209 */ /* 0x008fe20007810000 */
        /* <DEDUP_REMOVED lines=10> */
[----:B------:R-:W-:Y:S01]  /*9c00*/  UIADD3 UR6, UR6, 0x400, URZ ;  /* 0x0000040006067890 */ /* 0x000fe2000fffe03f */
[----:B------:R-:W-:Y:S01]  /*9c10*/  FMUL.FTZ R113, R113, UR7 ;  /* 0x0000000771717c20 */ /* 0x000fe20008410000 */
[----:B------:R-:W2:Y:S01]  /*9c20*/  MUFU.TANH R161, R161 ;  /* 0x000000a100a17308 */ /* 0x000ea20000002400 */
[----:B0-----:R-:W-:Y:S01]  /*9c30*/  FMNMX.FTZ R173, R170, R173, !PT ;  /* 0x000000adaaad7209 */ /* 0x001fe20007810000 */
[----:B------:R-:W-:Y:S01]  /*9c40*/  USHF.R.U32.HI UR6, URZ, 0x4, UR6 ;  /* 0x000000043f067899 */ /* 0x000fe20008011606 */
[----:B------:R-:W-:Y:S01]  /*9c50*/  FMUL.FTZ R116, R116, UR7 ;  /* 0x0000000774747c20 */ /* 0x000fe20008410000 */
[----:B------:R-:W-:Y:S01]  /*9c60*/  FMUL.FTZ R117, R117, UR7 ;  /* 0x0000000775757c20 */ /* 0x000fe20008410000 */
[----:B------:R-:W-:Y:S01]  /*9c70*/  FMUL.FTZ R105, R105, UR7 ;  /* 0x0000000769697c20 */ /* 0x000fe20008410000 */
[----:B------:R-:W-:Y:S01]  /*9c80*/  ULOP3.LUT UR6, UR6, 0x3fff, URZ, 0xc0, !UPT ;  /* 0x00003fff06067892 */ /* 0x000fe2000f8ec03f */
[----:B------:R-:W-:Y:S01]  /*9c90*/  FMUL.FTZ R109, R109, UR7 ;  /* 0x000000076d6d7c20 */ /* 0x000fe20008410000 */
[----:B------:R-:W0:Y:S01]  /*9ca0*/  MUFU.TANH R164, R164 ;  /* 0x000000a400a47308 */ /* 0x000e220000002400 */
[----:B-1----:R-:W-:Y:S01]  /*9cb0*/  FMNMX.FTZ R174, R160, R173, !PT ;  /* 0x000000ada0ae7209 */ /* 0x002fe20007810000 */
[----:B------:R-:W-:Y:S01]  /*9cc0*/  ULOP3.LUT UR6, UR6, 0x5800000, URZ, 0xfc, !UPT ;  /* 0x0580000006067892 */ /* 0x000fe2000f8efc3f */
[----:B------:R-:W-:Y:S01]  /*9cd0*/  FMUL.FTZ R97, R97, UR7 ;  /* 0x0000000761617c20 */ /* 0x000fe20008410000 */
[----:B------:R-:W-:Y:S01]  /*9ce0*/  FMUL.FTZ R101, R101, UR7 ;  /* 0x0000000765657c20 */ /* 0x000fe20008410000 */
[----:B------:R-:W-:Y:S01]  /*9cf0*/  FMUL.FTZ R93, R93, UR7 ;  /* 0x000000075d5d7c20 */ /* 0x000fe20008410000 */
[----:B------:R-:W-:Y:S01]  /*9d00*/  UIMAD UR6, UR60, 0xb00, UR6 ;  /* 0x00000b003c0678a4 */ /* 0x000fe2000f8e0206 */
[----:B------:R-:W-:Y:S01]  /*9d10*/  FMUL.FTZ R162, R162, UR7 ;  /* 0x00000007a2a27c20 */ /* 0x000fe20008410000 */
[----:B------:R-:W1:Y:S01]  /*9d20*/  MUFU.TANH R165, R165 ;  /* 0x000000a500a57308 */ /* 0x000e620000002400 */
[----:B--2---:R-:W-:Y:S01]  /*9d30*/  FMNMX.FTZ R173, R161, R174, !PT ;  /* 0x000000aea1ad7209 */ /* 0x004fe20007810000 */
[----:B------:R-:W-:Y:S01]  /*9d40*/  FMUL.FTZ R163, R163, UR7 ;  /* 0x00000007a3a37c20 */ /* 0x000fe20008410000 */
[----:B------:R-:W-:Y:S01]  /*9d50*/  FMUL.FTZ R166, R166, UR7 ;  /* 0x00000007a6a67c20 */ /* 0x000fe20008410000 */
[----:B------:R-:W-:Y:S01]  /*9d60*/  FMUL.FTZ R167, R167, UR7 ;  /* 0x00000007a7a77c20 */ /* 0x000fe20008410000 */
[----:B------:R-:W-:Y:S01]  /*9d70*/  UMOV UR10, UR6 ;  /* 0x00000006000a7c82 */ /* 0x000fe20008000000 */
[----:B------:R-:W-:Y:S01]  /*9d80*/  FMUL.FTZ R154, R154, UR7 ;  /* 0x000000079a9a7c20 */ /* 0x000fe20008410000 */
[----:B------:R-:W-:Y:S01]  /*9d90*/  HGMMA.64x128x16.F32.BF16 R24, R176, gdesc[UR8].tnspB, R24, gsb0 ;  /* 0x41e00008b0187df0 */ /* 0x000fe20008001818 */
[----:B------:R-:W-:Y:S01]  /*9da0*/  UIADD3 UR10, UR6, 0x80, URZ ;  /* 0x00000080060a7890 */ /* 0x000fe2000fffe03f */
[----:B------:R-:W2:Y:S01]  /*9db0*/  MUFU.TANH R152, R152 ;  /* 0x0000009800987308 */ /* 0x000ea20000002400 */
[----:B------:R-:W-:Y:S01]  /*9dc0*/  UMOV UR11, 0x40000040 ;  /* 0x40000040000b7882 */ /* 0x000fe20000000000 */
[----:B0-----:R-:W-:Y:S01]  /*9dd0*/  FMNMX.FTZ R174, R164, R173, !PT ;  /* 0x000000ada4ae7209 */ /* 0x001fe20007810000 */
        /* <DEDUP_REMOVED lines=36> */
[----:B------:R-:W1:Y:S01]  /*a020*/  S2R R234, SR_TID.X ;  /* 0x0000000000ea7919 */ /* 0x000e620000002100 */
[----:B------:R-:W3:Y:S01]  /*a030*/  MUFU.TANH R145, R145 ;  /* 0x0000009100917308 */ /* 0x000ee20000002400 */
[----:B--2---:R-:W-:-:S02]  /*a040*/  FMNMX.FTZ R173, R157, R174, !PT ;  /* 0x000000ae9dad7209 */ /* 0x004fc40007810000 */
[C---:B------:R-:W-:Y:S01]  /*a050*/  ISETP.GT.AND P2, PT, R14.reuse, RZ, PT ;  /* 0x000000ff0e00720c */ /* 0x040fe20003f44270 */
[----:B------:R-:W-:-:S04]  /*a060*/  VIADD R14, R14, 0xffffffff ;  /* 0xffffffff0e0e7836 */ /* 0x000fc80000000000 */
        /* <DEDUP_REMOVED lines=13> */
[----:B------:R-:W5:Y:S08]  /*a140*/  MUFU.TANH R129, R129 ;  /* 0x0000008100817308 */ /* 0x000f700000002400 */
[----:B------:R-:W5:Y:S08]  /*a150*/  MUFU.TANH R132, R132 ;  /* 0x0000008400847308 */ /* 0x000f700000002400 */
[----:B------:R-:W5:Y:S08]  /*a160*/  MUFU.TANH R133, R133 ;  /* 0x0000008500857308 */ /* 0x000f700000002400 */
[----:B------:R-:W5:Y:S08]  /*a170*/  MUFU.TANH R120, R120 ;  /* 0x0000007800787308 */ /* 0x000f700000002400 */
[----:B------:R-:W5:Y:S01]  /*a180*/  MUFU.TANH R121, R121 ;  /* 0x0000007900797308 */ /* 0x000f620000002400 */
[----:B------:R-:W-:-:S02]  /*a190*/  WARPGROUP.DEPBAR.LE gsb0, 0x0 ;  /* 0x00008000000079c5 */ /* 0x000fc40000010000 */
[----:B------:R-:W-:Y:S01]  /*a1a0*/  WARPGROUP.ARRIVE ;  /* 0x00000000000079c5 */ /* 0x000fe20000000000 */
[----:B0-----:R-:W-:-:S04]  /*a1b0*/  FMNMX.FTZ R177, R149, R118, !PT ;  /* 0x0000007695b17209 */ /* 0x001fc80007810000 */
[----:B------:R-:W0:Y:S01]  /*a1c0*/  MUFU.TANH R124, R124 ;  /* 0x0000007c007c7308 */ /* 0x000e220000002400 */
[----:B---3--:R-:W-:Y:S01]  /*a1d0*/  FMNMX.FTZ R104, R136, R177, !PT ;  /* 0x000000b188687209 */ /* 0x008fe20007810000 */
[----:B------:R-:W-:Y:S01]  /*a1e0*/  HGMMA.64x128x16.F32.BF16 R24, R180, gdesc[UR8].tnspB, R24, gsb0 ;  /* 0x41e00008b4187df0 */ /* 0x000fe20008001818 */
[----:B------:R-:W-:Y:S01]  /*a1f0*/  UIADD3 UR10, UR6, 0x100, URZ ;  /* 0x00000100060a7890 */ /* 0x000fe2000fffe03f */
[----:B------:R-:W-:Y:S01]  /*a200*/  UMOV UR11, 0x40000040 ;  /* 0x40000040000b7882 */ /* 0x000fe20000000000 */
[----:B-1----:R-:W-:-:S03]  /*a210*/  FMNMX.FTZ R177, R137, R104, !PT ;  /* 0x0000006889b17209 */ /* 0x002fc60007810000 */
[----:B------:R-:W1:Y:S01]  /*a220*/  MUFU.TANH R125, R125 ;  /* 0x0000007d007d7308 */ /* 0x000e620000002400 */
[----:B--2---:R-:W-:Y:S01]  /*a230*/  FMNMX.FTZ R104, R140, R177, !PT ;  /* 0x000000b18c687209 */ /* 0x004fe20007810000 */
[----:B------:R-:W-:-:S03]  /*a240*/  FMUL.FTZ R177, R108, UR7 ;  /* 0x000000076cb17c20 */ /* 0x000fc60008410000 */
[----:B----4-:R-:W-:-:S03]  /*a250*/  FMNMX.FTZ R179, R141, R104, !PT ;  /* 0x000000688db37209 */ /* 0x010fc60007810000 */
[----:B------:R-:W2:Y:S01]  /*a260*/  MUFU.TANH R112, R112 ;  /* 0x0000007000707308 */ /* 0x000ea20000002400 */
[----:B-----5:R-:W-:-:S04]  /*a270*/  FMNMX.FTZ R104, R128, R179, !PT ;  /* 0x000000b380687209 */ /* 0x020fc80007810000 */
[----:B------:R-:W-:-:S03]  /*a280*/  FMNMX.FTZ R179, R129, R104, !PT ;  /* 0x0000006881b37209 */ /* 0x000fc60007810000 */
[----:B------:R-:W3:Y:S01]  /*a290*/  MUFU.TANH R113, R113 ;  /* 0x0000007100717308 */ /* 0x000ee20000002400 */
[----:B------:R-:W-:Y:S01]  /*a2a0*/  FMNMX.FTZ R104, R132, R179, !PT ;  /* 0x000000b384687209 */ /* 0x000fe20007810000 */
[----:B------:R-:W-:-:S06]  /*a2b0*/  FMUL.FTZ R179, R96, UR7 ;  /* 0x0000000760b37c20 */ /* 0x000fcc0008410000 */
        /* <DEDUP_REMOVED lines=17> */
[----:B------:R-:W-:-:S04]  /*a3d0*/  FMNMX.FTZ R181, R133, R104, !PT ;  /* 0x0000006885b57209 */ /* 0x000fc80007810000 */
[----:B------:R-:W-:Y:S01]  /*a3e0*/  FMNMX.FTZ R96, R120, R181, !PT ;  /* 0x000000b578607209 */ /* 0x000fe20007810000 */
[----:B------:R-:W-:Y:S01]  /*a3f0*/  HGMMA.64x128x16.F32.BF16 R24, R184, gdesc[UR8].tnspB, R24, gsb0 ;  /* 0x41e00008b8187df0 */ /* 0x000fe20008001818 */
[----:B------:R-:W-:Y:S01]  /*a400*/  UIADD3 UR10, UR6, 0x180, URZ ;  /* 0x00000180060a7890 */ /* 0x000fe2000fffe03f */
[----:B------:R-:W-:Y:S01]  /*a410*/  MUFU.TANH R163, R163 ;  /* 0x000000a300a37308 */ /* 0x000fe20000002400 */
[----:B------:R-:W-:Y:S01]  /*a420*/  UMOV UR11, 0x40000040 ;  /* 0x40000040000b7882 */ /* 0x000fe20000000000 */
[----:B------:R-:W-:-:S04]  /*a430*/  FMNMX.FTZ R181, R121, R96, !PT ;  /* 0x0000006079b57209 */ /* 0x000fc80007810000 */
[----:B0-----:R-:W-:Y:S01]  /*a440*/  FMNMX.FTZ R96, R124, R181, !PT ;  /* 0x000000b57c607209 */ /* 0x001fe20007810000 */
[----:B------:R-:W-:Y:S01]  /*a450*/  FMUL.FTZ R181, R100, UR7 ;  /* 0x0000000764b57c20 */ /* 0x000fe20008410000 */
[----:B------:R-:W-:Y:S02]  /*a460*/  MUFU.TANH R166, R166 ;  /* 0x000000a600a67308 */ /* 0x000fe40000002400 */
[----:B-1----:R-:W-:-:S04]  /*a470*/  FMNMX.FTZ R183, R125, R96, !PT ;  /* 0x000000607db77209 */ /* 0x002fc80007810000 */
[----:B--2---:R-:W-:Y:S02]  /*a480*/  FMNMX.FTZ R96, R112, R183, !PT ;  /* 0x000000b770607209 */ /* 0x004fe40007810000 */
[----:B------:R-:W0:Y:S02]  /*a490*/  MUFU.TANH R181, R181 ;  /* 0x000000b500b57308 */ /* 0x000e240000002400 */
[----:B---3--:R-:W-:-:S04]  /*a4a0*/  FMNMX.FTZ R183, R113, R96, !PT ;  /* 0x0000006071b77209 */ /* 0x008fc80007810000 */
[----:B----4-:R-:W-:Y:S01]  /*a4b0*/  FMNMX.FTZ R96, R116, R183, !PT ;  /* 0x000000b774607209 */ /* 0x010fe20007810000 */
[----:B------:R-:W-:Y:S01]  /*a4c0*/  FMUL.FTZ R183, R88, UR7 ;  /* 0x0000000758b77c20 */ /* 0x000fe20008410000 */
[----:B------:R-:W-:Y:S01]  /*a4d0*/  MUFU.TANH R167, R167 ;  /* 0x000000a700a77308 */ /* 0x000fe20000002400 */
[----:B------:R-:W1:Y:S01]  /*a4e0*/  LDC R88, c[0x0][0x988] ;  /* 0x00026200ff587b82 */ /* 0x000e620000000800 */
[----:B-----5:R-:W-:-:S04]  /*a4f0*/  FMNMX.FTZ R96, R117, R96, !PT ;  /* 0x0000006075607209 */ /* 0x020fc80007810000 */
[----:B------:R-:W-:Y:S02]  /*a500*/  FMNMX.FTZ R96, R175, R96, !PT ;  /* 0x00000060af607209 */ /* 0x000fe40007810000 */
[----:B------:R-:W2:Y:S02]  /*a510*/  MUFU.TANH R183, R183 ;  /* 0x000000b700b77308 */ /* 0x000ea40000002400 */
[----:B------:R-:W-:-:S04]  /*a520*/  FMNMX.FTZ R96, R105, R96, !PT ;  /* 0x0000006069607209 */ /* 0x000fc80007810000 */
[----:B------:R-:W-:Y:S02]  /*a530*/  FMNMX.FTZ R96, R177, R96, !PT ;  /* 0x00000060b1607209 */ /* 0x000fe40007810000 */
[----:B------:R-:W-:Y:S02]  /*a540*/  MUFU.TANH R154, R154 ;  /* 0x0000009a009a7308 */ /* 0x000fe40000002400 */
[----:B------:R-:W-:-:S04]  /*a550*/  FMNMX.FTZ R96, R109, R96, !PT ;  /* 0x000000606d607209 */ /* 0x000fc80007810000 */
[----:B------:R-:W-:Y:S02]  /*a560*/  FMNMX.FTZ R96, R179, R96, !PT ;  /* 0x00000060b3607209 */ /* 0x000fe40007810000 */
[----:B------:R-:W-:Y:S02]  /*a570*/  MUFU.TANH R155, R155 ;  /* 0x0000009b009b7308 */ /* 0x000fe40000002400 */
[----:B------:R-:W-:-:S04]  /*a580*/  FMNMX.FTZ R96, R97, R96, !PT ;  /* 0x0000006061607209 */ /* 0x000fc80007810000 */
[----:B0-----:R-:W-:Y:S02]  /*a590*/  FMNMX.FTZ R96, R181, R96, !PT ;  /* 0x00000060b5607209 */ /* 0x001fe40007810000 */
[----:B------:R-:W-:Y:S02]  /*a5a0*/  MUFU.TANH R158, R158 ;  /* 0x0000009e009e7308 */ /* 0x000fe40000002400 */
[----:B------:R-:W-:-:S04]  /*a5b0*/  FMNMX.FTZ R96, R101, R96, !PT ;  /* 0x0000006065607209 */ /* 0x000fc80007810000 */
[----:B--2---:R-:W-:Y:S02]  /*a5c0*/  FMNMX.FTZ R96, R183, R96, !PT ;  /* 0x00000060b7607209 */ /* 0x004fe40007810000 */
        /* <DEDUP_REMOVED lines=37> */
[----:B------:R-:W-:-:S04]  /*a820*/  FADD.FTZ R235, -R89, R12 ;  /* 0x0000000c59eb7221 */ /* 0x000fc80000010100 */
[-C--:B-1----:R-:W-:Y:S01]  /*a830*/  FMUL.FTZ R12, R235, R88.reuse ;  /* 0x00000058eb0c7220 */ /* 0x082fe20000410000 */
[-C--:B------:R-:W-:Y:S02]  /*a840*/  FMUL.FTZ R235, R89, R88.reuse ;  /* 0x0000005859eb7220 */ /* 0x080fe40000410000 */
[----:B------:R-:W-:Y:S02]  /*a850*/  MUFU.TANH R107, R107 ;  /* 0x0000006b006b7308 */ /* 0x000fe40000002400 */
[-CC-:B------:R-:W-:Y:S01]  /*a860*/  FFMA.FTZ R176, R20, R88.reuse, -R235.reuse ;  /* 0x0000005814b07223 */ /* 0x180fe200000108eb */
[----:B------:R-:W-:Y:S01]  /*a870*/  FMNMX.FTZ R20, R168, R13, !PT ;  /* 0x0000000da8147209 */ /* 0x000fe20007810000 */
[-CC-:B------:R-:W-:Y:S01]  /*a880*/  FFMA.FTZ R178, R169, R88.reuse, -R235.reuse ;  /* 0x00000058a9b27223 */ /* 0x180fe200000108eb */
[-CC-:B------:R-:W-:Y:S01]  /*a890*/  FFMA.FTZ R15, R15, R88.reuse, -R235.reuse ;  /* 0x000000580f0f7223 */ /* 0x180fe200000108eb */
[--C-:B------:R-:W-:Y:S01]  /*a8a0*/  FFMA.FTZ R169, R170, R88, -R235.reuse ;  /* 0x00000058aaa97223 */ /* 0x100fe200000108eb */
[----:B------:R-:W-:Y:S01]  /*a8b0*/  FMNMX.FTZ R20, R21, R20, !PT ;  /* 0x0000001415147209 */ /* 0x000fe20007810000 */
        /* <DEDUP_REMOVED lines=20> */
[----:B------:R-:W-:-:S04]  /*aa00*/  FFMA.FTZ R187, R187, R88, -R235 ;  /* 0x00000058bbbb7223 */ /* 0x000fc800000108eb */
        /* <DEDUP_REMOVED lines=19> */
[C---:B-1----:R-:W-:Y:S01]  /*ab40*/  FADD.FTZ R11, R176.reuse, R11 ;  /* 0x0000000bb00b7221 */ /* 0x042fe20000010000 */
[----:B------:R-:W-:-:S06]  /*ab50*/  F2FP.BF16.F32.PACK_AB R176, R176, R15 ;  /* 0x0000000fb0b0723e */ /* 0x000fcc00000010ff */
        /* <DEDUP_REMOVED lines=35> */
[-CC-:B------:R-:W-:Y:S01]  /*ad90*/  FFMA.FTZ R90, R157, R88.reuse, -R235.reuse ;  /* 0x000000589d5a7223 */ /* 0x180fe200000108eb */
[----:B------:R-:W-:Y:S01]  /*ada0*/  FMUL.FTZ R199, R94, UR7 ;  /* 0x000000075ec77c20 */ /* 0x000fe20008410000 */
[-CC-:B------:R-:W-:Y:S01]  /*adb0*/  FFMA.FTZ R196, R128, R88.reuse, -R235.reuse ;  /* 0x0000005880c47223 */ /* 0x180fe200000108eb */
[----:B------:R-:W-:Y:S01]  /*adc0*/  FFMA.FTZ R198, R132, R88, -R235 ;  /* 0x0000005884c67223 */ /* 0x000fe200000108eb */
[----:B------:R-:W-:Y:S01]  /*add0*/  HGMMA.64x128x16.F32.BF16 R24, R200, gdesc[UR8].tnspB, R24, gsb0 ;  /* 0x41e00008c8187df0 */ /* 0x000fe20008001818 */
[----:B------:R-:W-:Y:S01]  /*ade0*/  UIADD3 UR10, UR6, 0x380, URZ ;  /* 0x00000380060a7890 */ /* 0x000fe2000fffe03f */
[----:B------:R-:W2:Y:S01]  /*adf0*/  MUFU.TANH R197, R197 ;  /* 0x000000c500c57308 */ /* 0x000ea20000002400 */
[----:B------:R-:W-:-:S07]  /*ae00*/  UMOV UR11, 0x40000040 ;  /* 0x40000040000b7882 */ /* 0x000fce0000000000 */
[----:B------:R-:W3:Y:S08]  /*ae10*/  MUFU.TANH R199, R199 ;  /* 0x000000c700c77308 */ /* 0x000ef00000002400 */
[----:B------:R-:W-:Y:S08]  /*ae20*/  MUFU.EX2 R196, R196 ;  /* 0x000000c400c47308 */ /* 0x000ff00000000800 */
[----:B------:R-:W-:Y:S01]  /*ae30*/  MUFU.EX2 R198, R198 ;  /* 0x000000c600c67308 */ /* 0x000fe20000000800 */
[----:B------:R-:W-:-:S02]  /*ae40*/  WARPGROUP.DEPBAR.LE gsb0, 0x0 ;  /* 0x00008000000079c5 */ /* 0x000fc40000010000 */
        /* <DEDUP_REMOVED lines=10> */
[----:B------:R4:W-:Y:S01]  /*aef0*/  MUFU.EX2 R153, R90 ;  /* 0x0000005a00997308 */ /* 0x0009e20000000800 */
[----:B------:R-:W-:Y:S01]  /*af00*/  FFMA.FTZ R202, R124, R88, -R235 ;  /* 0x000000587cca7223 */ /* 0x000fe200000108eb */
[----:B------:R-:W-:Y:S01]  /*af10*/  FMNMX.FTZ R20, R162, R157, !PT ;  /* 0x0000009da2147209 */ /* 0x000fe20007810000 */
[----:B------:R-:W-:Y:S01]  /*af20*/  @!P1 IMAD R120, R2, 0x8, R0 ;  /* 0x0000000802789824 */ /* 0x000fe200078e0200 */
[----:B------:R-:W-:-:S02]  /*af30*/  IADD3 R124, -R234, 0xb, RZ ;  /* 0x0000000bea7c7810 */ /* 0x000fc40007ffe1ff */
[----:B------:R-:W-:Y:S01]  /*af40*/  FMNMX.FTZ R157, R163, R20, !PT ;  /* 0x00000014a39d7209 */ /* 0x000fe20007810000 */
[----:B------:R-:W-:Y:S01]  /*af50*/  @!P1 VIADD R120, R120, 0x34840 ;  /* 0x0003484078789836 */ /* 0x000fe20000000000 */
[----:B------:R-:W-:Y:S02]  /*af60*/  MUFU.EX2 R201, R201 ;  /* 0x000000c900c97308 */ /* 0x000fe40000000800 */
[----:B------:R-:W-:Y:S02]  /*af70*/  FMNMX.FTZ R20, R166, R157, !PT ;  /* 0x0000009da6147209 */ /* 0x000fe40007810000 */
[----:B------:R-:W-:Y:S02]  /*af80*/  @!P1 PRMT R128, RZ, 0x654, R120 ;  /* 0x00000654ff809816 */ /* 0x000fe40000000078 */
[----:B------:R-:W-:Y:S02]  /*af90*/  FMNMX.FTZ R157, R167, R20, !PT ;  /* 0x00000014a79d7209 */ /* 0x000fe40007810000 */
[----:B------:R-:W-:Y:S02]  /*afa0*/  MUFU.EX2 R161, R161 ;  /* 0x000000a100a17308 */ /* 0x000fe40000000800 */
[----:B------:R-:W-:-:S04]  /*afb0*/  FMNMX.FTZ R20, R154, R157, !PT ;  /* 0x0000009d9a147209 */ /* 0x000fc80007810000 */
        /* <DEDUP_REMOVED lines=34> */
[----:B0-----:R-:W-:-:S04]  /*b1e0*/  FMNMX.FTZ R20, R193, R20, !PT ;  /* 0x00000014c1147209 */ /* 0x001fc80007810000 */
[----:B------:R-:W-:Y:S01]  /*b1f0*/  FMNMX.FTZ R20, R99, R20, !PT ;  /* 0x0000001463147209 */ /* 0x000fe20007810000 */
[----:B------:R-:W-:Y:S02]  /*b200*/  WARPGROUP.DEPBAR.LE gsb0, 0x0 ;  /* 0x00008000000079c5 */ /* 0x000fe40000010000 */
[----:B------:R-:W-:Y:S01]  /*b210*/  WARPGROUP.ARRIVE ;  /* 0x00000000000079c5 */ /* 0x000fe20000000000 */
[----:B-1----:R-:W-:Y:S01]  /*b220*/  FMNMX.FTZ R20, R195, R20, !PT ;  /* 0x00000014c3147209 */ /* 0x002fe20007810000 */
[-CC-:B------:R-:W-:Y:S01]  /*b230*/  FFMA.FTZ R204, R112, R88.reuse, -R235.reuse ;  /* 0x0000005870cc7223 */ /* 0x180fe200000108eb */
[----:B------:R-:W-:Y:S02]  /*b240*/  FFMA.FTZ R206, R116, R88, -R235 ;  /* 0x0000005874ce7223 */ /* 0x000fe400000108eb */
[----:B------:R-:W-:Y:S01]  /*b250*/  FMNMX.FTZ R20, R103, R20, !PT ;  /* 0x0000001467147209 */ /* 0x000fe20007810000 */
[----:B------:R-:W-:Y:S01]  /*b260*/  HGMMA.64x128x16.F32.BF16 R24, R208, gdesc[UR8].tnspB, R24, gsb0 ;  /* 0x41e00008d0187df0 */ /* 0x000fe20008001818 */
[----:B------:R-:W-:Y:S01]  /*b270*/  UIADD3 UR10, UR6, 0x480, URZ ;  /* 0x00000480060a7890 */ /* 0x000fe2000fffe03f */
[----:B------:R-:W-:Y:S01]  /*b280*/  MUFU.EX2 R204, R204 ;  /* 0x000000cc00cc7308 */ /* 0x000fe20000000800 */
[----:B------:R-:W-:Y:S01]  /*b290*/  UMOV UR11, 0x40000040 ;  /* 0x40000040000b7882 */ /* 0x000fe20000000000 */
[----:B------:R-:W-:Y:S01]  /*b2a0*/  UIADD3 UR6, UR6, 0x500, URZ ;  /* 0x0000050006067890 */ /* 0x000fe2000fffe03f */
[----:B--2---:R-:W-:-:S04]  /*b2b0*/  FMNMX.FTZ R20, R197, R20, !PT ;  /* 0x00000014c5147209 */ /* 0x004fc80007810000 */
[----:B------:R-:W-:Y:S01]  /*b2c0*/  FMNMX.FTZ R20, R91, R20, !PT ;  /* 0x000000145b147209 */ /* 0x000fe20007810000 */
[----:B------:R-:W-:Y:S03]  /*b2d0*/  MUFU.EX2 R206, R206 ;  /* 0x000000ce00ce7308 */ /* 0x000fe60000000800 */
[----:B---3--:R-:W-:-:S04]  /*b2e0*/  FMNMX.FTZ R20, R199, R20, !PT ;  /* 0x00000014c7147209 */ /* 0x008fc80007810000 */
[----:B----4-:R-:W-:Y:S01]  /*b2f0*/  FMNMX.FTZ R90, R95, R20, !PT ;  /* 0x000000145f5a7209 */ /* 0x010fe20007810000 */
        /* <DEDUP_REMOVED lines=19> */
[----:B------:R-:W-:Y:S01]  /*b430*/  FFMA.FTZ R118, R167, R88, -R181 ;  /* 0x00000058a7767223 */ /* 0x000fe200000108b5 */
[----:B------:R-:W-:-:S02]  /*b440*/  IMAD.U32 R135, RZ, RZ, UR60 ;  /* 0x0000003cff877e24 */ /* 0x000fc4000f8e00ff */
[-CC-:B------:R-:W-:Y:S01]  /*b450*/  FFMA.FTZ R122, R122, R88.reuse, -R181.reuse ;  /* 0x000000587a7a7223 */ /* 0x180fe200000108b5 */
[-CC-:B------:R-:W-:Y:S01]  /*b460*/  FFMA.FTZ R110, R155, R88.reuse, -R181.reuse ;  /* 0x000000589b6e7223 */ /* 0x180fe200000108b5 */
[-CC-:B0-----:R-:W-:Y:S01]  /*b470*/  FFMA.FTZ R187, R158, R88.reuse, -R181.reuse ;  /* 0x000000589ebb7223 */ /* 0x181fe200000108b5 */
        /* <DEDUP_REMOVED lines=18> */
[----:B------:R-:W-:Y:S01]  /*b5a0*/  FFMA.FTZ R95, R95, R88, -R181 ;  /* 0x000000585f5f7223 */ /* 0x000fe200000108b5 */
[----:B------:R-:W-:-:S05]  /*b5b0*/  R2UR UR60, R2 ;  /* 0x00000000023c72ca */ /* 0x000fca00000e0000 */
[----:B------:R-:W-:Y:S08]  /*b5c0*/  MUFU.EX2 R163, R163 ;  /* 0x000000a300a37308 */ /* 0x000ff00000000800 */
[----:B------:R-:W-:Y:S08]  /*b5d0*/  MUFU.EX2 R183, R183 ;  /* 0x000000b700b77308 */ /* 0x000ff00000000800 */
[----:B------:R-:W-:Y:S01]  /*b5e0*/  MUFU.EX2 R118, R118 ;  /* 0x0000007600767308 */ /* 0x000fe20000000800 */
[----:B------:R-:W-:-:S02]  /*b5f0*/  WARPGROUP.DEPBAR.LE gsb0, 0x0 ;  /* 0x00008000000079c5 */ /* 0x000fc40000010000 */
[----:B------:R-:W-:Y:S01]  /*b600*/  WARPGROUP.ARRIVE ;  /* 0x00000000000079c5 */ /* 0x000fe20000000000 */
[-CC-:B------:R-:W-:Y:S01]  /*b610*/  FFMA.FTZ R208, R175, R88.reuse, -R235.reuse ;  /* 0x00000058afd07223 */ /* 0x180fe200000108eb */
[-CC-:B------:R-:W-:Y:S01]  /*b620*/  FFMA.FTZ R210, R177, R88.reuse, -R235.reuse ;  /* 0x00000058b1d27223 */ /* 0x180fe200000108eb */
[-CC-:B------:R-:W-:Y:S01]  /*b630*/  FFMA.FTZ R175, R185, R88.reuse, -R235.reuse ;  /* 0x00000058b9af7223 */ /* 0x180fe200000108eb */
[-C--:B------:R-:W-:Y:S01]  /*b640*/  FFMA.FTZ R235, R93, R88.reuse, -R235 ;  /* 0x000000585deb7223 */ /* 0x080fe200000108eb */
[----:B------:R-:W-:Y:S01]  /*b650*/  FADD.FTZ R93, -R133, R13 ;  /* 0x0000000d855d7221 */ /* 0x000fe20000010100 */
[----:B------:R-:W-:Y:S01]  /*b660*/  HGMMA.64x128x16.F32.BF16 R24, R212, gdesc[UR8].tnspB, R24, gsb0 ;  /* 0x41e00008d4187df0 */ /* 0x000fe20008001818 */
[----:B------:R-:W-:Y:S01]  /*b670*/  UMOV UR10, UR6 ;  /* 0x00000006000a7c82 */ /* 0x000fe20008000000 */
[----:B------:R-:W-:Y:S01]  /*b680*/  UMOV UR11, 0x40000040 ;  /* 0x40000040000b7882 */ /* 0x000fe20000000000 */
[-C--:B------:R-:W-:Y:S01]  /*b690*/  FMUL.FTZ R93, R93, R88.reuse ;  /* 0x000000585d5d7220 */ /* 0x080fe20000410000 */
[-CC-:B------:R-:W-:Y:S01]  /*b6a0*/  FFMA.FTZ R177, R21, R88.reuse, -R181.reuse ;  /* 0x0000005815b17223 */ /* 0x180fe200000108b5 */
[-CC-:B------:R-:W-:Y:S01]  /*b6b0*/  FFMA.FTZ R185, R154, R88.reuse, -R181.reuse ;  /* 0x000000589ab97223 */ /* 0x180fe200000108b5 */
[--C-:B------:R-:W-:Y:S01]  /*b6c0*/  FFMA.FTZ R21, R130, R88, -R181.reuse ;  /* 0x0000005882157223 */ /* 0x100fe200000108b5 */
[----:B------:R-:W-:Y:S01]  /*b6d0*/  @!P1 LEA R130, R135, R0, 0x3 ;  /* 0x0000000087829211 */ /* 0x000fe200078e18ff */
[----:B------:R-:W-:Y:S01]  /*b6e0*/  MUFU.EX2 R110, R110 ;  /* 0x0000006e006e7308 */ /* 0x000fe20000000800 */
[-CC-:B------:R-:W-:Y:S01]  /*b6f0*/  FFMA.FTZ R209, R189, R88.reuse, -R181.reuse ;  /* 0x00000058bdd17223 */ /* 0x180fe200000108b5 */
[----:B------:R-:W-:-:S02]  /*b700*/  FFMA.FTZ R211, R191, R88, -R181 ;  /* 0x00000058bfd37223 */ /* 0x000fc400000108b5 */
[----:B------:R-:W-:-:S04]  /*b710*/  @!P1 VIADD R130, R130, 0x34860 ;  /* 0x0003486082829836 */ /* 0x000fc80000000000 */
[----:B------:R-:W-:Y:S01]  /*b720*/  MUFU.EX2 R93, R93 ;  /* 0x0000005d005d7308 */ /* 0x000fe20000000800 */
[----:B------:R-:W-:-:S07]  /*b730*/  @!P1 PRMT R130, RZ, 0x654, R130 ;  /* 0x00000654ff829816 */ /* 0x000fce0000000082 */
[----:B------:R-:W-:Y:S08]  /*b740*/  MUFU.EX2 R177, R177 ;  /* 0x000000b100b17308 */ /* 0x000ff00000000800 */
        /* <DEDUP_REMOVED lines=14> */
[----:B------:R-:W-:Y:S08]  /*b830*/  MUFU.EX2 R116, R116 ;  /* 0x0000007400747308 */ /* 0x000ff00000000800 */
[----:B------:R-:W-:Y:S01]  /*b840*/  MUFU.EX2 R120, R134 ;  /* 0x0000008600787308 */ /* 0x000fe20000000800 */
[----:B------:R-:W-:-:S02]  /*b850*/  WARPGROUP.DEPBAR.LE gsb0, 0x0 ;  /* 0x00008000000079c5 */ /* 0x000fc40000010000 */
[----:B------:R-:W-:-:S05]  /*b860*/  WARPGROUP.ARRIVE ;  /* 0x00000000000079c5 */ /* 0x000fca0000000000 */
[----:B------:R-:W-:Y:S01]  /*b870*/  MUFU.EX2 R131, R131 ;  /* 0x0000008300837308 */ /* 0x000fe20000000800 */
[----:B------:R-:W-:Y:S02]  /*b880*/  F2FP.BF16.F32.PACK_AB R212, R97, R20 ;  /* 0x0000001461d4723e */ /* 0x000fe400000010ff */
[----:B------:R-:W-:Y:S01]  /*b890*/  F2FP.BF16.F32.PACK_AB R214, R101, R90 ;  /* 0x0000005a65d6723e */ /* 0x000fe200000010ff */
[----:B------:R-:W-:Y:S04]  /*b8a0*/  HGMMA.64x128x16.F32.BF16 R24, R216, gdesc[UR8].tnspB, R24, gsb0 ;  /* 0x41e00008d8187df0 */ /* 0x000fe80008001818 */
        /* <DEDUP_REMOVED lines=9> */
[----:B------:R-:W0:Y:S08]  /*b940*/  MUFU.EX2 R13, R235 ;  /* 0x000000eb000d7308 */ /* 0x000e300000000800 */
[----:B------:R-:W-:Y:S01]  /*b950*/  MUFU.EX2 R95, R95 ;  /* 0x0000005f005f7308 */ /* 0x000fe20000000800 */
[----:B------:R-:W-:-:S02]  /*b960*/  WARPGROUP.DEPBAR.LE gsb0, 0x0 ;  /* 0x00008000000079c5 */ /* 0x000fc40000010000 */
[----:B------:R1:W-:Y:S06]  /*b970*/  BAR.ARV R124, 0x100 ;  /* 0x0004007c0000751d */ /* 0x0003ec0000002000 */
[----:B------:R2:W-:Y:S01]  /*b980*/  @!P1 SYNCS.ARRIVE.TRANS64.RED.A1T0 RZ, [R128+URZ], RZ ;  /* 0x000000ff80ff99a7 */ /* 0x0005e2000810043f */
[----:B0-----:R-:W-:Y:S01]  /*b990*/  F2FP.BF16.F32.PACK_AB R218, R13, R94 ;  /* 0x0000005e0dda723e */ /* 0x001fe200000010ff */
[----:B-1----:R-:W-:Y:S01]  /*b9a0*/  FADD.FTZ R124, R178, R11 ;  /* 0x0000000bb27c7221 */ /* 0x002fe20000010000 */
[----:B------:R-:W-:Y:S01]  /*b9b0*/  FFMA.FTZ R11, R123, R88, -R181 ;  /* 0x000000587b0b7223 */ /* 0x000fe200000108b5 */
[-C--:B------:R-:W-:Y:S01]  /*b9c0*/  FMUL.FTZ R24, R24, R12.reuse ;  /* 0x0000000c18187220 */ /* 0x080fe20000410000 */
[-C--:B------:R-:W-:Y:S01]  /*b9d0*/  FMUL.FTZ R25, R25, R12.reuse ;  /* 0x0000000c19197220 */ /* 0x080fe20000410000 */
[----:B------:R-:W-:Y:S01]  /*b9e0*/  FADD.FTZ R135, R169, R124 ;  /* 0x0000007ca9877221 */ /* 0x000fe20000010000 */
[----:B------:R-:W-:Y:S01]  /*b9f0*/  FMUL.FTZ R28, R28, R12 ;  /* 0x0000000c1c1c7220 */ /* 0x000fe20000410000 */
[----:B--2---:R-:W-:Y:S01]  /*ba00*/  FFMA.FTZ R128, R93, R10, R96 ;  /* 0x0000000a5d807223 */ /* 0x004fe20000010060 */
[----:B------:R0:W-:Y:S01]  /*ba10*/  @!P1 SYNCS.ARRIVE.TRANS64.RED.A1T0 RZ, [R130+URZ], RZ ;  /* 0x000000ff82ff99a7 */ /* 0x0001e2000810043f */
[----:B------:R1:W-:Y:S01]  /*ba20*/  MUFU.EX2 R10, R122 ;  /* 0x0000007a000a7308 */ /* 0x0003e20000000800 */
[----:B------:R-:W-:Y:S01]  /*ba30*/  FMUL.FTZ R29, R29, R12 ;  /* 0x0000000c1d1d7220 */ /* 0x000fe20000410000 */
[C---:B------:R-:W-:Y:S01]  /*ba40*/  FADD.FTZ R128, R177.reuse, R128 ;  /* 0x00000080b1807221 */ /* 0x040fe20000010000 */
[----:B------:R-:W-:Y:S01]  /*ba50*/  F2FP.BF16.F32.PACK_AB R177, R177, R96 ;  /* 0x00000060b1b1723e */ /* 0x000fe200000010ff */
[-C--:B------:R-:W-:Y:S01]  /*ba60*/  FMUL.FTZ R32, R32, R12.reuse ;  /* 0x0000000c20207220 */ /* 0x080fe20000410000 */
[----:B------:R-:W-:Y:S01]  /*ba70*/  FMUL.FTZ R33, R33, R12 ;  /* 0x0000000c21217220 */ /* 0x000fe20000410000 */
[----:B------:R-:W-:Y:S01]  /*ba80*/  FADD.FTZ R123, R179, R128 ;  /* 0x00000080b37b7221 */ /* 0x000fe20000010000 */
[----:B------:R-:W-:Y:S01]  /*ba90*/  F2FP.BF16.F32.PACK_AB R179, R98, R179 ;  /* 0x000000b362b3723e */ /* 0x000fe200000010ff */
[----:B------:R-:W2:Y:S01]  /*baa0*/  MUFU.EX2 R11, R11 ;  /* 0x0000000b000b7308 */ /* 0x000ea20000000800 */
[----:B-1----:R-:W-:Y:S01]  /*bab0*/  FADD.FTZ R122, R180, R135 ;  /* 0x00000087b47a7221 */ /* 0x002fe20000010000 */
[----:B------:R-:W-:Y:S01]  /*bac0*/  FADD.FTZ R123, R98, R123 ;  /* 0x0000007b627b7221 */ /* 0x000fe20000010000 */
[----:B------:R-:W-:Y:S01]  /*bad0*/  F2FP.BF16.F32.PACK_AB R180, R201, R180 ;  /* 0x000000b4c9b4723e */ /* 0x000fe200000010ff */
[-C--:B------:R-:W-:Y:S01]  /*bae0*/  FMUL.FTZ R36, R36, R12.reuse ;  /* 0x0000000c24247220 */ /* 0x080fe20000410000 */
[----:B------:R-:W-:Y:S01]  /*baf0*/  FMUL.FTZ R37, R37, R12 ;  /* 0x0000000c25257220 */ /* 0x000fe20000410000 */
[----:B------:R-:W-:Y:S01]  /*bb00*/  FADD.FTZ R124, R108, R123 ;  /* 0x0000007b6c7c7221 */ /* 0x000fe20000010000 */
[----:B------:R-:W-:Y:S01]  /*bb10*/  FADD.FTZ R123, R201, R122 ;  /* 0x0000007ac97b7221 */ /* 0x000fe20000010000 */
[----:B------:R-:W-:Y:S01]  /*bb20*/  FFMA.FTZ R122, R115, R88, -R181 ;  /* 0x00000058737a7223 */ /* 0x000fe200000108b5 */
[-C--:B------:R-:W-:Y:S01]  /*bb30*/  FMUL.FTZ R40, R40, R12.reuse ;  /* 0x0000000c28287220 */ /* 0x080fe20000410000 */
        /* <DEDUP_REMOVED lines=17> */
[----:B------:R-:W-:Y:S01]  /*bc50*/  FFMA.FTZ R115, R193, R88, -R181 ;  /* 0x00000058c1737223 */ /* 0x000fe200000108b5 */
[----:B0-----:R-:W-:Y:S01]  /*bc60*/  FADD.FTZ R130, R186, R107 ;  /* 0x0000006bba827221 */ /* 0x001fe20000010000 */
[----:B------:R-:W0:Y:S01]  /*bc70*/  MUFU.EX2 R122, R122 ;  /* 0x0000007a007a7308 */ /* 0x000e220000000800 */
[----:B------:R-:W-:Y:S01]  /*bc80*/  FADD.FTZ R107, R187, R128 ;  /* 0x00000080bb6b7221 */ /* 0x000fe20000010000 */
[----:B------:R-:W-:Y:S01]  /*bc90*/  F2FP.BF16.F32.PACK_AB R193, R139, R102 ;  /* 0x000000668bc1723e */ /* 0x000fe200000010ff */
[----:B------:R-:W-:Y:S01]  /*bca0*/  FADD.FTZ R111, R153, R130 ;  /* 0x00000082996f7221 */ /* 0x000fe20000010000 */
[----:B--2---:R-:W-:Y:S01]  /*bcb0*/  F2FP.BF16.F32.PACK_AB R201, R11, R10 ;  /* 0x0000000a0bc9723e */ /* 0x004fe200000010ff */
[----:B-1----:R-:W-:Y:S01]  /*bcc0*/  FADD.FTZ R127, R112, R107 ;  /* 0x0000006b707f7221 */ /* 0x002fe20000010000 */
[-C--:B------:R-:W-:Y:S01]  /*bcd0*/  FFMA.FTZ R107, R195, R88.reuse, -R181 ;  /* 0x00000058c36b7223 */ /* 0x080fe200000108b5 */
[----:B------:R-:W-:Y:S01]  /*bce0*/  FADD.FTZ R128, R188, R111 ;  /* 0x0000006fbc807221 */ /* 0x000fe20000010000 */
[----:B------:R-:W-:Y:S01]  /*bcf0*/  FFMA.FTZ R111, R197, R88, -R181 ;  /* 0x00000058c56f7223 */ /* 0x000fe200000108b5 */
[----:B------:R-:W-:Y:S01]  /*bd00*/  FADD.FTZ R130, R106, R127 ;  /* 0x0000007f6a827221 */ /* 0x000fe20000010000 */
[----:B------:R-:W1:Y:S01]  /*bd10*/  MUFU.EX2 R124, R124 ;  /* 0x0000007c007c7308 */ /* 0x000e620000000800 */
[----:B------:R-:W-:Y:S01]  /*bd20*/  FADD.FTZ R99, R145, R128 ;  /* 0x0000008091637221 */ /* 0x000fe20000010000 */
[----:B------:R-:W-:Y:S01]  /*bd30*/  F2FP.BF16.F32.PACK_AB R195, R143, R100 ;  /* 0x000000648fc3723e */ /* 0x000fe200000010ff */
[----:B------:R-:W-:Y:S01]  /*bd40*/  FADD.FTZ R127, R155, R130 ;  /* 0x000000829b7f7221 */ /* 0x000fe20000010000 */
[----:B------:R-:W-:Y:S01]  /*bd50*/  F2FP.BF16.F32.PACK_AB R197, R116, R21 ;  /* 0x0000001574c5723e */ /* 0x000fe200000010ff */
[----:B------:R-:W-:Y:S01]  /*bd60*/  FADD.FTZ R128, R190, R99 ;  /* 0x00000063be807221 */ /* 0x000fe20000010000 */
[-C--:B------:R-:W-:Y:S01]  /*bd70*/  FFMA.FTZ R99, R91, R88.reuse, -R181 ;  /* 0x000000585b637223 */ /* 0x080fe200000108b5 */
[----:B------:R-:W-:Y:S01]  /*bd80*/  FADD.FTZ R130, R104, R127 ;  /* 0x0000007f68827221 */ /* 0x000fe20000010000 */
[----:B------:R-:W-:Y:S01]  /*bd90*/  FFMA.FTZ R91, R199, R88, -R181 ;  /* 0x00000058c75b7223 */ /* 0x000fe200000108b5 */
[----:B------:R-:W-:Y:S01]  /*bda0*/  FADD.FTZ R127, R149, R128 ;  /* 0x00000080957f7221 */ /* 0x000fe20000010000 */
[----:B------:R-:W-:Y:S01]  /*bdb0*/  F2FP.BF16.F32.PACK_AB R181, R163, R108 ;  /* 0x0000006ca3b5723e */ /* 0x000fe200000010ff */
        /* <DEDUP_REMOVED lines=33> */
[----:B------:R4:W5:Y:S01]  /*bfd0*/  MUFU.EX2 R98, R123 ;  /* 0x0000007b00627308 */ /* 0x0009620000000800 */
[----:B------:R-:W-:Y:S01]  /*bfe0*/  FADD.FTZ R108, R200, R15 ;  /* 0x0000000fc86c7221 */ /* 0x000fe20000010000 */
[-C--:B------:R-:W-:Y:S01]  /*bff0*/  FMUL.FTZ R69, R69, R12.reuse ;  /* 0x0000000c45457220 */ /* 0x080fe20000410000 */
[----:B------:R-:W-:Y:S01]  /*c000*/  FADD.FTZ R110, R10, R127 ;  /* 0x0000007f0a6e7221 */ /* 0x000fe20000010000 */
[-C--:B------:R-:W-:Y:S01]  /*c010*/  FMUL.FTZ R72, R72, R12.reuse ;  /* 0x0000000c48487220 */ /* 0x080fe20000410000 */
[----:B------:R-:W-:Y:S01]  /*c020*/  FADD.FTZ R15, R121, R108 ;  /* 0x0000006c790f7221 */ /* 0x000fe20000010000 */
[-C--:B------:R-:W-:Y:S01]  /*c030*/  FMUL.FTZ R73, R73, R12.reuse ;  /* 0x0000000c49497220 */ /* 0x080fe20000410000 */
[----:B------:R-:W-:Y:S01]  /*c040*/  FADD.FTZ R110, R11, R110 ;  /* 0x0000006e0b6e7221 */ /* 0x000fe20000010000 */
[----:B------:R-:W5:Y:S01]  /*c050*/  MUFU.EX2 R111, R111 ;  /* 0x0000006f006f7308 */ /* 0x000f620000000800 */
[----:B------:R-:W-:Y:S01]  /*c060*/  FADD.FTZ R106, R202, R15 ;  /* 0x0000000fca6a7221 */ /* 0x000fe20000010000 */
[-C--:B------:R-:W-:Y:S01]  /*c070*/  FMUL.FTZ R76, R76, R12.reuse ;  /* 0x0000000c4c4c7220 */ /* 0x080fe20000410000 */
[----:B------:R-:W-:Y:S01]  /*c080*/  FADD.FTZ R15, R203, R110 ;  /* 0x0000006ecb0f7221 */ /* 0x000fe20000010000 */
[-C--:B------:R-:W-:Y:S01]  /*c090*/  FMUL.FTZ R77, R77, R12.reuse ;  /* 0x0000000c4d4d7220 */ /* 0x080fe20000410000 */
[----:B----4-:R-:W-:Y:S01]  /*c0a0*/  FADD.FTZ R123, R125, R106 ;  /* 0x0000006a7d7b7221 */ /* 0x010fe20000010000 */
[-C--:B------:R-:W-:Y:S01]  /*c0b0*/  FMUL.FTZ R80, R80, R12.reuse ;  /* 0x0000000c50507220 */ /* 0x080fe20000410000 */
[----:B---3--:R-:W-:Y:S01]  /*c0c0*/  FADD.FTZ R104, R114, R15 ;  /* 0x0000000f72687221 */ /* 0x008fe20000010000 */
[----:B------:R-:W3:Y:S01]  /*c0d0*/  MUFU.EX2 R99, R99 ;  /* 0x0000006300637308 */ /* 0x000ee20000000800 */
[----:B------:R-:W-:Y:S01]  /*c0e0*/  FADD.FTZ R102, R204, R123 ;  /* 0x0000007bcc667221 */ /* 0x000fe20000010000 */
[-C--:B------:R-:W-:Y:S01]  /*c0f0*/  FMUL.FTZ R81, R81, R12.reuse ;  /* 0x0000000c51517220 */ /* 0x080fe20000410000 */
[----:B------:R-:W-:Y:S01]  /*c100*/  FADD.FTZ R15, R205, R104 ;  /* 0x00000068cd0f7221 */ /* 0x000fe20000010000 */
[-C--:B------:R-:W-:Y:S01]  /*c110*/  FMUL.FTZ R84, R84, R12.reuse ;  /* 0x0000000c54547220 */ /* 0x080fe20000410000 */
[----:B------:R-:W-:Y:S01]  /*c120*/  FADD.FTZ R123, R113, R102 ;  /* 0x00000066717b7221 */ /* 0x000fe20000010000 */
[----:B------:R-:W-:Y:S01]  /*c130*/  FMUL.FTZ R85, R85, R12 ;  /* 0x0000000c55557220 */ /* 0x000fe20000410000 */
[----:B0-----:R-:W-:Y:S01]  /*c140*/  FADD.FTZ R100, R122, R15 ;  /* 0x0000000f7a647221 */ /* 0x001fe20000010000 */
[----:B------:R-:W0:Y:S01]  /*c150*/  MUFU.EX2 R91, R91 ;  /* 0x0000005b005b7308 */ /* 0x000e220000000800 */
[----:B------:R-:W-:Y:S01]  /*c160*/  FADD.FTZ R102, R206, R123 ;  /* 0x0000007bce667221 */ /* 0x000fe20000010000 */
[----:B------:R-:W-:Y:S01]  /*c170*/  F2FP.BF16.F32.PACK_AB R178, R169, R178 ;  /* 0x000000b2a9b2723e */ /* 0x000fe200000010ff */
[----:B------:R-:W-:Y:S01]  /*c180*/  FADD.FTZ R15, R207, R100 ;  /* 0x00000064cf0f7221 */ /* 0x000fe20000010000 */
[----:B------:R-:W-:Y:S01]  /*c190*/  F2FP.BF16.F32.PACK_AB R182, R161, R182 ;  /* 0x000000b6a1b6723e */ /* 0x000fe200000010ff */
[----:B------:R-:W-:Y:S01]  /*c1a0*/  FADD.FTZ R21, R117, R102 ;  /* 0x0000006675157221 */ /* 0x000fe20000010000 */
[----:B------:R-:W-:Y:S01]  /*c1b0*/  F2FP.BF16.F32.PACK_AB R183, R118, R183 ;  /* 0x000000b776b7723e */ /* 0x000fe200000010ff */
[----:B-1----:R-:W-:Y:S01]  /*c1c0*/  FADD.FTZ R100, R124, R15 ;  /* 0x0000000f7c647221 */ /* 0x002fe20000010000 */
[----:B------:R-:W-:Y:S01]  /*c1d0*/  F2FP.BF16.F32.PACK_AB R184, R165, R184 ;  /* 0x000000b8a5b8723e */ /* 0x000fe200000010ff */
[----:B------:R-:W-:Y:S01]  /*c1e0*/  FADD.FTZ R102, R208, R21 ;  /* 0x00000015d0667221 */ /* 0x000fe20000010000 */
[----:B------:R-:W-:Y:S01]  /*c1f0*/  F2FP.BF16.F32.PACK_AB R186, R153, R186 ;  /* 0x000000ba99ba723e */ /* 0x000fe200000010ff */
[----:B------:R-:W-:Y:S01]  /*c200*/  FADD.FTZ R15, R209, R100 ;  /* 0x00000064d10f7221 */ /* 0x000fe20000010000 */
[----:B--2---:R-:W-:Y:S01]  /*c210*/  F2FP.BF16.F32.PACK_AB R209, R96, R209 ;  /* 0x000000d160d1723e */ /* 0x004fe200000010ff */
[----:B------:R-:W-:Y:S01]  /*c220*/  FADD.FTZ R11, R105, R102 ;  /* 0x00000066690b7221 */ /* 0x000fe20000010000 */
[----:B------:R-:W-:Y:S01]  /*c230*/  F2FP.BF16.F32.PACK_AB R187, R112, R187 ;  /* 0x000000bb70bb723e */ /* 0x000fe200000010ff */
        /* <DEDUP_REMOVED lines=8> */
[----:B-----5:R-:W-:Y:S01]  /*c2c0*/  FADD.FTZ R10, R98, R11 ;  /* 0x0000000b620a7221 */ /* 0x020fe20000010000 */
        /* <DEDUP_REMOVED lines=23> */
[----:B---3--:R-:W-:Y:S01]  /*c440*/  FADD.FTZ R10, R99, R10 ;  /* 0x0000000a630a7221 */ /* 0x008fe20000010000 */
[----:B------:R-:W-:Y:S01]  /*c450*/  F2FP.BF16.F32.PACK_AB R211, R98, R211 ;  /* 0x000000d362d3723e */ /* 0x000fe200000010ff */
[----:B------:R-:W-:Y:S01]  /*c460*/  FADD.FTZ R20, R94, R11 ;  /* 0x0000000b5e147221 */ /* 0x000fe20000010000 */
[----:B------:R-:W-:Y:S01]  /*c470*/  F2FP.BF16.F32.PACK_AB R213, R119, R115 ;  /* 0x0000007377d5723e */ /* 0x000fe200000010ff */
[----:B0-----:R-:W-:Y:S01]  /*c480*/  FADD.FTZ R10, R91, R10 ;  /* 0x0000000a5b0a7221 */ /* 0x001fe20000010000 */
[----:B------:R-:W-:Y:S01]  /*c490*/  F2FP.BF16.F32.PACK_AB R215, R103, R107 ;  /* 0x0000006b67d7723e */ /* 0x000fe200000010ff */
[----:B------:R-:W-:Y:S01]  /*c4a0*/  FADD.FTZ R11, R13, R20 ;  /* 0x000000140d0b7221 */ /* 0x000fe20000010000 */
[----:B------:R-:W-:Y:S01]  /*c4b0*/  F2FP.BF16.F32.PACK_AB R216, R175, R92 ;  /* 0x0000005cafd8723e */ /* 0x000fe200000010ff */
[----:B------:R-:W-:Y:S01]  /*c4c0*/  FADD.FTZ R10, R95, R10 ;  /* 0x0000000a5f0a7221 */ /* 0x000fe20000010000 */
        /* <DEDUP_REMOVED lines=34> */
[----:B------:R-:W-:-:S02]  /*c6f0*/  IMAD.MOV.U32 R15, RZ, RZ, R16 ;  /* 0x000000ffff0f7224 */ /* 0x000fc400078e0010 */
[----:B------:R-:W-:Y:S02]  /*c700*/  IMAD.MOV.U32 R13, RZ, RZ, R133 ;  /* 0x000000ffff0d7224 */ /* 0x000fe400078e0085 */
[----:B------:R-:W-:Y:S01]  /*c710*/  IMAD.MOV.U32 R12, RZ, RZ, R89 ;  /* 0x000000ffff0c7224 */ /* 0x000fe200078e0059 */
[----:B------:R-:W-:Y:S06]  /*c720*/  @P2 BRA `(.L_x_379) ;  /* 0xffffffa8005c2947 */ /* 0x000fec000383ffff */
.L_x_370:
[----:B------:R-:W-:Y:S06]  /*c730*/  BAR.ARV 0x8, 0x180 ;  /* 0x0206000000007b1d */ /* 0x000fec0000002000 */
[----:B------:R-:W-:Y:S05]  /*c740*/  @!P0 BRA `(.L_x_380) ;  /* 0x0000000000048947 */ /* 0x000fea0003800000 */
[----:B------:R-:W-:Y:S01]  /*c750*/  BPT.TRAP 0x1 ;  /* 0x000000040000795c */ /* 0x000fe20000300000 */
.L_x_380:
[----:B------:R-:W-:Y:S01]  /*c760*/  IMAD R8, R2, 0x8, R0 ;  /* 0x0000000802087824 */ /* 0x000fe200078e0200 */
[----:B------:R-:W-:-:S04]  /*c770*/  SHF.L.U32 R3, R16, 0x1f, RZ ;  /* 0x0000001f10037819 */ /* 0x000fc800000006ff */
[----:B------:R0:W1:Y:S01]  /*c780*/  SYNCS.PHASECHK.TRANS64.TRYWAIT P2, [R8+URZ+0x34850], R3 ;  /* 0x03485003080075a7 */ /* 0x000062000804017f */
[----:B------:R-:W-:Y:S05]  /*c790*/  @!P0 BRA `(.L_x_381) ;  /* 0x0000000000048947 */ /* 0x000fea0003800000 */
[----:B------:R-:W-:Y:S01]  /*c7a0*/  BPT.TRAP 0x1 ;  /* 0x000000040000795c */ /* 0x000fe20000300000 */
.L_x_381:
[----:B-1----:R-:W-:Y:S05]  /*c7b0*/  @P2 BRA `(.L_x_382) ;  /* 0x0000000000082947 */ /* 0x002fea0003800000 */
[----:B------:R-:W1:Y:S02]  /*c7c0*/  SYNCS.PHASECHK.TRANS64.TRYWAIT P0, [R8+URZ+0x34850], R3 ;  /* 0x03485003080075a7 */ /* 0x000e64000800017f */
[----:B-1----:R-:W-:Y:S05]  /*c7d0*/  @!P0 BRA `(.L_x_383) ;  /* 0x0000008800c08947 */ /* 0x002fea0003800000 */
.L_x_382:
[----:B------:R-:W-:Y:S05]  /*c7e0*/  WARPSYNC.ALL ;  /* 0x0000000000007948 */ /* 0x000fea0003800000 */
[----:B------:R-:W-:Y:S01]  /*c7f0*/  VIADD R0, R0, 0x400 ;  /* 0x0000040000007836 */ /* 0x000fe20000000000 */
[----:B------:R-:W-:Y:S01]  /*c800*/  WARPGROUP.ARRIVE ;  /* 0x00000000000079c5 */ /* 0x000fe20000000000 */
[----:B------:R-:W-:Y:S01]  /*c810*/  IMAD.MOV.U32 R7, RZ, RZ, 0x40000040 ;  /* 0x40000040ff077424 */ /* 0x000fe200078e00ff */
[----:B01----:R-:W-:Y:S01]  /*c820*/  SHFL.BFLY PT, R3, R10, 0x2, 0x1f ;  /* 0x0c401f000a037f89 */ /* 0x003fe200000e0000 */
[----:B------:R-:W-:Y:S01]  /*c830*/  IMAD.MOV.U32 R9, RZ, RZ, RZ ;  /* 0x000000ffff097224 */ /* 0x000fe200078e00ff */
[----:B------:R-:W-:Y:S01]  /*c840*/  SHF.R.U32.HI R0, RZ, 0x4, R0 ;  /* 0x00000004ff007819 */ /* 0x000fe20000011600 */
[----:B------:R-:W-:-:S03]  /*c850*/  VIADD R224, R224, 0x1 ;  /* 0x00000001e0e07836 */ /* 0x000fc60000000000 */
[----:B------:R-:W-:-:S04]  /*c860*/  LOP3.LUT R0, R0, 0x3fff, RZ, 0xc0, !PT ;  /* 0x00003fff00007812 */ /* 0x000fc800078ec0ff */
[----:B------:R-:W-:Y:S02]  /*c870*/  LOP3.LUT R5, R0, 0x5800000, RZ, 0xfc, !PT ;  /* 0x0580000000057812 */ /* 0x000fe400078efcff */
[----:B------:R-:W0:Y:S03]  /*c880*/  SHFL.BFLY PT, R0, R11, 0x2, 0x1f ;  /* 0x0c401f000b007f89 */ /* 0x000e2600000e0000 */
[----:B------:R-:W-:Y:S02]  /*c890*/  IMAD R4, R2, 0xb00, R5 ;  /* 0x00000b0002047824 */ /* 0x000fe400078e0205 */
[----:B------:R-:W-:-:S03]  /*c8a0*/  IMAD.MOV.U32 R5, RZ, RZ, 0x40000040 ;  /* 0x40000040ff057424 */ /* 0x000fc600078e00ff */
[C---:B------:R-:W-:Y:S02]  /*c8b0*/  R2UR UR6, R4.reuse ;  /* 0x00000000040672ca */ /* 0x040fe400000e0000 */
[----:B------:R-:W-:Y:S01]  /*c8c0*/  R2UR UR7, R5 ;  /* 0x00000000050772ca */ /* 0x000fe200000e0000 */
[----:B------:R-:W-:Y:S01]  /*c8d0*/  IMAD.MOV.U32 R5, RZ, RZ, 0x40000040 ;  /* 0x40000040ff057424 */ /* 0x000fe200078e00ff */
[----:B------:R-:W-:-:S11]  /*c8e0*/  IADD3 R6, R4, 0x80, RZ ;  /* 0x0000008004067810 */ /* 0x000fd60007ffe0ff */
[----:B------:R-:W-:Y:S01]  /*c8f0*/  HGMMA.64x128x16.F32.BF16 R24, R176, gdesc[UR4].tnspB, R24, gsb0 ;  /* 0x41e00004b0187df0 */ /* 0x000fe20008001818 */
[----:B------:R-:W-:Y:S01]  /*c900*/  R2UR UR6, R6 ;  /* 0x00000000060672ca */ /* 0x000fe200000e0000 */
[----:B------:R-:W-:Y:S01]  /*c910*/  VIADD R6, R4, 0x100 ;  /* 0x0000010004067836 */ /* 0x000fe20000000000 */
[----:B------:R-:W-:Y:S01]  /*c920*/  R2UR UR7, R7 ;  /* 0x00000000070772ca */ /* 0x000fe200000e0000 */
[----:B------:R-:W-:Y:S02]  /*c930*/  IMAD.MOV.U32 R7, RZ, RZ, 0x40000040 ;  /* 0x40000040ff077424 */ /* 0x000fe400078e00ff */
[----:B0-----:R-:W-:Y:S01]  /*c940*/  FADD.FTZ R0, R0, R11 ;  /* 0x0000000b00007221 */ /* 0x001fe20000010000 */
[----:B------:R-:W-:Y:S02]  /*c950*/  VIADD R11, R2, 0x1 ;  /* 0x00000001020b7836 */ /* 0x000fe40000000000 */
[----:B------:R-:W-:-:S03]  /*c960*/  IMAD.MOV.U32 R2, RZ, RZ, RZ ;  /* 0x000000ffff027224 */ /* 0x000fc600078e00ff */
[----:B------:R-:W-:Y:S01]  /*c970*/  ISETP.NE.AND P2, PT, R11, 0x2, PT ;  /* 0x000000020b00780c */ /* 0x000fe20003f45270 */
[----:B------:R-:W-:Y:S02]  /*c980*/  WARPGROUP.DEPBAR.LE gsb0, 0x0 ;  /* 0x00008000000079c5 */ /* 0x000fe40000010000 */
[----:B------:R-:W-:-:S06]  /*c990*/  WARPGROUP.ARRIVE ;  /* 0x00000000000079c5 */ /* 0x000fcc0000000000 */
[----:B------:R-:W-:Y:S01]  /*c9a0*/  HGMMA.64x128x16.F32.BF16 R24, R180, gdesc[UR4].tnspB, R24, gsb0 ;  /* 0x41e00004b4187df0 */ /* 0x000fe20008001818 */
[----:B------:R-:W-:Y:S01]  /*c9b0*/  R2UR UR6, R6 ;  /* 0x00000000060672ca */ /* 0x000fe200000e0000 */
[----:B------:R-:W-:Y:S01]  /*c9c0*/  VIADD R6, R4, 0x180 ;  /* 0x0000018004067836 */ /* 0x000fe20000000000 */
[----:B------:R-:W-:Y:S01]  /*c9d0*/  R2UR UR7, R7 ;  /* 0x00000000070772ca */ /* 0x000fe200000e0000 */
[----:B------:R-:W-:Y:S01]  /*c9e0*/  IMAD.MOV.U32 R7, RZ, RZ, 0x40000040 ;  /* 0x40000040ff077424 */ /* 0x000fe200078e00ff */
[----:B------:R-:W-:Y:S02]  /*c9f0*/  WARPGROUP.DEPBAR.LE gsb0, 0x0 ;  /* 0x00008000000079c5 */ /* 0x000fe40000010000 */
[----:B------:R-:W-:-:S09]  /*ca00*/  WARPGROUP.ARRIVE ;  /* 0x00000000000079c5 */ /* 0x000fd20000000000 */
        /* <DEDUP_REMOVED lines=10> */
[----:B------:R-:W-:Y:S02]  /*cab0*/  R2UR UR7, R7 ;  /* 0x00000000070772ca */ /* 0x000fe400000e0000 */
[----:B------:R-:W-:Y:S01]  /*cac0*/  MOV R7, 0x40000040 ;  /* 0x4000004000077802 */ /* 0x000fe20000000f00 */
[----:B------:R-:W-:Y:S02]  /*cad0*/  WARPGROUP.DEPBAR.LE gsb0, 0x0 ;  /* 0x00008000000079c5 */ /* 0x000fe40000010000 */
[----:B------:R-:W-:-:S08]  /*cae0*/  WARPGROUP.ARRIVE ;  /* 0x00000000000079c5 */ /* 0x000fd00000000000 */
        /* <DEDUP_REMOVED lines=23> */
[C---:B------:R-:W-:Y:S01]  /*cc60*/  VIADD R6, R4.reuse, 0x480 ;  /* 0x0000048004067836 */ /* 0x040fe20000000000 */
[----:B------:R-:W-:Y:S01]  /*cc70*/  R2UR UR7, R7 ;  /* 0x00000000070772ca */ /* 0x000fe200000e0000 */
[----:B------:R-:W-:Y:S01]  /*cc80*/  IMAD.MOV.U32 R7, RZ, RZ, 0x40000040 ;  /* 0x40000040ff077424 */ /* 0x000fe200078e00ff */
[----:B------:R-:W-:Y:S01]  /*cc90*/  IADD3 R4, R4, 0x500, RZ ;  /* 0x0000050004047810 */ /* 0x000fe20007ffe0ff */
[----:B------:R-:W-:Y:S02]  /*cca0*/  WARPGROUP.DEPBAR.LE gsb0, 0x0 ;  /* 0x00008000000079c5 */ /* 0x000fe40000010000 */
[----:B------:R-:W-:-:S08]  /*ccb0*/  WARPGROUP.ARRIVE ;  /* 0x00000000000079c5 */ /* 0x000fd00000000000 */
[----:B------:R-:W-:Y:S01]  /*ccc0*/  HGMMA.64x128x16.F32.BF16 R24, R208, gdesc[UR4].tnspB, R24, gsb0 ;  /* 0x41e00004d0187df0 */ /* 0x000fe20008001818 */
[----:B------:R-:W-:Y:S02]  /*ccd0*/  R2UR UR6, R6 ;  /* 0x00000000060672ca */ /* 0x000fe400000e0000 */
[----:B------:R-:W-:Y:S01]  /*cce0*/  R2UR UR7, R7 ;  /* 0x00000000070772ca */ /* 0x000fe200000e0000 */
[----:B------:R-:W-:-:S05]  /*ccf0*/  @!P1 VIADD R7, R8, 0x34860 ;  /* 0x0003486008079836 */ /* 0x000fca0000000000 */
[----:B------:R-:W-:Y:S01]  /*cd00*/  @!P1 PRMT R7, RZ, 0x654, R7 ;  /* 0x00000654ff079816 */ /* 0x000fe20000000007 */
[----:B------:R-:W-:Y:S02]  /*cd10*/  WARPGROUP.DEPBAR.LE gsb0, 0x0 ;  /* 0x00008000000079c5 */ /* 0x000fe40000010000 */
[----:B------:R-:W-:-:S06]  /*cd20*/  WARPGROUP.ARRIVE ;  /* 0x00000000000079c5 */ /* 0x000fcc0000000000 */
[----:B------:R-:W-:Y:S01]  /*cd30*/  HGMMA.64x128x16.F32.BF16 R24, R212, gdesc[UR4].tnspB, R24, gsb0 ;  /* 0x41e00004d4187df0 */ /* 0x000fe20008001818 */
[----:B------:R-:W-:Y:S01]  /*cd40*/  R2UR UR6, R4 ;  /* 0x00000000040672ca */ /* 0x000fe200000e0000 */
[----:B------:R-:W-:Y:S01]  /*cd50*/  FADD.FTZ R4, R3, R10 ;  /* 0x0000000a03047221 */ /* 0x000fe20000010000 */
[----:B------:R-:W-:Y:S01]  /*cd60*/  R2UR UR7, R5 ;  /* 0x00000000050772ca */ /* 0x000fe200000e0000 */
[----:B------:R-:W0:Y:S04]  /*cd70*/  SHFL.BFLY PT, R3, R0, 0x1, 0x1f ;  /* 0x0c201f0000037f89 */ /* 0x000e2800000e0000 */
[----:B------:R-:W1:Y:S01]  /*cd80*/  SHFL.BFLY PT, R5, R4, 0x1, 0x1f ;  /* 0x0c201f0004057f89 */ /* 0x000e6200000e0000 */
[----:B0-----:R-:W-:Y:S01]  /*cd90*/  FADD.FTZ R12, R0, R3 ;  /* 0x00000003000c7221 */ /* 0x001fe20000010000 */
[----:B------:R-:W-:Y:S01]  /*cda0*/  SEL R3, RZ, 0x1, P2 ;  /* 0x00000001ff037807 */ /* 0x000fe20001000000 */
[----:B------:R-:W-:-:S02]  /*cdb0*/  IMAD.MOV.U32 R0, RZ, RZ, -0x800000 ;  /* 0xff800000ff007424 */ /* 0x000fc400078e00ff */
[----:B-1----:R-:W-:Y:S01]  /*cdc0*/  FADD.FTZ R13, R4, R5 ;  /* 0x00000005040d7221 */ /* 0x002fe20000010000 */
[----:B------:R-:W-:Y:S02]  /*cdd0*/  FSETP.NE.FTZ.AND P0, PT, R12, RZ, PT ;  /* 0x000000ff0c00720b */ /* 0x000fe40003f15000 */
[----:B------:R-:W-:Y:S01]  /*cde0*/  LOP3.LUT R16, R16, R3, RZ, 0x3c, !PT ;  /* 0x0000000310107212 */ /* 0x000fe200078e3cff */
[----:B------:R-:W-:Y:S01]  /*cdf0*/  IMAD.MOV.U32 R3, RZ, RZ, -0x800000 ;  /* 0xff800000ff037424 */ /* 0x000fe200078e00ff */
[----:B------:R-:W-:-:S09]  /*ce00*/  FSETP.NE.FTZ.AND P3, PT, R13, RZ, PT ;  /* 0x000000ff0d00720b */ /* 0x000fd20003f75000 */
[----:B------:R-:W0:Y:S01]  /*ce10*/  @P0 MUFU.LG2 R5, R12 ;  /* 0x0000000c00050308 */ /* 0x000e220000000c00 */
[----:B------:R-:W-:-:S03]  /*ce20*/  @P0 FMUL.FTZ R4, R88, 0.69314718246459960938 ;  /* 0x3f31721858040820 */ /* 0x000fc60000410000 */
[----:B------:R-:W-:-:S04]  /*ce30*/  @P3 FMUL.FTZ R15, R88, 0.69314718246459960938 ;  /* 0x3f317218580f3820 */ /* 0x000fc80000410000 */
[----:B------:R-:W1:Y:S08]  /*ce40*/  @P3 MUFU.LG2 R6, R13 ;  /* 0x0000000d00063308 */ /* 0x000e700000000c00 */
[----:B------:R-:W2:Y:S01]  /*ce50*/  @P0 MUFU.RCP R2, R12 ;  /* 0x0000000c00020308 */ /* 0x000ea20000001000 */
[----:B0-----:R-:W-:-:S04]  /*ce60*/  @P0 FMUL.FTZ R5, R5, 0.69314718246459960938 ;  /* 0x3f31721805050820 */ /* 0x001fc80000410000 */
[----:B------:R-:W-:Y:S01]  /*ce70*/  @P0 FFMA.FTZ R0, R4, R89, R5 ;  /* 0x0000005904000223 */ /* 0x000fe20000010005 */
[----:B------:R-:W-:Y:S02]  /*ce80*/  PLOP3.LUT P0, PT, PT, PT, PT, 0x8, 0x0 ;  /* 0x000000000000781c */ /* 0x000fe40003f0e170 */
[----:B------:R-:W0:Y:S01]  /*ce90*/  @P3 MUFU.RCP R9, R13 ;  /* 0x0000000d00093308 */ /* 0x000e220000001000 */
[----:B-1----:R-:W-:-:S04]  /*cea0*/  @P3 FMUL.FTZ R6, R6, 0.69314718246459960938 ;  /* 0x3f31721806063820 */ /* 0x002fc80000410000 */
[----:B------:R-:W-:Y:S01]  /*ceb0*/  @P3 FFMA.FTZ R3, R15, R133, R6 ;  /* 0x000000850f033223 */ /* 0x000fe20000010006 */
[----:B------:R-:W-:Y:S02]  /*cec0*/  WARPGROUP.DEPBAR.LE gsb0, 0x0 ;  /* 0x00008000000079c5 */ /* 0x000fe40000010000 */
[----:B------:R-:W-:-:S06]  /*ced0*/  WARPGROUP.ARRIVE ;  /* 0x00000000000079c5 */ /* 0x000fcc0000000000 */
[----:B------:R-:W-:Y:S03]  /*cee0*/  HGMMA.64x128x16.F32.BF16 R24, R216, gdesc[UR4].tnspB, R24, gsb0 ;  /* 0x41e00004d8187df0 */ /* 0x000fe60008001818 */
[----:B------:R-:W-:Y:S02]  /*cef0*/  WARPGROUP.DEPBAR.LE gsb0, 0x0 ;  /* 0x00008000000079c5 */ /* 0x000fe40000010000 */
[-C--:B--2---:R-:W-:Y:S01]  /*cf00*/  FMUL.FTZ R6, R29, R2.reuse ;  /* 0x000000021d067220 */ /* 0x084fe20000410000 */
        /* <DEDUP_REMOVED lines=20> */
[----:B------:R1:W-:Y:S01]  /*d050*/  @!P1 SYNCS.ARRIVE.TRANS64.RED.A1T0 RZ, [R7+URZ], RZ ;  /* 0x000000ff07ff99a7 */ /* 0x0003e2000810043f */
        /* <DEDUP_REMOVED lines=25> */
[-C--:B-1----:R-:W-:Y:S01]  /*d1f0*/  FMUL.FTZ R7, R31, R9.reuse ;  /* 0x000000091f077220 */ /* 0x082fe20000410000 */
        /* <DEDUP_REMOVED lines=17> */
[----:B------:R-:W-:-:S07]  /*d310*/  SEL R2, R11, RZ, P2 ;  /* 0x000000ff0b027207 */ /* 0x000fce0001000000 */
.L_x_362:
[----:B------:R-:W0:Y:S01]  /*d320*/  S2R R5, SR_CgaCtaId ;  /* 0x0000000000057919 */ /* 0x000e220000008800 */
[----:B------:R-:W-:Y:S01]  /*d330*/  MOV R28, 0x400 ;  /* 0x00000400001c7802 */ /* 0x000fe20000000f00 */
[----:B------:R-:W-:Y:S01]  /*d340*/  BSSY B0, `(.L_x_384) ;  /* 0x0000202000007945 */ /* 0x000fe20003800000 */
[----:B------:R-:W-:Y:S02]  /*d350*/  BAR.SYNC.DEFER_BLOCKING 0x5, 0x180 ;  /* 0x0146000000007b1d */ /* 0x000fe40000010000 */
[----:B0-----:R-:W-:-:S05]  /*d360*/  LEA R28, R5, R28, 0x18 ;  /* 0x0000001c051c7211 */ /* 0x001fca00078ec0ff */
[----:B------:R0:W1:Y:S01]  /*d370*/  LDS.128 R48, [R28+0x348d0] ;  /* 0x0348d0001c307984 */ /* 0x0000620000000c00 */
[----:B------:R-:W-:Y:S06]  /*d380*/  BAR.ARV 0x4, 0x180 ;  /* 0x0106000000007b1d */ /* 0x000fec0000002000 */
[----:B------:R-:W-:Y:S05]  /*d390*/  @P0 BRA `(.L_x_385) ;  /* 0x0000001400240947 */ /* 0x000fea0003800000 */
[----:B------:R-:W2:Y:S01]  /*d3a0*/  S2R R5, SR_SWINHI ;  /* 0x0000000000057919 */ /* 0x000ea20000002f00 */
[----:B------:R-:W-:Y:S01]  /*d3b0*/  F2FP.BF16.F32.PACK_AB R6, R6, R107 ;  /* 0x0000006b0606723e */ /* 0x000fe200000010ff */
[----:B------:R-:W-:Y:S01]  /*d3c0*/  ULDC.64 UR4, c[0x0][0xc08] ;  /* 0x0003020000047ab9 */ /* 0x000fe20000000a00 */
[----:B------:R-:W-:Y:S01]  /*d3d0*/  F2FP.BF16.F32.PACK_AB R7, R7, R8 ;  /* 0x000000080707723e */ /* 0x000fe200000010ff */
[----:B------:R-:W-:Y:S01]  /*d3e0*/  ULDC.64 UR6, c[0x0][0x208] ;  /* 0x0000820000067ab9 */ /* 0x000fe20000000a00 */
[----:B------:R-:W-:Y:S02]  /*d3f0*/  F2FP.BF16.F32.PACK_AB R33, R33, R34 ;  /* 0x000000222121723e */ /* 0x000fe400000010ff */
[----:B------:R-:W-:Y:S02]  /*d400*/  F2FP.BF16.F32.PACK_AB R34, R57, R60 ;  /* 0x0000003c3922723e */ /* 0x000fe400000010ff */
[----:B------:R-:W3:Y:S01]  /*d410*/  LDC R60, c[0x0][0xbe8] ;  /* 0x0002fa00ff3c7b82 */ /* 0x000ee20000000800 */
[----:B------:R-:W-:-:S02]  /*d420*/  F2FP.BF16.F32.PACK_AB R32, R32, R61 ;  /* 0x0000003d2020723e */ /* 0x000fc400000010ff */
[----:B------:R-:W-:Y:S02]  /*d430*/  F2FP.BF16.F32.PACK_AB R35, R35, R54 ;  /* 0x000000362323723e */ /* 0x000fe400000010ff */
[----:B------:R-:W-:Y:S02]  /*d440*/  F2FP.BF16.F32.PACK_AB R56, R53, R56 ;  /* 0x000000383538723e */ /* 0x000fe400000010ff */
[----:B------:R-:W-:Y:S02]  /*d450*/  F2FP.BF16.F32.PACK_AB R57, R43, R46 ;  /* 0x0000002e2b39723e */ /* 0x000fe400000010ff */
[----:B------:R-:W-:Y:S02]  /*d460*/  F2FP.BF16.F32.PACK_AB R44, R41, R44 ;  /* 0x0000002c292c723e */ /* 0x000fe400000010ff */
[----:B------:R-:W-:Y:S02]  /*d470*/  F2FP.BF16.F32.PACK_AB R46, R29, R40 ;  /* 0x000000281d2e723e */ /* 0x000fe400000010ff */
[----:B------:R-:W-:-:S02]  /*d480*/  MOV R20, R28 ;  /* 0x0000001c00147202 */ /* 0x000fc40000000f00 */
[----:B--2---:R-:W-:-:S03]  /*d490*/  MOV R21, R5 ;  /* 0x0000000500157202 */ /* 0x004fc60000000f00 */
[----:B------:R-:W-:-:S03]  /*d4a0*/  IMAD.WIDE R4, R230, 0x2, R20 ;  /* 0x00000002e6047825 */ /* 0x000fc600078e0214 */
[C---:B------:R-:W-:Y:S02]  /*d4b0*/  LOP3.LUT R9, R4.reuse, 0x380, RZ, 0xc0, !PT ;  /* 0x0000038004097812 */ /* 0x040fe400078ec0ff */
[C---:B------:R-:W-:Y:S02]  /*d4c0*/  IADD3 R63, P5, R4.reuse, 0x40, RZ ;  /* 0x00000040043f7810 */ /* 0x040fe40007fbe0ff */
[----:B------:R-:W-:Y:S02]  /*d4d0*/  SHF.R.U64 R9, R9, 0x3, RZ ;  /* 0x0000000309097819 */ /* 0x000fe400000012ff */
[C---:B------:R-:W-:Y:S01]  /*d4e0*/  IADD3 R59, P6, R4.reuse, 0x20, RZ ;  /* 0x00000020043b7810 */ /* 0x040fe20007fde0ff */
[----:B------:R-:W-:Y:S01]  /*d4f0*/  IMAD.X R25, RZ, RZ, R5, P5 ;  /* 0x000000ffff197224 */ /* 0x000fe200028e0605 */
[C---:B------:R-:W-:Y:S02]  /*d500*/  IADD3 R67, P4, R4.reuse, 0x60, RZ ;  /* 0x0000006004437810 */ /* 0x040fe40007f9e0ff */
[----:B------:R-:W-:-:S02]  /*d510*/  IADD3 R71, P3, R4, 0x4000, RZ ;  /* 0x0000400004477810 */ /* 0x000fc40007f7e0ff */
[C---:B------:R-:W-:Y:S01]  /*d520*/  IADD3 R75, P2, R4.reuse, 0x4020, RZ ;  /* 0x00004020044b7810 */ /* 0x040fe20007f5e0ff */
[--C-:B------:R-:W-:Y:S01]  /*d530*/  IMAD.X R15, RZ, RZ, R5.reuse, P4 ;  /* 0x000000ffff0f7224 */ /* 0x100fe200020e0605 */
[C---:B------:R-:W-:Y:S01]  /*d540*/  IADD3 R79, P1, R4.reuse, 0x4040, RZ ;  /* 0x00004040044f7810 */ /* 0x040fe20007f3e0ff */
[--C-:B------:R-:W-:Y:S01]  /*d550*/  IMAD.X R13, RZ, RZ, R5.reuse, P3 ;  /* 0x000000ffff0d7224 */ /* 0x100fe200018e0605 */
[----:B------:R-:W-:Y:S01]  /*d560*/  BAR.SYNC.DEFER_BLOCKING 0x1, 0x100 ;  /* 0x0044000000007b1d */ /* 0x000fe20000010000 */
[----:B------:R-:W-:Y:S01]  /*d570*/  IADD3 R81, P0, R4, 0x4060, RZ ;  /* 0x0000406004517810 */ /* 0x000fe20007f1e0ff */
[--C-:B------:R-:W-:Y:S01]  /*d580*/  IMAD.X R11, RZ, RZ, R5.reuse, P2 ;  /* 0x000000ffff0b7224 */ /* 0x100fe200010e0605 */
[----:B------:R-:W-:Y:S01]  /*d590*/  LOP3.LUT R4, R9, R4, RZ, 0x3c, !PT ;  /* 0x0000000409047212 */ /* 0x000fe200078e3cff */
[--C-:B------:R-:W-:Y:S01]  /*d5a0*/  IMAD.X R9, RZ, RZ, R5.reuse, P1 ;  /* 0x000000ffff097224 */ /* 0x100fe200008e0605 */
[----:B------:R-:W-:Y:S01]  /*d5b0*/  LOP3.LUT R14, R63, 0x380, RZ, 0xc0, !PT ;  /* 0x000003803f0e7812 */ /* 0x000fe200078ec0ff */
[----:B------:R-:W-:Y:S01]  /*d5c0*/  IMAD.X R31, RZ, RZ, R5, P0 ;  /* 0x000000ffff1f7224 */ /* 0x000fe200000e0605 */
[----:B------:R-:W-:-:S02]  /*d5d0*/  LOP3.LUT R12, R59, 0x380, RZ, 0xc0, !PT ;  /* 0x000003803b0c7812 */ /* 0x000fc400078ec0ff */
[----:B------:R-:W-:Y:S02]  /*d5e0*/  LOP3.LUT R30, R67, 0x380, RZ, 0xc0, !PT ;  /* 0x00000380431e7812 */ /* 0x000fe400078ec0ff */
[----:B-1----:R-:W-:Y:S02]  /*d5f0*/  LOP3.LUT R48, R71, 0x380, RZ, 0xc0, !PT ;  /* 0x0000038047307812 */ /* 0x002fe400078ec0ff */
[-C--:B------:R-:W-:Y:S02]  /*d600*/  IADD3.X R27, RZ, R5.reuse, RZ, P6, !PT ;  /* 0x00000005ff1b7210 */ /* 0x080fe400037fe4ff */
[----:B------:R-:W-:Y:S02]  /*d610*/  SHF.R.U64 R14, R14, 0x3, RZ ;  /* 0x000000030e0e7819 */ /* 0x000fe400000012ff */
[----:B------:R-:W-:Y:S02]  /*d620*/  MOV R70, R4 ;  /* 0x0000000400467202 */ /* 0x000fe40000000f00 */
[----:B------:R-:W-:-:S02]  /*d630*/  SHF.R.U64 R12, R12, 0x3, RZ ;  /* 0x000000030c0c7819 */ /* 0x000fc400000012ff */
[----:B------:R-:W-:Y:S02]  /*d640*/  SHF.R.U64 R30, R30, 0x3, RZ ;  /* 0x000000031e1e7819 */ /* 0x000fe400000012ff */
[----:B------:R-:W-:Y:S02]  /*d650*/  F2FP.BF16.F32.PACK_AB R4, R106, R111 ;  /* 0x0000006f6a04723e */ /* 0x000fe400000010ff */
[----:B------:R-:W-:Y:S02]  /*d660*/  F2FP.BF16.F32.PACK_AB R5, R10, R109 ;  /* 0x0000006d0a05723e */ /* 0x000fe400000010ff */
[----:B------:R-:W-:Y:S02]  /*d670*/  SHF.R.U64 R48, R48, 0x3, RZ ;  /* 0x0000000330307819 */ /* 0x000fe400000012ff */
[----:B------:R-:W-:Y:S01]  /*d680*/  LOP3.LUT R24, R14, R63, RZ, 0x3c, !PT ;  /* 0x0000003f0e187212 */ /* 0x000fe200078e3cff */
[----:B------:R1:W-:Y:S01]  /*d690*/  STSM.16.M88.4 [R70], R4 ;  /* 0x0000000446007844 */ /* 0x0003e20000000200 */
[----:B------:R-:W-:-:S02]  /*d6a0*/  LOP3.LUT R26, R12, R59, RZ, 0x3c, !PT ;  /* 0x0000003b0c1a7212 */ /* 0x000fc400078e3cff */
[----:B------:R-:W-:Y:S02]  /*d6b0*/  LOP3.LUT R14, R30, R67, RZ, 0x3c, !PT ;  /* 0x000000431e0e7212 */ /* 0x000fe400078e3cff */
[----:B------:R-:W-:Y:S02]  /*d6c0*/  LOP3.LUT R12, R48, R71, RZ, 0x3c, !PT ;  /* 0x00000047300c7212 */ /* 0x000fe400078e3cff */
[----:B------:R-:W-:Y:S02]  /*d6d0*/  LOP3.LUT R10, R75, 0x380, RZ, 0xc0, !PT ;  /* 0x000003804b0a7812 */ /* 0x000fe400078ec0ff */
[----:B------:R-:W-:Y:S02]  /*d6e0*/  LOP3.LUT R30, R79, 0x380, RZ, 0xc0, !PT ;  /* 0x000003804f1e7812 */ /* 0x000fe400078ec0ff */
[----:B------:R-:W-:Y:S02]  /*d6f0*/  LOP3.LUT R48, R81, 0x380, RZ, 0xc0, !PT ;  /* 0x0000038051307812 */ /* 0x000fe400078ec0ff */
[----:B------:R-:W-:-:S02]  /*d700*/  SHF.R.U64 R10, R10, 0x3, RZ ;  /* 0x000000030a0a7819 */ /* 0x000fc400000012ff */
[----:B------:R-:W-:Y:S01]  /*d710*/  SHF.R.U64 R30, R30, 0x3, RZ ;  /* 0x000000031e1e7819 */ /* 0x000fe200000012ff */
[----:B-1----:R-:W1:Y:S01]  /*d720*/  LDC.64 R70, c[0x0][0xc00] ;  /* 0x00030000ff467b82 */ /* 0x002e620000000a00 */
[----:B------:R-:W-:Y:S02]  /*d730*/  SHF.R.U64 R48, R48, 0x3, RZ ;  /* 0x0000000330307819 */ /* 0x000fe400000012ff */
[----:B------:R-:W-:Y:S02]  /*d740*/  LOP3.LUT R10, R10, R75, RZ, 0x3c, !PT ;  /* 0x0000004b0a0a7212 */ /* 0x000fe400078e3cff */
[----:B------:R-:W-:Y:S02]  /*d750*/  LOP3.LUT R8, R30, R79, RZ, 0x3c, !PT ;  /* 0x0000004f1e087212 */ /* 0x000fe400078e3cff */
[----:B------:R-:W-:Y:S02]  /*d760*/  LOP3.LUT R30, R48, R81, RZ, 0x3c, !PT ;  /* 0x00000051301e7212 */ /* 0x000fe400078e3cff */
[----:B------:R-:W-:-:S02]  /*d770*/  MOV R62, R10 ;  /* 0x0000000a003e7202 */ /* 0x000fc40000000f00 */
[----:B------:R-:W-:Y:S02]  /*d780*/  MOV R48, R8 ;  /* 0x0000000800307202 */ /* 0x000fe40000000f00 */
[----:B------:R-:W-:Y:S02]  /*d790*/  MOV R67, R26 ;  /* 0x0000001a00437202 */ /* 0x000fe40000000f00 */
[----:B------:R-:W-:Y:S02]  /*d7a0*/  F2FP.BF16.F32.PACK_AB R8, R104, R105 ;  /* 0x000000696808723e */ /* 0x000fe400000010ff */
[----:B------:R-:W-:Y:S02]  /*d7b0*/  F2FP.BF16.F32.PACK_AB R9, R102, R103 ;  /* 0x000000676609723e */ /* 0x000fe400000010ff */
[----:B------:R-:W-:Y:S02]  /*d7c0*/  F2FP.BF16.F32.PACK_AB R10, R100, R101 ;  /* 0x00000065640a723e */ /* 0x000fe400000010ff */
[----:B------:R-:W-:-:S02]  /*d7d0*/  F2FP.BF16.F32.PACK_AB R11, R84, R85 ;  /* 0x00000055540b723e */ /* 0x000fc400000010ff */
[----:B------:R-:W-:Y:S02]  /*d7e0*/  MOV R59, R24 ;  /* 0x00000018003b7202 */ /* 0x000fe40000000f00 */
[----:B------:R-:W-:Y:S01]  /*d7f0*/  F2FP.BF16.F32.PACK_AB R4, R98, R99 ;  /* 0x000000636204723e */ /* 0x000fe200000010ff */
[----:B------:R2:W-:Y:S01]  /*d800*/  STSM.16.M88.4 [R67], R8 ;  /* 0x0000000843007844 */ /* 0x0005e20000000200 */
[----:B------:R-:W-:Y:S02]  /*d810*/  F2FP.BF16.F32.PACK_AB R5, R77, R80 ;  /* 0x000000504d05723e */ /* 0x000fe400000010ff */
[----:B------:R-:W-:Y:S02]  /*d820*/  F2FP.BF16.F32.PACK_AB R6, R96, R97 ;  /* 0x000000616006723e */ /* 0x000fe400000010ff */
[----:B------:R-:W-:Y:S02]  /*d830*/  F2FP.BF16.F32.PACK_AB R7, R73, R76 ;  /* 0x0000004c4907723e */ /* 0x000fe400000010ff */
[----:B------:R-:W-:-:S02]  /*d840*/  MOV R66, R14 ;  /* 0x0000000e00427202 */ /* 0x000fc40000000f00 */
[----:B------:R-:W-:Y:S01]  /*d850*/  MOV R63, R12 ;  /* 0x0000000c003f7202 */ /* 0x000fe20000000f00 */
[----:B------:R4:W-:Y:S01]  /*d860*/  STSM.16.M88.4 [R59], R4 ;  /* 0x000000043b007844 */ /* 0x0009e20000000200 */
[----:B------:R-:W-:Y:S02]  /*d870*/  F2FP.BF16.F32.PACK_AB R12, R94, R95 ;  /* 0x0000005f5e0c723e */ /* 0x000fe400000010ff */
[----:B------:R-:W-:Y:S02]  /*d880*/  F2FP.BF16.F32.PACK_AB R13, R69, R72 ;  /* 0x00000048450d723e */ /* 0x000fe400000010ff */
[----:B------:R-:W-:Y:S02]  /*d890*/  F2FP.BF16.F32.PACK_AB R14, R92, R93 ;  /* 0x0000005d5c0e723e */ /* 0x000fe400000010ff */
[----:B--2---:R-:W-:Y:S02]  /*d8a0*/  SHF.L.U64.HI R10, R22, 0x2, R222 ;  /* 0x00000002160a7819 */ /* 0x004fe400000102de */
[----:B------:R-:W-:-:S02]  /*d8b0*/  F2FP.BF16.F32.PACK_AB R15, R65, R68 ;  /* 0x00000044410f723e */ /* 0x000fc400000010ff */
[----:B------:R-:W-:Y:S02]  /*d8c0*/  F2FP.BF16.F32.PACK_AB R24, R90, R91 ;  /* 0x0000005b5a18723e */ /* 0x000fe400000010ff */
[----:B------:R-:W-:Y:S01]  /*d8d0*/  F2FP.BF16.F32.PACK_AB R25, R55, R64 ;  /* 0x000000403719723e */ /* 0x000fe200000010ff */
[----:B------:R2:W-:Y:S01]  /*d8e0*/  STSM.16.M88.4 [R66], R12 ;  /* 0x0000000c42007844 */ /* 0x0005e20000000200 */
[----:B------:R-:W-:Y:S01]  /*d8f0*/  F2FP.BF16.F32.PACK_AB R26, R88, R89 ;  /* 0x00000059581a723e */ /* 0x000fe200000010ff */
[----:B----4-:R-:W-:Y:S01]  /*d900*/  IMAD.SHL.U32 R5, R22, 0x4, RZ ;  /* 0x0000000416057824 */ /* 0x010fe200078e00ff */
[----:B------:R-:W-:Y:S02]  /*d910*/  F2FP.BF16.F32.PACK_AB R27, R47, R58 ;  /* 0x0000003a2f1b723e */ /* 0x000fe400000010ff */
[----:B------:R-:W-:Y:S02]  /*d920*/  F2FP.BF16.F32.PACK_AB R58, R45, R52 ;  /* 0x000000342d3a723e */ /* 0x000fe400000010ff */
[----:B-1----:R-:W-:Y:S01]  /*d930*/  IADD3 R6, P1, R5, R70, RZ ;  /* 0x0000004605067210 */ /* 0x002fe20007f3e0ff */
[----:B------:R2:W-:Y:S01]  /*d940*/  STSM.16.M88.4 [R63], R24 ;  /* 0x000000183f007844 */ /* 0x0005e20000000200 */
[----:B------:R-:W-:-:S02]  /*d950*/  F2FP.BF16.F32.PACK_AB R59, R39, R42 ;  /* 0x0000002a273b723e */ /* 0x000fc400000010ff */
[----:B------:R-:W-:Y:S01]  /*d960*/  MOV R31, R30 ;  /* 0x0000001e001f7202 */ /* 0x000fe20000000f00 */
[----:B------:R-:W-:Y:S01]  /*d970*/  IMAD.X R7, R10, 0x1, R71, P1 ;  /* 0x000000010a077824 */ /* 0x000fe200008e0647 */
[----:B------:R-:W-:Y:S01]  /*d980*/  F2FP.BF16.F32.PACK_AB R45, R37, R38 ;  /* 0x00000026252d723e */ /* 0x000fe200000010ff */
[----:B------:R2:W-:Y:S01]  /*d990*/  STSM.16.M88.4 [R62], R32 ;  /* 0x000000203e007844 */ /* 0x0005e20000000200 */
[----:B------:R-:W-:Y:S02]  /*d9a0*/  F2FP.BF16.F32.PACK_AB R47, R87, R36 ;  /* 0x00000024572f723e */ /* 0x000fe400000010ff */
[----:B---3--:R-:W-:Y:S01]  /*d9b0*/  ISETP.NE.AND P1, PT, R60, 0x1, PT ;  /* 0x000000013c00780c */ /* 0x008fe20003f25270 */
[----:B------:R2:W-:Y:S01]  /*d9c0*/  STSM.16.M88.4 [R48], R56 ;  /* 0x0000003830007844 */ /* 0x0005e20000000200 */
[----:B------:R-:W-:Y:S02]  /*d9d0*/  ISETP.NE.U32.AND P2, PT, RZ, UR4, PT ;  /* 0x00000004ff007c0c */ /* 0x000fe4000bf45070 */
[----:B------:R-:W-:Y:S01]  /*d9e0*/  ISETP.NE.U32.AND P0, PT, R70, RZ, PT ;  /* 0x000000ff4600720c */ /* 0x000fe20003f05070 */
[----:B------:R2:W-:Y:S01]  /*d9f0*/  STSM.16.M88.4 [R31], R44 ;  /* 0x0000002c1f007844 */ /* 0x0005e20000000200 */
[----:B------:R-:W-:Y:S01]  /*da00*/  BAR.SYNC.DEFER_BLOCKING 0x1, 0x100 ;  /* 0x0044000000007b1d */ /* 0x000fe20000010000 */
[----:B------:R-:W-:-:S02]  /*da10*/  ISETP.NE.AND.EX P2, PT, RZ, UR5, PT, P2 ;  /* 0x00000005ff007c0c */ /* 0x000fc4000bf45320 */
[----:B------:R-:W-:Y:S02]  /*da20*/  ISETP.NE.AND.EX P0, PT, R71, RZ, PT, P0 ;  /* 0x000000ff4700720c */ /* 0x000fe40003f05300 */
[----:B------:R-:W-:-:S03]  /*da30*/  MOV R30, RZ ;  /* 0x000000ff001e7202 */ /* 0x000fc60000000f00 */
[----:B------:R-:W1:Y:S08]  /*da40*/  @P1 LDC R8, c[0x0][0xbec] ;  /* 0x0002fb00ff081b82 */ /* 0x000e700000000800 */
[----:B------:R-:W3:Y:S01]  /*da50*/  @P1 LDC R11, c[0x0][0xbf0] ;  /* 0x0002fc00ff0b1b82 */ /* 0x000ee20000000800 */
[----:B------:R-:W-:Y:S01]  /*da60*/  @P2 IADD3 R4, P3, R5, UR4, RZ ;  /* 0x0000000405042c10 */ /* 0x000fe2000ff7e0ff */
[----:B------:R-:W-:-:S02]  /*da70*/  ULDC UR4, c[0x0][0xa88] ;  /* 0x0002a20000047ab9 */ /* 0x000fc40000000800 */
[----:B------:R-:W-:Y:S01]  /*da80*/  IMAD.U32 R9, RZ, RZ, UR4 ;  /* 0x00000004ff097e24 */ /* 0x000fe2000f8e00ff */
[----:B------:R-:W-:Y:S01]  /*da90*/  @P2 IADD3.X R5, R10, UR5, RZ, P3, !PT ;  /* 0x000000050a052c10 */ /* 0x000fe20009ffe4ff */
[----:B------:R2:W5:Y:S04]  /*daa0*/  @P0 LDG.E R30, desc[UR6][R6.64] ;  /* 0x00000006061e0981 */ /* 0x000568000c1e1900 */
[----:B------:R2:W5:Y:S01]  /*dab0*/  @P2 LDG.E R9, desc[UR6][R4.64] ;  /* 0x0000000604092981 */ /* 0x000562000c1e1900 */
[----:B------:R-:W-:Y:S05]  /*dac0*/  @P2 BRA `(.L_x_386) ;  /* 0x0000000000142947 */ /* 0x000fea0003800000 */
[----:B------:R-:W-:Y:S05]  /*dad0*/  @!P0 BRA `(.L_x_386) ;  /* 0x0000000000108947 */ /* 0x000fea0003800000 */
[----:B------:R-:W-:Y:S02]  /*dae0*/  ULDC.64 UR4, c[0x0][0x208] ;  /* 0x0000820000047ab9 */ /* 0x000fe40000000a00 */
[----:B--2---:R-:W2:Y:S04]  /*daf0*/  LDG.E R4, desc[UR4][R6.64] ;  /* 0x0000000406047981 */ /* 0x004ea8000c1e1900 */
[----:B-----5:R-:W2:Y:S02]  /*db00*/  LDG.E R9, desc[UR4][R6.64+0x4] ;  /* 0x0000040406097981 */ /* 0x020ea4000c1e1900 */
[----:B--2---:R-:W-:-:S07]  /*db10*/  IMAD.IADD R9, R9, 0x1, -R4 ;  /* 0x0000000109097824 */ /* 0x004fce00078e0a04 */
.L_x_386:
[----:B------:R-:W-:Y:S01]  /*db20*/  SHF.R.S32.HI R29, RZ, 0x1f, R220 ;  /* 0x0000001fff1d7819 */ /* 0x000fe200000114dc */
[----:B--2---:R-:W-:Y:S01]  /*db30*/  IMAD R15, R221, 0x80, R229 ;  /* 0x00000080dd0f7824 */ /* 0x004fe200078e02e5 */
[----:B------:R-:W-:Y:S01]  /*db40*/  ULDC.64 UR4, c[0x0][0xb90] ;  /* 0x0002e40000047ab9 */ /* 0x000fe20000000a00 */
[----:B-----5:R-:W-:Y:S01]  /*db50*/  SHF.R.S32.HI R31, RZ, 0x1f, R30 ;  /* 0x0000001fff1f7819 */ /* 0x020fe2000001141e */
[----:B------:R-:W-:Y:S01]  /*db60*/  IMAD R59, R9, R60, RZ ;  /* 0x0000003c093b7224 */ /* 0x000fe200078e02ff */
[----:B------:R-:W-:Y:S01]  /*db70*/  SEL R222, R222, RZ, !P0 ;  /* 0x000000ffdede7207 */ /* 0x000fe20004000000 */
[----:B------:R-:W-:Y:S01]  /*db80*/  IMAD R5, R29, UR4, RZ ;  /* 0x000000041d057c24 */ /* 0x000fe2000f8e02ff */
[----:B------:R-:W-:Y:S01]  /*db90*/  SEL R57, R22, RZ, !P0 ;  /* 0x000000ff16397207 */ /* 0x000fe20004000000 */
[----:B-1----:R-:W-:Y:S01]  /*dba0*/  @P1 IMAD.HI.U32 R6, R15, R8, RZ ;  /* 0x000000080f061227 */ /* 0x002fe200078e00ff */
[----:B------:R-:W-:Y:S01]  /*dbb0*/  LEA R22, R221, R227, 0x7 ;  /* 0x000000e3dd167211 */ /* 0x000fe200078e38ff */
[----:B------:R-:W-:-:S02]  /*dbc0*/  ULDC.64 UR6, c[0x0][0x208] ;  /* 0x0000820000067ab9 */ /* 0x000fc40000000a00 */
[----:B------:R-:W-:Y:S01]  /*dbd0*/  IMAD.MOV.U32 R7, RZ, RZ, R15 ;  /* 0x000000ffff077224 */ /* 0x000fe200078e000f */
[----:B---3--:R-:W-:Y:S01]  /*dbe0*/  @P1 SHF.R.U32.HI R7, RZ, R11, R6 ;  /* 0x0000000bff071219 */ /* 0x008fe20000011606 */
[C---:B------:R-:W-:Y:S02]  /*dbf0*/  IMAD R13, R220.reuse, UR5, R5 ;  /* 0x00000005dc0d7c24 */ /* 0x040fe4000f8e0205 */
[----:B------:R-:W-:Y:S01]  /*dc00*/  IMAD.WIDE.U32 R4, R220, UR4, R30 ;  /* 0x00000004dc047c25 */ /* 0x000fe2000f8e001e */
[----:B------:R-:W-:-:S03]  /*dc10*/  ULDC.64 UR4, c[0x0][0xb98] ;  /* 0x0002e60000047ab9 */ /* 0x000fc60000000a00 */
[----:B------:R-:W-:Y:S02]  /*dc20*/  IMAD R11, R223, 0x40, R17 ;  /* 0x00000040df0b7824 */ /* 0x000fe400078e0211 */
[----:B------:R-:W-:Y:S02]  /*dc30*/  IMAD.IADD R5, R5, 0x1, R13 ;  /* 0x0000000105057824 */ /* 0x000fe400078e020d */
[----:B------:R-:W-:Y:S02]  /*dc40*/  IMAD.MOV R13, RZ, RZ, -R7 ;  /* 0x000000ffff0d7224 */ /* 0x000fe400078e0a07 */
[----:B------:R-:W-:-:S04]  /*dc50*/  IMAD.WIDE R20, R11, 0x2, R20 ;  /* 0x000000020b147825 */ /* 0x000fc800078e0214 */
[----:B------:R-:W-:Y:S01]  /*dc60*/  IMAD R6, R222, UR4, RZ ;  /* 0x00000004de067c24 */ /* 0x000fe2000f8e02ff */
[C---:B------:R-:W-:Y:S01]  /*dc70*/  IADD3 R25, P0, R20.reuse, 0x1000, RZ ;  /* 0x0000100014197810 */ /* 0x040fe20007f1e0ff */
[C---:B------:R-:W-:Y:S01]  /*dc80*/  IMAD.WIDE.U32 R4, R57.reuse, UR4, R4 ;  /* 0x0000000439047c25 */ /* 0x040fe2000f8e0004 */
[C---:B------:R-:W-:Y:S02]  /*dc90*/  IADD3 R45, P6, R20.reuse, 0x4000, RZ ;  /* 0x00004000142d7810 */ /* 0x040fe40007fde0ff */
[----:B------:R-:W-:Y:S01]  /*dca0*/  IADD3 R41, P5, R20, 0x5000, RZ ;  /* 0x0000500014297810 */ /* 0x000fe20007fbe0ff */
[----:B------:R-:W-:Y:S01]  /*dcb0*/  IMAD R11, R60, R13, R15 ;  /* 0x0000000d3c0b7224 */ /* 0x000fe200078e020f */
[----:B------:R-:W-:Y:S01]  /*dcc0*/  SHF.R.S32.HI R13, RZ, 0x1f, R7 ;  /* 0x0000001fff0d7819 */ /* 0x000fe20000011407 */
[----:B------:R-:W-:Y:S01]  /*dcd0*/  IMAD R8, R57, UR5, R6 ;  /* 0x0000000539087c24 */ /* 0x000fe2000f8e0206 */
[----:B------:R-:W-:Y:S01]  /*dce0*/  IADD3 R4, P2, R7, R4, RZ ;  /* 0x0000000407047210 */ /* 0x000fe20007f5e0ff */
[----:B------:R-:W-:Y:S01]  /*dcf0*/  ULDC.64 UR4, c[0x0][0xb88] ;  /* 0x0002e20000047ab9 */ /* 0x000fe20000000a00 */
[----:B------:R-:W-:-:S02]  /*dd00*/  SHF.R.S32.HI R6, RZ, 0x1f, R11 ;  /* 0x0000001fff067819 */ /* 0x000fc4000001140b */
[----:B------:R-:W-:Y:S02]  /*dd10*/  IADD3.X R5, R13, R5, R8, P2, !PT ;  /* 0x000000050d057210 */ /* 0x000fe400017fe408 */
[----:B------:R-:W-:Y:S01]  /*dd20*/  IADD3 R15, P3, R20, 0x2000, RZ ;  /* 0x00002000140f7810 */ /* 0x000fe20007f7e0ff */
[----:B------:R-:W-:Y:S01]  /*dd30*/  IMAD R8, R6, UR4, RZ ;  /* 0x0000000406087c24 */ /* 0x000fe2000f8e02ff */
[----:B------:R-:W-:Y:S01]  /*dd40*/  LOP3.LUT R12, R25, 0x380, RZ, 0xc0, !PT ;  /* 0x00000380190c7812 */ /* 0x000fe200078ec0ff */
[----:B------:R-:W-:Y:S01]  /*dd50*/  IMAD.WIDE.U32 R4, R11, UR4, R4 ;  /* 0x000000040b047c25 */ /* 0x000fe2000f8e0004 */
[----:B------:R-:W-:Y:S02]  /*dd60*/  LOP3.LUT R7, R15, 0x380, RZ, 0xc0, !PT ;  /* 0x000003800f077812 */ /* 0x000fe400078ec0ff */
[----:B------:R-:W-:Y:S01]  /*dd70*/  LOP3.LUT R44, R45, 0x380, RZ, 0xc0, !PT ;  /* 0x000003802d2c7812 */ /* 0x000fe200078ec0ff */
[----:B------:R-:W-:Y:S01]  /*dd80*/  IMAD R13, R11, UR5, R8 ;  /* 0x000000050b0d7c24 */ /* 0x000fe2000f8e0208 */
[----:B------:R-:W-:Y:S01]  /*dd90*/  ULDC.64 UR4, c[0x0][0xb50] ;  /* 0x0002d40000047ab9 */ /* 0x000fe20000000a00 */
[----:B------:R-:W-:-:S02]  /*dda0*/  SHF.R.U64 R6, R7, 0x3, RZ ;  /* 0x0000000307067819 */ /* 0x000fc400000012ff */
[----:B------:R-:W-:Y:S01]  /*ddb0*/  IMAD.IADD R5, R5, 0x1, R13 ;  /* 0x0000000105057824 */ /* 0x000fe200078e020d */
[----:B------:R-:W-:Y:S01]  /*ddc0*/  LEA R10, P4, R4, UR4, 0x2 ;  /* 0x00000004040a7c11 */ /* 0x000fe2000f8810ff */
[----:B------:R-:W-:Y:S01]  /*ddd0*/  IMAD.X R13, RZ, RZ, R21, P0 ;  /* 0x000000ffff0d7224 */ /* 0x000fe200000e0615 */
[----:B------:R-:W-:Y:S02]  /*dde0*/  IADD3 R7, P2, R20, 0x3000, RZ ;  /* 0x0000300014077810 */ /* 0x000fe40007f5e0ff */
[----:B------:R-:W-:Y:S01]  /*ddf0*/  LEA.HI.X R14, R4, UR5, R5, 0x2, P4 ;  /* 0x00000005040e7c11 */ /* 0x000fe2000a0f1405 */
[----:B------:R-:W-:Y:S01]  /*de00*/  SHFL.IDX PT, R52, R10, RZ, 0x1c1f ;  /* 0x001c1fff0a347589 */ /* 0x000fe200000e0000 */
[----:B------:R-:W-:Y:S01]  /*de10*/  LOP3.LUT P0, RZ, R225, 0x3, RZ, 0xc0, !PT ;  /* 0x00000003e1ff7812 */ /* 0x000fe2000780c0ff */
[C---:B------:R-:W-:Y:S01]  /*de20*/  VIADD R4, R22.reuse, 0x8 ;  /* 0x0000000816047836 */ /* 0x040fe20000000000 */
[----:B------:R-:W-:Y:S01]  /*de30*/  LOP3.LUT R8, R7, 0x380, RZ, 0xc0, !PT ;  /* 0x0000038007087812 */ /* 0x000fe200078ec0ff */
[----:B------:R-:W1:Y:S01]  /*de40*/  SHFL.IDX PT, R53, R14, RZ, 0x1c1f ;  /* 0x001c1fff0e357589 */ /* 0x000e6200000e0000 */
[----:B------:R-:W-:Y:S01]  /*de50*/  IMAD.X R9, RZ, RZ, R21, P2 ;  /* 0x000000ffff097224 */ /* 0x000fe200010e0615 */
[-C--:B------:R-:W-:Y:S01]  /*de60*/  ISETP.GE.OR P2, PT, R22, R59.reuse, P0 ;  /* 0x0000003b1600720c */ /* 0x080fe20000746670 */
[----:B------:R-:W-:Y:S01]  /*de70*/  ULDC.64 UR4, c[0x0][0xaa0] ;  /* 0x0002a80000047ab9 */ /* 0x000fe20000000a00 */
[----:B------:R-:W-:Y:S01]  /*de80*/  SHFL.IDX PT, R54, R10, 0x1, 0x1c1f ;  /* 0x003c1f000a367f89 */ /* 0x000fe200000e0000 */
[----:B------:R-:W-:-:S02]  /*de90*/  ISETP.GE.OR P0, PT, R4, R59, P0 ;  /* 0x0000003b0400720c */ /* 0x000fc40000706670 */
[C---:B------:R-:W-:Y:S01]  /*dea0*/  IADD3 R37, P4, R20.reuse, 0x6000, RZ ;  /* 0x0000600014257810 */ /* 0x040fe20007f9e0ff */
[----:B------:R-:W2:Y:S01]  /*deb0*/  SHFL.IDX PT, R55, R14, 0x1, 0x1c1f ;  /* 0x003c1f000e377f89 */ /* 0x000ea200000e0000 */
[----:B------:R-:W-:Y:S02]  /*dec0*/  LOP3.LUT R11, R20, 0x380, RZ, 0xc0, !PT ;  /* 0x00000380140b7812 */ /* 0x000fe400078ec0ff */
[----:B------:R-:W-:Y:S02]  /*ded0*/  SHF.R.U64 R8, R8, 0x3, RZ ;  /* 0x0000000308087819 */ /* 0x000fe400000012ff */
[----:B------:R-:W-:Y:S02]  /*dee0*/  LOP3.LUT R40, R41, 0x380, RZ, 0xc0, !PT ;  /* 0x0000038029287812 */ /* 0x000fe400078ec0ff */
[----:B------:R-:W-:Y:S02]  /*def0*/  LOP3.LUT R36, R37, 0x380, RZ, 0xc0, !PT ;  /* 0x0000038025247812 */ /* 0x000fe400078ec0ff */
[----:B------:R-:W-:-:S02]  /*df00*/  SHF.R.U64 R11, R11, 0x3, RZ ;  /* 0x000000030b0b7819 */ /* 0x000fc400000012ff */
[----:B------:R-:W-:Y:S01]  /*df10*/  LOP3.LUT R8, R8, R7, RZ, 0x3c, !PT ;  /* 0x0000000708087212 */ /* 0x000fe200078e3cff */
[--C-:B------:R-:W-:Y:S01]  /*df20*/  IMAD.X R7, RZ, RZ, R21.reuse, P3 ;  /* 0x000000ffff077224 */ /* 0x100fe200018e0615 */
[----:B------:R-:W-:Y:S02]  /*df30*/  IADD3 R5, P3, R20, 0x7000, RZ ;  /* 0x0000700014057810 */ /* 0x000fe40007f7e0ff */
[----:B------:R-:W-:Y:S01]  /*df40*/  SHF.R.U64 R12, R12, 0x3, RZ ;  /* 0x000000030c0c7819 */ /* 0x000fe200000012ff */
[----:B-1----:R1:W-:Y:S01]  /*df50*/  @!P2 ST.E desc[UR6][R52.64], R0 ;  /* 0x000000003400a985 */ /* 0x0023e2000c101906 */
[----:B------:R-:W-:Y:S01]  /*df60*/  SHF.R.U64 R44, R44, 0x3, RZ ;  /* 0x000000032c2c7819 */ /* 0x000fe200000012ff */
[----:B------:R-:W-:Y:S01]  /*df70*/  IMAD.X R33, RZ, RZ, R21, P3 ;  /* 0x000000ffff217224 */ /* 0x000fe200018e0615 */
[----:B------:R-:W-:Y:S02]  /*df80*/  SHF.R.U64 R40, R40, 0x3, RZ ;  /* 0x0000000328287819 */ /* 0x000fe400000012ff */
[----:B------:R-:W-:-:S02]  /*df90*/  SHF.R.U64 R36, R36, 0x3, RZ ;  /* 0x0000000324247819 */ /* 0x000fc400000012ff */
[----:B------:R-:W-:Y:S01]  /*dfa0*/  LOP3.LUT R20, R11, R20, RZ, 0x3c, !PT ;  /* 0x000000140b147212 */ /* 0x000fe200078e3cff */
[----:B--2---:R2:W-:Y:S01]  /*dfb0*/  @!P0 ST.E desc[UR6][R54.64], R3 ;  /* 0x0000000336008985 */ /* 0x0045e2000c101906 */
[----:B------:R-:W-:Y:S02]  /*dfc0*/  LOP3.LUT R12, R12, R25, RZ, 0x3c, !PT ;  /* 0x000000190c0c7212 */ /* 0x000fe400078e3cff */
[----:B------:R-:W-:Y:S01]  /*dfd0*/  LOP3.LUT R44, R44, R45, RZ, 0x3c, !PT ;  /* 0x0000002d2c2c7212 */ /* 0x000fe200078e3cff */
[----:B-1----:R-:W1:Y:S01]  /*dfe0*/  @P1 LDC R53, c[0x0][0xbec] ;  /* 0x0002fb00ff351b82 */ /* 0x002e620000000800 */
[----:B------:R-:W-:Y:S01]  /*dff0*/  LOP3.LUT R40, R40, R41, RZ, 0x3c, !PT ;  /* 0x0000002928287212 */ /* 0x000fe200078e3cff */
[--C-:B------:R-:W-:Y:S01]  /*e000*/  IMAD.X R45, RZ, RZ, R21.reuse, P6 ;  /* 0x000000ffff2d7224 */ /* 0x100fe200030e0615 */
[----:B------:R-:W-:Y:S01]  /*e010*/  LOP3.LUT R36, R36, R37, RZ, 0x3c, !PT ;  /* 0x0000002524247212 */ /* 0x000fe200078e3cff */
[--C-:B------:R-:W-:Y:S01]  /*e020*/  IMAD.X R41, RZ, RZ, R21.reuse, P5 ;  /* 0x000000ffff297224 */ /* 0x100fe200028e0615 */
[----:B------:R3:W5:Y:S01]  /*e030*/  LD.E.128 R24, desc[UR6][R20.64] ;  /* 0x0000000614187980 */ /* 0x000762000c101d00 */
[----:B------:R-:W-:Y:S01]  /*e040*/  IMAD.X R37, RZ, RZ, R21, P4 ;  /* 0x000000ffff257224 */ /* 0x000fe200020e0615 */
[----:B------:R-:W-:Y:S01]  /*e050*/  LOP3.LUT R4, R5, 0x380, RZ, 0xc0, !PT ;  /* 0x0000038005047812 */ /* 0x000fe200078ec0ff */
[----:B--2---:R-:W-:Y:S01]  /*e060*/  IMAD R3, R31, UR4, RZ ;  /* 0x000000041f037c24 */ /* 0x004fe2000f8e02ff */
[----:B------:R-:W-:Y:S01]  /*e070*/  LOP3.LUT R6, R6, R15, RZ, 0x3c, !PT ;  /* 0x0000000f06067212 */ /* 0x000fe200078e3cff */
[----:B------:R-:W2:Y:S01]  /*e080*/  @P1 LDC R31, c[0x0][0xbf0] ;  /* 0x0002fc00ff1f1b82 */ /* 0x000ea20000000800 */
[----:B------:R-:W-:Y:S01]  /*e090*/  IMAD R0, R23, 0x20, R223 ;  /* 0x0000002017007824 */ /* 0x000fe200078e02df */
[----:B------:R-:W-:Y:S01]  /*e0a0*/  SHF.R.U64 R4, R4, 0x3, RZ ;  /* 0x0000000304047819 */ /* 0x000fe200000012ff */
[C---:B------:R-:W-:Y:S01]  /*e0b0*/  IMAD R3, R30.reuse, UR5, R3 ;  /* 0x000000051e037c24 */ /* 0x040fe2000f8e0203 */
[----:B------:R-:W5:Y:S01]  /*e0c0*/  LD.E.128 R12, desc[UR6][R12.64] ;  /* 0x000000060c0c7980 */ /* 0x000f62000c101d00 */
[----:B---3--:R-:W-:Y:S01]  /*e0d0*/  IMAD.WIDE.U32 R20, R30, UR4, RZ ;  /* 0x000000041e147c25 */ /* 0x008fe2000f8e00ff */
[----:B------:R-:W-:Y:S01]  /*e0e0*/  ULDC.64 UR4, c[0x0][0xae8] ;  /* 0x0002ba0000047ab9 */ /* 0x000fe20000000a00 */
[----:B------:R-:W-:Y:S01]  /*e0f0*/  LOP3.LUT R32, R4, R5, RZ, 0x3c, !PT ;  /* 0x0000000504207212 */ /* 0x000fe200078e3cff */
[----:B------:R-:W5:Y:S02]  /*e100*/  LD.E.128 R8, desc[UR6][R8.64] ;  /* 0x0000000608087980 */ /* 0x000f64000c101d00 */
[----:B------:R-:W-:Y:S01]  /*e110*/  IADD3 R21, R21, R3, RZ ;  /* 0x0000000315157210 */ /* 0x000fe20007ffe0ff */
[----:B------:R-:W-:Y:S01]  /*e120*/  IMAD R3, R29, UR4, RZ ;  /* 0x000000041d037c24 */ /* 0x000fe2000f8e02ff */
[----:B------:R-:W5:Y:S01]  /*e130*/  LD.E.128 R4, desc[UR6][R6.64] ;  /* 0x0000000606047980 */ /* 0x000f62000c101d00 */
[----:B------:R-:W-:-:S02]  /*e140*/  IMAD R30, R221, 0x80, R0 ;  /* 0x00000080dd1e7824 */ /* 0x000fc400078e0200 */
[C---:B------:R-:W-:Y:S01]  /*e150*/  IMAD R3, R220.reuse, UR5, R3 ;  /* 0x00000005dc037c24 */ /* 0x040fe2000f8e0203 */
[----:B------:R-:W5:Y:S01]  /*e160*/  LD.E.128 R44, desc[UR6][R44.64] ;  /* 0x000000062c2c7980 */ /* 0x000f62000c101d00 */
[----:B------:R-:W-:Y:S01]  /*e170*/  IMAD.WIDE.U32 R20, R220, UR4, R20 ;  /* 0x00000004dc147c25 */ /* 0x000fe2000f8e0014 */
[----:B------:R-:W-:Y:S02]  /*e180*/  ULDC.64 UR4, c[0x0][0xaf0] ;  /* 0x0002bc0000047ab9 */ /* 0x000fe40000000a00 */
[----:B------:R-:W5:Y:S01]  /*e190*/  LD.E.128 R40, desc[UR6][R40.64] ;  /* 0x0000000628287980 */ /* 0x000f62000c101d00 */
[----:B-1----:R-:W-:-:S03]  /*e1a0*/  @P1 IMAD.HI.U32 R0, R30, R53, RZ ;  /* 0x000000351e001227 */ /* 0x002fc600078e00ff */
[----:B------:R-:W5:Y:S01]  /*e1b0*/  LD.E.128 R36, desc[UR6][R36.64] ;  /* 0x0000000624247980 */ /* 0x000f62000c101d00 */
[----:B------:R-:W-:Y:S02]  /*e1c0*/  IMAD.IADD R21, R21, 0x1, R3 ;  /* 0x0000000115157824 */ /* 0x000fe400078e0203 */
[----:B------:R-:W-:Y:S01]  /*e1d0*/  IMAD.MOV.U32 R3, RZ, RZ, R30 ;  /* 0x000000ffff037224 */ /* 0x000fe200078e001e */
[----:B--2---:R-:W-:Y:S01]  /*e1e0*/  @P1 SHF.R.U32.HI R3, RZ, R31, R0 ;  /* 0x0000001fff031219 */ /* 0x004fe20000011600 */
[----:B------:R-:W-:Y:S01]  /*e1f0*/  IMAD R22, R222, UR4, RZ ;  /* 0x00000004de167c24 */ /* 0x000fe2000f8e02ff */
[----:B------:R-:W5:Y:S01]  /*e200*/  LD.E.128 R32, desc[UR6][R32.64] ;  /* 0x0000000620207980 */ /* 0x000f62000c101d00 */
[C---:B------:R-:W-:Y:S01]  /*e210*/  IMAD.WIDE.U32 R20, R57.reuse, UR4, R20 ;  /* 0x0000000439147c25 */ /* 0x040fe2000f8e0014 */
[--C-:B------:R-:W-:Y:S01]  /*e220*/  SHF.R.S32.HI R0, RZ, 0x1f, R3.reuse ;  /* 0x0000001fff007819 */ /* 0x100fe20000011403 */
[----:B------:R-:W-:Y:S01]  /*e230*/  @!PT LDS RZ, [RZ] ;  /* 0x00000000fffff984 */ /* 0x000fe20000000800 */
[----:B------:R-:W-:Y:S01]  /*e240*/  @!PT LDS RZ, [RZ] ;  /* 0x00000000fffff984 */ /* 0x000fe20000000800 */
[----:B------:R-:W-:Y:S01]  /*e250*/  @!PT LDS RZ, [RZ] ;  /* 0x00000000fffff984 */ /* 0x000fe20000000800 */
[----:B------:R-:W-:Y:S01]  /*e260*/  @!PT LDS RZ, [RZ] ;  /* 0x00000000fffff984 */ /* 0x000fe20000000800 */
[----:B------:R1:W-:Y:S06]  /*e270*/  MEMBAR.ALL.CTA ;  /* 0x0000000000007992 */ /* 0x0003ec0000008000 */
[----:B-1----:R-:W1:Y:S01]  /*e280*/  FENCE.VIEW.ASYNC.S ;  /* 0x00000000000073c6 */ /* 0x002e620000000000 */
[----:B------:R-:W-:Y:S01]  /*e290*/  IMAD R29, R57, UR5, R22 ;  /* 0x00000005391d7c24 */ /* 0x000fe2000f8e0216 */
[----:B------:R-:W-:Y:S01]  /*e2a0*/  ULDC.64 UR4, c[0x0][0xae0] ;  /* 0x0002b80000047ab9 */ /* 0x000fe20000000a00 */
[----:B------:R-:W-:-:S02]  /*e2b0*/  IMAD.MOV R31, RZ, RZ, -R3 ;  /* 0x000000ffff1f7224 */ /* 0x000fc400078e0a03 */
[----:B------:R-:W-:Y:S02]  /*e2c0*/  IMAD.IADD R21, R21, 0x1, R29 ;  /* 0x0000000115157824 */ /* 0x000fe400078e021d */
[----:B------:R-:W-:Y:S02]  /*e2d0*/  IMAD R0, R0, UR4, RZ ;  /* 0x0000000400007c24 */ /* 0x000fe4000f8e02ff */
[----:B------:R-:W-:Y:S02]  /*e2e0*/  IMAD R29, R60, R31, R30 ;  /* 0x0000001f3c1d7224 */ /* 0x000fe400078e021e */
[C---:B------:R-:W-:Y:S02]  /*e2f0*/  IMAD R31, R3.reuse, UR5, R0 ;  /* 0x00000005031f7c24 */ /* 0x040fe4000f8e0200 */
[----:B------:R-:W-:Y:S01]  /*e300*/  IMAD.WIDE.U32 R20, R3, UR4, R20 ;  /* 0x0000000403147c25 */ /* 0x000fe2000f8e0014 */
[----:B------:R-:W-:Y:S01]  /*e310*/  SHF.R.S32.HI R0, RZ, 0x1f, R29 ;  /* 0x0000001fff007819 */ /* 0x000fe2000001141d */
[----:B------:R-:W-:-:S02]  /*e320*/  ULDC.64 UR4, c[0x0][0xad8] ;  /* 0x0002b60000047ab9 */ /* 0x000fc40000000a00 */
[----:B------:R-:W-:Y:S02]  /*e330*/  IMAD.IADD R21, R21, 0x1, R31 ;  /* 0x0000000115157824 */ /* 0x000fe400078e021f */
[----:B------:R-:W-:Y:S02]  /*e340*/  IMAD R22, R0, UR4, RZ ;  /* 0x0000000400167c24 */ /* 0x000fe4000f8e02ff */
[----:B------:R-:W-:Y:S02]  /*e350*/  IMAD R30, R221, 0x80, R223 ;  /* 0x00000080dd1e7824 */ /* 0x000fe400078e02df */
[C---:B------:R-:W-:Y:S02]  /*e360*/  IMAD R3, R29.reuse, UR5, R22 ;  /* 0x000000051d037c24 */ /* 0x040fe4000f8e0216 */
[----:B------:R-:W-:Y:S01]  /*e370*/  IMAD.WIDE.U32 R20, R29, UR4, R20 ;  /* 0x000000041d147c25 */ /* 0x000fe2000f8e0014 */
[CC--:B------:R-:W-:Y:S01]  /*e380*/  ISETP.GE.AND P2, PT, R30.reuse, R59.reuse, PT ;  /* 0x0000003b1e00720c */ /* 0x0c0fe20003f46270 */
[----:B------:R-:W-:Y:S01]  /*e390*/  ULDC.64 UR4, c[0x0][0xa80] ;  /* 0x0002a00000047ab9 */ /* 0x000fe20000000a00 */
[----:B------:R-:W-:Y:S01]  /*e3a0*/  IADD3 R0, R30, 0x20, RZ ;  /* 0x000000201e007810 */ /* 0x000fe20007ffe0ff */
[----:B0-----:R-:W-:Y:S01]  /*e3b0*/  VIADD R28, R28, 0x34820 ;  /* 0x000348201c1c7836 */ /* 0x001fe20000000000 */
[----:B------:R-:W-:Y:S01]  /*e3c0*/  LEA R22, P3, R20, UR4, 0x1 ;  /* 0x0000000414167c11 */ /* 0x000fe2000f8608ff */
[----:B------:R-:W-:Y:S01]  /*e3d0*/  IMAD.IADD R3, R21, 0x1, R3 ;  /* 0x0000000115037824 */ /* 0x000fe200078e0203 */
[----:B------:R-:W-:Y:S01]  /*e3e0*/  ISETP.GE.AND P0, PT, R0, R59, PT ;  /* 0x0000003b0000720c */ /* 0x000fe20003f06270 */
[----:B------:R-:W-:Y:S01]  /*e3f0*/  VIADD R0, R30, 0x40 ;  /* 0x000000401e007836 */ /* 0x000fe20000000000 */
[----:B------:R-:W-:-:S02]  /*e400*/  PRMT R28, RZ, 0x654, R28 ;  /* 0x00000654ff1c7816 */ /* 0x000fc4000000001c */
[----:B------:R-:W-:Y:S01]  /*e410*/  LEA.HI.X R3, R20, UR5, R3, 0x1, P3 ;  /* 0x0000000514037c11 */ /* 0x000fe200098f0c03 */
[----:B------:R-:W-:Y:S01]  /*e420*/  BSSY B1, `(.L_x_387) ;  /* 0x0000010000017945 */ /* 0x000fe20003800000 */
[----:B------:R-:W-:Y:S01]  /*e430*/  ISETP.GE.AND P1, PT, R0, R59, PT ;  /* 0x0000003b0000720c */ /* 0x000fe20003f26270 */
[----:B-1----:R0:W-:Y:S02]  /*e440*/  SYNCS.ARRIVE.TRANS64.RED.A1T0 RZ, [R28+URZ], RZ ;  /* 0x000000ff1cff79a7 */ /* 0x0021e4000810043f */
[----:B------:R1:W2:Y:S04]  /*e450*/  SHFL.IDX PT, R0, R3, RZ, 0x181f ;  /* 0x00181fff03007589 */ /* 0x0002a800000e0000 */
[----:B0-----:R1:W0:Y:S01]  /*e460*/  SHFL.IDX PT, R28, R22, RZ, 0x181f ;  /* 0x00181fff161c7589 */ /* 0x00122200000e0000 */
[----:B------:R-:W-:Y:S05]  /*e470*/  @P2 BRA `(.L_x_388) ;  /* 0x0000000000282947 */ /* 0x000fea0003800000 */
[----:B------:R-:W-:Y:S01]  /*e480*/  ULDC UR4, c[0x0][0xac8] ;  /* 0x0002b20000047ab9 */ /* 0x000fe20000000800 */
[----:B------:R-:W-:Y:S01]  /*e490*/  ULDC.64 UR6, c[0x0][0x208] ;  /* 0x0000820000067ab9 */ /* 0x000fe20000000a00 */
[----:B------:R-:W-:Y:S02]  /*e4a0*/  ISETP.GE.AND P2, PT, R17, UR4, PT ;  /* 0x0000000411007c0c */ /* 0x000fe4000bf46270 */
[----:B------:R-:W-:-:S11]  /*e4b0*/  ISETP.GE.AND P3, PT, R19, UR4, PT ;  /* 0x0000000413007c0c */ /* 0x000fd6000bf66270 */
[-C--:B0-----:R-:W-:Y:S02]  /*e4c0*/  @!P2 LEA R20, P4, R17, R28.reuse, 0x1 ;  /* 0x0000001c1114a211 */ /* 0x081fe400078808ff */
[----:B------:R-:W-:Y:S02]  /*e4d0*/  @!P3 LEA R28, P5, R19, R28, 0x1 ;  /* 0x0000001c131cb211 */ /* 0x000fe400078a08ff */
[-C--:B--2---:R-:W-:Y:S02]  /*e4e0*/  @!P2 LEA.HI.X R21, R17, R0.reuse, R232, 0x1, P4 ;  /* 0x000000001115a211 */ /* 0x084fe400020f0ce8 */
[----:B------:R-:W-:-:S03]  /*e4f0*/  @!P3 LEA.HI.X R29, R19, R0, R231, 0x1, P5 ;  /* 0x00000000131db211 */ /* 0x000fc600028f0ce7 */
[----:B-----5:R3:W-:Y:S04]  /*e500*/  @!P2 ST.E.128 desc[UR6][R20.64], R24 ;  /* 0x000000181400a985 */ /* 0x0207e8000c101d06 */
[----:B------:R3:W-:Y:S02]  /*e510*/  @!P3 ST.E.128 desc[UR6][R28.64], R44 ;  /* 0x0000002c1c00b985 */ /* 0x0007e4000c101d06 */
.L_x_388:
[----:B------:R-:W-:Y:S05]  /*e520*/  BSYNC B1 ;  /* 0x0000000000017941 */ /* 0x000fea0003800000 */
.L_x_387:
[----:B--2---:R2:W4:Y:S01]  /*e530*/  SHFL.IDX PT, R0, R3, 0x1, 0x181f ;  /* 0x00381f0003007f89 */ /* 0x00452200000e0000 */
[----:B------:R-:W-:Y:S03]  /*e540*/  BSSY B1, `(.L_x_389) ;  /* 0x000000d000017945 */ /* 0x000fe60003800000 */
[----:B---3-5:R2:W3:Y:S01]  /*e550*/  SHFL.IDX PT, R24, R22, 0x1, 0x181f ;  /* 0x00381f0016187f89 */ /* 0x0284e200000e0000 */
[----:B------:R-:W-:Y:S05]  /*e560*/  @P0 BRA `(.L_x_390) ;  /* 0x0000000000280947 */ /* 0x000fea0003800000 */
[----:B------:R-:W-:Y:S01]  /*e570*/  ULDC UR4, c[0x0][0xac8] ;  /* 0x0002b20000047ab9 */ /* 0x000fe20000000800 */
[----:B------:R-:W-:Y:S01]  /*e580*/  ULDC.64 UR6, c[0x0][0x208] ;  /* 0x0000820000067ab9 */ /* 0x000fe20000000a00 */
[----:B------:R-:W-:Y:S02]  /*e590*/  ISETP.GE.AND P3, PT, R17, UR4, PT ;  /* 0x0000000411007c0c */ /* 0x000fe4000bf66270 */
[----:B------:R-:W-:-:S11]  /*e5a0*/  ISETP.GE.AND P4, PT, R19, UR4, PT ;  /* 0x0000000413007c0c */ /* 0x000fd6000bf86270 */
[-C--:B---3--:R-:W-:Y:S02]  /*e5b0*/  @!P3 LEA R20, P0, R17, R24.reuse, 0x1 ;  /* 0x000000181114b211 */ /* 0x088fe400078008ff */
[----:B------:R-:W-:Y:S02]  /*e5c0*/  @!P4 LEA R24, P2, R19, R24, 0x1 ;  /* 0x000000181318c211 */ /* 0x000fe400078408ff */
[-C--:B----4-:R-:W-:Y:S02]  /*e5d0*/  @!P3 LEA.HI.X R21, R17, R0.reuse, R232, 0x1, P0 ;  /* 0x000000001115b211 */ /* 0x090fe400000f0ce8 */
[----:B------:R-:W-:-:S03]  /*e5e0*/  @!P4 LEA.HI.X R25, R19, R0, R231, 0x1, P2 ;  /* 0x000000001319c211 */ /* 0x000fc600010f0ce7 */
[----:B------:R3:W-:Y:S04]  /*e5f0*/  @!P3 ST.E.128 desc[UR6][R20.64], R12 ;  /* 0x0000000c1400b985 */ /* 0x0007e8000c101d06 */
[----:B------:R3:W-:Y:S02]  /*e600*/  @!P4 ST.E.128 desc[UR6][R24.64], R40 ;  /* 0x000000281800c985 */ /* 0x0007e4000c101d06 */
.L_x_390:
[----:B------:R-:W-:Y:S05]  /*e610*/  BSYNC B1 ;  /* 0x0000000000017941 */ /* 0x000fea0003800000 */
.L_x_389:
[----:B----4-:R4:W0:Y:S01]  /*e620*/  SHFL.IDX PT, R0, R3, 0x2, 0x181f ;  /* 0x00581f0003007f89 */ /* 0x01082200000e0000 */
[----:B------:R-:W-:Y:S03]  /*e630*/  BSSY B1, `(.L_x_391) ;  /* 0x000000d000017945 */ /* 0x000fe60003800000 */
[----:B---3--:R4:W3:Y:S01]  /*e640*/  SHFL.IDX PT, R14, R22, 0x2, 0x181f ;  /* 0x00581f00160e7f89 */ /* 0x0088e200000e0000 */
[----:B------:R-:W-:Y:S05]  /*e650*/  @P1 BRA `(.L_x_392) ;  /* 0x0000000000281947 */ /* 0x000fea0003800000 */
[----:B------:R-:W-:Y:S01]  /*e660*/  ULDC UR4, c[0x0][0xac8] ;  /* 0x0002b20000047ab9 */ /* 0x000fe20000000800 */
[----:B------:R-:W-:Y:S01]  /*e670*/  ULDC.64 UR6, c[0x0][0x208] ;  /* 0x0000820000067ab9 */ /* 0x000fe20000000a00 */
[----:B------:R-:W-:Y:S02]  /*e680*/  ISETP.GE.AND P2, PT, R17, UR4, PT ;  /* 0x0000000411007c0c */ /* 0x000fe4000bf46270 */
[----:B------:R-:W-:-:S11]  /*e690*/  ISETP.GE.AND P3, PT, R19, UR4, PT ;  /* 0x0000000413007c0c */ /* 0x000fd6000bf66270 */
[-C--:B---3--:R-:W-:Y:S02]  /*e6a0*/  @!P2 LEA R12, P0, R17, R14.reuse, 0x1 ;  /* 0x0000000e110ca211 */ /* 0x088fe400078008ff */
[----:B------:R-:W-:Y:S02]  /*e6b0*/  @!P3 LEA R14, P1, R19, R14, 0x1 ;  /* 0x0000000e130eb211 */ /* 0x000fe400078208ff */
[-C--:B0-----:R-:W-:Y:S02]  /*e6c0*/  @!P2 LEA.HI.X R13, R17, R0.reuse, R232, 0x1, P0 ;  /* 0x00000000110da211 */ /* 0x081fe400000f0ce8 */
[----:B------:R-:W-:-:S03]  /*e6d0*/  @!P3 LEA.HI.X R15, R19, R0, R231, 0x1, P1 ;  /* 0x00000000130fb211 */ /* 0x000fc600008f0ce7 */
[----:B------:R0:W-:Y:S04]  /*e6e0*/  @!P2 ST.E.128 desc[UR6][R12.64], R4 ;  /* 0x000000040c00a985 */ /* 0x0001e8000c101d06 */
[----:B------:R0:W-:Y:S02]  /*e6f0*/  @!P3 ST.E.128 desc[UR6][R14.64], R36 ;  /* 0x000000240e00b985 */ /* 0x0001e4000c101d06 */
.L_x_392:
[----:B------:R-:W-:Y:S05]  /*e700*/  BSYNC B1 ;  /* 0x0000000000017941 */ /* 0x000fea0003800000 */
.L_x_391:
[----:B0-----:R-:W-:Y:S01]  /*e710*/  VIADD R0, R30, 0x60 ;  /* 0x000000601e007836 */ /* 0x001fe20000000000 */
[----:B------:R0:W0:Y:S04]  /*e720*/  SHFL.IDX PT, R6, R3, 0x3, 0x181f ;  /* 0x00781f0003067f89 */ /* 0x00002800000e0000 */
[----:B------:R-:W-:Y:S01]  /*e730*/  ISETP.GE.AND P0, PT, R0, R59, PT ;  /* 0x0000003b0000720c */ /* 0x000fe20003f06270 */
[----:B-12-4-:R-:W1:-:S12]  /*e740*/  SHFL.IDX PT, R22, R22, 0x3, 0x181f ;  /* 0x00781f0016167f89 */ /* 0x016e5800000e0000 */
[----:B------:R-:W-:Y:S05]  /*e750*/  @P0 BRA `(.L_x_393) ;  /* 0x0000000c00000947 */ /* 0x000fea0003800000 */
[----:B------:R-:W-:Y:S01]  /*e760*/  ULDC UR4, c[0x0][0xac8] ;  /* 0x0002b20000047ab9 */ /* 0x000fe20000000800 */
[----:B------:R-:W-:Y:S01]  /*e770*/  ULDC.64 UR6, c[0x0][0x208] ;  /* 0x0000820000067ab9 */ /* 0x000fe20000000a00 */
[----:B------:R-:W-:-:S13]  /*e780*/  ISETP.GE.AND P1, PT, R17, UR4, PT ;  /* 0x0000000411007c0c */ /* 0x000fda000bf26270 */
[----:B-1----:R-:W-:-:S04]  /*e790*/  @!P1 LEA R4, P0, R17, R22, 0x1 ;  /* 0x0000001611049211 */ /* 0x002fc800078008ff */
[----:B0-----:R-:W-:Y:S02]  /*e7a0*/  @!P1 LEA.HI.X R5, R17, R6, R232, 0x1, P0 ;  /* 0x0000000611059211 */ /* 0x001fe400000f0ce8 */
[----:B------:R-:W-:-:S03]  /*e7b0*/  ISETP.GE.AND P0, PT, R19, UR4, PT ;  /* 0x0000000413007c0c */ /* 0x000fc6000bf06270 */
[----:B------:R2:W-:Y:S10]  /*e7c0*/  @!P1 ST.E.128 desc[UR6][R4.64], R8 ;  /* 0x0000000804009985 */ /* 0x0005f4000c101d06 */
[----:B------:R-:W-:Y:S05]  /*e7d0*/  @P0 BRA `(.L_x_393) ;  /* 0x0000000800e00947 */ /* 0x000fea0003800000 */
[----:B--2---:R-:W-:Y:S01]  /*e7e0*/  LEA R4, P0, R19, R22, 0x1 ;  /* 0x0000001613047211 */ /* 0x004fe200078008ff */
[----:B------:R-:W-:-:S03]  /*e7f0*/  ULDC.64 UR4, c[0x0][0x208] ;  /* 0x0000820000047ab9 */ /* 0x000fc60000000a00 */
[----:B------:R-:W-:-:S05]  /*e800*/  LEA.HI.X R5, R19, R6, R231, 0x1, P0 ;  /* 0x0000000613057211 */ /* 0x000fca00000f0ce7 */
[----:B------:R4:W-:Y:S01]  /*e810*/  ST.E.128 desc[UR4][R4.64], R32 ;  /* 0x0000002004007985 */ /* 0x0009e2000c101d04 */
[----:B------:R-:W-:Y:S05]  /*e820*/  BRA `(.L_x_393) ;  /* 0x0000000800cc7947 */ /* 0x000fea0003800000 */
.L_x_385:
[----:B------:R-:W2:Y:S01]  /*e830*/  LDC.64 R6, c[0x0][0xc00] ;  /* 0x00030000ff067b82 */ /* 0x000ea20000000a00 */
[----:B------:R-:W-:Y:S01]  /*e840*/  ULDC.64 UR4, c[0x0][0xc08] ;  /* 0x0003020000047ab9 */ /* 0x000fe20000000a00 */
[----:B------:R-:W-:Y:S01]  /*e850*/  IMAD.MOV.U32 R3, RZ, RZ, RZ ;  /* 0x000000ffff037224 */ /* 0x000fe200078e00ff */
[----:B------:R-:W-:-:S05]  /*e860*/  ULDC.64 UR6, c[0x0][0x208] ;  /* 0x0000820000067ab9 */ /* 0x000fca0000000a00 */
[----:B------:R-:W3:Y:S08]  /*e870*/  LDC.64 R4, c[0x0][0xc00] ;  /* 0x00030000ff047b82 */ /* 0x000ef00000000a00 */
[----:B------:R-:W4:Y:S01]  /*e880*/  LDC R25, c[0x0][0xbe8] ;  /* 0x0002fa00ff197b82 */ /* 0x000f220000000800 */
[----:B------:R-:W-:-:S04]  /*e890*/  ISETP.NE.U32.AND P1, PT, RZ, UR4, PT ;  /* 0x00000004ff007c0c */ /* 0x000fc8000bf25070 */
[----:B------:R-:W-:Y:S02]  /*e8a0*/  ISETP.NE.AND.EX P1, PT, RZ, UR5, PT, P1 ;  /* 0x00000005ff007c0c */ /* 0x000fe4000bf25310 */
[----:B--2---:R-:W-:-:S04]  /*e8b0*/  ISETP.NE.U32.AND P0, PT, R6, RZ, PT ;  /* 0x000000ff0600720c */ /* 0x004fc80003f05070 */
[----:B------:R-:W-:Y:S01]  /*e8c0*/  ISETP.NE.AND.EX P0, PT, R7, RZ, PT, P0 ;  /* 0x000000ff0700720c */ /* 0x000fe20003f05300 */
[----:B---3--:R-:W-:-:S06]  /*e8d0*/  IMAD.WIDE R6, R22, 0x4, R4 ;  /* 0x0000000416067825 */ /* 0x008fcc00078e0204 */
[----:B------:R-:W2:Y:S01]  /*e8e0*/  @P1 LDC.64 R4, c[0x0][0xc08] ;  /* 0x00030200ff041b82 */ /* 0x000ea20000000a00 */
[----:B----4-:R-:W-:Y:S01]  /*e8f0*/  ISETP.NE.AND P2, PT, R25, 0x1, PT ;  /* 0x000000011900780c */ /* 0x010fe20003f45270 */
[----:B------:R-:W-:-:S04]  /*e900*/  ULDC UR4, c[0x0][0xa88] ;  /* 0x0002a20000047ab9 */ /* 0x000fc80000000800 */
[----:B------:R3:W5:Y:S01]  /*e910*/  @P0 LDG.E R3, desc[UR6][R6.64] ;  /* 0x0000000606030981 */ /* 0x000762000c1e1900 */
[----:B------:R-:W-:-:S07]  /*e920*/  IMAD.U32 R0, RZ, RZ, UR4 ;  /* 0x00000004ff007e24 */ /* 0x000fce000f8e00ff */
[----:B------:R-:W4:Y:S01]  /*e930*/  @P2 LDC R14, c[0x0][0xbec] ;  /* 0x0002fb00ff0e2b82 */ /* 0x000f220000000800 */
[----:B--2---:R-:W-:-:S07]  /*e940*/  @P1 IMAD.WIDE R4, R22, 0x4, R4 ;  /* 0x0000000416041825 */ /* 0x004fce00078e0204 */
[----:B------:R-:W2:Y:S01]  /*e950*/  @P2 LDC R27, c[0x0][0xbf0] ;  /* 0x0002fc00ff1b2b82 */ /* 0x000ea20000000800 */
[----:B------:R3:W5:Y:S01]  /*e960*/  @P1 LDG.E R0, desc[UR6][R4.64] ;  /* 0x0000000604001981 */ /* 0x000762000c1e1900 */
[----:B------:R-:W-:Y:S01]  /*e970*/  ISETP.GE.AND P3, PT, R233, 0x80, PT ;  /* 0x00000080e900780c */ /* 0x000fe20003f66270 */
[----:B------:R-:W-:-:S12]  /*e980*/  @P1 BRA `(.L_x_394) ;  /* 0x0000000000141947 */ /* 0x000fd80003800000 */
[----:B------:R-:W-:Y:S05]  /*e990*/  @!P0 BRA `(.L_x_394) ;  /* 0x0000000000108947 */ /* 0x000fea0003800000 */
[----:B------:R-:W-:Y:S02]  /*e9a0*/  ULDC.64 UR4, c[0x0][0x208] ;  /* 0x0000820000047ab9 */ /* 0x000fe40000000a00 */
[----:B---3--:R-:W3:Y:S04]  /*e9b0*/  LDG.E R5, desc[UR4][R6.64] ;  /* 0x0000000406057981 */ /* 0x008ee8000c1e1900 */
[----:B-----5:R-:W3:Y:S02]  /*e9c0*/  LDG.E R0, desc[UR4][R6.64+0x4] ;  /* 0x0000040406007981 */ /* 0x020ee4000c1e1900 */
[----:B---3--:R-:W-:-:S07]  /*e9d0*/  IMAD.IADD R0, R0, 0x1, -R5 ;  /* 0x0000000100007824 */ /* 0x008fce00078e0a05 */
.L_x_394:
[----:B------:R-:W-:Y:S01]  /*e9e0*/  BSSY B1, `(.L_x_395) ;  /* 0x000002f000017945 */ /* 0x000fe20003800000 */
[----:B------:R-:W-:Y:S02]  /*e9f0*/  SHF.R.S32.HI R12, RZ, 0x1f, R220 ;  /* 0x0000001fff0c7819 */ /* 0x000fe400000114dc */
[----:B------:R-:W-:Y:S02]  /*ea00*/  SEL R13, R22, RZ, !P0 ;  /* 0x000000ff160d7207 */ /* 0x000fe40004000000 */
[----:B------:R-:W-:Y:S02]  /*ea10*/  SEL R222, R222, RZ, !P0 ;  /* 0x000000ffdede7207 */ /* 0x000fe40004000000 */
[----:B-----5:R-:W-:Y:S01]  /*ea20*/  SHF.R.S32.HI R10, RZ, 0x1f, R3 ;  /* 0x0000001fff0a7819 */ /* 0x020fe20000011403 */
[----:B------:R-:W-:Y:S06]  /*ea30*/  @P3 BRA `(.L_x_396) ;  /* 0x0000000000a43947 */ /* 0x000fec0003800000 */
[----:B---3--:R-:W3:Y:S01]  /*ea40*/  S2R R4, SR_TID.X ;  /* 0x0000000000047919 */ /* 0x008ee20000002100 */
[----:B------:R-:W5:Y:S02]  /*ea50*/  LDC R11, c[0x0][0xbe8] ;  /* 0x0002fa00ff0b7b82 */ /* 0x000f640000000800 */
[----:B-----5:R-:W-:Y:S02]  /*ea60*/  IMAD R5, R0, R11, RZ ;  /* 0x0000000b00057224 */ /* 0x020fe400078e02ff */
[----:B---3--:R-:W-:-:S05]  /*ea70*/  IMAD R4, R221, 0x80, R4 ;  /* 0x00000080dd047824 */ /* 0x008fca00078e0204 */
[----:B------:R-:W-:-:S04]  /*ea80*/  IADD3 R8, R4, -0x80, RZ ;  /* 0xffffff8004087810 */ /* 0x000fc80007ffe0ff */
[----:B------:R-:W-:-:S13]  /*ea90*/  ISETP.GE.AND P0, PT, R8, R5, PT ;  /* 0x000000050800720c */ /* 0x000fda0003f06270 */
[----:B------:R-:W-:Y:S05]  /*eaa0*/  @P0 BRA `(.L_x_396) ;  /* 0x0000000000880947 */ /* 0x000fea0003800000 */
[----:B------:R-:W-:Y:S01]  /*eab0*/  ISETP.NE.AND P0, PT, R11, 0x1, PT ;  /* 0x000000010b00780c */ /* 0x000fe20003f05270 */
[----:B------:R-:W-:Y:S01]  /*eac0*/  ULDC.64 UR4, c[0x0][0xb90] ;  /* 0x0002e40000047ab9 */ /* 0x000fe20000000a00 */
[----:B------:R-:W-:Y:S01]  /*ead0*/  IMAD.MOV.U32 R4, RZ, RZ, R3 ;  /* 0x000000ffff047224 */ /* 0x000fe200078e0003 */
[----:B------:R-:W-:Y:S01]  /*eae0*/  ULDC.64 UR6, c[0x0][0x208] ;  /* 0x0000820000067ab9 */ /* 0x000fe20000000a00 */
[----:B------:R-:W-:Y:S02]  /*eaf0*/  IMAD R9, R12, UR4, RZ ;  /* 0x000000040c097c24 */ /* 0x000fe4000f8e02ff */
[----:B------:R-:W-:Y:S02]  /*eb00*/  IMAD.MOV.U32 R5, RZ, RZ, R10 ;  /* 0x000000ffff057224 */ /* 0x000fe400078e000a */
[----:B------:R-:W-:Y:S02]  /*eb10*/  IMAD.MOV.U32 R7, RZ, RZ, R8 ;  /* 0x000000ffff077224 */ /* 0x000fe400078e0008 */
[----:B------:R-:W-:-:S03]  /*eb20*/  IMAD.WIDE.U32 R4, R220, UR4, R4 ;  /* 0x00000004dc047c25 */ /* 0x000fc6000f8e0004 */
[----:B------:R-:W3:Y:S01]  /*eb30*/  @P0 LDC R15, c[0x0][0xbec] ;  /* 0x0002fb00ff0f0b82 */ /* 0x000ee20000000800 */
[----:B------:R-:W-:Y:S01]  /*eb40*/  IMAD R9, R220, UR5, R9 ;  /* 0x00000005dc097c24 */ /* 0x000fe2000f8e0209 */
[----:B------:R-:W-:-:S03]  /*eb50*/  ULDC.64 UR4, c[0x0][0xb98] ;  /* 0x0002e60000047ab9 */ /* 0x000fc60000000a00 */
[----:B------:R-:W-:-:S03]  /*eb60*/  IMAD.IADD R5, R5, 0x1, R9 ;  /* 0x0000000105057824 */ /* 0x000fc600078e0209 */
[----:B------:R-:W5:Y:S01]  /*eb70*/  @P0 LDC R21, c[0x0][0xbf0] ;  /* 0x0002fc00ff150b82 */ /* 0x000f620000000800 */
[----:B------:R-:W-:-:S04]  /*eb80*/  IMAD.WIDE.U32 R4, R13, UR4, R4 ;  /* 0x000000040d047c25 */ /* 0x000fc8000f8e0004 */
[----:B---3--:R-:W-:-:S05]  /*eb90*/  @P0 IMAD.HI.U32 R6, R8, R15, RZ ;  /* 0x0000000f08060227 */ /* 0x008fca00078e00ff */
[----:B-----5:R-:W-:Y:S01]  /*eba0*/  @P0 SHF.R.U32.HI R7, RZ, R21, R6 ;  /* 0x00000015ff070219 */ /* 0x020fe20000011606 */
[----:B------:R-:W-:-:S03]  /*ebb0*/  IMAD R6, R222, UR4, RZ ;  /* 0x00000004de067c24 */ /* 0x000fc6000f8e02ff */
[----:B------:R-:W-:Y:S01]  /*ebc0*/  IADD3 R4, P0, R7, R4, RZ ;  /* 0x0000000407047210 */ /* 0x000fe20007f1e0ff */
[----:B------:R-:W-:-:S04]  /*ebd0*/  IMAD.MOV R9, RZ, RZ, -R7 ;  /* 0x000000ffff097224 */ /* 0x000fc800078e0a07 */
[----:B------:R-:W-:Y:S01]  /*ebe0*/  IMAD R9, R11, R9, R8 ;  /* 0x000000090b097224 */ /* 0x000fe200078e0208 */
[----:B------:R-:W-:Y:S01]  /*ebf0*/  SHF.R.S32.HI R11, RZ, 0x1f, R7 ;  /* 0x0000001fff0b7819 */ /* 0x000fe20000011407 */
[----:B------:R-:W-:Y:S01]  /*ec00*/  IMAD R8, R13, UR5, R6 ;  /* 0x000000050d087c24 */ /* 0x000fe2000f8e0206 */
[----:B------:R-:W-:Y:S02]  /*ec10*/  ULDC.64 UR4, c[0x0][0xb88] ;  /* 0x0002e20000047ab9 */ /* 0x000fe40000000a00 */
[----:B------:R-:W-:Y:S02]  /*ec20*/  SHF.R.S32.HI R6, RZ, 0x1f, R9 ;  /* 0x0000001fff067819 */ /* 0x000fe40000011409 */
[----:B------:R-:W-:-:S03]  /*ec30*/  IADD3.X R5, R11, R5, R8, P0, !PT ;  /* 0x000000050b057210 */ /* 0x000fc600007fe408 */
[----:B------:R-:W-:Y:S02]  /*ec40*/  IMAD R6, R6, UR4, RZ ;  /* 0x0000000406067c24 */ /* 0x000fe4000f8e02ff */
[----:B------:R-:W-:-:S04]  /*ec50*/  IMAD.WIDE.U32 R4, R9, UR4, R4 ;  /* 0x0000000409047c25 */ /* 0x000fc8000f8e0004 */
[----:B------:R-:W-:Y:S01]  /*ec60*/  IMAD R7, R9, UR5, R6 ;  /* 0x0000000509077c24 */ /* 0x000fe2000f8e0206 */
[----:B------:R-:W-:Y:S02]  /*ec70*/  ULDC.64 UR4, c[0x0][0xb50] ;  /* 0x0002d40000047ab9 */ /* 0x000fe40000000a00 */
[----:B------:R-:W-:Y:S01]  /*ec80*/  LEA R6, P0, R4, UR4, 0x2 ;  /* 0x0000000404067c11 */ /* 0x000fe2000f8010ff */
[----:B------:R-:W-:-:S05]  /*ec90*/  IMAD.IADD R5, R5, 0x1, R7 ;  /* 0x0000000105057824 */ /* 0x000fca00078e0207 */
[----:B------:R-:W-:Y:S01]  /*eca0*/  LEA.HI.X R7, R4, UR5, R5, 0x2, P0 ;  /* 0x0000000504077c11 */ /* 0x000fe200080f1405 */
[----:B------:R-:W-:-:S05]  /*ecb0*/  IMAD.MOV.U32 R5, RZ, RZ, -0x800000 ;  /* 0xff800000ff057424 */ /* 0x000fca00078e00ff */
[----:B------:R3:W-:Y:S02]  /*ecc0*/  STG.E desc[UR6][R6.64], R5 ;  /* 0x0000000506007986 */ /* 0x0007e4000c101906 */
.L_x_396:
[----:B------:R-:W-:Y:S05]  /*ecd0*/  BSYNC B1 ;  /* 0x0000000000017941 */ /* 0x000fea0003800000 */
.L_x_395:
[----:B------:R-:W-:Y:S01]  /*ece0*/  ULDC.64 UR4, c[0x0][0xaa0] ;  /* 0x0002a80000047ab9 */ /* 0x000fe20000000a00 */
[----:B---3--:R-:W-:Y:S01]  /*ecf0*/  IMAD R6, R23, 0x20, R223 ;  /* 0x0000002017067824 */ /* 0x008fe200078e02df */
[----:B------:R-:W-:Y:S01]  /*ed00*/  BSSY B1, `(.L_x_397) ;  /* 0x0000038000017945 */ /* 0x000fe20003800000 */
[----:B------:R-:W-:Y:S02]  /*ed10*/  IMAD R4, R10, UR4, RZ ;  /* 0x000000040a047c24 */ /* 0x000fe4000f8e02ff */
[----:B------:R-:W-:Y:S02]  /*ed20*/  IMAD R9, R221, 0x80, R6 ;  /* 0x00000080dd097824 */ /* 0x000fe400078e0206 */
[C---:B------:R-:W-:Y:S02]  /*ed30*/  IMAD R7, R3.reuse, UR5, R4 ;  /* 0x0000000503077c24 */ /* 0x040fe4000f8e0204 */
[----:B------:R-:W-:Y:S01]  /*ed40*/  IMAD.WIDE.U32 R4, R3, UR4, RZ ;  /* 0x0000000403047c25 */ /* 0x000fe2000f8e00ff */
[----:B------:R-:W-:-:S03]  /*ed50*/  ULDC.64 UR4, c[0x0][0xae8] ;  /* 0x0002ba0000047ab9 */ /* 0x000fc60000000a00 */
[----:B----4-:R-:W-:Y:S01]  /*ed60*/  @P2 IMAD.HI.U32 R6, R9, R14, RZ ;  /* 0x0000000e09062227 */ /* 0x010fe200078e00ff */
[----:B------:R-:W-:-:S03]  /*ed70*/  IADD3 R5, R5, R7, RZ ;  /* 0x0000000705057210 */ /* 0x000fc60007ffe0ff */
[----:B------:R-:W-:Y:S02]  /*ed80*/  IMAD R7, R12, UR4, RZ ;  /* 0x000000040c077c24 */ /* 0x000fe4000f8e02ff */
[----:B------:R-:W-:-:S04]  /*ed90*/  IMAD.WIDE.U32 R4, R220, UR4, R4 ;  /* 0x00000004dc047c25 */ /* 0x000fc8000f8e0004 */
[----:B------:R-:W-:Y:S01]  /*eda0*/  IMAD R7, R220, UR5, R7 ;  /* 0x00000005dc077c24 */ /* 0x000fe2000f8e0207 */
[----:B------:R-:W-:Y:S01]  /*edb0*/  ULDC.64 UR4, c[0x0][0xaf0] ;  /* 0x0002bc0000047ab9 */ /* 0x000fe20000000a00 */
[----:B------:R-:W-:Y:S01]  /*edc0*/  IMAD.MOV.U32 R3, RZ, RZ, R9 ;  /* 0x000000ffff037224 */ /* 0x000fe200078e0009 */
[----:B--2---:R-:W-:Y:S01]  /*edd0*/  @P2 SHF.R.U32.HI R3, RZ, R27, R6 ;  /* 0x0000001bff032219 */ /* 0x004fe20000011606 */
[----:B------:R-:W-:Y:S02]  /*ede0*/  IMAD R8, R222, UR4, RZ ;  /* 0x00000004de087c24 */ /* 0x000fe4000f8e02ff */
[----:B------:R-:W-:Y:S01]  /*edf0*/  IMAD.IADD R5, R5, 0x1, R7 ;  /* 0x0000000105057824 */ /* 0x000fe200078e0207 */
[----:B------:R-:W-:Y:S01]  /*ee00*/  SHF.R.S32.HI R6, RZ, 0x1f, R3 ;  /* 0x0000001fff067819 */ /* 0x000fe20000011403 */
[C---:B------:R-:W-:Y:S02]  /*ee10*/  IMAD R7, R13.reuse, UR5, R8 ;  /* 0x000000050d077c24 */ /* 0x040fe4000f8e0208 */
[----:B------:R-:W-:Y:S01]  /*ee20*/  IMAD.WIDE.U32 R4, R13, UR4, R4 ;  /* 0x000000040d047c25 */ /* 0x000fe2000f8e0004 */
[----:B------:R-:W-:-:S03]  /*ee30*/  ULDC.64 UR4, c[0x0][0xae0] ;  /* 0x0002b80000047ab9 */ /* 0x000fc60000000a00 */
[----:B------:R-:W-:Y:S02]  /*ee40*/  IMAD.MOV R8, RZ, RZ, -R3 ;  /* 0x000000ffff087224 */ /* 0x000fe400078e0a03 */
        /* <DEDUP_REMOVED lines=10> */
[----:B------:R-:W-:Y:S02]  /*eef0*/  IMAD R25, R0, R25, RZ ;  /* 0x0000001900197224 */ /* 0x000fe400078e02ff */
[C---:B------:R-:W-:Y:S02]  /*ef00*/  IMAD R3, R7.reuse, UR5, R6 ;  /* 0x0000000507037c24 */ /* 0x040fe4000f8e0206 */
[----:B------:R-:W-:Y:S01]  /*ef10*/  IMAD.WIDE.U32 R4, R7, UR4, R4 ;  /* 0x0000000407047c25 */ /* 0x000fe2000f8e0004 */
[----:B------:R-:W-:Y:S01]  /*ef20*/  ISETP.GE.AND P2, PT, R10, R25, PT ;  /* 0x000000190a00720c */ /* 0x000fe20003f46270 */
[----:B------:R-:W-:-:S02]  /*ef30*/  ULDC.64 UR4, c[0x0][0xa80] ;  /* 0x0002a00000047ab9 */ /* 0x000fc40000000a00 */
[----:B------:R-:W-:Y:S01]  /*ef40*/  VIADD R0, R10, 0x20 ;  /* 0x000000200a007836 */ /* 0x000fe20000000000 */
[----:B------:R-:W-:Y:S01]  /*ef50*/  LEA R6, P3, R4, UR4, 0x1 ;  /* 0x0000000404067c11 */ /* 0x000fe2000f8608ff */
[----:B------:R-:W-:-:S03]  /*ef60*/  IMAD.IADD R3, R5, 0x1, R3 ;  /* 0x0000000105037824 */ /* 0x000fc600078e0203 */
[-C--:B------:R-:W-:Y:S02]  /*ef70*/  ISETP.GE.AND P1, PT, R0, R25.reuse, PT ;  /* 0x000000190000720c */ /* 0x080fe40003f26270 */
[----:B------:R-:W-:Y:S02]  /*ef80*/  IADD3 R0, R10, 0x40, RZ ;  /* 0x000000400a007810 */ /* 0x000fe40007ffe0ff */
[----:B------:R-:W-:Y:S02]  /*ef90*/  LEA.HI.X R3, R4, UR5, R3, 0x1, P3 ;  /* 0x0000000504037c11 */ /* 0x000fe400098f0c03 */
[----:B------:R-:W-:Y:S01]  /*efa0*/  ISETP.GE.AND P0, PT, R0, R25, PT ;  /* 0x000000190000720c */ /* 0x000fe20003f06270 */
[----:B------:R2:W3:Y:S04]  /*efb0*/  SHFL.IDX PT, R4, R6, RZ, 0x181f ;  /* 0x00181fff06047589 */ /* 0x0004e800000e0000 */
[----:B------:R2:W4:Y:S01]  /*efc0*/  SHFL.IDX PT, R0, R3, RZ, 0x181f ;  /* 0x00181fff03007589 */ /* 0x00052200000e0000 */
[----:B------:R-:W-:Y:S07]  /*efd0*/  @P2 BRA `(.L_x_398) ;  /* 0x0000000000282947 */ /* 0x000fee0003800000 */
        /* <DEDUP_REMOVED lines=8> */
[----:B------:R3:W-:Y:S04]  /*f060*/  @!P4 ST.E.128 desc[UR6][R8.64], RZ ;  /* 0x000000ff0800c985 */ /* 0x0007e8000c101d06 */
[----:B------:R3:W-:Y:S02]  /*f070*/  @!P5 ST.E.128 desc[UR6][R4.64], RZ ;  /* 0x000000ff0400d985 */ /* 0x0007e4000c101d06 */
.L_x_398:
[----:B------:R-:W-:Y:S05]  /*f080*/  BSYNC B1 ;  /* 0x0000000000017941 */ /* 0x000fea0003800000 */
.L_x_397:
        /* <DEDUP_REMOVED lines=12> */
[----:B------:R0:W-:Y:S04]  /*f150*/  @!P3 ST.E.128 desc[UR6][R8.64], RZ ;  /* 0x000000ff0800b985 */ /* 0x0001e8000c101d06 */
[----:B------:R0:W-:Y:S02]  /*f160*/  @!P4 ST.E.128 desc[UR6][R4.64], RZ ;  /* 0x000000ff0400c985 */ /* 0x0001e4000c101d06 */
.L_x_400:
[----:B------:R-:W-:Y:S05]  /*f170*/  BSYNC B1 ;  /* 0x0000000000017941 */ /* 0x000fea0003800000 */
.L_x_399:
[----:B0-----:R0:W0:Y:S01]  /*f180*/  SHFL.IDX PT, R0, R3, 0x2, 0x181f ;  /* 0x00581f0003007f89 */ /* 0x00102200000e0000 */
[----:B------:R-:W-:Y:S03]  /*f190*/  BSSY B1, `(.L_x_401) ;  /* 0x000000d000017945 */ /* 0x000fe60003800000 */
[----:B---3--:R3:W0:Y:S01]  /*f1a0*/  SHFL.IDX PT, R4, R6, 0x2, 0x181f ;  /* 0x00581f0006047f89 */ /* 0x00862200000e0000 */
[----:B------:R-:W-:Y:S05]  /*f1b0*/  @P0 BRA `(.L_x_402) ;  /* 0x0000000000280947 */ /* 0x000fea0003800000 */
[----:B------:R-:W-:Y:S01]  /*f1c0*/  ULDC UR4, c[0x0][0xac8] ;  /* 0x0002b20000047ab9 */ /* 0x000fe20000000800 */
[----:B------:R-:W-:Y:S01]  /*f1d0*/  ULDC.64 UR6, c[0x0][0x208] ;  /* 0x0000820000067ab9 */ /* 0x000fe20000000a00 */
[----:B------:R-:W-:Y:S02]  /*f1e0*/  ISETP.GE.AND P2, PT, R17, UR4, PT ;  /* 0x0000000411007c0c */ /* 0x000fe4000bf46270 */
[----:B------:R-:W-:-:S11]  /*f1f0*/  ISETP.GE.AND P3, PT, R19, UR4, PT ;  /* 0x0000000413007c0c */ /* 0x000fd6000bf66270 */
[-C--:B0-----:R-:W-:Y:S02]  /*f200*/  @!P2 LEA R8, P0, R17, R4.reuse, 0x1 ;  /* 0x000000041108a211 */ /* 0x081fe400078008ff */
[----:B------:R-:W-:Y:S02]  /*f210*/  @!P3 LEA R4, P1, R19, R4, 0x1 ;  /* 0x000000041304b211 */ /* 0x000fe400078208ff */
[-C--:B------:R-:W-:Y:S02]  /*f220*/  @!P2 LEA.HI.X R9, R17, R0.reuse, R232, 0x1, P0 ;  /* 0x000000001109a211 */ /* 0x080fe400000f0ce8 */
[----:B------:R-:W-:-:S03]  /*f230*/  @!P3 LEA.HI.X R5, R19, R0, R231, 0x1, P1 ;  /* 0x000000001305b211 */ /* 0x000fc600008f0ce7 */
[----:B------:R0:W-:Y:S04]  /*f240*/  @!P2 ST.E.128 desc[UR6][R8.64], RZ ;  /* 0x000000ff0800a985 */ /* 0x0001e8000c101d06 */
[----:B------:R0:W-:Y:S02]  /*f250*/  @!P3 ST.E.128 desc[UR6][R4.64], RZ ;  /* 0x000000ff0400b985 */ /* 0x0001e4000c101d06 */
.L_x_402:
[----:B------:R-:W-:Y:S05]  /*f260*/  BSYNC B1 ;  /* 0x0000000000017941 */ /* 0x000fea0003800000 */
.L_x_401:
[----:B0-----:R-:W-:Y:S01]  /*f270*/  VIADD R0, R10, 0x60 ;  /* 0x000000600a007836 */ /* 0x001fe20000000000 */
[----:B------:R0:W0:Y:S04]  /*f280*/  SHFL.IDX PT, R8, R3, 0x3, 0x181f ;  /* 0x00781f0003087f89 */ /* 0x00002800000e0000 */
[----:B------:R-:W-:Y:S01]  /*f290*/  ISETP.GE.AND P0, PT, R0, R25, PT ;  /* 0x000000190000720c */ /* 0x000fe20003f06270 */
[----:B------:R0:W0:-:S12]  /*f2a0*/  SHFL.IDX PT, R4, R6, 0x3, 0x181f ;  /* 0x00781f0006047f89 */ /* 0x00001800000e0000 */
[----:B------:R-:W-:Y:S05]  /*f2b0*/  @P0 BRA `(.L_x_393) ;  /* 0x0000000000280947 */ /* 0x000fea0003800000 */
[----:B------:R-:W-:Y:S01]  /*f2c0*/  ULDC UR4, c[0x0][0xac8] ;  /* 0x0002b20000047ab9 */ /* 0x000fe20000000800 */
[----:B------:R-:W-:Y:S01]  /*f2d0*/  ULDC.64 UR6, c[0x0][0x208] ;  /* 0x0000820000067ab9 */ /* 0x000fe20000000a00 */
[----:B------:R-:W-:Y:S02]  /*f2e0*/  ISETP.GE.AND P2, PT, R17, UR4, PT ;  /* 0x0000000411007c0c */ /* 0x000fe4000bf46270 */
[----:B------:R-:W-:-:S11]  /*f2f0*/  ISETP.GE.AND P3, PT, R19, UR4, PT ;  /* 0x0000000413007c0c */ /* 0x000fd6000bf66270 */
[-C--:B0-234-:R-:W-:Y:S02]  /*f300*/  @!P2 LEA R6, P0, R17, R4.reuse, 0x1 ;  /* 0x000000041106a211 */ /* 0x09dfe400078008ff */
[----:B------:R-:W-:Y:S02]  /*f310*/  @!P3 LEA R4, P1, R19, R4, 0x1 ;  /* 0x000000041304b211 */ /* 0x000fe400078208ff */
[-C--:B------:R-:W-:Y:S02]  /*f320*/  @!P2 LEA.HI.X R7, R17, R8.reuse, R232, 0x1, P0 ;  /* 0x000000081107a211 */ /* 0x080fe400000f0ce8 */
[----:B------:R-:W-:-:S03]  /*f330*/  @!P3 LEA.HI.X R5, R19, R8, R231, 0x1, P1 ;  /* 0x000000081305b211 */ /* 0x000fc600008f0ce7 */
[----:B------:R0:W-:Y:S04]  /*f340*/  @!P2 ST.E.128 desc[UR6][R6.64], RZ ;  /* 0x000000ff0600a985 */ /* 0x0001e8000c101d06 */
[----:B------:R0:W-:Y:S02]  /*f350*/  @!P3 ST.E.128 desc[UR6][R4.64], RZ ;  /* 0x000000ff0400b985 */ /* 0x0001e4000c101d06 */
.L_x_393:
[----:B------:R-:W-:Y:S05]  /*f360*/  BSYNC B0 ;  /* 0x0000000000007941 */ /* 0x000fea0003800000 */
.L_x_384:
[----:B------:R-:W-:Y:S02]  /*f370*/  ULDC UR4, c[0x0][0xc3c] ;  /* 0x00030f0000047ab9 */ /* 0x000fe40000000800 */
[----:B-1----:R-:W-:-:S13]  /*f380*/  ISETP.GE.AND P0, PT, R51, UR4, PT ;  /* 0x0000000433007c0c */ /* 0x002fda000bf06270 */
[----:B------:R-:W-:Y:S05]  /*f390*/  @!P0 BRA `(.L_x_403) ;  /* 0xffffff1800948947 */ /* 0x000fea000383ffff */
[----:B------:R-:W-:Y:S05]  /*f3a0*/  EXIT ;  /* 0x000000000000794d */ /* 0x000fea0003800000 */
.L_x_359:
[----:B------:R-:W-:-:S08]  /*f3b0*/  NOP ;  /* 0x0000000000007918 */ /* 0x000fd00000000000 */
[----:B--2---:R-:W0:-:S00]  /*f3c0*/  USETMAXREG.DEALLOC.CTAPOOL 0x18 ;  /* 0x00000018000079c8 */ /* 0x004e0000080e0500 */
[----:B0-----:R-:W-:-:S06]  /*f3d0*/  LOP3.LUT R0, R0, 0x3, RZ, 0xc0, !PT ;  /* 0x0000000300007812 */ /* 0x001fcc00078ec0ff */
[----:B------:R-:W0:Y:S02]  /*f3e0*/  SHFL.IDX PT, R0, R0, RZ, 0x1f ;  /* 0x00001fff00007589 */ /* 0x000e2400000e0000 */
[----:B0-----:R-:W-:Y:S01]  /*f3f0*/  ISETP.NE.AND P0, PT, R0, RZ, PT ;  /* 0x000000ff0000720c */ /* 0x001fe20003f05270 */
[----:B------:R-:W-:-:S03]  /*f400*/  IMAD.MOV.U32 R0, RZ, RZ, RZ ;  /* 0x000000ffff007224 */ /* 0x000fc600078e00ff */
[----:B------:R-:W-:-:S05]  /*f410*/  P2R R2, PR, RZ, 0x1 ;  /* 0x00000001ff027803 */ /* 0x000fca0000000000 */
[----:B------:R0:W-:Y:S04]  /*f420*/  STL [R1+0x58], R2 ;  /* 0x0000580201007387 */ /* 0x0001e80000100800 */
[----:B------:R-:W-:Y:S05]  /*f430*/  @!P0 BRA `(.L_x_404) ;  /* 0x00000000001c8947 */ /* 0x000fea0003800000 */
[----:B------:R-:W1:Y:S08]  /*f440*/  S2UR UR5, SR_CgaCtaId ;  /* 0x00000000000579c3 */ /* 0x000e700000008800 */
[----:B------:R-:W-:Y:S06]  /*f450*/  BAR.SYNC.DEFER_BLOCKING 0x5, 0x180 ;  /* 0x0146000000007b1d */ /* 0x000fec0000010000 */
[----:B------:R-:W-:-:S02]  /*f460*/  UMOV UR4, 0x400 ;  /* 0x0000040000047882 */ /* 0x000fc40000000000 */
[----:B-1----:R-:W-:-:S09]  /*f470*/  ULEA UR4, UR5, UR4, 0x18 ;  /* 0x0000000405047291 */ /* 0x002fd2000f8ec03f */
[----:B------:R-:W1:Y:S01]  /*f480*/  LDS.128 R16, [UR4+0x348d0] ;  /* 0x0348d004ff107984 */ /* 0x000e620008000c00 */
[----:B------:R-:W-:Y:S06]  /*f490*/  BAR.ARV 0x4, 0x180 ;  /* 0x0106000000007b1d */ /* 0x000fec0000002000 */
[----:B------:R-:W-:Y:S05]  /*f4a0*/  BRA `(.L_x_405) ;  /* 0x0000000800047947 */ /* 0x000fea0003800000 */
.L_x_404:
[----:B0-----:R-:W0:Y:S01]  /*f4b0*/  S2R R2, SR_TID.X ;  /* 0x0000000000027919 */ /* 0x001e220000002100 */
[----:B------:R-:W-:Y:S01]  /*f4c0*/  ULDC UR4, c[0x0][0xc3c] ;  /* 0x00030f0000047ab9 */ /* 0x000fe20000000800 */
[----:B------:R-:W-:Y:S01]  /*f4d0*/  ULDC.64 UR6, c[0x0][0x208] ;  /* 0x0000820000067ab9 */ /* 0x000fe20000000a00 */
[----:B------:R-:W-:Y:S01]  /*f4e0*/  ULDC UR5, c[0x0][0xc38] ;  /* 0x00030e0000057ab9 */ /* 0x000fe20000000800 */
[----:B0-----:R-:W-:-:S04]  /*f4f0*/  LOP3.LUT R5, R2, 0x1f, RZ, 0xc0, !PT ;  /* 0x0000001f02057812 */ /* 0x001fc800078ec0ff */
[----:B------:R-:W-:-:S04]  /*f500*/  ISETP.NE.AND P0, PT, R5, 0x1f, PT ;  /* 0x0000001f0500780c */ /* 0x000fc80003f05270 */
[----:B------:R-:W-:-:S13]  /*f510*/  ISETP.GE.OR P1, PT, R5, UR4, !P0 ;  /* 0x0000000405007c0c */ /* 0x000fda000c726670 */
[----:B------:R-:W0:Y:S02]  /*f520*/  @!P1 LDC.64 R2, c[0x0][0xc80] ;  /* 0x00032000ff029b82 */ /* 0x000e240000000a00 */
[----:B0-----:R-:W-:-:S05]  /*f530*/  @!P1 IMAD.WIDE.U32 R2, R5, 0x4, R2 ;  /* 0x0000000405029825 */ /* 0x001fca00078e0002 */
[----:B------:R-:W2:Y:S01]  /*f540*/  @!P1 LDG.E R0, desc[UR6][R2.64] ;  /* 0x0000000602009981 */ /* 0x000ea2000c1e1900 */
[C---:B------:R-:W-:Y:S01]  /*f550*/  ISETP.NE.AND P1, PT, R5.reuse, RZ, PT ;  /* 0x000000ff0500720c */ /* 0x040fe20003f25270 */
[----:B------:R-:W0:Y:S01]  /*f560*/  S2UR UR6, SR_CTAID.X ;  /* 0x00000000000679c3 */ /* 0x000e220000002500 */
[C---:B------:R-:W-:Y:S01]  /*f570*/  ISETP.GE.U32.AND P2, PT, R5.reuse, 0x2, PT ;  /* 0x000000020500780c */ /* 0x040fe20003f46070 */
[----:B------:R-:W-:Y:S01]  /*f580*/  UMOV UR4, URZ ;  /* 0x0000003f00047c82 */ /* 0x000fe20008000000 */
[C---:B------:R-:W-:Y:S02]  /*f590*/  ISETP.GE.U32.AND P3, PT, R5.reuse, 0x4, PT ;  /* 0x000000040500780c */ /* 0x040fe40003f66070 */
[C---:B------:R-:W-:Y:S02]  /*f5a0*/  ISETP.GE.U32.AND P4, PT, R5.reuse, 0x8, PT ;  /* 0x000000080500780c */ /* 0x040fe40003f86070 */
[----:B------:R-:W-:Y:S02]  /*f5b0*/  ISETP.GE.U32.AND P5, PT, R5, 0x10, PT ;  /* 0x000000100500780c */ /* 0x000fe40003fa6070 */
[----:B------:R-:W-:Y:S01]  /*f5c0*/  MOV R16, RZ ;  /* 0x000000ff00107202 */ /* 0x000fe20000000f00 */
[----:B--2---:R-:W1:Y:S02]  /*f5d0*/  SHFL.UP PT, R4, R0, 0x1, RZ ;  /* 0x0420000000047989 */ /* 0x004e6400000e00ff */
[----:B-1----:R-:W-:-:S05]  /*f5e0*/  SEL R7, R4, RZ, P1 ;  /* 0x000000ff04077207 */ /* 0x002fca0000800000 */
[----:B------:R-:W-:-:S05]  /*f5f0*/  IMAD.IADD R7, R0, 0x1, R7 ;  /* 0x0000000100077824 */ /* 0x000fca00078e0207 */
[----:B------:R-:W1:Y:S02]  /*f600*/  SHFL.UP PT, R4, R7, 0x2, RZ ;  /* 0x0440000007047989 */ /* 0x000e6400000e00ff */
        /* <DEDUP_REMOVED lines=11> */
[----:B------:R-:W1:Y:S02]  /*f6c0*/  SHFL.IDX PT, R4, R2, 0x1f, 0x1f ;  /* 0x03e01f0002047f89 */ /* 0x000e6400000e0000 */
[----:B-1----:R-:W-:-:S04]  /*f6d0*/  IMAD R4, R4, UR5, RZ ;  /* 0x0000000504047c24 */ /* 0x002fc8000f8e02ff */
[----:B------:R-:W-:Y:S01]  /*f6e0*/  IMAD.MOV.U32 R7, RZ, RZ, R4 ;  /* 0x000000ffff077224 */ /* 0x000fe200078e0004 */
[----:B0-----:R-:W-:-:S13]  /*f6f0*/  ISETP.GT.AND P6, PT, R4, UR6, PT ;  /* 0x0000000604007c0c */ /* 0x001fda000bfc4270 */
[----:B------:R-:W-:Y:S05]  /*f700*/  @P6 BRA `(.L_x_406) ;  /* 0x0000000000a46947 */ /* 0x000fea0003800000 */
[----:B------:R-:W0:Y:S01]  /*f710*/  LDC R6, c[0x0][0xc3c] ;  /* 0x00030f00ff067b82 */ /* 0x000e220000000800 */
[----:B------:R-:W-:Y:S01]  /*f720*/  IMAD.MOV.U32 R4, RZ, RZ, R7 ;  /* 0x000000ffff047224 */ /* 0x000fe200078e0007 */
[----:B------:R-:W-:Y:S01]  /*f730*/  UMOV UR4, URZ ;  /* 0x0000003f00047c82 */ /* 0x000fe20008000000 */
[----:B------:R-:W-:Y:S01]  /*f740*/  ULDC UR7, c[0x0][0xc3c] ;  /* 0x00030f0000077ab9 */ /* 0x000fe20000000800 */
[----:B------:R-:W-:-:S05]  /*f750*/  ULDC UR5, c[0x0][0xc38] ;  /* 0x00030e0000057ab9 */ /* 0x000fca0000000800 */
.L_x_410:
[----:B------:R-:W-:Y:S01]  /*f760*/  UIADD3 UR4, UR4, 0x1f, URZ ;  /* 0x0000001f04047890 */ /* 0x000fe2000fffe03f */
[----:B------:R-:W-:-:S05]  /*f770*/  IMAD.U32 R19, RZ, RZ, UR7 ;  /* 0x00000007ff137e24 */ /* 0x000fca000f8e00ff */
[----:B0-----:R-:W-:-:S13]  /*f780*/  ISETP.LE.AND P6, PT, R6, UR4, PT ;  /* 0x0000000406007c0c */ /* 0x001fda000bfc3270 */
[----:B------:R-:W-:Y:S05]  /*f790*/  @P6 BRA `(.L_x_407) ;  /* 0x0000000400246947 */ /* 0x000fea0003800000 */
[----:B------:R-:W-:Y:S01]  /*f7a0*/  VIADD R7, R5, UR4 ;  /* 0x0000000405077c36 */ /* 0x000fe20008000000 */
[----:B------:R-:W-:Y:S01]  /*f7b0*/  BSSY B0, `(.L_x_408) ;  /* 0x0000008000007945 */ /* 0x000fe20003800000 */
[----:B------:R-:W-:-:S03]  /*f7c0*/  IMAD.MOV.U32 R0, RZ, RZ, RZ ;  /* 0x000000ffff007224 */ /* 0x000fc600078e00ff */
[----:B------:R-:W-:-:S13]  /*f7d0*/  ISETP.GE.OR P6, PT, R7, R6, !P0 ;  /* 0x000000060700720c */ /* 0x000fda00047c6670 */
[----:B------:R-:W-:Y:S05]  /*f7e0*/  @P6 BRA `(.L_x_409) ;  /* 0x0000000000106947 */ /* 0x000fea0003800000 */
[----:B------:R-:W0:Y:S01]  /*f7f0*/  LDC.64 R2, c[0x0][0xc80] ;  /* 0x00032000ff027b82 */ /* 0x000e220000000a00 */
[----:B------:R-:W-:Y:S01]  /*f800*/  ULDC.64 UR8, c[0x0][0x208] ;  /* 0x0000820000087ab9 */ /* 0x000fe20000000a00 */
[----:B0-----:R-:W-:-:S05]  /*f810*/  IMAD.WIDE R2, R7, 0x4, R2 ;  /* 0x0000000407027825 */ /* 0x001fca00078e0202 */
[----:B------:R0:W5:Y:S02]  /*f820*/  LDG.E R0, desc[UR8][R2.64] ;  /* 0x0000000802007981 */ /* 0x000164000c1e1900 */
.L_x_409:
[----:B------:R-:W-:Y:S05]  /*f830*/  BSYNC B0 ;  /* 0x0000000000007941 */ /* 0x000fea0003800000 */
.L_x_408:
[----:B0----5:R-:W0:Y:S02]  /*f840*/  SHFL.UP PT, R2, R0, 0x1, RZ ;  /* 0x0420000000027989 */ /* 0x021e2400000e00ff */
[----:B0-----:R-:W-:-:S05]  /*f850*/  SEL R3, R2, RZ, P1 ;  /* 0x000000ff02037207 */ /* 0x001fca0000800000 */
[----:B------:R-:W-:-:S05]  /*f860*/  IMAD.IADD R3, R0, 0x1, R3 ;  /* 0x0000000100037824 */ /* 0x000fca00078e0203 */
[----:B------:R-:W0:Y:S02]  /*f870*/  SHFL.UP PT, R2, R3, 0x2, RZ ;  /* 0x0440000003027989 */ /* 0x000e2400000e00ff */
[----:B0-----:R-:W-:-:S05]  /*f880*/  SEL R2, R2, RZ, P2 ;  /* 0x000000ff02027207 */ /* 0x001fca0001000000 */
[----:B------:R-:W-:-:S05]  /*f890*/  IMAD.IADD R2, R3, 0x1, R2 ;  /* 0x0000000103027824 */ /* 0x000fca00078e0202 */
[----:B------:R-:W0:Y:S02]  /*f8a0*/  SHFL.UP PT, R7, R2, 0x4, RZ ;  /* 0x0480000002077989 */ /* 0x000e2400000e00ff */
[----:B0-----:R-:W-:-:S05]  /*f8b0*/  SEL R7, R7, RZ, P3 ;  /* 0x000000ff07077207 */ /* 0x001fca0001800000 */
[----:B------:R-:W-:-:S05]  /*f8c0*/  IMAD.IADD R7, R2, 0x1, R7 ;  /* 0x0000000102077824 */ /* 0x000fca00078e0207 */
[----:B------:R-:W0:Y:S02]  /*f8d0*/  SHFL.UP PT, R8, R7, 0x8, RZ ;  /* 0x0500000007087989 */ /* 0x000e2400000e00ff */
[----:B0-----:R-:W-:-:S04]  /*f8e0*/  SEL R8, R8, RZ, P4 ;  /* 0x000000ff08087207 */ /* 0x001fc80002000000 */
[----:B------:R-:W-:-:S05]  /*f8f0*/  IADD3 R8, R7, R8, RZ ;  /* 0x0000000807087210 */ /* 0x000fca0007ffe0ff */
[----:B------:R-:W0:Y:S02]  /*f900*/  SHFL.UP PT, R9, R8, 0x10, RZ ;  /* 0x0600000008097989 */ /* 0x000e2400000e00ff */
[----:B0-----:R-:W-:-:S05]  /*f910*/  SEL R9, R9, RZ, P5 ;  /* 0x000000ff09097207 */ /* 0x001fca0002800000 */
[----:B------:R-:W-:-:S05]  /*f920*/  IMAD.IADD R9, R8, 0x1, R9 ;  /* 0x0000000108097824 */ /* 0x000fca00078e0209 */
[----:B------:R-:W0:Y:S02]  /*f930*/  SHFL.IDX PT, R3, R9, 0x1f, 0x1f ;  /* 0x03e01f0009037f89 */ /* 0x000e2400000e0000 */
[----:B0-----:R-:W-:-:S04]  /*f940*/  IMAD R3, R3, UR5, RZ ;  /* 0x0000000503037c24 */ /* 0x001fc8000f8e02ff */
[----:B------:R-:W-:-:S05]  /*f950*/  IMAD.IADD R4, R3, 0x1, R4 ;  /* 0x0000000103047824 */ /* 0x000fca00078e0204 */
[----:B------:R-:W-:-:S13]  /*f960*/  ISETP.GT.AND P6, PT, R4, UR6, PT ;  /* 0x0000000604007c0c */ /* 0x000fda000bfc4270 */
[----:B------:R-:W-:Y:S05]  /*f970*/  @!P6 BRA `(.L_x_410) ;  /* 0xfffffffc0078e947 */ /* 0x000fea000383ffff */
[----:B------:R-:W-:Y:S02]  /*f980*/  IMAD.MOV.U32 R2, RZ, RZ, R9 ;  /* 0x000000ffff027224 */ /* 0x000fe400078e0009 */
[----:B------:R-:W-:-:S07]  /*f990*/  IMAD.MOV.U32 R7, RZ, RZ, R3 ;  /* 0x000000ffff077224 */ /* 0x000fce00078e0003 */
.L_x_406:
[----:B------:R-:W-:-:S04]  /*f9a0*/  IMAD.IADD R7, R4, 0x1, -R7 ;  /* 0x0000000104077824 */ /* 0x000fc800078e0a07 */
[----:B------:R-:W-:-:S05]  /*f9b0*/  IMAD R3, R2, UR5, R7 ;  /* 0x0000000502037c24 */ /* 0x000fca000f8e0207 */
[----:B------:R-:W-:-:S13]  /*f9c0*/  ISETP.GT.AND P0, PT, R3, UR6, PT ;  /* 0x0000000603007c0c */ /* 0x000fda000bf04270 */
[----:B------:R-:W-:-:S04]  /*f9d0*/  VOTE.ANY R6, PT, !P0 ;  /* 0x0000000000067806 */ /* 0x000fc800040e0100 */
[----:B------:R-:W0:Y:S01]  /*f9e0*/  POPC R19, R6 ;  /* 0x0000000600137309 */ /* 0x000e220000000000 */
[----:B------:R-:W-:Y:S01]  /*f9f0*/  ISETP.NE.AND P0, PT, R6, RZ, PT ;  /* 0x000000ff0600720c */ /* 0x000fe20003f05270 */
[----:B0-----:R-:W0:Y:S02]  /*fa00*/  SHFL.IDX PT, R0, R0, R19, 0x1f ;  /* 0x00001f1300007589 */ /* 0x001e2400000e0000 */
[----:B0-----:R-:W-:-:S04]  /*fa10*/  IABS R4, R0 ;  /* 0x0000000000047213 */ /* 0x001fc80000000000 */
[----:B------:R-:W0:Y:S08]  /*fa20*/  I2F.RP R8, R4 ;  /* 0x0000000400087306 */ /* 0x000e300000209400 */
[----:B0-----:R-:W0:Y:S02]  /*fa30*/  MUFU.RCP R8, R8 ;  /* 0x0000000800087308 */ /* 0x001e240000001000 */
[----:B0-----:R-:W-:-:S06]  /*fa40*/  VIADD R3, R8, 0xffffffe ;  /* 0x0ffffffe08037836 */ /* 0x001fcc0000000000 */
[----:B------:R-:W0:Y:S02]  /*fa50*/  F2I.FTZ.U32.TRUNC.NTZ R3, R3 ;  /* 0x0000000300037305 */ /* 0x000e24000021f000 */
[----:B0-----:R-:W-:Y:S01]  /*fa60*/  IMAD.MOV R11, RZ, RZ, -R3 ;  /* 0x000000ffff0b7224 */ /* 0x001fe200078e0a03 */
[----:B------:R-:W-:Y:S06]  /*fa70*/  @!P0 BRA `(.L_x_411) ;  /* 0x0000000000088947 */ /* 0x000fec0003800000 */
[----:B------:R-:W-:-:S05]  /*fa80*/  VIADD R9, R19, 0xffffffff ;  /* 0xffffffff13097836 */ /* 0x000fca0000000000 */
[----:B------:R0:W1:Y:S02]  /*fa90*/  SHFL.IDX PT, R16, R2, R9, 0x1f ;  /* 0x00001f0902107589 */ /* 0x00006400000e0000 */
.L_x_411:
[----:B-1----:R-:W-:Y:S01]  /*faa0*/  IMAD R16, R16, UR5, R7 ;  /* 0x0000000510107c24 */ /* 0x002fe2000f8e0207 */
[----:B0-----:R-:W-:Y:S01]  /*fab0*/  MOV R2, RZ ;  /* 0x000000ff00027202 */ /* 0x001fe20000000f00 */
[----:B------:R-:W-:Y:S01]  /*fac0*/  IMAD R7, R11, R4, RZ ;  /* 0x000000040b077224 */ /* 0x000fe200078e02ff */
[----:B------:R-:W-:Y:S01]  /*fad0*/  IABS R6, R0 ;  /* 0x0000000000067213 */ /* 0x000fe20000000000 */
[----:B------:R-:W-:Y:S01]  /*fae0*/  VIADD R19, R19, UR4 ;  /* 0x0000000413137c36 */ /* 0x000fe20008000000 */
[----:B------:R-:W-:Y:S01]  /*faf0*/  IADD3 R17, -R16, UR6, RZ ;  /* 0x0000000610117c10 */ /* 0x000fe2000fffe1ff */
[----:B------:R-:W-:-:S03]  /*fb00*/  IMAD.HI.U32 R2, R3, R7, R2 ;  /* 0x0000000703027227 */ /* 0x000fc600078e0002 */
[----:B------:R-:W-:Y:S01]  /*fb10*/  IABS R3, R17 ;  /* 0x0000001100037213 */ /* 0x000fe20000000000 */
[----:B------:R-:W-:-:S04]  /*fb20*/  IMAD.MOV R6, RZ, RZ, -R6 ;  /* 0x000000ffff067224 */ /* 0x000fc800078e0a06 */
[----:B------:R-:W-:-:S04]  /*fb30*/  IMAD.HI.U32 R2, R2, R3, RZ ;  /* 0x0000000302027227 */ /* 0x000fc800078e00ff */
[----:B------:R-:W-:-:S05]  /*fb40*/  IMAD R3, R2, R6, R3 ;  /* 0x0000000602037224 */ /* 0x000fca00078e0203 */
[----:B------:R-:W-:-:S13]  /*fb50*/  ISETP.GT.U32.AND P1, PT, R4, R3, PT ;  /* 0x000000030400720c */ /* 0x000fda0003f24070 */
[----:B------:R-:W-:Y:S02]  /*fb60*/  @!P1 IMAD.IADD R3, R3, 0x1, -R4 ;  /* 0x0000000103039824 */ /* 0x000fe400078e0a04 */
[----:B------:R-:W-:Y:S01]  /*fb70*/  @!P1 VIADD R2, R2, 0x1 ;  /* 0x0000000102029836 */ /* 0x000fe20000000000 */
[----:B------:R-:W-:Y:S02]  /*fb80*/  ISETP.NE.AND P1, PT, R0, RZ, PT ;  /* 0x000000ff0000720c */ /* 0x000fe40003f25270 */
[----:B------:R-:W-:Y:S02]  /*fb90*/  ISETP.GE.U32.AND P0, PT, R3, R4, PT ;  /* 0x000000040300720c */ /* 0x000fe40003f06070 */
[----:B------:R-:W-:-:S04]  /*fba0*/  LOP3.LUT R3, R17, R0, RZ, 0x3c, !PT ;  /* 0x0000000011037212 */ /* 0x000fc800078e3cff */
[----:B------:R-:W-:-:S07]  /*fbb0*/  ISETP.GE.AND P2, PT, R3, RZ, PT ;  /* 0x000000ff0300720c */ /* 0x000fce0003f46270 */
[----:B------:R-:W-:-:S06]  /*fbc0*/  @P0 VIADD R2, R2, 0x1 ;  /* 0x0000000102020836 */ /* 0x000fcc0000000000 */
[----:B------:R-:W-:Y:S01]  /*fbd0*/  @!P2 IMAD.MOV R2, RZ, RZ, -R2 ;  /* 0x000000ffff02a224 */ /* 0x000fe200078e0a02 */
[----:B------:R-:W-:-:S05]  /*fbe0*/  @!P1 LOP3.LUT R2, RZ, R0, RZ, 0x33, !PT ;  /* 0x00000000ff029212 */ /* 0x000fca00078e33ff */
[--C-:B------:R-:W-:Y:S02]  /*fbf0*/  IMAD.MOV R3, RZ, RZ, -R2.reuse ;  /* 0x000000ffff037224 */ /* 0x100fe400078e0a02 */
[----:B------:R-:W-:Y:S02]  /*fc00*/  IMAD.MOV.U32 R18, RZ, RZ, R2 ;  /* 0x000000ffff127224 */ /* 0x000fe400078e0002 */
[----:B------:R-:W-:Y:S01]  /*fc10*/  IMAD R17, R0, R3, R17 ;  /* 0x0000000300117224 */ /* 0x000fe200078e0211 */
[----:B------:R-:W-:Y:S06]  /*fc20*/  BRA `(.L_x_412) ;  /* 0x00000000000c7947 */ /* 0x000fec0003800000 */
.L_x_407:
[----:B------:R-:W-:Y:S01]  /*fc30*/  MOV R17, RZ ;  /* 0x000000ff00117202 */ /* 0x000fe20000000f00 */
[----:B------:R-:W-:Y:S02]  /*fc40*/  IMAD.U32 R16, RZ, RZ, UR6 ;  /* 0x00000006ff107e24 */ /* 0x000fe4000f8e00ff */
[----:B------:R-:W-:-:S07]  /*fc50*/  IMAD.MOV.U32 R18, RZ, RZ, RZ ;  /* 0x000000ffff127224 */ /* 0x000fce00078e00ff */
.L_x_412:
[----:B------:R-:W-:-:S13]  /*fc60*/  ISETP.NE.AND P0, PT, R5, RZ, PT ;  /* 0x000000ff0500720c */ /* 0x000fda0003f05270 */
[----:B------:R-:W0:Y:S01]  /*fc70*/  @!P0 S2R R3, SR_CgaCtaId ;  /* 0x0000000000038919 */ /* 0x000e220000008800 */
[----:B------:R-:W-:-:S04]  /*fc80*/  @!P0 MOV R0, 0x400 ;  /* 0x0000040000008802 */ /* 0x000fc80000000f00 */
[----:B0-----:R-:W-:-:S05]  /*fc90*/  @!P0 LEA R0, R3, R0, 0x18 ;  /* 0x0000000003008211 */ /* 0x001fca00078ec0ff */
[----:B------:R0:W-:Y:S01]  /*fca0*/  @!P0 STS.128 [R0+0x348d0], R16 ;  /* 0x0348d01000008388 */ /* 0x0001e20000000c00 */
[----:B------:R-:W-:Y:S06]  /*fcb0*/  BAR.ARV 0x5, 0x180 ;  /* 0x0146000000007b1d */ /* 0x000fec0000002000 */
.L_x_405:
[----:B0-----:R-:W-:Y:S01]  /*fcc0*/  IMAD.MOV.U32 R0, RZ, RZ, 0x1 ;  /* 0x00000001ff007424 */ /* 0x001fe200078e00ff */
[----:B------:R0:W-:Y:S01]  /*fcd0*/  STL [R1+0x50], RZ ;  /* 0x000050ff01007387 */ /* 0x0001e20000100800 */
[----:B------:R-:W-:Y:S02]  /*fce0*/  ULDC UR4, c[0x0][0xc3c] ;  /* 0x00030f0000047ab9 */ /* 0x000fe40000000800 */
[----:B-1----:R-:W-:Y:S01]  /*fcf0*/  ISETP.GE.AND P0, PT, R19, UR4, PT ;  /* 0x0000000413007c0c */ /* 0x002fe2000bf06270 */
[----:B------:R0:W-:Y:S04]  /*fd00*/  STL [R1+0x10], R0 ;  /* 0x0000100001007387 */ /* 0x0001e80000100800 */
[----:B------:R0:W-:Y:S08]  /*fd10*/  STL [R1+0x8], RZ ;  /* 0x000008ff01007387 */ /* 0x0001f00000100800 */
[----:B0-----:R-:W-:Y:S05]  /*fd20*/  @P0 BRA `(.L_x_413) ;  /* 0x0000005000240947 */ /* 0x001fea0003800000 */
[----:B------:R-:W0:Y:S01]  /*fd30*/  S2R R5, SR_TID.X ;  /* 0x0000000000057919 */ /* 0x000e220000002100 */
[----:B------:R-:W1:Y:S01]  /*fd40*/  S2UR UR5, SR_CgaCtaId ;  /* 0x00000000000579c3 */ /* 0x000e620000008800 */
[----:B------:R-:W-:Y:S01]  /*fd50*/  UMOV UR4, 0x400 ;  /* 0x0000040000047882 */ /* 0x000fe20000000000 */
[----:B------:R-:W-:Y:S01]  /*fd60*/  BSSY B8, `(.L_x_413) ;  /* 0x0000505000087945 */ /* 0x000fe20003800000 */
[----:B------:R-:W-:Y:S01]  /*fd70*/  ULDC UR38, c[0x0][0xc] ;  /* 0x0000030000267ab9 */ /* 0x000fe20000000800 */
[----:B------:R-:W-:Y:S01]  /*fd80*/  ULDC.64 UR36, c[0x0][0x198] ;  /* 0x0000660000247ab9 */ /* 0x000fe20000000a00 */
[----:B-1----:R-:W-:Y:S01]  /*fd90*/  ULEA UR4, UR5, UR4, 0x18 ;  /* 0x0000000405047291 */ /* 0x002fe2000f8ec03f */
[C---:B0-----:R-:W-:Y:S01]  /*fda0*/  IMAD.SHL.U32 R0, R5.reuse, 0x8, RZ ;  /* 0x0000000805007824 */ /* 0x041fe200078e00ff */
[----:B------:R-:W-:-:S04]  /*fdb0*/  LOP3.LUT R4, R5, 0x7f, RZ, 0xc0, !PT ;  /* 0x0000007f05047812 */ /* 0x000fc800078ec0ff */
[C---:B------:R-:W-:Y:S02]  /*fdc0*/  LOP3.LUT R2, R0.reuse, 0x1f8, RZ, 0xc0, !PT ;  /* 0x000001f800027812 */ /* 0x040fe400078ec0ff */
[----:B------:R-:W-:Y:S02]  /*fdd0*/  LOP3.LUT R0, R0, 0x38, RZ, 0xc0, !PT ;  /* 0x0000003800007812 */ /* 0x000fe400078ec0ff */
[----:B------:R-:W-:Y:S01]  /*fde0*/  LOP3.LUT R3, R2, 0x38, R5, 0x78, !PT ;  /* 0x0000003802037812 */ /* 0x000fe200078e7805 */
[----:B------:R-:W-:Y:S01]  /*fdf0*/  IMAD.SHL.U32 R2, R4, 0x8, RZ ;  /* 0x0000000804027824 */ /* 0x000fe200078e00ff */
[----:B------:R-:W-:-:S04]  /*fe00*/  LOP3.LUT R0, R0, 0x40, RZ, 0xfc, !PT ;  /* 0x0000004000007812 */ /* 0x000fc800078efcff */
[----:B------:R-:W-:Y:S01]  /*fe10*/  LOP3.LUT R3, R3, 0x200, R2, 0xf8, !PT ;  /* 0x0000020003037812 */ /* 0x000fe200078ef802 */
[----:B------:R-:W-:Y:S01]  /*fe20*/  IMAD.SHL.U32 R2, R5, 0x10, RZ ;  /* 0x0000001005027824 */ /* 0x000fe200078e00ff */
[----:B------:R-:W-:Y:S01]  /*fe30*/  SHF.R.U32.HI R5, RZ, 0x3, R4 ;  /* 0x00000003ff057819 */ /* 0x000fe20000011604 */
[----:B------:R-:W-:-:S03]  /*fe40*/  IMAD.U32 R4, RZ, RZ, UR4 ;  /* 0x00000004ff047e24 */ /* 0x000fc6000f8e00ff */
[----:B------:R-:W-:Y:S01]  /*fe50*/  LOP3.LUT R2, R5, 0x70, R2, 0xf8, !PT ;  /* 0x0000007005027812 */ /* 0x000fe200078ef802 */
[----:B------:R-:W-:Y:S01]  /*fe60*/  IMAD R3, R3, 0x2, R4 ;  /* 0x0000000203037824 */ /* 0x000fe200078e0204 */
[----:B------:R-:W-:Y:S01]  /*fe70*/  MOV R2, 0x1 ;  /* 0x0000000100027802 */ /* 0x000fe20000000f00 */
[----:B------:R0:W-:Y:S04]  /*fe80*/  STL [R1+0x4], R4 ;  /* 0x0000040401007387 */ /* 0x0001e80000100800 */
[----:B------:R0:W-:Y:S04]  /*fe90*/  STL [R1+0x24], R3 ;  /* 0x0000240301007387 */ /* 0x0001e80000100800 */
[----:B------:R0:W-:Y:S04]  /*fea0*/  STL [R1+0x8], RZ ;  /* 0x000008ff01007387 */ /* 0x0001e80000100800 */
[----:B------:R0:W-:Y:S04]  /*feb0*/  STL [R1+0x10], R2 ;  /* 0x0000100201007387 */ /* 0x0001e80000100800 */
[----:B------:R0:W-:Y:S02]  /*fec0*/  STL [R1+0x50], RZ ;  /* 0x000050ff01007387 */ /* 0x0001e40000100800 */
.L_x_512:
[----:B0-----:R-:W0:Y:S01]  /*fed0*/  LDC.64 R2, c[0x0][0xc88] ;  /* 0x00032200ff027b82 */ /* 0x001e220000000a00 */
[----:B------:R-:W-:Y:S01]  /*fee0*/  ULDC.64 UR4, c[0x0][0x208] ;  /* 0x0000820000047ab9 */ /* 0x000fe20000000a00 */
[----:B0-----:R-:W-:-:S05]  /*fef0*/  IMAD.WIDE R2, R19, 0x4, R2 ;  /* 0x0000000413027825 */ /* 0x001fca00078e0202 */
[----:B--2---:R-:W2:Y:S01]  /*ff00*/  LDG.E R11, desc[UR4][R2.64] ;  /* 0x00000004020b7981 */ /* 0x004ea2000c1e1900 */
[----:B------:R-:W-:Y:S05]  /*ff10*/  YIELD ;  /* 0x0000000000007946 */ /* 0x000fea0003800000 */
[----:B------:R-:W-:Y:S01]  /*ff20*/  ULDC.64 UR4, c[0x0][0xa28] ;  /* 0x00028a0000047ab9 */ /* 0x000fe20000000a00 */
[----:B------:R-:W-:Y:S01]  /*ff30*/  IMAD.MOV.U32 R0, RZ, RZ, RZ ;  /* 0x000000ffff007224 */ /* 0x000fe200078e00ff */
[----:B------:R-:W-:Y:S01]  /*ff40*/  ISETP.NE.U32.AND P0, PT, RZ, UR4, PT ;  /* 0x00000004ff007c0c */ /* 0x000fe2000bf05070 */
[----:B------:R-:W-:Y:S01]  /*ff50*/  ULDC.64 UR10, c[0x0][0x208] ;  /* 0x00008200000a7ab9 */ /* 0x000fe20000000a00 */
[----:B------:R-:W-:Y:S01]  /*ff60*/  IMAD.MOV.U32 R6, RZ, RZ, RZ ;  /* 0x000000ffff067224 */ /* 0x000fe200078e00ff */
[----:B------:R-:W-:Y:S01]  /*ff70*/  ULDC.64 UR6, c[0x0][0xa18] ;  /* 0x0002860000067ab9 */ /* 0x000fe20000000a00 */
[----:B------:R-:W-:Y:S01]  /*ff80*/  ISETP.NE.AND.EX P0, PT, RZ, UR5, PT, P0 ;  /* 0x00000005ff007c0c */ /* 0x000fe2000bf05300 */
[----:B------:R-:W-:Y:S01]  /*ff90*/  ULDC.64 UR8, c[0x0][0xa08] ;  /* 0x0002820000087ab9 */ /* 0x000fe20000000a00 */
[----:B--2---:R-:W-:Y:S01]  /*ffa0*/  SHF.R.S32.HI R4, RZ, 0x1f, R11 ;  /* 0x0000001fff047819 */ /* 0x004fe2000001140b */
[----:B------:R-:W-:-:S10]  /*ffb0*/  IMAD.SHL.U32 R10, R11, 0x4, RZ ;  /* 0x000000040b0a7824 */ /* 0x000fd400078e00ff */
[C---:B------:R-:W-:Y:S01]  /*ffc0*/  @P0 LEA R2, P1, R11.reuse, UR4, 0x2 ;  /* 0x000000040b020c11 */ /* 0x040fe2000f8210ff */
[----:B------:R-:W-:Y:S03]  /*ffd0*/  STL [R1+0x28], R11 ;  /* 0x0000280b01007387 */ /* 0x000fe60000100800 */
[C-C-:B------:R-:W-:Y:S01]  /*ffe0*/  @P0 LEA.HI.X R3, R11.reuse, UR5, R4.reuse, 0x2, P1 ;  /* 0x000000050b030c11 */ /* 0x140fe200088f1404 */
[----:B------:R-:W-:Y:S01]  /*fff0*/  ULDC.64 UR4, c[0x0][0xa00] ;  /* 0x0002800000047ab9 */ /* 0x000fe20000000a00 */
[----:B------:R-:W-:Y:S01]  /*10000*/  SHF.L.U64.HI R9, R11, 0x2, R4 ;  /* 0x000000020b097819 */ /* 0x000fe20000010204 */
[----:B------:R0:W-:Y:S01]  /*10010*/  STL [R1+0x38], R4 ;  /* 0x0000380401007387 */ /* 0x0001e20000100800 */
[----:B------:R-:W-:-:S03]  /*10020*/  ISETP.NE.U32.AND P1, PT, RZ, UR4, PT ;  /* 0x00000004ff007c0c */ /* 0x000fc6000bf25070 */
[----:B-1---5:R1:W5:Y:S01]  /*10030*/  @P0 LDG.E R0, desc[UR10][R2.64] ;  /* 0x0000000a02000981 */ /* 0x022362000c1e1900 */
[----:B------:R-:W-:Y:S01]  /*10040*/  ISETP.NE.AND.EX P1, PT, RZ, UR5, PT, P1 ;  /* 0x00000005ff007c0c */ /* 0x000fe2000bf25310 */
[----:B----4-:R-:W-:Y:S01]  /*10050*/  IMAD.MOV.U32 R8, RZ, RZ, RZ ;  /* 0x000000ffff087224 */ /* 0x010fe200078e00ff */
[----:B------:R-:W-:Y:S01]  /*10060*/  ISETP.NE.U32.AND P2, PT, RZ, UR6, PT ;  /* 0x00000006ff007c0c */ /* 0x000fe2000bf45070 */
[----:B------:R-:W-:Y:S01]  /*10070*/  STL [R1], R10 ;  /* 0x0000000a01007387 */ /* 0x000fe20000100800 */
[----:B------:R-:W-:Y:S02]  /*10080*/  ISETP.NE.U32.AND P0, PT, RZ, UR8, PT ;  /* 0x00000008ff007c0c */ /* 0x000fe4000bf05070 */
[----:B------:R-:W-:Y:S01]  /*10090*/  ISETP.NE.AND.EX P2, PT, RZ, UR7, PT, P2 ;  /* 0x00000007ff007c0c */ /* 0x000fe2000bf45320 */
[----:B------:R-:W-:Y:S01]  /*100a0*/  STL [R1+0x1c], R9 ;  /* 0x00001c0901007387 */ /* 0x000fe20000100800 */
[----:B------:R-:W-:Y:S02]  /*100b0*/  ISETP.NE.AND.EX P0, PT, RZ, UR9, PT, P0 ;  /* 0x00000009ff007c0c */ /* 0x000fe4000bf05300 */
[----:B-1----:R-:W-:-:S02]  /*100c0*/  IADD3 R2, P3, R10, UR4, RZ ;  /* 0x000000040a027c10 */ /* 0x002fc4000ff7e0ff */
[----:B0-----:R-:W-:Y:S02]  /*100d0*/  IADD3 R4, P4, R10, UR8, RZ ;  /* 0x000000080a047c10 */ /* 0x001fe4000ff9e0ff */
[C---:B------:R-:W-:Y:S01]  /*100e0*/  IADD3.X R3, R9.reuse, UR5, RZ, P3, !PT ;  /* 0x0000000509037c10 */ /* 0x040fe20009ffe4ff */
[----:B------:R-:W-:Y:S01]  /*100f0*/  ULDC UR4, c[0x0][0x288] ;  /* 0x0000a20000047ab9 */ /* 0x000fe20000000800 */
[----:B------:R-:W-:-:S03]  /*10100*/  IADD3.X R5, R9, UR9, RZ, P4, !PT ;  /* 0x0000000909057c10 */ /* 0x000fc6000a7fe4ff */
[----:B------:R-:W2:Y:S01]  /*10110*/  @P1 LDG.E R6, desc[UR10][R2.64] ;  /* 0x0000000a02061981 */ /* 0x000ea2000c1e1900 */
[----:B------:R-:W-:Y:S01]  /*10120*/  IMAD.U32 R12, RZ, RZ, UR4 ;  /* 0x00000004ff0c7e24 */ /* 0x000fe2000f8e00ff */
[----:B------:R-:W-:Y:S02]  /*10130*/  ULDC.64 UR4, c[0x0][0x418] ;  /* 0x0001060000047ab9 */ /* 0x000fe40000000a00 */
[----:B------:R-:W5:Y:S04]  /*10140*/  @P0 LDG.E R8, desc[UR10][R4.64] ;  /* 0x0000000a04080981 */ /* 0x000f68000c1e1900 */
[----:B--2---:R0:W-:Y:S02]  /*10150*/  STL [R1+0x34], R6 ;  /* 0x0000340601007387 */ /* 0x0041e40000100800 */
[----:B0-----:R-:W-:-:S04]  /*10160*/  @P2 IADD3 R6, P3, R10, UR6, RZ ;  /* 0x000000060a062c10 */ /* 0x001fc8000ff7e0ff */
[----:B------:R-:W-:-:S05]  /*10170*/  @P2 IADD3.X R7, R9, UR7, RZ, P3, !PT ;  /* 0x0000000709072c10 */ /* 0x000fca0009ffe4ff */
[----:B------:R0:W2:Y:S01]  /*10180*/  @P2 LDG.E R12, desc[UR10][R6.64] ;  /* 0x0000000a060c2981 */ /* 0x0000a2000c1e1900 */
[----:B------:R-:W-:-:S03]  /*10190*/  UISETP.NE.U32.AND UP0, UPT, UR4, URZ, UPT ;  /* 0x0000003f0400728c */ /* 0x000fc6000bf05070 */
[----:B------:R-:W-:Y:S01]  /*101a0*/  ULDC UR4, c[0x0][0x424] ;  /* 0x0001090000047ab9 */ /* 0x000fe20000000800 */
[----:B------:R-:W-:-:S03]  /*101b0*/  UISETP.NE.AND.EX UP0, UPT, UR5, URZ, UPT, UP0 ;  /* 0x0000003f0500728c */ /* 0x000fc6000bf05300 */
[----:B------:R-:W-:Y:S01]  /*101c0*/  ULDC UR5, c[0x0][0x2f0] ;  /* 0x0000bc0000057ab9 */ /* 0x000fe20000000800 */
[----:B------:R-:W-:-:S04]  /*101d0*/  USEL UR4, UR4, 0x1, UP0 ;  /* 0x0000000104047887 */ /* 0x000fc80008000000 */
[----:B------:R-:W-:-:S06]  /*101e0*/  UIMAD UR4, UR4, UR5, URZ ;  /* 0x00000005040472a4 */ /* 0x000fcc000f8e023f */
[----:B0-----:R-:W-:Y:S01]  /*101f0*/  IMAD.U32 R6, RZ, RZ, UR4 ;  /* 0x00000004ff067e24 */ /* 0x001fe2000f8e00ff */
[----:B--2---:R0:W-:Y:S01]  /*10200*/  STL [R1+0x40], R12 ;  /* 0x0000400c01007387 */ /* 0x0041e20000100800 */
[----:B------:R-:W-:Y:S05]  /*10210*/  @P2 BRA `(.L_x_414) ;  /* 0x0000000000182947 */ /* 0x000fea0003800000 */
[----:B------:R-:W-:Y:S05]  /*10220*/  @!P1 BRA `(.L_x_414) ;  /* 0x0000000000149947 */ /* 0x000fea0003800000 */
[----:B------:R-:W-:Y:S02]  /*10230*/  ULDC.64 UR4, c[0x0][0x208] ;  /* 0x0000820000047ab9 */ /* 0x000fe40000000a00 */
[----:B------:R-:W2:Y:S04]  /*10240*/  LDG.E R7, desc[UR4][R2.64] ;  /* 0x0000000402077981 */ /* 0x000ea8000c1e1900 */
[----:B------:R-:W2:Y:S02]  /*10250*/  LDG.E R2, desc[UR4][R2.64+0x4] ;  /* 0x0000040402027981 */ /* 0x000ea4000c1e1900 */
[----:B--2---:R-:W-:-:S05]  /*10260*/  IMAD.IADD R2, R2, 0x1, -R7 ;  /* 0x0000000102027824 */ /* 0x004fca00078e0a07 */
[----:B------:R1:W-:Y:S02]  /*10270*/  STL [R1+0x40], R2 ;  /* 0x0000400201007387 */ /* 0x0003e40000100800 */
.L_x_414:
[----:B-1----:R-:W-:Y:S01]  /*10280*/  MOV R2, R11 ;  /* 0x0000000b00027202 */ /* 0x002fe20000000f00 */
[----:B-----5:R-:W-:Y:S01]  /*10290*/  IMAD.IADD R3, R8, 0x1, R0 ;  /* 0x0000000108037824 */ /* 0x020fe200078e0200 */
[----:B------:R-:W-:Y:S02]  /*102a0*/  ULDC.64 UR4, c[0x0][0xa20] ;  /* 0x0002880000047ab9 */ /* 0x000fe40000000a00 */
[----:B------:R-:W-:Y:S01]  /*102b0*/  ISETP.NE.U32.AND P1, PT, RZ, UR4, PT ;  /* 0x00000004ff007c0c */ /* 0x000fe2000bf25070 */
[----:B------:R1:W-:Y:S03]  /*102c0*/  STL [R1+0xc], R2 ;  /* 0x00000c0201007387 */ /* 0x0003e60000100800 */
[----:B------:R-:W-:Y:S01]  /*102d0*/  ISETP.NE.AND.EX P1, PT, RZ, UR5, PT, P1 ;  /* 0x00000005ff007c0c */ /* 0x000fe2000bf25310 */
[----:B------:R1:W-:-:S12]  /*102e0*/  STL [R1+0x18], R3 ;  /* 0x0000180301007387 */ /* 0x0003d80000100800 */
[----:B-1----:R-:W-:Y:S05]  /*102f0*/  @!P1 BRA `(.L_x_415) ;  /* 0x0000000000149947 */ /* 0x002fea0003800000 */
[----:B------:R-:W-:Y:S01]  /*10300*/  IADD3 R6, P0, R10, UR4, RZ ;  /* 0x000000040a067c10 */ /* 0x000fe2000ff1e0ff */
[----:B------:R-:W-:-:S03]  /*10310*/  ULDC.64 UR6, c[0x0][0x208] ;  /* 0x0000820000067ab9 */ /* 0x000fc60000000a00 */
[----:B------:R-:W-:-:S05]  /*10320*/  IADD3.X R7, R9, UR5, RZ, P0, !PT ;  /* 0x0000000509077c10 */ /* 0x000fca00087fe4ff */
[----:B------:R1:W5:Y:S01]  /*10330*/  LDG.E R6, desc[UR6][R6.64] ;  /* 0x0000000606067981 */ /* 0x000362000c1e1900 */
[----:B------:R-:W-:Y:S05]  /*10340*/  BRA `(.L_x_416) ;  /* 0x0000000000147947 */ /* 0x000fea0003800000 */
.L_x_415:
[----:B------:R-:W-:Y:S05]  /*10350*/  @!P0 BRA `(.L_x_416) ;  /* 0x0000000000108947 */ /* 0x000fea0003800000 */
[----:B------:R-:W-:Y:S02]  /*10360*/  ULDC.64 UR4, c[0x0][0x208] ;  /* 0x0000820000047ab9 */ /* 0x000fe40000000a00 */
[----:B------:R-:W2:Y:S04]  /*10370*/  LDG.E R6, desc[UR4][R4.64] ;  /* 0x0000000404067981 */ /* 0x000ea8000c1e1900 */
[----:B------:R-:W2:Y:S02]  /*10380*/  LDG.E R4, desc[UR4][R4.64+0x4] ;  /* 0x0000040404047981 */ /* 0x000ea4000c1e1900 */
[----:B--2---:R-:W-:-:S07]  /*10390*/  IMAD.IADD R6, R4, 0x1, -R6 ;  /* 0x0000000104067824 */ /* 0x004fce00078e0a06 */
.L_x_416:
[----:B-----5:R-:W-:Y:S01]  /*103a0*/  IMAD.IADD R2, R6, 0x1, -R0 ;  /* 0x0000000106027824 */ /* 0x020fe200078e0a00 */
[----:B------:R-:W-:Y:S03]  /*103b0*/  BSSY B7, `(.L_x_417) ;  /* 0x00003fb000077945 */ /* 0x000fe60003800000 */
[C---:B------:R-:W-:Y:S01]  /*103c0*/  VIADD R0, R2.reuse, 0xaf ;  /* 0x000000af02007836 */ /* 0x040fe20000000000 */
[----:B------:R2:W-:Y:S01]  /*103d0*/  STL [R1+0x3c], R2 ;  /* 0x00003c0201007387 */ /* 0x0005e20000100800 */
[----:B------:R-:W-:Y:S02]  /*103e0*/  ISETP.GT.AND P0, PT, R2, RZ, PT ;  /* 0x000000ff0200720c */ /* 0x000fe40003f04270 */
[----:B------:R-:W-:-:S05]  /*103f0*/  IMAD.HI R0, R0, 0x2e8ba2e9, RZ ;  /* 0x2e8ba2e900007827 */ /* 0x000fca00078e02ff */
[----:B--2---:R-:W-:-:S04]  /*10400*/  SHF.R.U32.HI R2, RZ, 0x1f, R0 ;  /* 0x0000001fff027819 */ /* 0x004fc80000011600 */
[----:B------:R-:W-:-:S05]  /*10410*/  LEA.HI.SX32 R0, R0, R2, 0x1b ;  /* 0x0000000200007211 */ /* 0x000fca00078fdaff */
[----:B------:R2:W-:Y:S01]  /*10420*/  STL [R1+0x30], R0 ;  /* 0x0000300001007387 */ /* 0x0005e20000100800 */
[----:B------:R-:W-:Y:S05]  /*10430*/  @P0 BRA `(.L_x_418) ;  /* 0x0000000000480947 */ /* 0x000fea0003800000 */
[----:B------:R-:W3:Y:S02]  /*10440*/  S2R R3, SR_TID.X ;  /* 0x0000000000037919 */ /* 0x000ee40000002100 */
[----:B---3--:R-:W-:-:S04]  /*10450*/  LOP3.LUT R3, R3, 0x7f, RZ, 0xc0, !PT ;  /* 0x0000007f03037812 */ /* 0x008fc800078ec0ff */
[----:B------:R-:W-:-:S13]  /*10460*/  ISETP.NE.AND P0, PT, R3, RZ, PT ;  /* 0x000000ff0300720c */ /* 0x000fda0003f05270 */
[----:B------:R-:W-:Y:S05]  /*10470*/  @P0 BRA `(.L_x_419) ;  /* 0x0000003c00b80947 */ /* 0x000fea0003800000 */
[----:B------:R-:W3:Y:S01]  /*10480*/  S2R R3, SR_LANEID ;  /* 0x0000000000037919 */ /* 0x000ee20000000000 */
[----:B------:R-:W-:Y:S01]  /*10490*/  VOTEU.ANY UR4, UPT, PT ;  /* 0x0000000000047886 */ /* 0x000fe200038e0100 */
[----:B------:R-:W-:Y:S01]  /*104a0*/  ULDC.64 UR6, c[0x0][0x208] ;  /* 0x0000820000067ab9 */ /* 0x000fe20000000a00 */
[----:B--2---:R-:W3:Y:S08]  /*104b0*/  FLO.U32 R0, UR4 ;  /* 0x0000000400007d00 */ /* 0x004ef000080e0000 */
[----:B------:R-:W2:Y:S01]  /*104c0*/  POPC R5, UR4 ;  /* 0x0000000400057d09 */ /* 0x000ea20008000000 */
[----:B---3--:R-:W-:-:S02]  /*104d0*/  ISETP.EQ.U32.AND P0, PT, R0, R3, PT ;  /* 0x000000030000720c */ /* 0x008fc40003f02070 */
[----:B------:R-:W2:Y:S11]  /*104e0*/  LDC.64 R2, c[0x0][0xc60] ;  /* 0x00031800ff027b82 */ /* 0x000eb60000000a00 */
[----:B--2---:R-:W2:Y:S01]  /*104f0*/  @P0 ATOMG.E.ADD.STRONG.GPU PT, R3, desc[UR6][R2.64], R5 ;  /* 0x00000005020309a8 */ /* 0x004ea200081ee1c6 */
[----:B------:R-:W3:Y:S02]  /*10500*/  S2R R4, SR_LTMASK ;  /* 0x0000000000047919 */ /* 0x000ee40000003900 */
[----:B---3--:R-:W-:-:S04]  /*10510*/  LOP3.LUT R4, R4, UR4, RZ, 0xc0, !PT ;  /* 0x0000000404047c12 */ /* 0x008fc8000f8ec0ff */
[----:B-1----:R-:W1:Y:S01]  /*10520*/  POPC R7, R4 ;  /* 0x0000000400077309 */ /* 0x002e620000000000 */
[----:B--2---:R-:W1:Y:S02]  /*10530*/  SHFL.IDX PT, R0, R3, R0, 0x1f ;  /* 0x00001f0003007589 */ /* 0x004e6400000e0000 */
[----:B-1----:R-:W-:Y:S01]  /*10540*/  IADD3 R16, R0, UR38, R7 ;  /* 0x0000002600107c10 */ /* 0x002fe2000fffe007 */
[----:B------:R-:W-:Y:S06]  /*10550*/  BRA `(.L_x_419) ;  /* 0x0000003c00807947 */ /* 0x000fec0003800000 */
.L_x_418:
[----:B--2---:R-:W2:Y:S01]  /*10560*/  LDL R0, [R1+0x4] ;  /* 0x0000040001007983 */ /* 0x004ea20000100800 */
[----:B------:R-:W-:Y:S01]  /*10570*/  BSSY B6, `(.L_x_420) ;  /* 0x0000014000067945 */ /* 0x000fe20003800000 */
[----:B--2---:R-:W-:-:S05]  /*10580*/  VIADD R0, R0, 0x1e400 ;  /* 0x0001e40000007836 */ /* 0x004fca0000000000 */
[----:B------:R-:W-:-:S13]  /*10590*/  LOP3.LUT P0, RZ, R0, 0x3ff, RZ, 0xc0, !PT ;  /* 0x000003ff00ff7812 */ /* 0x000fda000780c0ff */
[----:B------:R-:W-:Y:S05]  /*105a0*/  @!P0 BRA `(.L_x_421) ;  /* 0x0000000000408947 */ /* 0x000fea0003800000 */
[----:B------:R-:W-:Y:S01]  /*105b0*/  MOV R2, 0x0 ;  /* 0x0000000000027802 */ /* 0x000fe20000000f00 */
[----:B------:R-:W-:Y:S01]  /*105c0*/  ULDC.64 UR6, c[0x4][0xa0] ;  /* 0x0100280000067ab9 */ /* 0x000fe20000000a00 */
[----:B------:R-:W-:Y:S01]  /*105d0*/  ULDC.64 UR8, c[0x4][0xa8] ;  /* 0x01002a0000087ab9 */ /* 0x000fe20000000a00 */
[----:B------:R-:W-:Y:S01]  /*105e0*/  ULDC.64 UR4, c[0x4][0x28] ;  /* 0x01000a0000047ab9 */ /* 0x000fe20000000a00 */
[----:B------:R-:W-:Y:S01]  /*105f0*/  IMAD.U32 R4, RZ, RZ, UR6 ;  /* 0x00000006ff047e24 */ /* 0x000fe2000f8e00ff */
[----:B------:R-:W-:Y:S01]  /*10600*/  MOV R10, UR4 ;  /* 0x00000004000a7c02 */ /* 0x000fe20008000f00 */
[----:B------:R-:W2:Y:S01]  /*10610*/  LDC.64 R2, c[0x4][R2] ;  /* 0x0100000002027b82 */ /* 0x000ea20000000a00 */
[----:B------:R-:W-:Y:S02]  /*10620*/  IMAD.U32 R5, RZ, RZ, UR7 ;  /* 0x00000007ff057e24 */ /* 0x000fe4000f8e00ff */
[----:B------:R-:W-:Y:S02]  /*10630*/  IMAD.U32 R6, RZ, RZ, UR8 ;  /* 0x00000008ff067e24 */ /* 0x000fe4000f8e00ff */
[----:B-1----:R-:W-:-:S02]  /*10640*/  IMAD.U32 R7, RZ, RZ, UR9 ;  /* 0x00000009ff077e24 */ /* 0x002fc4000f8e00ff */
[----:B------:R-:W-:Y:S02]  /*10650*/  IMAD.U32 R11, RZ, RZ, UR5 ;  /* 0x00000005ff0b7e24 */ /* 0x000fe4000f8e00ff */
[----:B------:R-:W-:Y:S02]  /*10660*/  IMAD.MOV.U32 R8, RZ, RZ, 0x70 ;  /* 0x00000070ff087424 */ /* 0x000fe400078e00ff */
[----:B0-----:R-:W-:Y:S02]  /*10670*/  IMAD.MOV.U32 R12, RZ, RZ, 0x1 ;  /* 0x00000001ff0c7424 */ /* 0x001fe400078e00ff */
[----:B------:R-:W-:-:S07]  /*10680*/  IMAD.MOV.U32 R13, RZ, RZ, RZ ;  /* 0x000000ffff0d7224 */ /* 0x000fce00078e00ff */
[----:B------:R-:W-:-:S07]  /*10690*/  LEPC R20, `(.L_x_421) ;  /* 0x000000001014794e */ /* 0x000fce0000000000 */
[----:B--2---:R-:W-:Y:S05]  /*106a0*/  CALL.ABS.NOINC R2 ;  /* 0x0000000002007343 */ /* 0x004fea0003c00000 */
.L_x_421:
[----:B------:R-:W-:Y:S05]  /*106b0*/  BSYNC B6 ;  /* 0x0000000000067941 */ /* 0x000fea0003800000 */
.L_x_420:
[----:B------:R-:W2:Y:S01]  /*106c0*/  LDL R2, [R1+0x4] ;  /* 0x0000040001027983 */ /* 0x000ea20000100800 */
        /* <DEDUP_REMOVED lines=8> */
[----:B------:R2:W3:Y:S01]  /*10750*/  LDC.64 R2, c[0x4][R0] ;  /* 0x0100000000027b82 */ /* 0x0004e20000000a00 */
[----:B------:R-:W-:Y:S01]  /*10760*/  IMAD.U32 R4, RZ, RZ, UR6 ;  /* 0x00000006ff047e24 */ /* 0x000fe2000f8e00ff */
[----:B-1----:R-:W-:Y:S01]  /*10770*/  MOV R7, UR9 ;  /* 0x0000000900077c02 */ /* 0x002fe20008000f00 */
[----:B------:R-:W-:Y:S02]  /*10780*/  IMAD.U32 R5, RZ, RZ, UR7 ;  /* 0x00000007ff057e24 */ /* 0x000fe4000f8e00ff */
[----:B------:R-:W-:Y:S02]  /*10790*/  IMAD.U32 R6, RZ, RZ, UR8 ;  /* 0x00000008ff067e24 */ /* 0x000fe4000f8e00ff */
[----:B------:R-:W-:-:S02]  /*107a0*/  IMAD.U32 R10, RZ, RZ, UR4 ;  /* 0x00000004ff0a7e24 */ /* 0x000fc4000f8e00ff */
[----:B------:R-:W-:Y:S02]  /*107b0*/  IMAD.U32 R11, RZ, RZ, UR5 ;  /* 0x00000005ff0b7e24 */ /* 0x000fe4000f8e00ff */
[----:B------:R-:W-:Y:S02]  /*107c0*/  IMAD.MOV.U32 R8, RZ, RZ, 0x70 ;  /* 0x00000070ff087424 */ /* 0x000fe400078e00ff */
[----:B0-----:R-:W-:Y:S02]  /*107d0*/  IMAD.MOV.U32 R12, RZ, RZ, 0x1 ;  /* 0x00000001ff0c7424 */ /* 0x001fe400078e00ff */
[----:B--2---:R-:W-:-:S07]  /*107e0*/  IMAD.MOV.U32 R13, RZ, RZ, RZ ;  /* 0x000000ffff0d7224 */ /* 0x004fce00078e00ff */
[----:B------:R-:W-:-:S07]  /*107f0*/  LEPC R20, `(.L_x_424) ;  /* 0x000000001014794e */ /* 0x000fce0000000000 */
[----:B---3--:R-:W-:Y:S05]  /*10800*/  CALL.ABS.NOINC R2 ;  /* 0x0000000002007343 */ /* 0x008fea0003c00000 */
.L_x_424:
[----:B------:R-:W-:Y:S01]  /*10810*/  MOV R2, 0x0 ;  /* 0x0000000000027802 */ /* 0x000fe20000000f00 */
        /* <DEDUP_REMOVED lines=14> */
[----:B0-----:R-:W-:Y:S05]  /*10900*/  CALL.ABS.NOINC R2 ;  /* 0x0000000002007343 */ /* 0x001fea0003c00000 */
.L_x_423:
[----:B------:R-:W-:Y:S05]  /*10910*/  BSYNC B6 ;  /* 0x0000000000067941 */ /* 0x000fea0003800000 */
.L_x_422:
[----:B------:R-:W2:Y:S01]  /*10920*/  LDL.LU R2, [R1] ;  /* 0x0000000001027983 */ /* 0x000ea20000300800 */
[----:B------:R-:W-:-:S03]  /*10930*/  ULDC.64 UR4, c[0x0][0x9f8] ;  /* 0x00027e0000047ab9 */ /* 0x000fc60000000a00 */
[----:B------:R-:W3:Y:S04]  /*10940*/  LDL.LU R4, [R1+0x1c] ;  /* 0x00001c0001047983 */ /* 0x000ee80000300800 */
[----:B-1----:R-:W4:Y:S01]  /*10950*/  LDL R7, [R1+0xc] ;  /* 0x00000c0001077983 */ /* 0x002f220000100800 */
[----:B------:R-:W-:Y:S01]  /*10960*/  ISETP.NE.U32.AND P0, PT, RZ, UR4, PT ;  /* 0x00000004ff007c0c */ /* 0x000fe2000bf05070 */
[----:B------:R-:W-:Y:S02]  /*10970*/  ULDC.64 UR6, c[0x0][0x208] ;  /* 0x0000820000067ab9 */ /* 0x000fe40000000a00 */
[----:B------:R-:W5:Y:S01]  /*10980*/  LDL R0, [R1+0x30] ;  /* 0x0000300001007983 */ /* 0x000f620000100800 */
[----:B------:R-:W-:-:S13]  /*10990*/  ISETP.NE.AND.EX P0, PT, RZ, UR5, PT, P0 ;  /* 0x00000005ff007c0c */ /* 0x000fda000bf05300 */
[----:B--2---:R-:W-:-:S04]  /*109a0*/  @P0 IADD3 R2, P1, R2, UR4, RZ ;  /* 0x0000000402020c10 */ /* 0x004fc8000ff3e0ff */
[----:B---3--:R-:W-:Y:S01]  /*109b0*/  @P0 IADD3.X R3, R4, UR5, RZ, P1, !PT ;  /* 0x0000000504030c10 */ /* 0x008fe20008ffe4ff */
[----:B------:R-:W-:-:S04]  /*109c0*/  ULDC.64 UR4, c[0x0][0xa08] ;  /* 0x0002820000047ab9 */ /* 0x000fc80000000a00 */
[----:B----4-:R1:W2:Y:S01]  /*109d0*/  @P0 LDG.E R7, desc[UR6][R2.64] ;  /* 0x0000000602070981 */ /* 0x0102a2000c1e1900 */
[----:B-----5:R-:W-:Y:S01]  /*109e0*/  VIADD R9, R0, 0xffffffff ;  /* 0xffffffff00097836 */ /* 0x020fe20000000000 */
[----:B-1----:R-:W1:Y:S01]  /*109f0*/  LDC.64 R2, c[0x0][0x418] ;  /* 0x00010600ff027b82 */ /* 0x002e620000000a00 */
[----:B--2---:R-:W-:Y:S01]  /*10a00*/  SHF.R.S32.HI R8, RZ, 0x1f, R7 ;  /* 0x0000001fff087819 */ /* 0x004fe20000011407 */
[----:B------:R2:W-:Y:S04]  /*10a10*/  @P0 STL [R1+0xc], R7 ;  /* 0x00000c0701000387 */ /* 0x0005e80000100800 */
[----:B------:R2:W-:Y:S04]  /*10a20*/  STL [R1+0x2c], R9 ;  /* 0x00002c0901007387 */ /* 0x0005e80000100800 */
[----:B------:R2:W-:Y:S01]  /*10a30*/  STL [R1+0x1c], R8 ;  /* 0x00001c0801007387 */ /* 0x0005e20000100800 */
[----:B-1----:R-:W-:Y:S01]  /*10a40*/  LOP3.LUT P0, RZ, R2, UR4, RZ, 0xfc, !PT ;  /* 0x0000000402ff7c12 */ /* 0x002fe2000f80fcff */
[----:B------:R-:W-:-:S03]  /*10a50*/  UMOV UR4, 0xffffffff ;  /* 0xffffffff00047882 */ /* 0x000fc60000000000 */
[----:B------:R-:W-:-:S04]  /*10a60*/  LOP3.LUT P0, RZ, R3, UR5, RZ, 0xfc, P0 ;  /* 0x0000000503ff7c12 */ /* 0x000fc8000800fcff */
[----:B------:R-:W-:Y:S01]  /*10a70*/  SEL R0, R7, RZ, !P0 ;  /* 0x000000ff07007207 */ /* 0x000fe20004000000 */
[----:B--2---:R-:W-:Y:S08]  /*10a80*/  BRA.DIV UR4, `(.L_x_425) ;  /* 0x0000004a04287947 */ /* 0x004ff0000b800000 */
[----:B------:R-:W1:Y:S02]  /*10a90*/  S2R R4, SR_TID.X ;  /* 0x0000000000047919 */ /* 0x000e640000002100 */
[----:B-1----:R-:W-:-:S04]  /*10aa0*/  SHF.R.U32.HI R4, RZ, 0x5, R4 ;  /* 0x00000005ff047819 */ /* 0x002fc80000011604 */
[----:B------:R-:W-:-:S05]  /*10ab0*/  LOP3.LUT R4, R4, 0x3, RZ, 0xc0, !PT ;  /* 0x0000000304047812 */ /* 0x000fca00078ec0ff */
[----:B------:R1:W2:Y:S02]  /*10ac0*/  SHFL.IDX PT, R14, R4, RZ, 0x1f ;  /* 0x00001fff040e7589 */ /* 0x0002a400000e0000 */
.L_x_528:
[----:B------:R-:W-:Y:S01]  /*10ad0*/  PLOP3.LUT P1, PT, PT, PT, PT, 0x8, 0x0 ;  /* 0x000000000000781c */ /* 0x000fe20003f2e170 */
[----:B------:R3:W-:Y:S01]  /*10ae0*/  STL [R1], R0 ;  /* 0x0000000001007387 */ /* 0x0007e20000100800 */
[----:B--2---:R-:W-:Y:S02]  /*10af0*/  ISETP.NE.AND P0, PT, R14, RZ, PT ;  /* 0x000000ff0e00720c */ /* 0x004fe40003f05270 */
[----:B---3--:R-:W-:-:S05]  /*10b00*/  P2R R0, PR, RZ, 0x2 ;  /* 0x00000002ff007803 */ /* 0x008fca0000000000 */
[----:B------:R2:W-:Y:S06]  /*10b10*/  STL [R1+0x20], R0 ;  /* 0x0000200001007387 */ /* 0x0005ec0000100800 */
[----:B------:R-:W-:Y:S05]  /*10b20*/  @P0 BRA `(.L_x_426) ;  /* 0x0000000400340947 */ /* 0x000fea0003800000 */
[----:B------:R-:W-:-:S03]  /*10b30*/  UMOV UR4, 0xffffffff ;  /* 0xffffffff00047882 */ /* 0x000fc60000000000 */
[----:B------:R-:W-:Y:S05]  /*10b40*/  BRA.DIV UR4, `(.L_x_427) ;  /* 0x0000004a042c7947 */ /* 0x000fea000b800000 */
[----:B------:R-:W-:-:S13]  /*10b50*/  ELECT P6, URZ, PT ;  /* 0x00000000003f782f */ /* 0x000fda00038c0000 */
.L_x_531:
[----:B------:R-:W-:Y:S05]  /*10b60*/  @!P6 BRA `(.L_x_426) ;  /* 0x000000040024e947 */ /* 0x000fea0003800000 */
[----:B------:R3:W-:Y:S01]  /*10b70*/  STL [R1+0x14], R9 ;  /* 0x0000140901007387 */ /* 0x0007e20000100800 */
[----:B------:R-:W-:-:S04]  /*10b80*/  ISETP.NE.U32.AND P0, PT, R2, RZ, PT ;  /* 0x000000ff0200720c */ /* 0x000fc80003f05070 */
[----:B------:R-:W-:-:S13]  /*10b90*/  ISETP.NE.AND.EX P0, PT, R3, RZ, PT, P0 ;  /* 0x000000ff0300720c */ /* 0x000fda0003f05300 */
[----:B---3--:R-:W-:Y:S05]  /*10ba0*/  @!P0 BRA `(.L_x_428) ;  /* 0x0000000000548947 */ /* 0x008fea0003800000 */
[----:B------:R-:W3:Y:S01]  /*10bb0*/  LDC R6, c[0x0][0x43c] ;  /* 0x00010f00ff067b82 */ /* 0x000ee20000000800 */
[----:B--2---:R-:W-:Y:S01]  /*10bc0*/  IMAD.MOV.U32 R0, RZ, RZ, R9 ;  /* 0x000000ffff007224 */ /* 0x004fe200078e0009 */
[----:B------:R-:W-:Y:S01]  /*10bd0*/  ULDC.64 UR4, c[0x0][0x428] ;  /* 0x00010a0000047ab9 */ /* 0x000fe20000000a00 */
[----:B------:R-:W-:Y:S01]  /*10be0*/  ULDC.64 UR6, c[0x0][0x208] ;  /* 0x0000820000067ab9 */ /* 0x000fe20000000a00 */
[----:B---3--:R-:W-:-:S13]  /*10bf0*/  ISETP.NE.AND P0, PT, R6, 0x1, PT ;  /* 0x000000010600780c */ /* 0x008fda0003f05270 */
[----:B-1----:R-:W1:Y:S02]  /*10c00*/  @P0 LDC.64 R4, c[0x0][0x440] ;  /* 0x00011000ff040b82 */ /* 0x002e640000000a00 */
[----:B-1----:R-:W-:-:S05]  /*10c10*/  @P0 IMAD.HI.U32 R4, R9, R4, RZ ;  /* 0x0000000409040227 */ /* 0x002fca00078e00ff */
        /* <DEDUP_REMOVED lines=8> */
[----:B-1----:R-:W-:-:S04]  /*10ca0*/  IMAD R6, R8, UR4, RZ ;  /* 0x0000000408067c24 */ /* 0x002fc8000f8e02ff */
[----:B------:R-:W-:-:S04]  /*10cb0*/  IMAD R0, R7, UR5, R6 ;  /* 0x0000000507007c24 */ /* 0x000fc8000f8e0206 */
[----:B------:R-:W-:-:S05]  /*10cc0*/  IMAD.IADD R0, R5, 0x1, R0 ;  /* 0x0000000105007824 */ /* 0x000fca00078e0200 */
[----:B------:R-:W-:-:S05]  /*10cd0*/  LEA.HI.X R3, R4, R3, R0, 0x2, P0 ;  /* 0x0000000304037211 */ /* 0x000fca00000f1400 */
[----:B------:R-:W2:Y:S04]  /*10ce0*/  LDG.E R0, desc[UR6][R2.64] ;  /* 0x0000000602007981 */ /* 0x000ea8000c1e1900 */
[----:B--2---:R3:W-:Y:S02]  /*10cf0*/  STL [R1], R0 ;  /* 0x0000000001007387 */ /* 0x0047e40000100800 */
.L_x_428:
[----:B------:R-:W4:Y:S04]  /*10d00*/  LDL R7, [R1+0x4] ;  /* 0x0000040001077983 */ /* 0x000f280000100800 */
[----:B--23--:R-:W4:Y:S04]  /*10d10*/  LDL R0, [R1+0x8] ;  /* 0x0000080001007983 */ /* 0x00cf280000100800 */
[----:B------:R-:W2:Y:S01]  /*10d20*/  LDL R2, [R1+0x10] ;  /* 0x0000100001027983 */ /* 0x000ea20000100800 */
[----:B----4-:R-:W-:Y:S01]  /*10d30*/  IMAD R0, R0, 0x8, R7 ;  /* 0x0000000800007824 */ /* 0x010fe200078e0207 */
[----:B--2---:R-:W-:-:S04]  /*10d40*/  SHF.L.U32 R2, R2, 0x1f, RZ ;  /* 0x0000001f02027819 */ /* 0x004fc800000006ff */
[----:B------:R-:W2:Y:S02]  /*10d50*/  SYNCS.PHASECHK.TRANS64.TRYWAIT P0, [R0+URZ+0x34840], R2 ;  /* 0x03484002000075a7 */ /* 0x000ea4000800017f */
[----:B--2---:R-:W-:Y:S05]  /*10d60*/  @!P0 BRA `(.L_x_429) ;  /* 0x0000004400c48947 */ /* 0x004fea0003800000 */
.L_x_532:
[----:B------:R-:W3:Y:S02]  /*10d70*/  S2R R3, SR_TID.X ;  /* 0x0000000000037919 */ /* 0x000ee40000002100 */
[----:B---3--:R-:W-:-:S04]  /*10d80*/  LOP3.LUT R3, R3, 0x7f, RZ, 0xc0, !PT ;  /* 0x0000007f03037812 */ /* 0x008fc800078ec0ff */
[----:B------:R-:W-:-:S13]  /*10d90*/  ISETP.NE.AND P0, PT, R3, RZ, PT ;  /* 0x000000ff0300720c */ /* 0x000fda0003f05270 */
[----:B------:R-:W-:Y:S05]  /*10da0*/  @P0 BRA `(.L_x_430) ;  /* 0x00000000001c0947 */ /* 0x000fea0003800000 */
[----:B------:R-:W3:Y:S01]  /*10db0*/  S2R R3, SR_TID.X ;  /* 0x0000000000037919 */ /* 0x000ee20000002100 */
[----:B--2---:R-:W-:-:S04]  /*10dc0*/  IMAD.MOV.U32 R2, RZ, RZ, 0xb000 ;  /* 0x0000b000ff027424 */ /* 0x004fc800078e00ff */
[----:B------:R4:W-:Y:S01]  /*10dd0*/  SYNCS.ARRIVE.TRANS64 RZ, [R0+URZ+0x34830], R2 ;  /* 0x0348300200ff79a7 */ /* 0x0009e2000800003f */
[----:B---3--:R-:W-:-:S04]  /*10de0*/  LOP3.LUT R3, R3, 0x1f, RZ, 0xc0, !PT ;  /* 0x0000001f03037812 */ /* 0x008fc800078ec0ff */
[----:B------:R-:W-:-:S13]  /*10df0*/  ISETP.NE.AND P0, PT, R3, RZ, PT ;  /* 0x000000ff0300720c */ /* 0x000fda0003f05270 */
[----:B----4-:R-:W-:Y:S05]  /*10e00*/  @!P0 BRA `(.L_x_430) ;  /* 0x0000000000048947 */ /* 0x010fea0003800000 */
[----:B------:R-:W-:Y:S01]  /*10e10*/  BPT.TRAP 0x1 ;  /* 0x000000040000795c */ /* 0x000fe20000300000 */
.L_x_430:
[----:B------:R-:W3:Y:S04]  /*10e20*/  LDL R6, [R1+0x4] ;  /* 0x0000040001067983 */ /* 0x000ee80000100800 */
[----:B------:R-:W3:Y:S04]  /*10e30*/  LDL R5, [R1+0x8] ;  /* 0x0000080001057983 */ /* 0x000ee80000100800 */
[----:B-1----:R-:W4:Y:S04]  /*10e40*/  LDL R4, [R1+0x14] ;  /* 0x0000140001047983 */ /* 0x002f280000100800 */
[----:B------:R-:W5:Y:S04]  /*10e50*/  LDL R3, [R1+0x18] ;  /* 0x0000180001037983 */ /* 0x000f680000100800 */
[----:B--2---:R-:W2:Y:S01]  /*10e60*/  LDL R2, [R1] ;  /* 0x0000000001027983 */ /* 0x004ea20000100800 */
[----:B------:R-:W-:Y:S01]  /*10e70*/  R2UR UR9, R0 ;  /* 0x00000000000972ca */ /* 0x000fe200000e0000 */
[----:B------:R-:W-:Y:S01]  /*10e80*/  UIADD3 UR4, UP0, UR36, 0x370, URZ ;  /* 0x0000037024047890 */ /* 0x000fe2000ff1e03f */
[----:B------:R-:W-:Y:S01]  /*10e90*/  R2UR UR12, R18 ;  /* 0x00000000120c72ca */ /* 0x000fe200000e0000 */
[----:B------:R-:W-:Y:S01]  /*10ea0*/  UMOV UR10, URZ ;  /* 0x0000003f000a7c82 */ /* 0x000fe20008000000 */
[----:B------:R-:W-:Y:S01]  /*10eb0*/  PLOP3.LUT P0, PT, PT, PT, PT, 0x80, 0x0 ;  /* 0x000000000000781c */ /* 0x000fe20003f0f070 */
[----:B------:R-:W-:Y:S01]  /*10ec0*/  UMOV UR7, 0x14f00000 ;  /* 0x14f0000000077882 */ /* 0x000fe20000000000 */
[----:B------:R-:W-:-:S07]  /*10ed0*/  UMOV UR15, 0x40 ;  /* 0x00000040000f7882 */ /* 0x000fce0000000000 */
[----:B------:R-:W-:Y:S01]  /*10ee0*/  UIADD3 UR9, UR9, 0x34830, URZ ;  /* 0x0003483009097890 */ /* 0x000fe2000fffe03f */
[----:B---3--:R-:W-:Y:S01]  /*10ef0*/  IMAD R0, R5, 0xb000, R6 ;  /* 0x0000b00005007824 */ /* 0x008fe200078e0206 */
[----:B----4-:R-:W-:-:S04]  /*10f00*/  R2UR UR11, R4 ;  /* 0x00000000040b72ca */ /* 0x010fc800000e0000 */
[----:B------:R-:W-:Y:S02]  /*10f10*/  R2UR UR6, R0 ;  /* 0x00000000000672ca */ /* 0x000fe400000e0000 */
[----:B-----5:R-:W-:Y:S02]  /*10f20*/  R2UR UR5, R3 ;  /* 0x00000000030572ca */ /* 0x020fe400000e0000 */
[----:B------:R-:W-:Y:S02]  /*10f30*/  P2R R0, PR, RZ, 0x1 ;  /* 0x00000001ff007803 */ /* 0x000fe40000000000 */
[----:B--2---:R-:W-:-:S03]  /*10f40*/  R2UR UR13, R2 ;  /* 0x00000000020d72ca */ /* 0x004fc600000e0000 */
[----:B------:R3:W-:Y:S04]  /*10f50*/  STL [R1+0x20], R0 ;  /* 0x0000200001007387 */ /* 0x0007e80000100800 */
[----:B------:R-:W-:Y:S02]  /*10f60*/  UIADD3 UR8, UR6, 0x1e400, URZ ;  /* 0x0001e40006087890 */ /* 0x000fe4000fffe03f */
[----:B------:R-:W-:Y:S02]  /*10f70*/  UIMAD UR11, UR11, 0xb0, UR5 ;  /* 0x000000b00b0b78a4 */ /* 0x000fe4000f8e0205 */
[----:B------:R-:W-:Y:S02]  /*10f80*/  UIADD3.X UR5, URZ, UR37, URZ, UP0, !UPT ;  /* 0x000000253f057290 */ /* 0x000fe400087fe43f */
[----:B------:R-:W-:-:S03]  /*10f90*/  UIADD3 UR14, UR6, 0x23c00, URZ ;  /* 0x00023c00060e7890 */ /* 0x000fc6000fffe03f */
[----:B------:R-:W-:-:S04]  /*10fa0*/  UMOV UR6, 0x0 ;  /* 0x0000000000067882 */ /* 0x000fc80000000000 */
[----:B------:R1:W-:Y:S02]  /*10fb0*/  UTMALDG.4D [UR8], [UR4], desc[UR6] ;  /* 0x00000608040075b4 */ /* 0x0003e40008019000 */
[----:B-1----:R-:W-:Y:S01]  /*10fc0*/  UMOV UR8, UR14 ;  /* 0x0000000e00087c82 */ /* 0x002fe20008000000 */
[----:B------:R-:W-:Y:S02]  /*10fd0*/  UMOV UR10, UR15 ;  /* 0x0000000f000a7c82 */ /* 0x000fe40008000000 */
[----:B------:R3:W-:Y:S02]  /*10fe0*/  UTMALDG.4D [UR8], [UR4], desc[UR6] ;  /* 0x00000608040075b4 */ /* 0x0007e40008019000 */
[----:B---3--:R-:W-:Y:S01]  /*10ff0*/  NOP ;  /* 0x0000000000007918 */ /* 0x008fe20000000000 */
.L_x_426:
[----:B------:R-:W3:Y:S04]  /*11000*/  LDL R2, [R1+0x4] ;  /* 0x0000040001027983 */ /* 0x000ee80000100800 */
[----:B------:R-:W2:Y:S04]  /*11010*/  LDL.LU R3, [R1+0x34] ;  /* 0x0000340001037983 */ /* 0x000ea80000300800 */
[----:B------:R-:W4:Y:S04]  /*11020*/  LDL.LU R5, [R1+0x28] ;  /* 0x0000280001057983 */ /* 0x000f280000300800 */
[----:B-1----:R-:W5:Y:S01]  /*11030*/  LDL.LU R4, [R1+0x38] ;  /* 0x0000380001047983 */ /* 0x002f620000300800 */
[----:B------:R-:W-:Y:S05]  /*11040*/  WARPSYNC.ALL ;  /* 0x0000000000007948 */ /* 0x000fea0003800000 */
[----:B------:R-:W-:Y:S01]  /*11050*/  ULDC.64 UR4, c[0x0][0x298] ;  /* 0x0000a60000047ab9 */ /* 0x000fe20000000a00 */
[----:B------:R-:W-:Y:S01]  /*11060*/  ULDC.64 UR6, c[0x0][0xa00] ;  /* 0x0002800000067ab9 */ /* 0x000fe20000000a00 */
[----:B------:R-:W-:Y:S01]  /*11070*/  BSSY B6, `(.L_x_431) ;  /* 0x0000024000067945 */ /* 0x000fe20003800000 */
[----:B------:R-:W-:Y:S01]  /*11080*/  BAR.SYNC.DEFER_BLOCKING 0x8, 0x180 ;  /* 0x0206000000007b1d */ /* 0x000fe20000010000 */
[----:B------:R-:W-:-:S04]  /*11090*/  ISETP.NE.U32.AND P0, PT, RZ, UR6, PT ;  /* 0x00000006ff007c0c */ /* 0x000fc8000bf05070 */
[----:B------:R-:W-:Y:S01]  /*110a0*/  ISETP.NE.AND.EX P0, PT, RZ, UR7, PT, P0 ;  /* 0x00000007ff007c0c */ /* 0x000fe2000bf05300 */
[----:B---3--:R-:W-:Y:S01]  /*110b0*/  VIADD R2, R2, 0x16400 ;  /* 0x0001640002027836 */ /* 0x008fe20000000000 */
[----:B--2---:R-:W-:-:S04]  /*110c0*/  SHF.R.S32.HI R0, RZ, 0x1f, R3 ;  /* 0x0000001fff007819 */ /* 0x004fc80000011403 */
[----:B------:R-:W-:Y:S02]  /*110d0*/  LOP3.LUT P1, RZ, R2, 0x3ff, RZ, 0xc0, !PT ;  /* 0x000003ff02ff7812 */ /* 0x000fe4000782c0ff */
[----:B----4-:R-:W-:Y:S01]  /*110e0*/  SEL R5, R5, RZ, !P0 ;  /* 0x000000ff05057207 */ /* 0x010fe20004000000 */
[----:B------:R-:W-:Y:S01]  /*110f0*/  IMAD R0, R0, UR4, RZ ;  /* 0x0000000400007c24 */ /* 0x000fe2000f8e02ff */
[----:B-----5:R-:W-:-:S03]  /*11100*/  SEL R4, R4, RZ, !P0 ;  /* 0x000000ff04047207 */ /* 0x020fc60004000000 */
[C---:B------:R-:W-:Y:S02]  /*11110*/  IMAD R0, R3.reuse, UR5, R0 ;  /* 0x0000000503007c24 */ /* 0x040fe4000f8e0200 */
[----:B------:R-:W-:-:S05]  /*11120*/  IMAD.WIDE.U32 R2, R3, UR4, RZ ;  /* 0x0000000403027c25 */ /* 0x000fca000f8e00ff */
[----:B------:R1:W-:Y:S04]  /*11130*/  STL.64 [R1+0x48], R2 ;  /* 0x0000480201007387 */ /* 0x0003e80000100a00 */
[----:B------:R2:W-:Y:S04]  /*11140*/  STL [R1+0x28], R5 ;  /* 0x0000280501007387 */ /* 0x0005e80000100800 */
[----:B------:R2:W-:Y:S01]  /*11150*/  STL [R1+0x54], R4 ;  /* 0x0000540401007387 */ /* 0x0005e20000100800 */
[----:B-1----:R-:W-:Y:S01]  /*11160*/  IMAD.IADD R2, R3, 0x1, R0 ;  /* 0x0000000103027824 */ /* 0x002fe200078e0200 */
[----:B------:R-:W-:-:S05]  /*11170*/  SHF.R.S32.HI R0, RZ, 0x1f, R18 ;  /* 0x0000001fff007819 */ /* 0x000fca0000011412 */
[----:B------:R2:W-:Y:S04]  /*11180*/  STL [R1+0x38], R0 ;  /* 0x0000380001007387 */ /* 0x0005e80000100800 */
[----:B------:R2:W-:Y:S01]  /*11190*/  STL [R1+0x34], R2 ;  /* 0x0000340201007387 */ /* 0x0005e20000100800 */
[----:B------:R-:W-:Y:S05]  /*111a0*/  @!P1 BRA `(.L_x_432) ;  /* 0x0000000000409947 */ /* 0x000fea0003800000 */
[----:B--2---:R-:W-:Y:S01]  /*111b0*/  MOV R2, 0x0 ;  /* 0x0000000000027802 */ /* 0x004fe20000000f00 */
[----:B------:R-:W-:Y:S01]  /*111c0*/  ULDC.64 UR6, c[0x4][0xa0] ;  /* 0x0100280000067ab9 */ /* 0x000fe20000000a00 */
[----:B------:R-:W-:Y:S01]  /*111d0*/  ULDC.64 UR8, c[0x4][0xa8] ;  /* 0x01002a0000087ab9 */ /* 0x000fe20000000a00 */
[----:B------:R-:W-:Y:S01]  /*111e0*/  ULDC.64 UR4, c[0x4][0x20] ;  /* 0x0100080000047ab9 */ /* 0x000fe20000000a00 */
[----:B------:R-:W-:Y:S01]  /*111f0*/  IMAD.U32 R4, RZ, RZ, UR6 ;  /* 0x00000006ff047e24 */ /* 0x000fe2000f8e00ff */
[----:B------:R-:W-:Y:S01]  /*11200*/  MOV R7, UR9 ;  /* 0x0000000900077c02 */ /* 0x000fe20008000f00 */
[----:B------:R-:W1:Y:S01]  /*11210*/  LDC.64 R2, c[0x4][R2] ;  /* 0x0100000002027b82 */ /* 0x000e620000000a00 */
[----:B------:R-:W-:Y:S02]  /*11220*/  IMAD.U32 R5, RZ, RZ, UR7 ;  /* 0x00000007ff057e24 */ /* 0x000fe4000f8e00ff */
[----:B------:R-:W-:Y:S02]  /*11230*/  IMAD.U32 R6, RZ, RZ, UR8 ;  /* 0x00000008ff067e24 */ /* 0x000fe4000f8e00ff */
[----:B------:R-:W-:-:S02]  /*11240*/  IMAD.U32 R10, RZ, RZ, UR4 ;  /* 0x00000004ff0a7e24 */ /* 0x000fc4000f8e00ff */
[----:B------:R-:W-:Y:S02]  /*11250*/  IMAD.U32 R11, RZ, RZ, UR5 ;  /* 0x00000005ff0b7e24 */ /* 0x000fe4000f8e00ff */
[----:B------:R-:W-:Y:S02]  /*11260*/  IMAD.MOV.U32 R8, RZ, RZ, 0x70 ;  /* 0x00000070ff087424 */ /* 0x000fe400078e00ff */
[----:B0-----:R-:W-:Y:S02]  /*11270*/  IMAD.MOV.U32 R12, RZ, RZ, 0x1 ;  /* 0x00000001ff0c7424 */ /* 0x001fe400078e00ff */
[----:B------:R-:W-:-:S07]  /*11280*/  IMAD.MOV.U32 R13, RZ, RZ, RZ ;  /* 0x000000ffff0d7224 */ /* 0x000fce00078e00ff */
[----:B------:R-:W-:-:S07]  /*11290*/  LEPC R20, `(.L_x_432) ;  /* 0x000000001014794e */ /* 0x000fce0000000000 */
[----:B-1----:R-:W-:Y:S05]  /*112a0*/  CALL.ABS.NOINC R2 ;  /* 0x0000000002007343 */ /* 0x002fea0003c00000 */
.L_x_432:
[----:B------:R-:W-:Y:S05]  /*112b0*/  BSYNC B6 ;  /* 0x0000000000067941 */ /* 0x000fea0003800000 */
.L_x_431:
[----:B--2---:R-:W2:Y:S01]  /*112c0*/  LDL.LU R4, [R1+0x34] ;  /* 0x0000340001047983 */ /* 0x004ea20000300800 */
[----:B------:R-:W1:Y:S01]  /*112d0*/  LDC R7, c[0x0][0x448] ;  /* 0x00011200ff077b82 */ /* 0x000e620000000800 */
[----:B------:R-:W-:Y:S01]  /*112e0*/  ULDC.64 UR4, c[0x0][0x2d8] ;  /* 0x0000b60000047ab9 */ /* 0x000fe20000000a00 */
[----:B------:R-:W-:Y:S01]  /*112f0*/  IMAD.SHL.U32 R17, R17, 0x80, RZ ;  /* 0x0000008011117824 */ /* 0x000fe200078e00ff */
[----:B------:R-:W2:Y:S01]  /*11300*/  LDL.LU.64 R2, [R1+0x48] ;  /* 0x0000480001027983 */ /* 0x000ea20000300a00 */
[----:B------:R-:W-:-:S03]  /*11310*/  ULDC.64 UR6, c[0x0][0x280] ;  /* 0x0000a00000067ab9 */ /* 0x000fc60000000a00 */
[----:B------:R-:W3:Y:S04]  /*11320*/  LDL.LU R0, [R1+0x38] ;  /* 0x0000380001007983 */ /* 0x000ee80000300800 */
[----:B------:R-:W4:Y:S04]  /*11330*/  LDL.LU R6, [R1+0x54] ;  /* 0x0000540001067983 */ /* 0x000f280000300800 */
[----:B------:R-:W4:Y:S01]  /*11340*/  LDL.LU R5, [R1+0x28] ;  /* 0x0000280001057983 */ /* 0x000f220000300800 */
[----:B------:R-:W0:Y:S01]  /*11350*/  S2R R9, SR_TID.X ;  /* 0x0000000000097919 */ /* 0x000e220000002100 */
[----:B------:R-:W0:Y:S01]  /*11360*/  S2R R8, SR_TID.X ;  /* 0x0000000000087919 */ /* 0x000e220000002100 */
[----:B-1----:R-:W-:Y:S01]  /*11370*/  ISETP.NE.AND P0, PT, R7, 0x1, PT ;  /* 0x000000010700780c */ /* 0x002fe20003f05270 */
[----:B0-----:R-:W-:-:S02]  /*11380*/  IMAD.SHL.U32 R9, R9, 0x8, RZ ;  /* 0x0000000809097824 */ /* 0x001fc400078e00ff */
[----:B------:R-:W-:-:S03]  /*11390*/  IMAD.SHL.U32 R10, R8, 0x8, RZ ;  /* 0x00000008080a7824 */ /* 0x000fc600078e00ff */
[----:B------:R-:W-:-:S04]  /*113a0*/  LOP3.LUT R9, R9, 0x38, RZ, 0xc0, !PT ;  /* 0x0000003809097812 */ /* 0x000fc800078ec0ff */
[----:B------:R-:W-:Y:S02]  /*113b0*/  LOP3.LUT R9, R9, 0x40, RZ, 0xfc, !PT ;  /* 0x0000004009097812 */ /* 0x000fe400078efcff */
[----:B------:R-:W-:Y:S01]  /*113c0*/  LOP3.LUT R10, R10, 0x38, RZ, 0xc0, !PT ;  /* 0x000000380a0a7812 */ /* 0x000fe200078ec0ff */
[----:B--2---:R-:W-:Y:S02]  /*113d0*/  IMAD.MOV.U32 R3, RZ, RZ, R4 ;  /* 0x000000ffff037224 */ /* 0x004fe400078e0004 */
[----:B------:R-:W0:Y:S01]  /*113e0*/  S2R R4, SR_TID.X ;  /* 0x0000000000047919 */ /* 0x000e220000002100 */
[----:B---3--:R-:W-:Y:S02]  /*113f0*/  IMAD R0, R0, UR4, RZ ;  /* 0x0000000400007c24 */ /* 0x008fe4000f8e02ff */
[----:B------:R-:W-:-:S04]  /*11400*/  IMAD.WIDE.U32 R2, R18, UR4, R2 ;  /* 0x0000000412027c25 */ /* 0x000fc8000f8e0002 */
[----:B------:R-:W-:Y:S01]  /*11410*/  IMAD R0, R18, UR5, R0 ;  /* 0x0000000512007c24 */ /* 0x000fe2000f8e0200 */
[----:B------:R-:W-:-:S03]  /*11420*/  ULDC.64 UR4, c[0x0][0x2e0] ;  /* 0x0000b80000047ab9 */ /* 0x000fc60000000a00 */
[----:B------:R-:W-:Y:S02]  /*11430*/  IMAD.IADD R3, R3, 0x1, R0 ;  /* 0x0000000103037824 */ /* 0x000fe400078e0200 */
[----:B----4-:R-:W-:Y:S02]  /*11440*/  IMAD R0, R6, UR4, RZ ;  /* 0x0000000406007c24 */ /* 0x010fe4000f8e02ff */
[C---:B------:R-:W-:Y:S01]  /*11450*/  IMAD.WIDE.U32 R2, R5.reuse, UR4, R2 ;  /* 0x0000000405027c25 */ /* 0x040fe2000f8e0002 */
[----:B------:R-:W1:Y:S03]  /*11460*/  @P0 LDC R6, c[0x0][0x450] ;  /* 0x00011400ff060b82 */ /* 0x000e660000000800 */
[----:B------:R-:W-:Y:S01]  /*11470*/  IMAD R0, R5, UR5, R0 ;  /* 0x0000000505007c24 */ /* 0x000fe2000f8e0200 */
[----:B------:R-:W-:-:S03]  /*11480*/  ULDC.64 UR4, c[0x0][0x2d0] ;  /* 0x0000b40000047ab9 */ /* 0x000fc60000000a00 */
[----:B------:R-:W-:Y:S01]  /*11490*/  IMAD.IADD R3, R3, 0x1, R0 ;  /* 0x0000000103037824 */ /* 0x000fe200078e0200 */
[C---:B0-----:R-:W-:Y:S02]  /*114a0*/  LOP3.LUT R5, R4.reuse, 0x7f, RZ, 0xc0, !PT ;  /* 0x0000007f04057812 */ /* 0x041fe400078ec0ff */
[----:B------:R-:W-:Y:S02]  /*114b0*/  SHF.L.U32 R4, R4, 0x4, RZ ;  /* 0x0000000404047819 */ /* 0x000fe400000006ff */
[----:B------:R-:W-:-:S04]  /*114c0*/  SHF.R.U32.HI R5, RZ, 0x3, R5 ;  /* 0x00000003ff057819 */ /* 0x000fc80000011605 */
[----:B------:R-:W-:Y:S02]  /*114d0*/  LOP3.LUT R4, R5, 0x70, R4, 0xf8, !PT ;  /* 0x0000007005047812 */ /* 0x000fe400078ef804 */
[----:B------:R-:W0:Y:S02]  /*114e0*/  @P0 LDC R5, c[0x0][0x44c] ;  /* 0x00011300ff050b82 */ /* 0x000e240000000800 */
[----:B------:R-:W-:-:S05]  /*114f0*/  LOP3.LUT R0, R4, R17, RZ, 0xfc, !PT ;  /* 0x0000001104007212 */ /* 0x000fca00078efcff */
[----:B------:R-:W-:Y:S02]  /*11500*/  IMAD.MOV.U32 R4, RZ, RZ, R0 ;  /* 0x000000ffff047224 */ /* 0x000fe400078e0000 */
[----:B0-----:R-:W-:-:S05]  /*11510*/  @P0 IMAD.HI.U32 R5, R0, R5, RZ ;  /* 0x0000000500050227 */ /* 0x001fca00078e00ff */
[----:B-1----:R-:W-:-:S05]  /*11520*/  @P0 SHF.R.U32.HI R4, RZ, R6, R5 ;  /* 0x00000006ff040219 */ /* 0x002fca0000011605 */
[----:B------:R-:W-:Y:S02]  /*11530*/  IMAD.MOV R5, RZ, RZ, -R4 ;  /* 0x000000ffff057224 */ /* 0x000fe400078e0a04 */
[----:B------:R-:W-:-:S04]  /*11540*/  IMAD.WIDE.U32 R2, R4, UR4, R2 ;  /* 0x0000000404027c25 */ /* 0x000fc8000f8e0002 */
[----:B------:R-:W-:Y:S01]  /*11550*/  IMAD R0, R7, R5, R0 ;  /* 0x0000000507007224 */ /* 0x000fe200078e0200 */
[----:B------:R-:W-:-:S05]  /*11560*/  SHF.R.S32.HI R5, RZ, 0x1f, R4 ;  /* 0x0000001fff057819 */ /* 0x000fca0000011404 */
[----:B------:R-:W-:-:S04]  /*11570*/  IMAD R5, R5, UR4, RZ ;  /* 0x0000000405057c24 */ /* 0x000fc8000f8e02ff */
[----:B------:R-:W-:Y:S01]  /*11580*/  IMAD R4, R4, UR5, R5 ;  /* 0x0000000504047c24 */ /* 0x000fe2000f8e0205 */
[----:B------:R-:W-:-:S03]  /*11590*/  ULDC.64 UR4, c[0x0][0x2c8] ;  /* 0x0000b20000047ab9 */ /* 0x000fc60000000a00 */
[----:B------:R-:W-:Y:S01]  /*115a0*/  IMAD.IADD R3, R3, 0x1, R4 ;  /* 0x0000000103037824 */ /* 0x000fe200078e0204 */
[----:B------:R-:W-:Y:S01]  /*115b0*/  SHF.R.S32.HI R4, RZ, 0x1f, R0 ;  /* 0x0000001fff047819 */ /* 0x000fe20000011400 */
        /* <DEDUP_REMOVED lines=12> */
[----:B------:R-:W0:Y:S02]  /*11680*/  S2R R5, SR_TID.X ;  /* 0x0000000000057919 */ /* 0x000e240000002100 */
[----:B0-----:R-:W-:-:S04]  /*11690*/  LOP3.LUT R5, R5, 0x7f, RZ, 0xc0, !PT ;  /* 0x0000007f05057812 */ /* 0x001fc800078ec0ff */
[----:B------:R-:W-:Y:S02]  /*116a0*/  SHF.R.U32.HI R6, RZ, 0x3, R5 ;  /* 0x00000003ff067819 */ /* 0x000fe40000011605 */
[----:B------:R-:W2:Y:S01]  /*116b0*/  LDL.LU R5, [R1+0x40] ;  /* 0x0000400001057983 */ /* 0x000ea20000300800 */
[----:B------:R-:W-:Y:S02]  /*116c0*/  ULDC.64 UR4, c[0x0][0x208] ;  /* 0x0000820000047ab9 */ /* 0x000fe40000000a00 */
[----:B------:R-:W-:Y:S01]  /*116d0*/  IMAD.IADD R2, R6, 0x1, R17 ;  /* 0x0000000106027824 */ /* 0x000fe200078e0211 */
[----:B------:R-:W-:Y:S04]  /*116e0*/  SHFL.IDX PT, R8, R0, 0x1, 0x181f ;  /* 0x00381f0000087f89 */ /* 0x000fe800000e0000 */
[----:B------:R-:W-:Y:S01]  /*116f0*/  SHFL.IDX PT, R6, R0, RZ, 0x181f ;  /* 0x00181fff00067589 */ /* 0x000fe200000e0000 */
[----:B--2---:R-:W-:Y:S01]  /*11700*/  IMAD R3, R5, R7, RZ ;  /* 0x0000000705037224 */ /* 0x004fe200078e02ff */
[----:B------:R-:W-:-:S02]  /*11710*/  IADD3 R5, R2, 0x10, RZ ;  /* 0x0000001002057810 */ /* 0x000fc40007ffe0ff */
[----:B------:R-:W0:Y:S02]  /*11720*/  SHFL.IDX PT, R7, R4, RZ, 0x181f ;  /* 0x00181fff04077589 */ /* 0x000e2400000e0000 */
[-C--:B------:R-:W-:Y:S02]  /*11730*/  ISETP.GE.AND P4, PT, R2, R3.reuse, PT ;  /* 0x000000030200720c */ /* 0x080fe40003f86270 */
[----:B------:R-:W-:Y:S02]  /*11740*/  ISETP.GE.AND P2, PT, R5, R3, PT ;  /* 0x000000030500720c */ /* 0x000fe40003f46270 */
[----:B------:R-:W1:Y:S09]  /*11750*/  SHFL.IDX PT, R5, R4, 0x1, 0x181f ;  /* 0x00381f0004057f89 */ /* 0x000e7200000e0000 */
[----:B0-----:R-:W-:-:S05]  /*11760*/  @!P4 LEA R7, P3, R10, R7, 0x1 ;  /* 0x000000070a07c211 */ /* 0x001fca00078608ff */
[----:B------:R-:W-:-:S05]  /*11770*/  @!P4 IMAD.X R6, RZ, RZ, R6, P3 ;  /* 0x000000ffff06c224 */ /* 0x000fca00018e0606 */
[----:B------:R-:W-:-:S04]  /*11780*/  @!P4 LOP3.LUT R7, R7, R6, RZ, 0x3c, !PT ;  /* 0x000000060707c212 */ /* 0x000fc800078e3cff */
[----:B------:R-:W-:-:S04]  /*11790*/  @!P4 LOP3.LUT R6, R7, R6, RZ, 0x3c, !PT ;  /* 0x000000060706c212 */ /* 0x000fc800078e3cff */
[----:B------:R-:W-:-:S05]  /*117a0*/  @!P4 LOP3.LUT R7, R7, R6, RZ, 0x3c, !PT ;  /* 0x000000060707c212 */ /* 0x000fca00078e3cff */
[----:B-----5:R-:W-:Y:S04]  /*117b0*/  @!P4 LDGSTS.E.BYPASS.LTC128B.128 [R9+0x16400], desc[UR4][R6.64], !P0 ;  /* 0x164000000609cfae */ /* 0x020fe8000c101d44 */
[----:B------:R1:W-:Y:S02]  /*117c0*/  @!P4 LDGSTS.E.BYPASS.LTC128B.128 [R9+0x1a400], desc[UR4][R6.64+0x80], !P1 ;  /* 0x1a4000800609cfae */ /* 0x0003e4000c901d44 */
[----:B-1----:R-:W-:Y:S01]  /*117d0*/  @!P2 LEA R7, P3, R10, R5, 0x1 ;  /* 0x000000050a07a211 */ /* 0x002fe200078608ff */
[----:B------:R-:W-:-:S04]  /*117e0*/  VIADD R5, R2, 0x20 ;  /* 0x0000002002057836 */ /* 0x000fc80000000000 */
[----:B------:R-:W-:-:S05]  /*117f0*/  @!P2 IMAD.X R6, RZ, RZ, R8, P3 ;  /* 0x000000ffff06a224 */ /* 0x000fca00018e0608 */
[----:B------:R-:W-:-:S04]  /*11800*/  @!P2 LOP3.LUT R7, R7, R6, RZ, 0x3c, !PT ;  /* 0x000000060707a212 */ /* 0x000fc800078e3cff */
[----:B------:R-:W-:-:S04]  /*11810*/  @!P2 LOP3.LUT R6, R7, R6, RZ, 0x3c, !PT ;  /* 0x000000060706a212 */ /* 0x000fc800078e3cff */
[----:B------:R-:W-:-:S05]  /*11820*/  @!P2 LOP3.LUT R7, R7, R6, RZ, 0x3c, !PT ;  /* 0x000000060707a212 */ /* 0x000fca00078e3cff */
        /* <DEDUP_REMOVED lines=16> */
[----:B0-----:R-:W-:-:S05]  /*11930*/  @!P2 IMAD.X R6, RZ, RZ, R6, P3 ;  /* 0x000000ffff06a224 */ /* 0x001fca00018e0606 */
[----:B------:R-:W-:Y:S01]  /*11940*/  @!P2 MOV R7, R6 ;  /* 0x000000060007a202 */ /* 0x000fe20000000f00 */
        /* <DEDUP_REMOVED lines=19> */
[----:B------:R-:W-:Y:S01]  /*11a80*/  @!P2 IMAD.MOV.U32 R7, RZ, RZ, R6 ;  /* 0x000000ffff07a224 */ /* 0x000fe200078e0006 */
[----:B------:R-:W-:Y:S01]  /*11a90*/  @!P2 MOV R6, R5 ;  /* 0x000000050006a202 */ /* 0x000fe20000000f00 */
[----:B------:R-:W-:-:S04]  /*11aa0*/  VIADD R5, R2, 0x60 ;  /* 0x0000006002057836 */ /* 0x000fc80000000000 */
[----:B------:R-:W-:Y:S04]  /*11ab0*/  @!P2 LDGSTS.E.BYPASS.LTC128B.128 [R9+0x18c00], desc[UR4][R6.64], !P0 ;  /* 0x18c000000609afae */ /* 0x000fe8000c101d44 */
[----:B------:R0:W-:Y:S01]  /*11ac0*/  @!P2 LDGSTS.E.BYPASS.LTC128B.128 [R9+0x1cc00], desc[UR4][R6.64+0x80], !P1 ;  /* 0x1cc000800609afae */ /* 0x0001e2000c901d44 */
[----:B------:R-:W-:-:S03]  /*11ad0*/  ISETP.GE.AND P2, PT, R5, R3, PT ;  /* 0x000000030500720c */ /* 0x000fc60003f46270 */
[----:B------:R-:W1:Y:S04]  /*11ae0*/  SHFL.IDX PT, R5, R4, 0x6, 0x181f ;  /* 0x00d81f0004057f89 */ /* 0x000e6800000e0000 */
[----:B------:R-:W-:Y:S04]  /*11af0*/  SHFL.IDX PT, R4, R4, 0x7, 0x181f ;  /* 0x00f81f0004047f89 */ /* 0x000fe800000e0000 */
[----:B0-----:R-:W0:Y:S04]  /*11b00*/  SHFL.IDX PT, R6, R0, 0x6, 0x181f ;  /* 0x00d81f0000067f89 */ /* 0x001e2800000e0000 */
[----:B------:R-:W2:Y:S01]  /*11b10*/  SHFL.IDX PT, R0, R0, 0x7, 0x181f ;  /* 0x00f81f0000007f89 */ /* 0x000ea200000e0000 */
[----:B-1----:R-:W-:-:S05]  /*11b20*/  @!P2 LEA R5, P3, R10, R5, 0x1 ;  /* 0x000000050a05a211 */ /* 0x002fca00078608ff */
[----:B0-----:R-:W-:-:S04]  /*11b30*/  @!P2 IMAD.X R6, RZ, RZ, R6, P3 ;  /* 0x000000ffff06a224 */ /* 0x001fc800018e0606 */
[----:B------:R-:W-:Y:S02]  /*11b40*/  @!P2 IMAD.MOV.U32 R7, RZ, RZ, R6 ;  /* 0x000000ffff07a224 */ /* 0x000fe400078e0006 */
[----:B------:R-:W-:-:S05]  /*11b50*/  @!P2 IMAD.MOV.U32 R6, RZ, RZ, R5 ;  /* 0x000000ffff06a224 */ /* 0x000fca00078e0005 */
[----:B------:R0:W-:Y:S04]  /*11b60*/  @!P2 LDGSTS.E.BYPASS.LTC128B.128 [R9+0x19400], desc[UR4][R6.64], !P0 ;  /* 0x194000000609afae */ /* 0x0001e8000c101d44 */
[----:B--2---:R0:W-:Y:S02]  /*11b70*/  @!P2 LDGSTS.E.BYPASS.LTC128B.128 [R9+0x1d400], desc[UR4][R6.64+0x80], !P1 ;  /* 0x1d4000800609afae */ /* 0x0041e4000c901d44 */
.L_x_549:
[----:B------:R-:W-:Y:S01]  /*11b80*/  VIADD R2, R2, 0x70 ;  /* 0x0000007002027836 */ /* 0x000fe20000000000 */
[----:B------:R-:W-:Y:S04]  /*11b90*/  BSSY B0, `(.L_x_434) ;  /* 0x000000b000007945 */ /* 0x000fe80003800000 */
[----:B------:R-:W-:-:S13]  /*11ba0*/  ISETP.GE.AND P2, PT, R2, R3, PT ;  /* 0x000000030200720c */ /* 0x000fda0003f46270 */
[----:B------:R-:W-:Y:S05]  /*11bb0*/  @P2 BRA `(.L_x_435) ;  /* 0x0000000000202947 */ /* 0x000fea0003800000 */
[----:B------:R-:W-:Y:S01]  /*11bc0*/  LEA R2, P2, R10, R4, 0x1 ;  /* 0x000000040a027211 */ /* 0x000fe200078408ff */
[----:B------:R-:W-:-:S04]  /*11bd0*/  ULDC.64 UR4, c[0x0][0x208] ;  /* 0x0000820000047ab9 */ /* 0x000fc80000000a00 */
[----:B------:R-:W-:-:S05]  /*11be0*/  IMAD.X R3, RZ, RZ, R0, P2 ;  /* 0x000000ffff037224 */ /* 0x000fca00010e0600 */
[----:B------:R-:W-:Y:S01]  /*11bf0*/  @!PT LDS RZ, [RZ] ;  /* 0x00000000fffff984 */ /* 0x000fe20000000800 */
[----:B------:R-:W-:Y:S01]  /*11c00*/  @!PT LDS RZ, [RZ] ;  /* 0x00000000fffff984 */ /* 0x000fe20000000800 */
[----:B------:R-:W-:Y:S01]  /*11c10*/  @!PT LDS RZ, [RZ] ;  /* 0x00000000fffff984 */ /* 0x000fe20000000800 */
[----:B------:R1:W-:Y:S04]  /*11c20*/  LDGSTS.E.BYPASS.LTC128B.128 [R9+0x19c00], desc[UR4][R2.64], !P0 ;  /* 0x19c0000002097fae */ /* 0x0003e8000c101d44 */
[----:B------:R1:W-:Y:S02]  /*11c30*/  LDGSTS.E.BYPASS.LTC128B.128 [R9+0x1dc00], desc[UR4][R2.64+0x80], !P1 ;  /* 0x1dc0008002097fae */ /* 0x0003e4000c901d44 */
.L_x_435:
[----:B------:R-:W-:Y:S05]  /*11c40*/  BSYNC B0 ;  /* 0x0000000000007941 */ /* 0x000fea0003800000 */
.L_x_434:
[----:B01----:R-:W2:Y:S01]  /*11c50*/  LDL R9, [R1+0x4] ;  /* 0x0000040001097983 */ /* 0x003ea20000100800 */
[----:B------:R-:W-:Y:S01]  /*11c60*/  PLOP3.LUT P0, PT, PT, PT, PT, 0x80, 0x0 ;  /* 0x000000000000781c */ /* 0x000fe20003f0f070 */
[----:B------:R-:W-:Y:S01]  /*11c70*/  NOP ;  /* 0x0000000000007918 */ /* 0x000fe20000000000 */
[----:B--2---:R-:W-:-:S11]  /*11c80*/  VIADD R6, R9, 0x34800 ;  /* 0x0003480009067836 */ /* 0x004fd60000000000 */
.L_x_436:
[----:B------:R-:W2:Y:S01]  /*11c90*/  LDL R2, [R1+0x4] ;  /* 0x0000040001027983 */ /* 0x000ea20000100800 */
[----:B------:R-:W-:Y:S02]  /*11ca0*/  PLOP3.LUT P1, PT, P1, P0, PT, 0xa2, 0x0 ;  /* 0x000000000000781c */ /* 0x000fe40000f21472 */
[----:B--2---:R-:W-:-:S08]  /*11cb0*/  @P0 R2UR P1, UR4, R2 ;  /* 0x00000000020402ca */ /* 0x004fd00000020000 */
[----:B------:R-:W-:-:S05]  /*11cc0*/  @P0 PLOP3.LUT P0, PT, P1, PT, PT, 0x80, 0x0 ;  /* 0x000000000000081c */ /* 0x000fca0000f0f070 */
[----:B------:R-:W-:Y:S01]  /*11cd0*/  @!P1 SYNCS.ARRIVE.TRANS64.RED.A0T1 RZ, [UR4+0x34800], RZ ;  /* 0x034800ffffff99a7 */ /* 0x000fe20008200404 */
[----:B------:R-:W-:Y:S07]  /*11ce0*/  @!P1 ARRIVES.LDGSTSBAR.64.TRANSCNT [UR4+0x34800] ;  /* 0x03480000ff0099b0 */ /* 0x000fee0008000a84 */
[----:B------:R-:W-:Y:S05]  /*11cf0*/  @P0 BRA.U.ANY `(.L_x_436) ;  /* 0xfffffffd00e40947 */ /* 0x000fea000393ffff */
[----:B------:R-:W2:Y:S02]  /*11d00*/  LDL.LU R3, [R1+0x50] ;  /* 0x0000500001037983 */ /* 0x000ea40000300800 */
[----:B--2---:R-:W-:-:S05]  /*11d10*/  VIADD R3, R3, 0x1 ;  /* 0x0000000103037836 */ /* 0x004fca0000000000 */
[----:B------:R0:W-:Y:S01]  /*11d20*/  STL [R1+0x50], R3 ;  /* 0x0000500301007387 */ /* 0x0001e20000100800 */
[----:B------:R-:W-:-:S04]  /*11d30*/  LEA.HI R0, R3, R3, RZ, 0x1 ;  /* 0x0000000303007211 */ /* 0x000fc800078f08ff */
[----:B------:R-:W-:-:S04]  /*11d40*/  LOP3.LUT R0, R0, 0xfffffffe, RZ, 0xc0, !PT ;  /* 0xfffffffe00007812 */ /* 0x000fc800078ec0ff */
[----:B------:R-:W-:-:S04]  /*11d50*/  IADD3 R0, R3, -R0, RZ ;  /* 0x8000000003007210 */ /* 0x000fc80007ffe0ff */
[----:B------:R-:W-:Y:S01]  /*11d60*/  SHF.L.U32 R0, R0, 0x1f, RZ ;  /* 0x0000001f00007819 */ /* 0x000fe200000006ff */
[----:B------:R-:W-:Y:S01]  /*11d70*/  NOP ;  /* 0x0000000000007918 */ /* 0x000fe20000000000 */
[----:B------:R0:W-:Y:S01]  /*11d80*/  SYNCS.ARRIVE.TRANS64.A1T0 RZ, [R2+URZ+0x34800], RZ ;  /* 0x034800ff02ff79a7 */ /* 0x0001e2000810003f */
[----:B------:R-:W-:Y:S01]  /*11d90*/  BSSY B0, `(.L_x_437) ;  /* 0x0000003000007945 */ /* 0x000fe20003800000 */
[----:B------:R-:W1:Y:S03]  /*11da0*/  SYNCS.PHASECHK.TRANS64.TRYWAIT P0, [R2+URZ+0x34820], R0 ;  /* 0x03482000020075a7 */ /* 0x000e66000800017f */
[----:B01----:R-:W-:Y:S05]  /*11db0*/  @!P0 BRA `(.L_x_438) ;  /* 0x0000004000988947 */ /* 0x003fea0003800000 */
.L_x_550:
[----:B------:R-:W-:Y:S05]  /*11dc0*/  BSYNC B0 ;  /* 0x0000000000007941 */ /* 0x000fea0003800000 */
.L_x_437:
[----:B0-----:R-:W2:Y:S01]  /*11dd0*/  LDL.LU R2, [R1+0x3c] ;  /* 0x00003c0001027983 */ /* 0x001ea20000300800 */
[----:B------:R-:W-:Y:S01]  /*11de0*/  BSSY B0, `(.L_x_439) ;  /* 0x00001f9000007945 */ /* 0x000fe20003800000 */
[----:B--2---:R-:W-:-:S13]  /*11df0*/  ISETP.GE.AND P0, PT, R2, 0xb1, PT ;  /* 0x000000b10200780c */ /* 0x004fda0003f06270 */
[----:B------:R-:W-:Y:S05]  /*11e00*/  @!P0 BRA `(.L_x_440) ;  /* 0x0000001c00d88947 */ /* 0x000fea0003800000 */
[----:B------:R-:W2:Y:S01]  /*11e10*/  LDL R2, [R1+0x30] ;  /* 0x0000300001027983 */ /* 0x000ea20000100800 */
[----:B------:R-:W-:Y:S01]  /*11e20*/  IMAD.MOV.U32 R0, RZ, RZ, 0x1 ;  /* 0x00000001ff007424 */ /* 0x000fe200078e00ff */
[----:B------:R-:W-:Y:S01]  /*11e30*/  BSSY B2, `(.L_x_441) ;  /* 0x00000ad000027945 */ /* 0x000fe20003800000 */
[----:B--2---:R-:W-:-:S05]  /*11e40*/  IMAD.MOV R9, RZ, RZ, -R2 ;  /* 0x000000ffff097224 */ /* 0x004fca00078e0a02 */
[----:B------:R-:W-:-:S05]  /*11e50*/  VIADDMNMX R9, R9, R0, 0xffffffff, !PT ;  /* 0xffffffff09097446 */ /* 0x000fca0007800100 */
[----:B------:R-:W-:-:S05]  /*11e60*/  IMAD.IADD R0, R2, 0x1, R9 ;  /* 0x0000000102007824 */ /* 0x000fca00078e0209 */
[----:B------:R-:W-:-:S04]  /*11e70*/  LOP3.LUT R0, R0, 0x1, RZ, 0xc0, !PT ;  /* 0x0000000100007812 */ /* 0x000fc800078ec0ff */
[----:B------:R-:W-:Y:S01]  /*11e80*/  ISETP.NE.U32.AND P0, PT, R0, 0x1, PT ;  /* 0x000000010000780c */ /* 0x000fe20003f05070 */
[----:B------:R-:W-:-:S12]  /*11e90*/  VIADD R0, R2, 0xfffffffe ;  /* 0xfffffffe02007836 */ /* 0x000fd80000000000 */
[----:B------:R-:W-:Y:S05]  /*11ea0*/  @P0 BRA `(.L_x_442) ;  /* 0x0000000800940947 */ /* 0x000fea0003800000 */
[----:B------:R-:W2:Y:S04]  /*11eb0*/  LDL R4, [R1+0x20] ;  /* 0x0000200001047983 */ /* 0x000ea80000100800 */
[----:B------:R-:W3:Y:S04]  /*11ec0*/  LDL R3, [R1+0x8] ;  /* 0x0000080001037983 */ /* 0x000ee80000100800 */
[----:B------:R-:W4:Y:S01]  /*11ed0*/  LDL R2, [R1+0x10] ;  /* 0x0000100001027983 */ /* 0x000f220000100800 */
[----:B------:R-:W-:Y:S01]  /*11ee0*/  BSSY B1, `(.L_x_443) ;  /* 0x000009d000017945 */ /* 0x000fe20003800000 */
[----:B--2---:R-:W-:Y:S01]  /*11ef0*/  ISETP.NE.AND P1, PT, R4, RZ, PT ;  /* 0x000000ff0400720c */ /* 0x004fe20003f25270 */
[----:B---3--:R-:W-:-:S05]  /*11f00*/  VIADD R7, R3, 0x1 ;  /* 0x0000000103077836 */ /* 0x008fca0000000000 */
[----:B------:R-:W-:-:S04]  /*11f10*/  ISETP.NE.AND P0, PT, R7, 0x2, PT ;  /* 0x000000020700780c */ /* 0x000fc80003f05270 */
[----:B------:R-:W-:Y:S02]  /*11f20*/  SEL R10, RZ, 0x1, P0 ;  /* 0x00000001ff0a7807 */ /* 0x000fe40000000000 */
[----:B------:R-:W-:Y:S02]  /*11f30*/  SEL R7, R7, RZ, P0 ;  /* 0x000000ff07077207 */ /* 0x000fe40000000000 */
[----:B----4-:R-:W-:Y:S01]  /*11f40*/  LOP3.LUT R10, R2, R10, RZ, 0x3c, !PT ;  /* 0x0000000a020a7212 */ /* 0x010fe200078e3cff */
[----:B------:R-:W-:Y:S06]  /*11f50*/  @!P1 BRA `(.L_x_444) ;  /* 0x0000000800549947 */ /* 0x000fec0003800000 */
[----:B------:R0:W5:Y:S01]  /*11f60*/  LDL R4, [R1] ;  /* 0x0000000001047983 */ /* 0x0001620000100800 */
[----:B------:R-:W-:Y:S02]  /*11f70*/  ULDC.64 UR4, c[0x0][0x418] ;  /* 0x0001060000047ab9 */ /* 0x000fe40000000a00 */
[----:B------:R-:W-:-:S04]  /*11f80*/  ISETP.NE.U32.AND P0, PT, RZ, UR4, PT ;  /* 0x00000004ff007c0c */ /* 0x000fc8000bf05070 */
[----:B------:R-:W-:-:S13]  /*11f90*/  ISETP.NE.AND.EX P0, PT, RZ, UR5, PT, P0 ;  /* 0x00000005ff007c0c */ /* 0x000fda000bf05300 */
[----:B0-----:R-:W-:Y:S05]  /*11fa0*/  @!P0 BRA `(.L_x_445) ;  /* 0x0000000000508947 */ /* 0x001fea0003800000 */
[----:B------:R-:W2:Y:S01]  /*11fb0*/  LDL R11, [R1+0x1c] ;  /* 0x00001c00010b7983 */ /* 0x000ea20000100800 */
[----:B------:R-:W0:Y:S01]  /*11fc0*/  LDC R5, c[0x0][0x43c] ;  /* 0x00010f00ff057b82 */ /* 0x000e220000000800 */
[----:B------:R-:W-:Y:S02]  /*11fd0*/  ULDC.64 UR6, c[0x0][0x428] ;  /* 0x00010a0000067ab9 */ /* 0x000fe40000000a00 */
[----:B------:R-:W3:Y:S01]  /*11fe0*/  LDL R8, [R1+0xc] ;  /* 0x00000c0001087983 */ /* 0x000ee20000100800 */
[----:B------:R-:W-:Y:S01]  /*11ff0*/  ULDC.64 UR8, c[0x0][0x208] ;  /* 0x0000820000087ab9 */ /* 0x000fe20000000a00 */
[----:B0-----:R-:W-:-:S13]  /*12000*/  ISETP.NE.AND P0, PT, R5, 0x1, PT ;  /* 0x000000010500780c */ /* 0x001fda0003f05270 */
[----:B------:R-:W0:Y:S02]  /*12010*/  @P0 LDC.64 R2, c[0x0][0x440] ;  /* 0x00011000ff020b82 */ /* 0x000e240000000a00 */
[----:B0----5:R-:W-:-:S04]  /*12020*/  @P0 IMAD.HI.U32 R4, R0, R2, RZ ;  /* 0x0000000200040227 */ /* 0x021fc800078e00ff */
[----:B------:R-:W-:Y:S01]  /*12030*/  IMAD.MOV.U32 R2, RZ, RZ, R0 ;  /* 0x000000ffff027224 */ /* 0x000fe200078e0000 */
[----:B------:R-:W-:-:S05]  /*12040*/  @P0 SHF.R.U32.HI R2, RZ, R3, R4 ;  /* 0x00000003ff020219 */ /* 0x000fca0000011604 */
[----:B------:R-:W-:-:S04]  /*12050*/  IMAD.MOV R3, RZ, RZ, -R2 ;  /* 0x000000ffff037224 */ /* 0x000fc800078e0a02 */
[----:B------:R-:W-:Y:S01]  /*12060*/  IMAD R0, R5, R3, R0 ;  /* 0x0000000305007224 */ /* 0x000fe200078e0200 */
[----:B------:R-:W-:Y:S01]  /*12070*/  SHF.R.S32.HI R3, RZ, 0x1f, R2 ;  /* 0x0000001fff037819 */ /* 0x000fe20000011402 */
[----:B--2---:R-:W-:-:S04]  /*12080*/  IMAD R4, R11, UR6, RZ ;  /* 0x000000060b047c24 */ /* 0x004fc8000f8e02ff */
[C---:B---3--:R-:W-:Y:S02]  /*12090*/  IMAD R4, R8.reuse, UR7, R4 ;  /* 0x0000000708047c24 */ /* 0x048fe4000f8e0204 */
[----:B------:R-:W-:-:S04]  /*120a0*/  IMAD.WIDE.U32 R2, R8, UR6, R2 ;  /* 0x0000000608027c25 */ /* 0x000fc8000f8e0002 */
[----:B------:R-:W-:Y:S01]  /*120b0*/  IMAD.IADD R3, R4, 0x1, R3 ;  /* 0x0000000104037824 */ /* 0x000fe200078e0203 */
[----:B------:R-:W-:-:S04]  /*120c0*/  LEA R4, P0, R2, UR4, 0x2 ;  /* 0x0000000402047c11 */ /* 0x000fc8000f8010ff */
[----:B------:R-:W-:-:S05]  /*120d0*/  LEA.HI.X R5, R2, UR5, R3, 0x2, P0 ;  /* 0x0000000502057c11 */ /* 0x000fca00080f1403 */
[----:B------:R0:W5:Y:S04]  /*120e0*/  LDG.E R4, desc[UR8][R4.64] ;  /* 0x0000000804047981 */ /* 0x000168000c1e1900 */
.L_x_445:
[----:B------:R-:W2:Y:S01]  /*120f0*/  LDL R2, [R1+0x4] ;  /* 0x0000040001027983 */ /* 0x000ea20000100800 */
[----:B------:R-:W-:Y:S01]  /*12100*/  BSSY B3, `(.L_x_446) ;  /* 0x0000005000037945 */ /* 0x000fe20003800000 */
[----:B--2---:R-:W-:Y:S02]  /*12110*/  LEA R3, R7, R2, 0x3 ;  /* 0x0000000207037211 */ /* 0x004fe400078e18ff */
[----:B------:R-:W-:-:S04]  /*12120*/  SHF.L.U32 R2, R10, 0x1f, RZ ;  /* 0x0000001f0a027819 */ /* 0x000fc800000006ff */
[----:B------:R-:W1:Y:S02]  /*12130*/  SYNCS.PHASECHK.TRANS64.TRYWAIT P0, [R3+URZ+0x34840], R2 ;  /* 0x03484002030075a7 */ /* 0x000e64000800017f */
[----:B-1----:R-:W-:Y:S05]  /*12140*/  @!P0 BRA `(.L_x_447) ;  /* 0x0000003c00cc8947 */ /* 0x002fea0003800000 */
.L_x_551:
[----:B------:R-:W-:Y:S05]  /*12150*/  BSYNC B3 ;  /* 0x0000000000037941 */ /* 0x000fea0003800000 */
.L_x_446:
[----:B0-----:R-:W0:Y:S01]  /*12160*/  S2R R5, SR_TID.X ;  /* 0x0000000000057919 */ /* 0x001e220000002100 */
        /* <DEDUP_REMOVED lines=11> */
.L_x_449:
[----:B------:R-:W-:Y:S05]  /*12220*/  BSYNC B3 ;  /* 0x0000000000037941 */ /* 0x000fea0003800000 */
.L_x_448:
[----:B------:R-:W2:Y:S04]  /*12230*/  LDL R5, [R1+0x4] ;  /* 0x0000040001057983 */ /* 0x000ea80000100800 */
[----:B-1----:R-:W3:Y:S01]  /*12240*/  LDL R2, [R1+0x18] ;  /* 0x0000180001027983 */ /* 0x002ee20000100800 */
        /* <DEDUP_REMOVED lines=8> */
[----:B--2---:R-:W-:-:S02]  /*122d0*/  IMAD R8, R7, 0xb000, R5 ;  /* 0x0000b00007087824 */ /* 0x004fc400078e0205 */
[----:B---3--:R-:W-:Y:S02]  /*122e0*/  IMAD R2, R0, 0xb0, R2 ;  /* 0x000000b000027824 */ /* 0x008fe400078e0202 */
[----:B------:R-:W-:-:S08]  /*122f0*/  VIADD R5, R8, 0x1e400 ;  /* 0x0001e40008057836 */ /* 0x000fd00000000000 */
.L_x_450:
        /* <DEDUP_REMOVED lines=16> */
.L_x_451:
        /* <DEDUP_REMOVED lines=10> */
[----:B------:R-:W2:Y:S04]  /*124a0*/  LDL.LU R12, [R1+0x10] ;  /* 0x00001000010c7983 */ /* 0x000ea80000300800 */
[----:B------:R-:W3:Y:S01]  /*124b0*/  LDL R8, [R1+0x8] ;  /* 0x0000080001087983 */ /* 0x000ee20000100800 */
[----:B------:R-:W-:Y:S01]  /*124c0*/  BSSY B3, `(.L_x_452) ;  /* 0x0000005000037945 */ /* 0x000fe20003800000 */
[----:B--2---:R-:W-:Y:S01]  /*124d0*/  SHF.L.U32 R2, R12, 0x1f, RZ ;  /* 0x0000001f0c027819 */ /* 0x004fe200000006ff */
[----:B---3--:R-:W-:-:S04]  /*124e0*/  IMAD R3, R8, 0x8, R6 ;  /* 0x0000000808037824 */ /* 0x008fc800078e0206 */
[----:B------:R-:W0:Y:S02]  /*124f0*/  SYNCS.PHASECHK.TRANS64.TRYWAIT P0, [R3+URZ+0x60], R2 ;  /* 0x00006002030075a7 */ /* 0x000e24000800017f */
[----:B0-----:R-:W-:Y:S05]  /*12500*/  @!P0 BRA `(.L_x_453) ;  /* 0x0000003800f08947 */ /* 0x001fea0003800000 */
.L_x_552:
[----:B------:R-:W-:Y:S05]  /*12510*/  BSYNC B3 ;  /* 0x0000000000037941 */ /* 0x000fea0003800000 */
.L_x_452:
[----:B------:R1:W5:Y:S04]  /*12520*/  LDL R17, [R1+0x4] ;  /* 0x0000040001117983 */ /* 0x0003680000100800 */
[----:B------:R1:W5:Y:S01]  /*12530*/  LDL R15, [R1+0x8] ;  /* 0x00000800010f7983 */ /* 0x0003620000100800 */
[----:B------:R-:W-:Y:S01]  /*12540*/  BSSY B3, `(.L_x_454) ;  /* 0x000000c000037945 */ /* 0x000fe20003800000 */
[----:B------:R-:W-:Y:S01]  /*12550*/  IMAD.MOV.U32 R12, RZ, RZ, 0x0 ;  /* 0x00000000ff0c7424 */ /* 0x000fe200078e00ff */
[----:B------:R-:W-:Y:S02]  /*12560*/  MOV R13, 0x14f00000 ;  /* 0x14f00000000d7802 */ /* 0x000fe40000000f00 */
[----:B------:R-:W-:Y:S05]  /*12570*/  @P1 BRA `(.L_x_455) ;  /* 0x0000000000201947 */ /* 0x000fea0003800000 */
[----:B------:R-:W2:Y:S01]  /*12580*/  S2R R5, SR_TID.X ;  /* 0x0000000000057919 */ /* 0x000ea20000002100 */
[----:B0----5:R-:W-:Y:S02]  /*12590*/  IMAD R2, R15, 0x8, R17 ;  /* 0x000000080f027824 */ /* 0x021fe400078e0211 */
[----:B------:R-:W-:-:S04]  /*125a0*/  IMAD.MOV.U32 R3, RZ, RZ, 0xb000 ;  /* 0x0000b000ff037424 */ /* 0x000fc800078e00ff */
[----:B------:R3:W-:Y:S01]  /*125b0*/  SYNCS.ARRIVE.TRANS64 RZ, [R2+URZ+0x34850], R3 ;  /* 0x0348500302ff79a7 */ /* 0x0007e2000800003f */
[----:B--2---:R-:W-:-:S04]  /*125c0*/  LOP3.LUT R5, R5, 0x1f, RZ, 0xc0, !PT ;  /* 0x0000001f05057812 */ /* 0x004fc800078ec0ff */
[----:B------:R-:W-:-:S13]  /*125d0*/  ISETP.NE.AND P0, PT, R5, RZ, PT ;  /* 0x000000ff0500720c */ /* 0x000fda0003f05270 */
[----:B---3--:R-:W-:Y:S05]  /*125e0*/  @!P0 BRA `(.L_x_455) ;  /* 0x0000000000048947 */ /* 0x008fea0003800000 */
[----:B------:R-:W-:Y:S01]  /*125f0*/  BPT.TRAP 0x1 ;  /* 0x000000040000795c */ /* 0x000fe20000300000 */
.L_x_455:
[----:B------:R-:W-:Y:S05]  /*12600*/  BSYNC B3 ;  /* 0x0000000000037941 */ /* 0x000fea0003800000 */
.L_x_454:
[----:B------:R-:W2:Y:S04]  /*12610*/  LDL R8, [R1+0x18] ;  /* 0x0000180001087983 */ /* 0x000ea80000100800 */
[----:B0-----:R-:W2:Y:S01]  /*12620*/  LDL.LU R3, [R1+0x14] ;  /* 0x0000140001037983 */ /* 0x001ea20000300800 */
[----:B------:R-:W-:Y:S01]  /*12630*/  R2UR UR10, R11 ;  /* 0x000000000b0a72ca */ /* 0x000fe200000e0000 */
[C-C-:B-----5:R-:W-:Y:S01]  /*12640*/  IMAD R5, R15.reuse, 0x8, R17.reuse ;  /* 0x000000080f057824 */ /* 0x160fe200078e0211 */
[----:B------:R-:W-:Y:S01]  /*12650*/  R2UR UR6, R12 ;  /* 0x000000000c0672ca */ /* 0x000fe200000e0000 */
[----:B------:R-:W-:Y:S01]  /*12660*/  IMAD R2, R15, 0xb000, R17 ;  /* 0x0000b0000f027824 */ /* 0x000fe200078e0211 */
[----:B------:R-:W-:Y:S01]  /*12670*/  R2UR UR7, R13 ;  /* 0x000000000d0772ca */ /* 0x000fe200000e0000 */
[----:B------:R-:W-:Y:S01]  /*12680*/  UIADD3 UR4, UP0, UR36, 0x470, URZ ;  /* 0x0000047024047890 */ /* 0x000fe2000ff1e03f */
[----:B------:R-:W-:Y:S01]  /*12690*/  PLOP3.LUT P0, PT, PT, PT, PT, 0x80, 0x0 ;  /* 0x000000000000781c */ /* 0x000fe20003f0f070 */
[----:B------:R-:W-:-:S02]  /*126a0*/  VIADD R5, R5, 0x34850 ;  /* 0x0003485005057836 */ /* 0x000fc40000000000 */
[----:B------:R-:W-:Y:S01]  /*126b0*/  UIADD3.X UR5, URZ, UR37, URZ, UP0, !UPT ;  /* 0x000000253f057290 */ /* 0x000fe200087fe43f */
[----:B--2---:R-:W-:Y:S02]  /*126c0*/  IMAD R3, R3, 0xb0, R8 ;  /* 0x000000b003037824 */ /* 0x004fe400078e0208 */
[----:B------:R-:W-:-:S09]  /*126d0*/  VIADD R8, R2, 0x400 ;  /* 0x0000040002087836 */ /* 0x000fd20000000000 */
.L_x_456:
[----:B------:R-:W2:Y:S01]  /*126e0*/  LDL R11, [R1] ;  /* 0x00000000010b7983 */ /* 0x000ea20000100800 */
[----:B------:R-:W-:-:S13]  /*126f0*/  @P0 ELECT P1, URZ, PT ;  /* 0x00000000003f082f */ /* 0x000fda0003820000 */
[----:B------:R-:W-:Y:S02]  /*12700*/  @P1 R2UR UR12, R18 ;  /* 0x00000000120c12ca */ /* 0x000fe400000e0000 */
[----:B------:R-:W-:Y:S02]  /*12710*/  @P1 R2UR UR11, R3 ;  /* 0x00000000030b12ca */ /* 0x000fe400000e0000 */
[----:B------:R-:W-:Y:S02]  /*12720*/  @P1 R2UR UR9, R5 ;  /* 0x00000000050912ca */ /* 0x000fe400000e0000 */
[----:B------:R-:W-:Y:S02]  /*12730*/  @P1 R2UR UR8, R8 ;  /* 0x00000000080812ca */ /* 0x000fe400000e0000 */
[----:B------:R-:W-:Y:S02]  /*12740*/  @P1 PLOP3.LUT P0, PT, P1, PT, PT, 0x8, 0x0 ;  /* 0x000000000000181c */ /* 0x000fe40000f0e170 */
[----:B--2---:R-:W-:-:S02]  /*12750*/  @P1 R2UR UR13, R11 ;  /* 0x000000000b0d12ca */ /* 0x004fc400000e0000 */
[----:B------:R-:W-:-:S11]  /*12760*/  PLOP3.LUT P1, PT, PT, PT, PT, 0x8, 0x0 ;  /* 0x000000000000781c */ /* 0x000fd60003f2e170 */
[----:B------:R0:W-:Y:S02]  /*12770*/  UTMALDG.4D [UR8], [UR4], desc[UR6] ;  /* 0x00000608040075b4 */ /* 0x0001e40008019000 */
[----:B0-----:R-:W-:Y:S05]  /*12780*/  @P0 BRA.U.ANY `(.L_x_456) ;  /* 0xfffffffd00d40947 */ /* 0x001fea000393ffff */
[----:B------:R-:W-:Y:S01]  /*12790*/  R2UR UR10, R14 ;  /* 0x000000000e0a72ca */ /* 0x000fe200000e0000 */
[----:B------:R-:W-:Y:S01]  /*127a0*/  VIADD R2, R2, 0x5c00 ;  /* 0x00005c0002027836 */ /* 0x000fe20000000000 */
[----:B------:R-:W-:Y:S02]  /*127b0*/  R2UR UR6, R12 ;  /* 0x000000000c0672ca */ /* 0x000fe400000e0000 */
[----:B------:R-:W-:Y:S02]  /*127c0*/  R2UR UR7, R13 ;  /* 0x000000000d0772ca */ /* 0x000fe400000e0000 */
[----:B------:R-:W-:-:S13]  /*127d0*/  PLOP3.LUT P0, PT, PT, PT, PT, 0x80, 0x0 ;  /* 0x000000000000781c */ /* 0x000fda0003f0f070 */
.L_x_457:
        /* <DEDUP_REMOVED lines=11> */
[----:B------:R0:W-:Y:S04]  /*12890*/  STL [R1], R4 ;  /* 0x0000000401007387 */ /* 0x0001e80000100800 */
[----:B------:R0:W-:Y:S02]  /*128a0*/  STL [R1+0x14], R0 ;  /* 0x0000140001007387 */ /* 0x0001e40000100800 */
.L_x_444:
[----:B------:R-:W-:Y:S05]  /*128b0*/  BSYNC B1 ;  /* 0x0000000000017941 */ /* 0x000fea0003800000 */
.L_x_443:
[----:B0-----:R-:W2:Y:S04]  /*128c0*/  LDL.LU R0, [R1+0x30] ;  /* 0x0000300001007983 */ /* 0x001ea80000300800 */
[----:B------:R0:W-:Y:S04]  /*128d0*/  STL [R1+0x8], R7 ;  /* 0x0000080701007387 */ /* 0x0001e80000100800 */
[----:B------:R0:W-:Y:S02]  /*128e0*/  STL [R1+0x10], R10 ;  /* 0x0000100a01007387 */ /* 0x0001e40000100800 */
[----:B0-2---:R-:W-:-:S07]  /*128f0*/  VIADD R0, R0, 0xfffffffd ;  /* 0xfffffffd00007836 */ /* 0x005fce0000000000 */
.L_x_442:
[----:B------:R-:W-:Y:S05]  /*12900*/  BSYNC B2 ;  /* 0x0000000000027941 */ /* 0x000fea0003800000 */
.L_x_441:
[----:B------:R-:W2:Y:S01]  /*12910*/  LDL.LU R2, [R1+0x2c] ;  /* 0x00002c0001027983 */ /* 0x000ea20000300800 */
[----:B------:R-:W-:-:S05]  /*12920*/  IMAD.MOV R9, RZ, RZ, -R9 ;  /* 0x000000ffff097224 */ /* 0x000fca00078e0a09 */
[----:B--2---:R-:W-:-:S13]  /*12930*/  ISETP.NE.AND P0, PT, R2, R9, PT ;  /* 0x000000090200720c */ /* 0x004fda0003f05270 */
[----:B------:R-:W-:Y:S05]  /*12940*/  @!P0 BRA `(.L_x_440) ;  /* 0x0000001400088947 */ /* 0x000fea0003800000 */
[----:B------:R0:W5:Y:S02]  /*12950*/  LDL R8, [R1] ;  /* 0x0000000001087983 */ /* 0x0001640000100800 */
.L_x_488:
[----:B--2---:R-:W2:Y:S04]  /*12960*/  LDL R4, [R1+0x20] ;  /* 0x0000200001047983 */ /* 0x004ea80000100800 */
[----:B---3--:R-:W3:Y:S04]  /*12970*/  LDL R3, [R1+0x8] ;  /* 0x0000080001037983 */ /* 0x008ee80000100800 */
[----:B----4-:R-:W4:Y:S01]  /*12980*/  LDL R2, [R1+0x10] ;  /* 0x0000100001027983 */ /* 0x010f220000100800 */
[----:B------:R-:W-:Y:S05]  /*12990*/  YIELD ;  /* 0x0000000000007946 */ /* 0x000fea0003800000 */
[----:B------:R-:W-:Y:S01]  /*129a0*/  BSSY B1, `(.L_x_458) ;  /* 0x000009b000017945 */ /* 0x000fe20003800000 */
[----:B--2---:R-:W-:-:S02]  /*129b0*/  ISETP.NE.AND P1, PT, R4, RZ, PT ;  /* 0x000000ff0400720c */ /* 0x004fc40003f25270 */
[----:B---3--:R-:W-:-:S04]  /*129c0*/  IADD3 R4, R3, 0x1, RZ ;  /* 0x0000000103047810 */ /* 0x008fc80007ffe0ff */
[----:B------:R-:W-:-:S04]  /*129d0*/  ISETP.NE.AND P0, PT, R4, 0x2, PT ;  /* 0x000000020400780c */ /* 0x000fc80003f05270 */
[----:B------:R-:W-:Y:S02]  /*129e0*/  SEL R5, RZ, 0x1, P0 ;  /* 0x00000001ff057807 */ /* 0x000fe40000000000 */
[----:B------:R-:W-:Y:S02]  /*129f0*/  SEL R4, R4, RZ, P0 ;  /* 0x000000ff04047207 */ /* 0x000fe40000000000 */
[----:B----4-:R-:W-:Y:S01]  /*12a00*/  LOP3.LUT R5, R2, R5, RZ, 0x3c, !PT ;  /* 0x0000000502057212 */ /* 0x010fe200078e3cff */
[----:B------:R-:W-:Y:S06]  /*12a10*/  @!P1 BRA `(.L_x_459) ;  /* 0x00000008004c9947 */ /* 0x000fec0003800000 */
[----:B------:R-:W-:Y:S01]  /*12a20*/  ULDC.64 UR4, c[0x0][0x418] ;  /* 0x0001060000047ab9 */ /* 0x000fe20000000a00 */
[----:B------:R-:W-:Y:S01]  /*12a30*/  IMAD.MOV.U32 R7, RZ, RZ, R0 ;  /* 0x000000ffff077224 */ /* 0x000fe200078e0000 */
[----:B------:R-:W-:-:S04]  /*12a40*/  ISETP.NE.U32.AND P0, PT, RZ, UR4, PT ;  /* 0x00000004ff007c0c */ /* 0x000fc8000bf05070 */
[----:B------:R-:W-:-:S13]  /*12a50*/  ISETP.NE.AND.EX P0, PT, RZ, UR5, PT, P0 ;  /* 0x00000005ff007c0c */ /* 0x000fda000bf05300 */
[----:B------:R-:W-:Y:S05]  /*12a60*/  @!P0 BRA `(.L_x_460) ;  /* 0x0000000000508947 */ /* 0x000fea0003800000 */
[----:B------:R-:W2:Y:S01]  /*12a70*/  LDL R10, [R1+0x1c] ;  /* 0x00001c00010a7983 */ /* 0x000ea20000100800 */
[----:B-----5:R-:W3:Y:S01]  /*12a80*/  LDC R8, c[0x0][0x43c] ;  /* 0x00010f00ff087b82 */ /* 0x020ee20000000800 */
[----:B------:R-:W-:Y:S02]  /*12a90*/  ULDC.64 UR6, c[0x0][0x428] ;  /* 0x00010a0000067ab9 */ /* 0x000fe40000000a00 */
[----:B------:R-:W4:Y:S01]  /*12aa0*/  LDL R9, [R1+0xc] ;  /* 0x00000c0001097983 */ /* 0x000f220000100800 */
[----:B------:R-:W-:Y:S01]  /*12ab0*/  ULDC.64 UR8, c[0x0][0x208] ;  /* 0x0000820000087ab9 */ /* 0x000fe20000000a00 */
[----:B---3--:R-:W-:-:S13]  /*12ac0*/  ISETP.NE.AND P0, PT, R8, 0x1, PT ;  /* 0x000000010800780c */ /* 0x008fda0003f05270 */
[----:B------:R-:W3:Y:S02]  /*12ad0*/  @P0 LDC.64 R2, c[0x0][0x440] ;  /* 0x00011000ff020b82 */ /* 0x000ee40000000a00 */
[----:B---3--:R-:W-:-:S04]  /*12ae0*/  @P0 IMAD.HI.U32 R7, R0, R2, RZ ;  /* 0x0000000200070227 */ /* 0x008fc800078e00ff */
[----:B------:R-:W-:Y:S01]  /*12af0*/  IMAD.MOV.U32 R2, RZ, RZ, R0 ;  /* 0x000000ffff027224 */ /* 0x000fe200078e0000 */
[----:B------:R-:W-:-:S04]  /*12b00*/  @P0 SHF.R.U32.HI R2, RZ, R3, R7 ;  /* 0x00000003ff020219 */ /* 0x000fc80000011607 */
[--C-:B------:R-:W-:Y:S01]  /*12b10*/  SHF.R.S32.HI R3, RZ, 0x1f, R2.reuse ;  /* 0x0000001fff037819 */ /* 0x100fe20000011402 */
[----:B------:R-:W-:-:S04]  /*12b20*/  IMAD.MOV R7, RZ, RZ, -R2 ;  /* 0x000000ffff077224 */ /* 0x000fc800078e0a02 */
[----:B------:R-:W-:Y:S02]  /*12b30*/  IMAD R7, R8, R7, R0 ;  /* 0x0000000708077224 */ /* 0x000fe400078e0200 */
[----:B--2---:R-:W-:-:S04]  /*12b40*/  IMAD R8, R10, UR6, RZ ;  /* 0x000000060a087c24 */ /* 0x004fc8000f8e02ff */
[C---:B----4-:R-:W-:Y:S02]  /*12b50*/  IMAD R8, R9.reuse, UR7, R8 ;  /* 0x0000000709087c24 */ /* 0x050fe4000f8e0208 */
[----:B------:R-:W-:-:S04]  /*12b60*/  IMAD.WIDE.U32 R2, R9, UR6, R2 ;  /* 0x0000000609027c25 */ /* 0x000fc8000f8e0002 */
[----:B------:R-:W-:Y:S01]  /*12b70*/  IMAD.IADD R3, R8, 0x1, R3 ;  /* 0x0000000108037824 */ /* 0x000fe200078e0203 */
[----:B------:R-:W-:-:S04]  /*12b80*/  LEA R8, P0, R2, UR4, 0x2 ;  /* 0x0000000402087c11 */ /* 0x000fc8000f8010ff */
[----:B------:R-:W-:-:S05]  /*12b90*/  LEA.HI.X R9, R2, UR5, R3, 0x2, P0 ;  /* 0x0000000502097c11 */ /* 0x000fca00080f1403 */
[----:B------:R2:W5:Y:S04]  /*12ba0*/  LDG.E R8, desc[UR8][R8.64] ;  /* 0x0000000808087981 */ /* 0x000568000c1e1900 */
.L_x_460:
[----:B------:R-:W3:Y:S01]  /*12bb0*/  LDL R2, [R1+0x4] ;  /* 0x0000040001027983 */ /* 0x000ee20000100800 */
[----:B------:R-:W-:Y:S01]  /*12bc0*/  BSSY B2, `(.L_x_461) ;  /* 0x0000005000027945 */ /* 0x000fe20003800000 */
[----:B---3--:R-:W-:Y:S01]  /*12bd0*/  IMAD R3, R4, 0x8, R2 ;  /* 0x0000000804037824 */ /* 0x008fe200078e0202 */
[----:B------:R-:W-:-:S04]  /*12be0*/  SHF.L.U32 R2, R5, 0x1f, RZ ;  /* 0x0000001f05027819 */ /* 0x000fc800000006ff */
[----:B------:R-:W3:Y:S02]  /*12bf0*/  SYNCS.PHASECHK.TRANS64.TRYWAIT P0, [R3+URZ+0x34840], R2 ;  /* 0x03484002030075a7 */ /* 0x000ee4000800017f */
[----:B---3--:R-:W-:Y:S05]  /*12c00*/  @!P0 BRA `(.L_x_462) ;  /* 0x0000003400448947 */ /* 0x008fea0003800000 */
.L_x_553:
[----:B------:R-:W-:Y:S05]  /*12c10*/  BSYNC B2 ;  /* 0x0000000000027941 */ /* 0x000fea0003800000 */
.L_x_461:
[----:B--2---:R-:W2:Y:S01]  /*12c20*/  S2R R9, SR_TID.X ;  /* 0x0000000000097919 */ /* 0x004ea20000002100 */
[----:B------:R-:W-:Y:S01]  /*12c30*/  BSSY B2, `(.L_x_463) ;  /* 0x000000b000027945 */ /* 0x000fe20003800000 */
[----:B--2---:R-:W-:-:S04]  /*12c40*/  LOP3.LUT R9, R9, 0x7f, RZ, 0xc0, !PT ;  /* 0x0000007f09097812 */ /* 0x004fc800078ec0ff */
[----:B------:R-:W-:-:S13]  /*12c50*/  ISETP.NE.AND P1, PT, R9, RZ, PT ;  /* 0x000000ff0900720c */ /* 0x000fda0003f25270 */
[----:B------:R-:W-:Y:S05]  /*12c60*/  @P1 BRA `(.L_x_464) ;  /* 0x00000000001c1947 */ /* 0x000fea0003800000 */
[----:B------:R-:W2:Y:S01]  /*12c70*/  S2R R9, SR_TID.X ;  /* 0x0000000000097919 */ /* 0x000ea20000002100 */
[----:B---3--:R-:W-:-:S04]  /*12c80*/  IMAD.MOV.U32 R2, RZ, RZ, 0xb000 ;  /* 0x0000b000ff027424 */ /* 0x008fc800078e00ff */
[----:B------:R4:W-:Y:S01]  /*12c90*/  SYNCS.ARRIVE.TRANS64 RZ, [R3+URZ+0x34830], R2 ;  /* 0x0348300203ff79a7 */ /* 0x0009e2000800003f */
[----:B--2---:R-:W-:-:S04]  /*12ca0*/  LOP3.LUT R9, R9, 0x1f, RZ, 0xc0, !PT ;  /* 0x0000001f09097812 */ /* 0x004fc800078ec0ff */
[----:B------:R-:W-:-:S13]  /*12cb0*/  ISETP.NE.AND P0, PT, R9, RZ, PT ;  /* 0x000000ff0900720c */ /* 0x000fda0003f05270 */
[----:B----4-:R-:W-:Y:S05]  /*12cc0*/  @!P0 BRA `(.L_x_464) ;  /* 0x0000000000048947 */ /* 0x010fea0003800000 */
[----:B------:R-:W-:Y:S01]  /*12cd0*/  BPT.TRAP 0x1 ;  /* 0x000000040000795c */ /* 0x000fe20000300000 */
.L_x_464:
[----:B------:R-:W-:Y:S05]  /*12ce0*/  BSYNC B2 ;  /* 0x0000000000027941 */ /* 0x000fea0003800000 */
.L_x_463:
[----:B---3--:R-:W2:Y:S04]  /*12cf0*/  LDL R2, [R1+0x4] ;  /* 0x0000040001027983 */ /* 0x008ea80000100800 */
[----:B------:R-:W3:Y:S01]  /*12d00*/  LDL R9, [R1+0x18] ;  /* 0x0000180001097983 */ /* 0x000ee20000100800 */
        /* <DEDUP_REMOVED lines=9> */
[----:B---3--:R-:W-:-:S03]  /*12da0*/  IMAD R9, R7, 0xb0, R9 ;  /* 0x000000b007097824 */ /* 0x008fc600078e0209 */
[----:B------:R-:W-:-:S07]  /*12db0*/  IADD3 R10, R2, 0x1e400, RZ ;  /* 0x0001e400020a7810 */ /* 0x000fce0007ffe0ff */
.L_x_465:
        /* <DEDUP_REMOVED lines=9> */
[----:B--2---:R-:W-:Y:S05]  /*12e50*/  @P0 BRA.U.ANY `(.L_x_465) ;  /* 0xfffffffd00d80947 */ /* 0x004fea000393ffff */
[----:B------:R-:W-:Y:S01]  /*12e60*/  IMAD.MOV.U32 R14, RZ, RZ, 0x40 ;  /* 0x00000040ff0e7424 */ /* 0x000fe200078e00ff */
[----:B------:R-:W-:Y:S01]  /*12e70*/  PLOP3.LUT P0, PT, PT, PT, PT, 0x80, 0x0 ;  /* 0x000000000000781c */ /* 0x000fe20003f0f070 */
[----:B------:R-:W-:Y:S01]  /*12e80*/  VIADD R2, R2, 0x23c00 ;  /* 0x00023c0002027836 */ /* 0x000fe20000000000 */
[----:B------:R-:W-:Y:S01]  /*12e90*/  UMOV UR6, 0x0 ;  /* 0x0000000000067882 */ /* 0x000fe20000000000 */
[----:B------:R-:W-:Y:S01]  /*12ea0*/  UMOV UR7, 0x14f00000 ;  /* 0x14f0000000077882 */ /* 0x000fe20000000000 */
[----:B------:R-:W-:-:S15]  /*12eb0*/  R2UR UR10, R14 ;  /* 0x000000000e0a72ca */ /* 0x000fde00000e0000 */
.L_x_466:
        /* <DEDUP_REMOVED lines=10> */
[----:B------:R-:W2:Y:S04]  /*12f60*/  LDL.LU R12, [R1+0x10] ;  /* 0x00001000010c7983 */ /* 0x000ea80000300800 */
[----:B------:R-:W3:Y:S01]  /*12f70*/  LDL R10, [R1+0x8] ;  /* 0x00000800010a7983 */ /* 0x000ee20000100800 */
[----:B------:R-:W-:Y:S01]  /*12f80*/  BSSY B2, `(.L_x_467) ;  /* 0x0000005000027945 */ /* 0x000fe20003800000 */
[----:B--2---:R-:W-:Y:S01]  /*12f90*/  SHF.L.U32 R3, R12, 0x1f, RZ ;  /* 0x0000001f0c037819 */ /* 0x004fe200000006ff */
[----:B---3--:R-:W-:-:S04]  /*12fa0*/  IMAD R2, R10, 0x8, R6 ;  /* 0x000000080a027824 */ /* 0x008fc800078e0206 */
[----:B------:R-:W2:Y:S02]  /*12fb0*/  SYNCS.PHASECHK.TRANS64.TRYWAIT P0, [R2+URZ+0x60], R3 ;  /* 0x00006003020075a7 */ /* 0x000ea4000800017f */
[----:B--2---:R-:W-:Y:S05]  /*12fc0*/  @!P0 BRA `(.L_x_468) ;  /* 0x0000003000688947 */ /* 0x004fea0003800000 */
.L_x_554:
[----:B------:R-:W-:Y:S05]  /*12fd0*/  BSYNC B2 ;  /* 0x0000000000027941 */ /* 0x000fea0003800000 */
.L_x_467:
[----:B------:R-:W-:Y:S01]  /*12fe0*/  BSSY B2, `(.L_x_469) ;  /* 0x000000b000027945 */ /* 0x000fe20003800000 */
[----:B------:R-:W-:Y:S02]  /*12ff0*/  IMAD.MOV.U32 R12, RZ, RZ, 0x0 ;  /* 0x00000000ff0c7424 */ /* 0x000fe400078e00ff */
[----:B------:R-:W-:Y:S01]  /*13000*/  IMAD.MOV.U32 R13, RZ, RZ, 0x14f00000 ;  /* 0x14f00000ff0d7424 */ /* 0x000fe200078e00ff */
[----:B------:R-:W-:Y:S06]  /*13010*/  @P1 BRA `(.L_x_470) ;  /* 0x00000000001c1947 */ /* 0x000fec0003800000 */
[----:B------:R-:W3:Y:S01]  /*13020*/  S2R R9, SR_TID.X ;  /* 0x0000000000097919 */ /* 0x000ee20000002100 */
[----:B--2---:R-:W-:-:S04]  /*13030*/  IMAD.MOV.U32 R3, RZ, RZ, 0xb000 ;  /* 0x0000b000ff037424 */ /* 0x004fc800078e00ff */
[----:B------:R4:W-:Y:S01]  /*13040*/  SYNCS.ARRIVE.TRANS64 RZ, [R2+URZ+0x50], R3 ;  /* 0x0000500302ff79a7 */ /* 0x0009e2000800003f */
[----:B---3--:R-:W-:-:S04]  /*13050*/  LOP3.LUT R9, R9, 0x1f, RZ, 0xc0, !PT ;  /* 0x0000001f09097812 */ /* 0x008fc800078ec0ff */
[----:B------:R-:W-:-:S13]  /*13060*/  ISETP.NE.AND P0, PT, R9, RZ, PT ;  /* 0x000000ff0900720c */ /* 0x000fda0003f05270 */
[----:B----4-:R-:W-:Y:S05]  /*13070*/  @!P0 BRA `(.L_x_470) ;  /* 0x0000000000048947 */ /* 0x010fea0003800000 */
[----:B------:R-:W-:Y:S01]  /*13080*/  BPT.TRAP 0x1 ;  /* 0x000000040000795c */ /* 0x000fe20000300000 */
.L_x_470:
[----:B------:R-:W-:Y:S05]  /*13090*/  BSYNC B2 ;  /* 0x0000000000027941 */ /* 0x000fea0003800000 */
.L_x_469:
[----:B------:R-:W3:Y:S04]  /*130a0*/  LDL R15, [R1+0x4] ;  /* 0x00000400010f7983 */ /* 0x000ee80000100800 */
[----:B--2---:R-:W3:Y:S04]  /*130b0*/  LDL.LU R3, [R1+0x8] ;  /* 0x0000080001037983 */ /* 0x004ee80000300800 */
[----:B------:R-:W2:Y:S04]  /*130c0*/  LDL R10, [R1+0x18] ;  /* 0x00001800010a7983 */ /* 0x000ea80000100800 */
[----:B------:R-:W2:Y:S01]  /*130d0*/  LDL.LU R9, [R1+0x14] ;  /* 0x0000140001097983 */ /* 0x000ea20000300800 */
[----:B------:R-:W-:Y:S01]  /*130e0*/  R2UR UR10, R11 ;  /* 0x000000000b0a72ca */ /* 0x000fe200000e0000 */
[----:B------:R-:W-:Y:S01]  /*130f0*/  UIADD3 UR4, UP0, UR36, 0x470, URZ ;  /* 0x0000047024047890 */ /* 0x000fe2000ff1e03f */
[----:B------:R-:W-:Y:S01]  /*13100*/  R2UR UR6, R12 ;  /* 0x000000000c0672ca */ /* 0x000fe200000e0000 */
[----:B------:R-:W-:Y:S01]  /*13110*/  VIADD R2, R2, 0x50 ;  /* 0x0000005002027836 */ /* 0x000fe20000000000 */
[----:B------:R-:W-:Y:S01]  /*13120*/  R2UR UR7, R13 ;  /* 0x000000000d0772ca */ /* 0x000fe200000e0000 */
[----:B------:R-:W-:Y:S01]  /*13130*/  UIADD3.X UR5, URZ, UR37, URZ, UP0, !UPT ;  /* 0x000000253f057290 */ /* 0x000fe200087fe43f */
[----:B------:R-:W-:Y:S01]  /*13140*/  PLOP3.LUT P0, PT, PT, PT, PT, 0x80, 0x0 ;  /* 0x000000000000781c */ /* 0x000fe20003f0f070 */
[----:B---3--:R-:W-:-:S02]  /*13150*/  IMAD R3, R3, 0xb000, R15 ;  /* 0x0000b00003037824 */ /* 0x008fc400078e020f */
[----:B--2---:R-:W-:Y:S02]  /*13160*/  IMAD R9, R9, 0xb0, R10 ;  /* 0x000000b009097824 */ /* 0x004fe400078e020a */
[----:B------:R-:W-:-:S08]  /*13170*/  VIADD R10, R3, 0x400 ;  /* 0x00000400030a7836 */ /* 0x000fd00000000000 */
.L_x_471:
        /* <DEDUP_REMOVED lines=10> */
[----:B--2---:R-:W-:Y:S05]  /*13220*/  @P0 BRA.U.ANY `(.L_x_471) ;  /* 0xfffffffd00d40947 */ /* 0x004fea000393ffff */
[----:B------:R-:W-:Y:S02]  /*13230*/  R2UR UR10, R14 ;  /* 0x000000000e0a72ca */ /* 0x000fe400000e0000 */
[----:B------:R-:W-:Y:S02]  /*13240*/  R2UR UR6, R12 ;  /* 0x000000000c0672ca */ /* 0x000fe400000e0000 */
[----:B------:R-:W-:Y:S02]  /*13250*/  R2UR UR7, R13 ;  /* 0x000000000d0772ca */ /* 0x000fe400000e0000 */
[----:B------:R-:W-:Y:S02]  /*13260*/  PLOP3.LUT P0, PT, PT, PT, PT, 0x80, 0x0 ;  /* 0x000000000000781c */ /* 0x000fe40003f0f070 */
[----:B------:R-:W-:-:S11]  /*13270*/  IADD3 R3, R3, 0x5c00, RZ ;  /* 0x00005c0003037810 */ /* 0x000fd60007ffe0ff */
.L_x_472:
        /* <DEDUP_REMOVED lines=11> */
[----:B------:R2:W-:Y:S04]  /*13330*/  STL [R1+0x14], R7 ;  /* 0x0000140701007387 */ /* 0x0005e80000100800 */
[----:B------:R2:W-:Y:S02]  /*13340*/  STL [R1], R8 ;  /* 0x0000000801007387 */ /* 0x0005e40000100800 */
.L_x_459:
[----:B------:R-:W-:Y:S05]  /*13350*/  BSYNC B1 ;  /* 0x0000000000017941 */ /* 0x000fea0003800000 */
.L_x_458:
        /* <DEDUP_REMOVED lines=8> */
[----:B------:R3:W-:Y:S04]  /*133e0*/  STL [R1+0x10], R10 ;  /* 0x0000100a01007387 */ /* 0x0007e80000100800 */
[----:B------:R3:W-:Y:S01]  /*133f0*/  STL [R1+0x8], R11 ;  /* 0x0000080b01007387 */ /* 0x0007e20000100800 */
[----:B------:R-:W-:Y:S05]  /*13400*/  @!P1 BRA `(.L_x_474) ;  /* 0x0000000800489947 */ /* 0x000fea0003800000 */
[----:B------:R-:W-:Y:S01]  /*13410*/  ULDC.64 UR4, c[0x0][0x418] ;  /* 0x0001060000047ab9 */ /* 0x000fe20000000a00 */
[----:B--2---:R-:W-:Y:S01]  /*13420*/  VIADD R7, R0, 0xffffffff ;  /* 0xffffffff00077836 */ /* 0x004fe20000000000 */
[----:B------:R-:W-:-:S04]  /*13430*/  ISETP.NE.U32.AND P0, PT, RZ, UR4, PT ;  /* 0x00000004ff007c0c */ /* 0x000fc8000bf05070 */
[----:B------:R-:W-:-:S13]  /*13440*/  ISETP.NE.AND.EX P0, PT, RZ, UR5, PT, P0 ;  /* 0x00000005ff007c0c */ /* 0x000fda000bf05300 */
[----:B------:R-:W-:Y:S05]  /*13450*/  @!P0 BRA `(.L_x_475) ;  /* 0x0000000000508947 */ /* 0x000fea0003800000 */
[----:B------:R-:W2:Y:S01]  /*13460*/  LDL R13, [R1+0x1c] ;  /* 0x00001c00010d7983 */ /* 0x000ea20000100800 */
[----:B------:R-:W4:Y:S01]  /*13470*/  LDC R9, c[0x0][0x43c] ;  /* 0x00010f00ff097b82 */ /* 0x000f220000000800 */
[----:B------:R-:W-:Y:S02]  /*13480*/  ULDC.64 UR6, c[0x0][0x428] ;  /* 0x00010a0000067ab9 */ /* 0x000fe40000000a00 */
[----:B------:R-:W3:Y:S01]  /*13490*/  LDL R12, [R1+0xc] ;  /* 0x00000c00010c7983 */ /* 0x000ee20000100800 */
[----:B------:R-:W-:Y:S01]  /*134a0*/  ULDC.64 UR8, c[0x0][0x208] ;  /* 0x0000820000087ab9 */ /* 0x000fe20000000a00 */
[----:B----4-:R-:W-:-:S13]  /*134b0*/  ISETP.NE.AND P0, PT, R9, 0x1, PT ;  /* 0x000000010900780c */ /* 0x010fda0003f05270 */
[----:B------:R-:W4:Y:S02]  /*134c0*/  @P0 LDC.64 R2, c[0x0][0x440] ;  /* 0x00011000ff020b82 */ /* 0x000f240000000a00 */
[----:B----45:R-:W-:-:S04]  /*134d0*/  @P0 IMAD.HI.U32 R8, R7, R2, RZ ;  /* 0x0000000207080227 */ /* 0x030fc800078e00ff */
        /* <DEDUP_REMOVED lines=12> */
.L_x_475:
[----:B------:R-:W4:Y:S01]  /*135a0*/  LDL R2, [R1+0x4] ;  /* 0x0000040001027983 */ /* 0x000f220000100800 */
[----:B------:R-:W-:Y:S01]  /*135b0*/  SHF.L.U32 R3, R10, 0x1f, RZ ;  /* 0x0000001f0a037819 */ /* 0x000fe200000006ff */
[----:B------:R-:W-:Y:S01]  /*135c0*/  BSSY B2, `(.L_x_476) ;  /* 0x0000004000027945 */ /* 0x000fe20003800000 */
[----:B----4-:R-:W-:-:S04]  /*135d0*/  IMAD R2, R11, 0x8, R2 ;  /* 0x000000080b027824 */ /* 0x010fc800078e0202 */
[----:B------:R-:W4:Y:S02]  /*135e0*/  SYNCS.PHASECHK.TRANS64.TRYWAIT P0, [R2+URZ+0x34840], R3 ;  /* 0x03484003020075a7 */ /* 0x000f24000800017f */
[----:B----4-:R-:W-:Y:S05]  /*135f0*/  @!P0 BRA `(.L_x_477) ;  /* 0x0000002800f08947 */ /* 0x010fea0003800000 */
.L_x_555:
[----:B------:R-:W-:Y:S05]  /*13600*/  BSYNC B2 ;  /* 0x0000000000027941 */ /* 0x000fea0003800000 */
.L_x_476:
[----:B--2---:R-:W2:Y:S01]  /*13610*/  S2R R9, SR_TID.X ;  /* 0x0000000000097919 */ /* 0x004ea20000002100 */
[----:B------:R-:W-:Y:S01]  /*13620*/  BSSY B2, `(.L_x_478) ;  /* 0x000000b000027945 */ /* 0x000fe20003800000 */
[----:B--2---:R-:W-:-:S04]  /*13630*/  LOP3.LUT R9, R9, 0x7f, RZ, 0xc0, !PT ;  /* 0x0000007f09097812 */ /* 0x004fc800078ec0ff */
[----:B------:R-:W-:-:S13]  /*13640*/  ISETP.NE.AND P1, PT, R9, RZ, PT ;  /* 0x000000ff0900720c */ /* 0x000fda0003f25270 */
[----:B------:R-:W-:Y:S05]  /*13650*/  @P1 BRA `(.L_x_479) ;  /* 0x00000000001c1947 */ /* 0x000fea0003800000 */
[----:B------:R-:W2:Y:S01]  /*13660*/  S2R R9, SR_TID.X ;  /* 0x0000000000097919 */ /* 0x000ea20000002100 */
[----:B----4-:R-:W-:-:S04]  /*13670*/  IMAD.MOV.U32 R3, RZ, RZ, 0xb000 ;  /* 0x0000b000ff037424 */ /* 0x010fc800078e00ff */
[----:B------:R4:W-:Y:S01]  /*13680*/  SYNCS.ARRIVE.TRANS64 RZ, [R2+URZ+0x34830], R3 ;  /* 0x0348300302ff79a7 */ /* 0x0009e2000800003f */
[----:B--2---:R-:W-:-:S04]  /*13690*/  LOP3.LUT R9, R9, 0x1f, RZ, 0xc0, !PT ;  /* 0x0000001f09097812 */ /* 0x004fc800078ec0ff */
[----:B------:R-:W-:-:S13]  /*136a0*/  ISETP.NE.AND P0, PT, R9, RZ, PT ;  /* 0x000000ff0900720c */ /* 0x000fda0003f05270 */
[----:B----4-:R-:W-:Y:S05]  /*136b0*/  @!P0 BRA `(.L_x_479) ;  /* 0x0000000000048947 */ /* 0x010fea0003800000 */
[----:B------:R-:W-:Y:S01]  /*136c0*/  BPT.TRAP 0x1 ;  /* 0x000000040000795c */ /* 0x000fe20000300000 */
.L_x_479:
[----:B------:R-:W-:Y:S05]  /*136d0*/  BSYNC B2 ;  /* 0x0000000000027941 */ /* 0x000fea0003800000 */
.L_x_478:
[----:B----4-:R-:W2:Y:S04]  /*136e0*/  LDL R2, [R1+0x8] ;  /* 0x0000080001027983 */ /* 0x010ea80000100800 */
[----:B---3--:R-:W3:Y:S04]  /*136f0*/  LDL R10, [R1+0x4] ;  /* 0x00000400010a7983 */ /* 0x008ee80000100800 */
[----:B------:R-:W4:Y:S01]  /*13700*/  LDL R9, [R1+0x18] ;  /* 0x0000180001097983 */ /* 0x000f220000100800 */
[----:B------:R-:W-:-:S05]  /*13710*/  IMAD.MOV.U32 R12, RZ, RZ, RZ ;  /* 0x000000ffff0c7224 */ /* 0x000fca00078e00ff */
[----:B------:R-:W-:Y:S01]  /*13720*/  R2UR UR10, R12 ;  /* 0x000000000c0a72ca */ /* 0x000fe200000e0000 */
[----:B------:R-:W-:Y:S01]  /*13730*/  UIADD3 UR4, UP0, UR36, 0x370, URZ ;  /* 0x0000037024047890 */ /* 0x000fe2000ff1e03f */
[----:B------:R-:W-:Y:S01]  /*13740*/  PLOP3.LUT P0, PT, PT, PT, PT, 0x80, 0x0 ;  /* 0x000000000000781c */ /* 0x000fe20003f0f070 */
[----:B------:R-:W-:Y:S01]  /*13750*/  UMOV UR6, 0x0 ;  /* 0x0000000000067882 */ /* 0x000fe20000000000 */
[----:B------:R-:W-:Y:S01]  /*13760*/  UMOV UR7, 0x14f00000 ;  /* 0x14f0000000077882 */ /* 0x000fe20000000000 */
[----:B------:R-:W-:Y:S01]  /*13770*/  UIADD3.X UR5, URZ, UR37, URZ, UP0, !UPT ;  /* 0x000000253f057290 */ /* 0x000fe200087fe43f */
[C---:B--2---:R-:W-:Y:S01]  /*13780*/  LEA R3, R2.reuse, R6, 0x3 ;  /* 0x0000000602037211 */ /* 0x044fe200078e18ff */
[----:B---3--:R-:W-:-:S04]  /*13790*/  IMAD R2, R2, 0xb000, R10 ;  /* 0x0000b00002027824 */ /* 0x008fc800078e020a */
[----:B------:R-:W-:Y:S02]  /*137a0*/  VIADD R3, R3, 0x30 ;  /* 0x0000003003037836 */ /* 0x000fe40000000000 */
[----:B----4-:R-:W-:Y:S02]  /*137b0*/  IMAD R9, R7, 0xb0, R9 ;  /* 0x000000b007097824 */ /* 0x010fe400078e0209 */
[----:B------:R-:W-:-:S07]  /*137c0*/  VIADD R10, R2, 0x1e400 ;  /* 0x0001e400020a7836 */ /* 0x000fce0000000000 */
.L_x_480:
        /* <DEDUP_REMOVED lines=16> */
.L_x_481:
        /* <DEDUP_REMOVED lines=10> */
[----:B------:R-:W-:Y:S01]  /*13970*/  SHF.L.U32 R5, R5, 0x1f, RZ ;  /* 0x0000001f05057819 */ /* 0x000fe200000006ff */
[----:B------:R-:W-:Y:S01]  /*13980*/  IMAD R2, R4, 0x8, R6 ;  /* 0x0000000804027824 */ /* 0x000fe200078e0206 */
[----:B------:R-:W-:Y:S03]  /*13990*/  BSSY B2, `(.L_x_482) ;  /* 0x0000003000027945 */ /* 0x000fe60003800000 */
[----:B------:R-:W2:Y:S02]  /*139a0*/  SYNCS.PHASECHK.TRANS64.TRYWAIT P0, [R2+URZ+0x60], R5 ;  /* 0x00006005020075a7 */ /* 0x000ea4000800017f */
[----:B--2---:R-:W-:Y:S05]  /*139b0*/  @!P0 BRA `(.L_x_483) ;  /* 0x0000002800148947 */ /* 0x004fea0003800000 */
.L_x_556:
[----:B------:R-:W-:Y:S05]  /*139c0*/  BSYNC B2 ;  /* 0x0000000000027941 */ /* 0x000fea0003800000 */
.L_x_482:
[----:B------:R-:W-:Y:S01]  /*139d0*/  BSSY B2, `(.L_x_484) ;  /* 0x000000b000027945 */ /* 0x000fe20003800000 */
[----:B------:R-:W-:Y:S02]  /*139e0*/  IMAD.MOV.U32 R10, RZ, RZ, 0x0 ;  /* 0x00000000ff0a7424 */ /* 0x000fe400078e00ff */
[----:B------:R-:W-:Y:S01]  /*139f0*/  IMAD.MOV.U32 R11, RZ, RZ, 0x14f00000 ;  /* 0x14f00000ff0b7424 */ /* 0x000fe200078e00ff */
[----:B------:R-:W-:Y:S06]  /*13a00*/  @P1 BRA `(.L_x_485) ;  /* 0x00000000001c1947 */ /* 0x000fec0003800000 */
[----:B------:R-:W3:Y:S02]  /*13a10*/  S2R R3, SR_TID.X ;  /* 0x0000000000037919 */ /* 0x000ee40000002100 */
[----:B---3--:R-:W-:Y:S01]  /*13a20*/  LOP3.LUT R9, R3, 0x1f, RZ, 0xc0, !PT ;  /* 0x0000001f03097812 */ /* 0x008fe200078ec0ff */
[----:B------:R-:W-:-:S03]  /*13a30*/  IMAD.MOV.U32 R3, RZ, RZ, 0xb000 ;  /* 0x0000b000ff037424 */ /* 0x000fc600078e00ff */
[----:B------:R-:W-:Y:S01]  /*13a40*/  ISETP.NE.AND P0, PT, R9, RZ, PT ;  /* 0x000000ff0900720c */ /* 0x000fe20003f05270 */
[----:B------:R3:W-:-:S12]  /*13a50*/  SYNCS.ARRIVE.TRANS64 RZ, [R2+URZ+0x50], R3 ;  /* 0x0000500302ff79a7 */ /* 0x0007d8000800003f */
[----:B---3--:R-:W-:Y:S05]  /*13a60*/  @!P0 BRA `(.L_x_485) ;  /* 0x0000000000048947 */ /* 0x008fea0003800000 */
[----:B------:R-:W-:Y:S01]  /*13a70*/  BPT.TRAP 0x1 ;  /* 0x000000040000795c */ /* 0x000fe20000300000 */
.L_x_485:
[----:B------:R-:W-:Y:S05]  /*13a80*/  BSYNC B2 ;  /* 0x0000000000027941 */ /* 0x000fea0003800000 */
.L_x_484:
[----:B------:R-:W3:Y:S04]  /*13a90*/  LDL R9, [R1+0x4] ;  /* 0x0000040001097983 */ /* 0x000ee80000100800 */
[----:B--2---:R-:W2:Y:S04]  /*13aa0*/  LDL R5, [R1+0x18] ;  /* 0x0000180001057983 */ /* 0x004ea80000100800 */
[----:B------:R-:W2:Y:S01]  /*13ab0*/  LDL.LU R3, [R1+0x14] ;  /* 0x0000140001037983 */ /* 0x000ea20000300800 */
[----:B------:R-:W-:Y:S01]  /*13ac0*/  R2UR UR10, R12 ;  /* 0x000000000c0a72ca */ /* 0x000fe200000e0000 */
[----:B------:R-:W-:Y:S01]  /*13ad0*/  UIADD3 UR4, UP0, UR36, 0x470, URZ ;  /* 0x0000047024047890 */ /* 0x000fe2000ff1e03f */
[----:B------:R-:W-:-:S02]  /*13ae0*/  R2UR UR6, R10 ;  /* 0x000000000a0672ca */ /* 0x000fc400000e0000 */
[----:B------:R-:W-:Y:S01]  /*13af0*/  R2UR UR7, R11 ;  /* 0x000000000b0772ca */ /* 0x000fe200000e0000 */
[----:B------:R-:W-:Y:S01]  /*13b00*/  UIADD3.X UR5, URZ, UR37, URZ, UP0, !UPT ;  /* 0x000000253f057290 */ /* 0x000fe200087fe43f */
[----:B------:R-:W-:Y:S02]  /*13b10*/  PLOP3.LUT P0, PT, PT, PT, PT, 0x80, 0x0 ;  /* 0x000000000000781c */ /* 0x000fe40003f0f070 */
[----:B------:R-:W-:Y:S01]  /*13b20*/  IADD3 R2, R2, 0x50, RZ ;  /* 0x0000005002027810 */ /* 0x000fe20007ffe0ff */
[----:B---3--:R-:W-:Y:S02]  /*13b30*/  IMAD R4, R4, 0xb000, R9 ;  /* 0x0000b00004047824 */ /* 0x008fe400078e0209 */
[----:B--2---:R-:W-:Y:S02]  /*13b40*/  IMAD R3, R3, 0xb0, R5 ;  /* 0x000000b003037824 */ /* 0x004fe400078e0205 */
[----:B------:R-:W-:-:S07]  /*13b50*/  VIADD R5, R4, 0x400 ;  /* 0x0000040004057836 */ /* 0x000fce0000000000 */
.L_x_486:
        /* <DEDUP_REMOVED lines=11> */
[----:B------:R-:W-:Y:S01]  /*13c10*/  R2UR UR10, R13 ;  /* 0x000000000d0a72ca */ /* 0x000fe200000e0000 */
[----:B------:R-:W-:Y:S01]  /*13c20*/  VIADD R4, R4, 0x5c00 ;  /* 0x00005c0004047836 */ /* 0x000fe20000000000 */
[----:B------:R-:W-:Y:S02]  /*13c30*/  R2UR UR6, R10 ;  /* 0x000000000a0672ca */ /* 0x000fe400000e0000 */
[----:B------:R-:W-:Y:S02]  /*13c40*/  R2UR UR7, R11 ;  /* 0x000000000b0772ca */ /* 0x000fe400000e0000 */
[----:B------:R-:W-:-:S13]  /*13c50*/  PLOP3.LUT P0, PT, PT, PT, PT, 0x80, 0x0 ;  /* 0x000000000000781c */ /* 0x000fda0003f0f070 */
.L_x_487:
        /* <DEDUP_REMOVED lines=13> */
.L_x_474:
[----:B------:R-:W-:Y:S05]  /*13d30*/  BSYNC B1 ;  /* 0x0000000000017941 */ /* 0x000fea0003800000 */
.L_x_473:
[C---:B------:R-:W-:Y:S01]  /*13d40*/  ISETP.GT.AND P0, PT, R0.reuse, 0x1, PT ;  /* 0x000000010000780c */ /* 0x040fe20003f04270 */
[----:B------:R-:W-:-:S12]  /*13d50*/  VIADD R0, R0, 0xfffffffe ;  /* 0xfffffffe00007836 */ /* 0x000fd80000000000 */
[----:B------:R-:W-:Y:S05]  /*13d60*/  @P0 BRA `(.L_x_488) ;  /* 0xffffffe800fc0947 */ /* 0x000fea000383ffff */
.L_x_440:
[----:B------:R-:W-:Y:S05]  /*13d70*/  BSYNC B0 ;  /* 0x0000000000007941 */ /* 0x000fea0003800000 */
.L_x_439:
[----:B------:R-:W0:Y:S01]  /*13d80*/  S2R R2, SR_TID.X ;  /* 0x0000000000027919 */ /* 0x000e220000002100 */
[----:B------:R-:W-:Y:S01]  /*13d90*/  BSSY B0, `(.L_x_489) ;  /* 0x0000011000007945 */ /* 0x000fe20003800000 */
[----:B0-----:R-:W-:-:S04]  /*13da0*/  LOP3.LUT R3, R2, 0x7f, RZ, 0xc0, !PT ;  /* 0x0000007f02037812 */ /* 0x001fc800078ec0ff */
[----:B------:R-:W-:-:S13]  /*13db0*/  ISETP.NE.AND P0, PT, R3, RZ, PT ;  /* 0x000000ff0300720c */ /* 0x000fda0003f05270 */
[----:B------:R-:W-:Y:S05]  /*13dc0*/  @P0 BRA `(.L_x_490) ;  /* 0x0000000000340947 */ /* 0x000fea0003800000 */
[----:B------:R-:W0:Y:S01]  /*13dd0*/  S2R R2, SR_LANEID ;  /* 0x0000000000027919 */ /* 0x000e220000000000 */
[----:B------:R-:W-:Y:S01]  /*13de0*/  VOTEU.ANY UR4, UPT, PT ;  /* 0x0000000000047886 */ /* 0x000fe200038e0100 */
[----:B------:R-:W1:Y:S01]  /*13df0*/  LDC.64 R4, c[0x0][0xc60] ;  /* 0x00031800ff047b82 */ /* 0x000e620000000a00 */
[----:B------:R-:W0:Y:S01]  /*13e00*/  FLO.U32 R0, UR4 ;  /* 0x0000000400007d00 */ /* 0x000e2200080e0000 */
[----:B------:R-:W-:Y:S01]  /*13e10*/  ULDC.64 UR6, c[0x0][0x208] ;  /* 0x0000820000067ab9 */ /* 0x000fe20000000a00 */
[----:B0-----:R-:W-:-:S06]  /*13e20*/  ISETP.EQ.U32.AND P0, PT, R0, R2, PT ;  /* 0x000000020000720c */ /* 0x001fcc0003f02070 */
[----:B------:R-:W1:Y:S07]  /*13e30*/  POPC R2, UR4 ;  /* 0x0000000400027d09 */ /* 0x000e6e0008000000 */
[----:B-1----:R-:W2:Y:S04]  /*13e40*/  @P0 ATOMG.E.ADD.STRONG.GPU PT, R2, desc[UR6][R4.64], R2 ;  /* 0x00000002040209a8 */ /* 0x002ea800081ee1c6 */
[----:B--2---:R0:W1:Y:S02]  /*13e50*/  SHFL.IDX PT, R2, R2, R0, 0x1f ;  /* 0x00001f0002027589 */ /* 0x00406400000e0000 */
[----:B0-----:R-:W0:Y:S02]  /*13e60*/  S2R R0, SR_LTMASK ;  /* 0x0000000000007919 */ /* 0x001e240000003900 */
[----:B0-----:R-:W-:-:S06]  /*13e70*/  LOP3.LUT R0, R0, UR4, RZ, 0xc0, !PT ;  /* 0x0000000400007c12 */ /* 0x001fcc000f8ec0ff */
[----:B------:R-:W1:Y:S02]  /*13e80*/  POPC R0, R0 ;  /* 0x0000000000007309 */ /* 0x000e640000000000 */
[----:B-1----:R-:W-:-:S07]  /*13e90*/  IADD3 R16, R2, UR38, R0 ;  /* 0x0000002602107c10 */ /* 0x002fce000fffe000 */
.L_x_490:
[----:B------:R-:W-:Y:S05]  /*13ea0*/  BSYNC B0 ;  /* 0x0000000000007941 */ /* 0x000fea0003800000 */
.L_x_489:
[----:B------:R-:W2:Y:S01]  /*13eb0*/  LDL.LU R0, [R1+0x20] ;  /* 0x0000200001007983 */ /* 0x000ea20000300800 */
[----:B------:R-:W-:Y:S01]  /*13ec0*/  BSSY B0, `(.L_x_491) ;  /* 0x0000040000007945 */ /* 0x000fe20003800000 */
[----:B--2---:R-:W-:-:S13]  /*13ed0*/  ISETP.NE.AND P0, PT, R0, RZ, PT ;  /* 0x000000ff0000720c */ /* 0x004fda0003f05270 */
[----:B------:R-:W-:Y:S05]  /*13ee0*/  @!P0 BRA `(.L_x_492) ;  /* 0x0000000000f48947 */ /* 0x000fea0003800000 */
[----:B------:R-:W2:Y:S04]  /*13ef0*/  LDL R4, [R1+0x4] ;  /* 0x0000040001047983 */ /* 0x000ea80000100800 */
[----:B------:R-:W2:Y:S04]  /*13f00*/  LDL R2, [R1+0x8] ;  /* 0x0000080001027983 */ /* 0x000ea80000100800 */
[----:B------:R-:W3:Y:S01]  /*13f10*/  LDL R0, [R1+0x10] ;  /* 0x0000100001007983 */ /* 0x000ee20000100800 */
[----:B------:R-:W-:Y:S01]  /*13f20*/  BSSY B1, `(.L_x_493) ;  /* 0x0000006000017945 */ /* 0x000fe20003800000 */
[----:B------:R-:W-:Y:S01]  /*13f30*/  ISETP.NE.AND P1, PT, R3, RZ, PT ;  /* 0x000000ff0300720c */ /* 0x000fe20003f25270 */
[----:B--2---:R-:W-:Y:S01]  /*13f40*/  IMAD R2, R2, 0x8, R4 ;  /* 0x0000000802027824 */ /* 0x004fe200078e0204 */
[----:B---3--:R-:W-:-:S04]  /*13f50*/  SHF.L.U32 R0, R0, 0x1f, RZ ;  /* 0x0000001f00007819 */ /* 0x008fc800000006ff */
[----:B------:R-:W0:Y:S02]  /*13f60*/  SYNCS.PHASECHK.TRANS64.TRYWAIT P0, [R2+URZ+0x34860], R0 ;  /* 0x03486000020075a7 */ /* 0x000e24000800017f */
[----:B0-----:R-:W-:Y:S05]  /*13f70*/  @!P0 BRA `(.L_x_494) ;  /* 0x0000002000b88947 */ /* 0x001fea0003800000 */
.L_x_557:
[----:B------:R-:W-:Y:S05]  /*13f80*/  BSYNC B1 ;  /* 0x0000000000017941 */ /* 0x000fea0003800000 */
.L_x_493:
[----:B------:R-:W-:Y:S04]  /*13f90*/  BSSY B1, `(.L_x_495) ;  /* 0x0000009000017945 */ /* 0x000fe80003800000 */
[----:B------:R-:W-:Y:S05]  /*13fa0*/  @P1 BRA `(.L_x_496) ;  /* 0x00000000001c1947 */ /* 0x000fea0003800000 */
[----:B------:R-:W2:Y:S01]  /*13fb0*/  S2R R3, SR_TID.X ;  /* 0x0000000000037919 */ /* 0x000ea20000002100 */
[----:B0-----:R-:W-:-:S04]  /*13fc0*/  IMAD.MOV.U32 R0, RZ, RZ, 0xb000 ;  /* 0x0000b000ff007424 */ /* 0x001fc800078e00ff */
[----:B------:R3:W-:Y:S01]  /*13fd0*/  SYNCS.ARRIVE.TRANS64 RZ, [R2+URZ+0x34850], R0 ;  /* 0x0348500002ff79a7 */ /* 0x0007e2000800003f */
[----:B--2---:R-:W-:-:S04]  /*13fe0*/  LOP3.LUT R3, R3, 0x1f, RZ, 0xc0, !PT ;  /* 0x0000001f03037812 */ /* 0x004fc800078ec0ff */
[----:B------:R-:W-:-:S13]  /*13ff0*/  ISETP.NE.AND P0, PT, R3, RZ, PT ;  /* 0x000000ff0300720c */ /* 0x000fda0003f05270 */
[----:B---3--:R-:W-:Y:S05]  /*14000*/  @!P0 BRA `(.L_x_496) ;  /* 0x0000000000048947 */ /* 0x008fea0003800000 */
[----:B------:R-:W-:Y:S01]  /*14010*/  BPT.TRAP 0x1 ;  /* 0x000000040000795c */ /* 0x000fe20000300000 */
.L_x_496:
[----:B------:R-:W-:Y:S05]  /*14020*/  BSYNC B1 ;  /* 0x0000000000017941 */ /* 0x000fea0003800000 */
.L_x_495:
[----:B------:R-:W2:Y:S04]  /*14030*/  LDL R5, [R1+0x4] ;  /* 0x0000040001057983 */ /* 0x000ea80000100800 */
[----:B0-----:R-:W2:Y:S04]  /*14040*/  LDL R0, [R1+0x8] ;  /* 0x0000080001007983 */ /* 0x001ea80000100800 */
[----:B------:R-:W3:Y:S04]  /*14050*/  LDL.LU R4, [R1+0x18] ;  /* 0x0000180001047983 */ /* 0x000ee80000300800 */
[----:B------:R-:W3:Y:S01]  /*14060*/  LDL R3, [R1+0x14] ;  /* 0x0000140001037983 */ /* 0x000ee20000100800 */
[----:B------:R-:W-:Y:S01]  /*14070*/  UIADD3 UR4, UP0, UR36, 0x470, URZ ;  /* 0x0000047024047890 */ /* 0x000fe2000ff1e03f */
[----:B------:R-:W-:Y:S01]  /*14080*/  PLOP3.LUT P0, PT, PT, PT, PT, 0x80, 0x0 ;  /* 0x000000000000781c */ /* 0x000fe20003f0f070 */
[----:B------:R-:W-:Y:S01]  /*14090*/  VIADD R2, R2, 0x34850 ;  /* 0x0003485002027836 */ /* 0x000fe20000000000 */
[----:B------:R-:W-:Y:S01]  /*140a0*/  UMOV UR6, 0x0 ;  /* 0x0000000000067882 */ /* 0x000fe20000000000 */
[----:B------:R-:W-:Y:S01]  /*140b0*/  UIADD3.X UR5, URZ, UR37, URZ, UP0, !UPT ;  /* 0x000000253f057290 */ /* 0x000fe200087fe43f */
[----:B------:R-:W-:Y:S01]  /*140c0*/  UMOV UR7, 0x14f00000 ;  /* 0x14f0000000077882 */ /* 0x000fe20000000000 */
[----:B------:R-:W-:Y:S01]  /*140d0*/  UMOV UR10, URZ ;  /* 0x0000003f000a7c82 */ /* 0x000fe20008000000 */
[----:B--2---:R-:W-:-:S02]  /*140e0*/  IMAD R0, R0, 0xb000, R5 ;  /* 0x0000b00000007824 */ /* 0x004fc400078e0205 */
[----:B---3--:R-:W-:Y:S02]  /*140f0*/  IMAD R3, R3, 0xb0, R4 ;  /* 0x000000b003037824 */ /* 0x008fe400078e0204 */
[----:B------:R-:W-:-:S07]  /*14100*/  VIADD R4, R0, 0x400 ;  /* 0x0000040000047836 */ /* 0x000fce0000000000 */
.L_x_497:
        /* <DEDUP_REMOVED lines=11> */
[----:B------:R-:W-:Y:S01]  /*141c0*/  PLOP3.LUT P0, PT, PT, PT, PT, 0x80, 0x0 ;  /* 0x000000000000781c */ /* 0x000fe20003f0f070 */
[----:B------:R-:W-:Y:S01]  /*141d0*/  VIADD R0, R0, 0x5c00 ;  /* 0x00005c0000007836 */ /* 0x000fe20000000000 */
[----:B------:R-:W-:Y:S01]  /*141e0*/  UMOV UR6, 0x0 ;  /* 0x0000000000067882 */ /* 0x000fe20000000000 */
[----:B------:R-:W-:Y:S01]  /*141f0*/  UMOV UR7, 0x14f00000 ;  /* 0x14f0000000077882 */ /* 0x000fe20000000000 */
[----:B------:R-:W-:-:S09]  /*14200*/  UMOV UR10, 0x40 ;  /* 0x00000040000a7882 */ /* 0x000fd20000000000 */
.L_x_498:
        /* <DEDUP_REMOVED lines=11> */
.L_x_492:
[----:B------:R-:W-:Y:S05]  /*142c0*/  BSYNC B0 ;  /* 0x0000000000007941 */ /* 0x000fea0003800000 */
.L_x_491:
[----:B------:R-:W2:Y:S04]  /*142d0*/  LDL.LU R5, [R1+0x8] ;  /* 0x0000080001057983 */ /* 0x000ea80000300800 */
[----:B------:R-:W3:Y:S01]  /*142e0*/  LDL.LU R4, [R1+0x10] ;  /* 0x0000100001047983 */ /* 0x000ee20000300800 */
[----:B--2---:R-:W-:-:S04]  /*142f0*/  IADD3 R0, R5, 0x1, RZ ;  /* 0x0000000105007810 */ /* 0x004fc80007ffe0ff */
[----:B------:R-:W-:-:S04]  /*14300*/  ISETP.NE.AND P0, PT, R0, 0x2, PT ;  /* 0x000000020000780c */ /* 0x000fc80003f05270 */
[----:B------:R-:W-:Y:S02]  /*14310*/  SEL R2, RZ, 0x1, P0 ;  /* 0x00000001ff027807 */ /* 0x000fe40000000000 */
[----:B------:R-:W-:Y:S02]  /*14320*/  SEL R0, R0, RZ, P0 ;  /* 0x000000ff00007207 */ /* 0x000fe40000000000 */
[----:B---3--:R-:W-:-:S03]  /*14330*/  LOP3.LUT R4, R4, R2, RZ, 0x3c, !PT ;  /* 0x0000000204047212 */ /* 0x008fc600078e3cff */
[----:B------:R0:W-:Y:S04]  /*14340*/  STL [R1+0x8], R0 ;  /* 0x0000080001007387 */ /* 0x0001e80000100800 */
[----:B------:R0:W-:Y:S02]  /*14350*/  STL [R1+0x10], R4 ;  /* 0x0000100401007387 */ /* 0x0001e40000100800 */
.L_x_419:
[----:B------:R-:W-:Y:S05]  /*14360*/  BSYNC B7 ;  /* 0x0000000000077941 */ /* 0x000fea0003800000 */
.L_x_417:
[----:B0-2---:R-:W2:Y:S02]  /*14370*/  LDL R0, [R1+0x58] ;  /* 0x0000580001007983 */ /* 0x005ea40000100800 */
[----:B--2---:R-:W-:-:S13]  /*14380*/  ISETP.NE.AND P0, PT, R0, RZ, PT ;  /* 0x000000ff0000720c */ /* 0x004fda0003f05270 */
[----:B------:R-:W-:Y:S05]  /*14390*/  @!P0 BRA `(.L_x_499) ;  /* 0x0000000000288947 */ /* 0x000fea0003800000 */
[----:B------:R-:W-:Y:S05]  /*143a0*/  WARPSYNC.ALL ;  /* 0x0000000000007948 */ /* 0x000fea0003800000 */
[----:B------:R-:W0:Y:S08]  /*143b0*/  S2UR UR5, SR_CgaCtaId ;  /* 0x00000000000579c3 */ /* 0x000e300000008800 */
[----:B------:R-:W-:Y:S06]  /*143c0*/  BAR.SYNC.DEFER_BLOCKING 0x5, 0x180 ;  /* 0x0146000000007b1d */ /* 0x000fec0000010000 */
[----:B------:R-:W-:-:S02]  /*143d0*/  UMOV UR4, 0x400 ;  /* 0x0000040000047882 */ /* 0x000fc40000000000 */
[----:B0-----:R-:W-:-:S06]  /*143e0*/  ULEA UR4, UR5, UR4, 0x18 ;  /* 0x0000000405047291 */ /* 0x001fcc000f8ec03f */
[----:B------:R-:W-:-:S05]  /*143f0*/  IMAD.U32 R0, RZ, RZ, UR4 ;  /* 0x00000004ff007e24 */ /* 0x000fca000f8e00ff */
[----:B------:R2:W3:Y:S04]  /*14400*/  LDS.128 R16, [R0+0x348d0] ;  /* 0x0348d00000107984 */ /* 0x0004e80000000c00 */
[----:B------:R2:W-:Y:S01]  /*14410*/  STL [R1+0x4], R0 ;  /* 0x0000040001007387 */ /* 0x0005e20000100800 */
[----:B------:R-:W-:Y:S06]  /*14420*/  BAR.ARV 0x4, 0x180 ;  /* 0x0106000000007b1d */ /* 0x000fec0000002000 */
[----:B------:R-:W-:Y:S05]  /*14430*/  BRA `(.L_x_500) ;  /* 0x0000000800507947 */ /* 0x000fea0003800000 */
.L_x_499:
[----:B------:R-:W1:Y:S01]  /*14440*/  S2R R0, SR_TID.X ;  /* 0x0000000000007919 */ /* 0x000e620000002100 */
[----:B------:R-:W-:Y:S01]  /*14450*/  UMOV UR4, 0xffffffff ;  /* 0xffffffff00047882 */ /* 0x000fe20000000000 */
[----:B-1--4-:R-:W-:-:S04]  /*14460*/  LOP3.LUT R7, R0, 0x1f, RZ, 0xc0, !PT ;  /* 0x0000001f00077812 */ /* 0x012fc800078ec0ff */
[----:B------:R-:W-:Y:S01]  /*14470*/  ISETP.NE.AND P0, PT, R7, 0x1f, PT ;  /* 0x0000001f0700780c */ /* 0x000fe20003f05270 */
[----:B------:R-:W-:-:S12]  /*14480*/  BRA.DIV UR4, `(.L_x_501) ;  /* 0x0000001e04887947 */ /* 0x000fd8000b800000 */
[----:B------:R-:W-:Y:S01]  /*14490*/  IMAD.IADD R5, R19, 0x1, R7 ;  /* 0x0000000113057824 */ /* 0x000fe200078e0207 */
[----:B------:R-:W-:Y:S01]  /*144a0*/  ULDC UR4, c[0x0][0xc3c] ;  /* 0x00030f0000047ab9 */ /* 0x000fe20000000800 */
[----:B------:R-:W-:-:S03]  /*144b0*/  ULDC.64 UR6, c[0x0][0x208] ;  /* 0x0000820000067ab9 */ /* 0x000fc60000000a00 */
[----:B------:R-:W-:-:S13]  /*144c0*/  ISETP.GE.OR P1, PT, R5, UR4, !P0 ;  /* 0x0000000405007c0c */ /* 0x000fda000c726670 */
[----:B------:R-:W0:Y:S02]  /*144d0*/  @!P1 LDC.64 R2, c[0x0][0xc80] ;  /* 0x00032000ff029b82 */ /* 0x000e240000000a00 */
[----:B0-----:R-:W-:-:S06]  /*144e0*/  @!P1 IMAD.WIDE R2, R5, 0x4, R2 ;  /* 0x0000000405029825 */ /* 0x001fcc00078e0202 */
[----:B------:R0:W2:Y:S01]  /*144f0*/  @!P1 LDG.E R3, desc[UR6][R2.64] ;  /* 0x0000000602039981 */ /* 0x0000a2000c1e1900 */
[C---:B------:R-:W-:Y:S02]  /*14500*/  ISETP.GE.U32.AND P2, PT, R7.reuse, 0x2, PT ;  /* 0x000000020700780c */ /* 0x040fe40003f46070 */
[C---:B------:R-:W-:Y:S01]  /*14510*/  ISETP.GE.U32.AND P3, PT, R7.reuse, 0x4, PT ;  /* 0x000000040700780c */ /* 0x040fe20003f66070 */
[----:B------:R-:W-:Y:S01]  /*14520*/  SHFL.IDX PT, R4, R16, 0x1, 0x1f ;  /* 0x00201f0010047f89 */ /* 0x000fe200000e0000 */
[C---:B------:R-:W-:Y:S02]  /*14530*/  ISETP.GE.U32.AND P4, PT, R7.reuse, 0x8, PT ;  /* 0x000000080700780c */ /* 0x040fe40003f86070 */
[C---:B------:R-:W-:Y:S01]  /*14540*/  ISETP.GE.U32.AND P5, PT, R7.reuse, 0x10, PT ;  /* 0x000000100700780c */ /* 0x040fe20003fa6070 */
[----:B0-----:R-:W-:Y:S02]  /*14550*/  IMAD.MOV.U32 R2, RZ, RZ, RZ ;  /* 0x000000ffff027224 */ /* 0x001fe400078e00ff */
[----:B--2---:R-:W-:Y:S01]  /*14560*/  @!P1 IMAD.MOV.U32 R2, RZ, RZ, R3 ;  /* 0x000000ffff029224 */ /* 0x004fe200078e0003 */
[----:B------:R-:W-:-:S04]  /*14570*/  ISETP.NE.AND P1, PT, R7, RZ, PT ;  /* 0x000000ff0700720c */ /* 0x000fc80003f25270 */
[----:B------:R-:W0:Y:S02]  /*14580*/  SHFL.UP PT, R14, R2, 0x1, RZ ;  /* 0x04200000020e7989 */ /* 0x000e2400000e00ff */
        /* <DEDUP_REMOVED lines=13> */
[----:B------:R-:W-:Y:S02]  /*14660*/  IADD3 R3, R3, R0, RZ ;  /* 0x0000000003037210 */ /* 0x000fe40007ffe0ff */
[----:B------:R0:W1:Y:S04]  /*14670*/  SHFL.IDX PT, R0, R16, RZ, 0x1f ;  /* 0x00001fff10007589 */ /* 0x00006800000e0000 */
[----:B------:R0:W2:Y:S02]  /*14680*/  SHFL.IDX PT, R6, R3, 0x1f, 0x1f ;  /* 0x03e01f0003067f89 */ /* 0x0000a400000e0000 */
.L_x_567:
[----:B------:R-:W-:Y:S02]  /*14690*/  ULDC UR4, c[0x0][0xc38] ;  /* 0x00030e0000047ab9 */ /* 0x000fe40000000800 */
[----:B0-----:R-:W-:-:S04]  /*146a0*/  IMAD.U32 R16, RZ, RZ, UR4 ;  /* 0x00000004ff107e24 */ /* 0x001fc8000f8e00ff */
[----:B--2---:R-:W-:-:S04]  /*146b0*/  IMAD R6, R6, R16, RZ ;  /* 0x0000001006067224 */ /* 0x004fc800078e02ff */
[----:B------:R-:W-:-:S05]  /*146c0*/  IMAD.IADD R4, R4, 0x1, R6 ;  /* 0x0000000104047824 */ /* 0x000fca00078e0206 */
[----:B-1----:R-:W-:-:S13]  /*146d0*/  ISETP.GT.AND P6, PT, R4, R0, PT ;  /* 0x000000000400720c */ /* 0x002fda0003fc4270 */
[----:B------:R-:W-:Y:S05]  /*146e0*/  @P6 BRA `(.L_x_502) ;  /* 0x0000000000a06947 */ /* 0x000fea0003800000 */
.L_x_507:
[----:B0-----:R-:W0:Y:S01]  /*146f0*/  LDC R2, c[0x0][0xc3c] ;  /* 0x00030f00ff027b82 */ /* 0x001e220000000800 */
[----:B------:R-:W-:-:S05]  /*14700*/  VIADD R19, R19, 0x1f ;  /* 0x0000001f13137836 */ /* 0x000fca0000000000 */
[----:B0-----:R-:W-:-:S13]  /*14710*/  ISETP.GE.AND P6, PT, R19, R2, PT ;  /* 0x000000021300720c */ /* 0x001fda0003fc6270 */
[----:B------:R-:W-:Y:S05]  /*14720*/  @P6 BRA `(.L_x_503) ;  /* 0x0000000400486947 */ /* 0x000fea0003800000 */
[----:B------:R-:W0:Y:S01]  /*14730*/  S2R R3, SR_TID.X ;  /* 0x0000000000037919 */ /* 0x000e220000002100 */
[----:B------:R-:W-:Y:S01]  /*14740*/  BSSY B0, `(.L_x_504) ;  /* 0x000000a000007945 */ /* 0x000fe20003800000 */
[----:B0-----:R-:W-:-:S05]  /*14750*/  LOP3.LUT R3, R3, 0x1f, RZ, 0xc0, !PT ;  /* 0x0000001f03037812 */ /* 0x001fca00078ec0ff */
[----:B------:R-:W-:-:S05]  /*14760*/  IMAD.IADD R5, R19, 0x1, R3 ;  /* 0x0000000113057824 */ /* 0x000fca00078e0203 */
[----:B------:R-:W-:Y:S01]  /*14770*/  ISETP.GE.OR P6, PT, R5, R2, !P0 ;  /* 0x000000020500720c */ /* 0x000fe200047c6670 */
[----:B------:R-:W-:-:S12]  /*14780*/  IMAD.MOV.U32 R2, RZ, RZ, RZ ;  /* 0x000000ffff027224 */ /* 0x000fd800078e00ff */
[----:B------:R-:W-:Y:S05]  /*14790*/  @P6 BRA `(.L_x_505) ;  /* 0x0000000000106947 */ /* 0x000fea0003800000 */
[----:B------:R-:W0:Y:S01]  /*147a0*/  LDC.64 R2, c[0x0][0xc80] ;  /* 0x00032000ff027b82 */ /* 0x000e220000000a00 */
[----:B------:R-:W-:Y:S01]  /*147b0*/  ULDC.64 UR4, c[0x0][0x208] ;  /* 0x0000820000047ab9 */ /* 0x000fe20000000a00 */
[----:B0-----:R-:W-:-:S06]  /*147c0*/  IMAD.WIDE R2, R5, 0x4, R2 ;  /* 0x0000000405027825 */ /* 0x001fcc00078e0202 */
[----:B------:R0:W5:Y:S02]  /*147d0*/  LDG.E R2, desc[UR4][R2.64] ;  /* 0x0000000402027981 */ /* 0x000164000c1e1900 */
.L_x_505:
[----:B------:R-:W-:Y:S05]  /*147e0*/  BSYNC B0 ;  /* 0x0000000000007941 */ /* 0x000fea0003800000 */
.L_x_504:
[----:B------:R-:W-:-:S03]  /*147f0*/  UMOV UR4, 0xffffffff ;  /* 0xffffffff00047882 */ /* 0x000fc60000000000 */
[----:B------:R-:W-:Y:S05]  /*14800*/  BRA.DIV UR4, `(.L_x_506) ;  /* 0x0000001e04e47947 */ /* 0x000fea000b800000 */
[----:B-----5:R-:W0:Y:S02]  /*14810*/  SHFL.UP PT, R14, R2, 0x1, RZ ;  /* 0x04200000020e7989 */ /* 0x020e2400000e00ff */
        /* <DEDUP_REMOVED lines=14> */
[----:B------:R0:W1:Y:S02]  /*14900*/  SHFL.IDX PT, R6, R3, 0x1f, 0x1f ;  /* 0x03e01f0003067f89 */ /* 0x00006400000e0000 */
.L_x_575:
[----:B------:R-:W-:Y:S02]  /*14910*/  ULDC UR4, c[0x0][0xc38] ;  /* 0x00030e0000047ab9 */ /* 0x000fe40000000800 */
[----:B------:R-:W-:-:S04]  /*14920*/  IMAD.U32 R16, RZ, RZ, UR4 ;  /* 0x00000004ff107e24 */ /* 0x000fc8000f8e00ff */
[----:B-1----:R-:W-:-:S04]  /*14930*/  IMAD R6, R6, R16, RZ ;  /* 0x0000001006067224 */ /* 0x002fc800078e02ff */
[----:B------:R-:W-:-:S05]  /*14940*/  IMAD.IADD R4, R6, 0x1, R4 ;  /* 0x0000000106047824 */ /* 0x000fca00078e0204 */
[----:B------:R-:W-:-:S13]  /*14950*/  ISETP.GT.AND P6, PT, R4, R0, PT ;  /* 0x000000000400720c */ /* 0x000fda0003fc4270 */
[----:B------:R-:W-:Y:S05]  /*14960*/  @!P6 BRA `(.L_x_507) ;  /* 0xfffffffc0060e947 */ /* 0x000fea000383ffff */
.L_x_502:
[----:B------:R-:W-:Y:S01]  /*14970*/  IMAD.IADD R6, R4, 0x1, -R6 ;  /* 0x0000000104067824 */ /* 0x000fe200078e0a06 */
[----:B------:R-:W-:-:S03]  /*14980*/  UMOV UR4, 0xffffffff ;  /* 0xffffffff00047882 */ /* 0x000fc60000000000 */
[----:B------:R-:W-:-:S05]  /*14990*/  IMAD R4, R3, R16, R6 ;  /* 0x0000001003047224 */ /* 0x000fca00078e0206 */
[----:B------:R-:W-:Y:S01]  /*149a0*/  ISETP.GT.AND P6, PT, R4, R0, PT ;  /* 0x000000000400720c */ /* 0x000fe20003fc4270 */
[----:B------:R-:W-:-:S12]  /*149b0*/  BRA.DIV UR4, `(.L_x_508) ;  /* 0x00000022043c7947 */ /* 0x000fd8000b800000 */
[----:B------:R-:W-:-:S04]  /*149c0*/  VOTE.ANY R5, PT, !P6 ;  /* 0x0000000000057806 */ /* 0x000fc800070e0100 */
[----:B------:R-:W1:Y:S02]  /*149d0*/  POPC R4, R5 ;  /* 0x0000000500047309 */ /* 0x000e640000000000 */
[----:B-1----:R1:W2:Y:S02]  /*149e0*/  SHFL.IDX PT, R17, R2, R4, 0x1f ;  /* 0x00001f0402117589 */ /* 0x0022a400000e0000 */
.L_x_579:
[----:B------:R-:W-:Y:S01]  /*149f0*/  ISETP.NE.AND P0, PT, R5, RZ, PT ;  /* 0x000000ff0500720c */ /* 0x000fe20003f05270 */
[----:B-1----:R-:W-:-:S12]  /*14a00*/  IMAD.MOV.U32 R2, RZ, RZ, RZ ;  /* 0x000000ffff027224 */ /* 0x002fd800078e00ff */
[----:B------:R-:W-:Y:S05]  /*14a10*/  @!P0 BRA `(.L_x_509) ;  /* 0x0000000000108947 */ /* 0x000fea0003800000 */
[----:B------:R-:W-:Y:S01]  /*14a20*/  UMOV UR4, 0xffffffff ;  /* 0xffffffff00047882 */ /* 0x000fe20000000000 */
[----:B------:R-:W-:Y:S02]  /*14a30*/  VIADD R12, R4, 0xffffffff ;  /* 0xffffffff040c7836 */ /* 0x000fe40000000000 */
[----:B------:R-:W-:Y:S05]  /*14a40*/  BRA.DIV UR4, `(.L_x_510) ;  /* 0x0000002204607947 */ /* 0x000fea000b800000 */
[----:B------:R1:W3:Y:S02]  /*14a50*/  SHFL.IDX PT, R2, R3, R12, 0x1f ;  /* 0x00001f0c03027589 */ /* 0x0002e400000e0000 */
.L_x_509:
[----:B--2---:R-:W-:Y:S01]  /*14a60*/  IABS R5, R17 ;  /* 0x0000001100057213 */ /* 0x004fe20000000000 */
[----:B---3--:R-:W-:Y:S02]  /*14a70*/  IMAD R16, R2, R16, R6 ;  /* 0x0000001002107224 */ /* 0x008fe400078e0206 */
[----:B------:R-:W-:Y:S01]  /*14a80*/  IMAD.IADD R19, R4, 0x1, R19 ;  /* 0x0000000104137824 */ /* 0x000fe200078e0213 */
[----:B------:R-:W2:Y:S01]  /*14a90*/  I2F.RP R2, R5 ;  /* 0x0000000500027306 */ /* 0x000ea20000209400 */
[----:B------:R-:W-:-:S07]  /*14aa0*/  IMAD.IADD R0, R0, 0x1, -R16 ;  /* 0x0000000100007824 */ /* 0x000fce00078e0a10 */
[----:B--2---:R-:W2:Y:S02]  /*14ab0*/  MUFU.RCP R2, R2 ;  /* 0x0000000200027308 */ /* 0x004ea40000001000 */
[----:B--2---:R-:W-:-:S06]  /*14ac0*/  VIADD R2, R2, 0xffffffe ;  /* 0x0ffffffe02027836 */ /* 0x004fcc0000000000 */
[----:B01----:R-:W0:Y:S02]  /*14ad0*/  F2I.FTZ.U32.TRUNC.NTZ R3, R2 ;  /* 0x0000000200037305 */ /* 0x003e24000021f000 */
[----:B0-----:R-:W-:-:S04]  /*14ae0*/  IMAD.MOV R2, RZ, RZ, -R3 ;  /* 0x000000ffff027224 */ /* 0x001fc800078e0a03 */
[----:B------:R-:W-:Y:S01]  /*14af0*/  IMAD R6, R2, R5, RZ ;  /* 0x0000000502067224 */ /* 0x000fe200078e02ff */
[----:B------:R-:W-:-:S05]  /*14b00*/  MOV R2, RZ ;  /* 0x000000ff00027202 */ /* 0x000fca0000000f00 */
[----:B------:R-:W-:Y:S01]  /*14b10*/  IMAD.HI.U32 R2, R3, R6, R2 ;  /* 0x0000000603027227 */ /* 0x000fe200078e0002 */
[----:B------:R-:W-:Y:S02]  /*14b20*/  IABS R6, R17 ;  /* 0x0000001100067213 */ /* 0x000fe40000000000 */
[----:B------:R-:W-:-:S03]  /*14b30*/  IABS R3, R0 ;  /* 0x0000000000037213 */ /* 0x000fc60000000000 */
[----:B------:R-:W-:Y:S02]  /*14b40*/  IMAD.MOV R6, RZ, RZ, -R6 ;  /* 0x000000ffff067224 */ /* 0x000fe400078e0a06 */
        /* <DEDUP_REMOVED lines=11> */
[----:B------:R-:W-:-:S04]  /*14c00*/  @!P1 LOP3.LUT R2, RZ, R17, RZ, 0x33, !PT ;  /* 0x00000011ff029212 */ /* 0x000fc800078e33ff */
[----:B------:R-:W-:Y:S01]  /*14c10*/  MOV R18, R2 ;  /* 0x0000000200127202 */ /* 0x000fe20000000f00 */
[----:B------:R-:W-:-:S04]  /*14c20*/  IMAD.MOV R3, RZ, RZ, -R2 ;  /* 0x000000ffff037224 */ /* 0x000fc800078e0a02 */
[----:B------:R-:W-:Y:S01]  /*14c30*/  IMAD R17, R17, R3, R0 ;  /* 0x0000000311117224 */ /* 0x000fe200078e0200 */
[----:B------:R-:W-:Y:S06]  /*14c40*/  BRA `(.L_x_511) ;  /* 0x00000000001c7947 */ /* 0x000fec0003800000 */
.L_x_503:
[----:B------:R-:W-:Y:S01]  /*14c50*/  UMOV UR4, URZ ;  /* 0x0000003f00047c82 */ /* 0x000fe20008000000 */
[----:B------:R-:W-:Y:S01]  /*14c60*/  UMOV UR5, URZ ;  /* 0x0000003f00057c82 */ /* 0x000fe20008000000 */
[----:B------:R-:W-:Y:S01]  /*14c70*/  ULDC UR6, c[0x0][0xc3c] ;  /* 0x00030f0000067ab9 */ /* 0x000fe20000000800 */
[----:B------:R-:W-:Y:S02]  /*14c80*/  IMAD.MOV.U32 R16, RZ, RZ, R0 ;  /* 0x000000ffff107224 */ /* 0x000fe400078e0000 */
[----:B------:R-:W-:Y:S02]  /*14c90*/  IMAD.U32 R17, RZ, RZ, UR4 ;  /* 0x00000004ff117e24 */ /* 0x000fe4000f8e00ff */
[----:B------:R-:W-:Y:S02]  /*14ca0*/  IMAD.U32 R18, RZ, RZ, UR5 ;  /* 0x00000005ff127e24 */ /* 0x000fe4000f8e00ff */
[----:B------:R-:W-:-:S07]  /*14cb0*/  IMAD.U32 R19, RZ, RZ, UR6 ;  /* 0x00000006ff137e24 */ /* 0x000fce000f8e00ff */
.L_x_511:
[----:B------:R0:W2:Y:S01]  /*14cc0*/  LDL R2, [R1+0x4] ;  /* 0x0000040001027983 */ /* 0x0000a20000100800 */
[----:B------:R-:W1:Y:S01]  /*14cd0*/  S2R R0, SR_TID.X ;  /* 0x0000000000007919 */ /* 0x000e620000002100 */
[----:B------:R-:W-:Y:S05]  /*14ce0*/  WARPSYNC.ALL ;  /* 0x0000000000007948 */ /* 0x000fea0003800000 */
[----:B-1----:R-:W-:Y:S01]  /*14cf0*/  LOP3.LUT R0, R0, 0x1f, RZ, 0xc0, !PT ;  /* 0x0000001f00007812 */ /* 0x002fe200078ec0ff */
[----:B------:R-:W-:Y:S03]  /*14d00*/  BAR.SYNC.DEFER_BLOCKING 0x4, 0x180 ;  /* 0x0106000000007b1d */ /* 0x000fe60000010000 */
[----:B------:R-:W-:-:S13]  /*14d10*/  ISETP.NE.AND P0, PT, R0, RZ, PT ;  /* 0x000000ff0000720c */ /* 0x000fda0003f05270 */
[----:B------:R-:W2:Y:S01]  /*14d20*/  @!P0 S2R R3, SR_CgaCtaId ;  /* 0x0000000000038919 */ /* 0x000ea20000008800 */
[----:B------:R-:W-:-:S04]  /*14d30*/  @!P0 MOV R0, 0x400 ;  /* 0x0000040000008802 */ /* 0x000fc80000000f00 */
[----:B--2---:R-:W-:-:S05]  /*14d40*/  @!P0 LEA R2, R3, R0, 0x18 ;  /* 0x0000000003028211 */ /* 0x004fca00078ec0ff */
[----:B------:R0:W-:Y:S04]  /*14d50*/  @!P0 STS.128 [R2+0x348d0], R16 ;  /* 0x0348d01002008388 */ /* 0x0001e80000000c00 */
[----:B------:R0:W-:Y:S01]  /*14d60*/  @!P0 STL [R1+0x4], R2 ;  /* 0x0000040201008387 */ /* 0x0001e20000100800 */
[----:B------:R-:W-:Y:S06]  /*14d70*/  BAR.ARV 0x5, 0x180 ;  /* 0x0146000000007b1d */ /* 0x000fec0000002000 */
.L_x_500:
[----:B------:R-:W-:Y:S02]  /*14d80*/  ULDC UR4, c[0x0][0xc3c] ;  /* 0x00030f0000047ab9 */ /* 0x000fe40000000800 */
[----:B---3--:R-:W-:-:S13]  /*14d90*/  ISETP.GE.AND P0, PT, R19, UR4, PT ;  /* 0x0000000413007c0c */ /* 0x008fda000bf06270 */
[----:B------:R-:W-:Y:S05]  /*14da0*/  @!P0 BRA `(.L_x_512) ;  /* 0xffffffb000488947 */ /* 0x000fea000383ffff */
[----:B------:R-:W-:Y:S05]  /*14db0*/  BSYNC B8 ;  /* 0x0000000000087941 */ /* 0x000fea0003800000 */
.L_x_413:
[----:B--2---:R-:W2:Y:S01]  /*14dc0*/  LDL.LU R0, [R1+0x50] ;  /* 0x0000500001007983 */ /* 0x004ea20000300800 */
[----:B------:R-:W-:Y:S01]  /*14dd0*/  BSSY B0, `(.L_x_513) ;  /* 0x000000b000007945 */ /* 0x000fe20003800000 */
[----:B------:R-:W3:Y:S01]  /*14de0*/  S2R R5, SR_CgaCtaId ;  /* 0x0000000000057919 */ /* 0x000ee20000008800 */
[----:B--2---:R-:W-:-:S05]  /*14df0*/  VIADD R0, R0, 0x1 ;  /* 0x0000000100007836 */ /* 0x004fca0000000000 */
[----:B0-----:R-:W-:-:S04]  /*14e00*/  LEA.HI R2, R0, R0, RZ, 0x1 ;  /* 0x0000000000027211 */ /* 0x001fc800078f08ff */
[----:B------:R-:W-:-:S05]  /*14e10*/  LOP3.LUT R3, R2, 0xfffffffe, RZ, 0xc0, !PT ;  /* 0xfffffffe02037812 */ /* 0x000fca00078ec0ff */
[----:B------:R-:W-:Y:S01]  /*14e20*/  IMAD.IADD R3, R0, 0x1, -R3 ;  /* 0x0000000100037824 */ /* 0x000fe200078e0a03 */
[----:B------:R-:W-:-:S04]  /*14e30*/  MOV R0, 0x400 ;  /* 0x0000040000007802 */ /* 0x000fc80000000f00 */
[----:B---3--:R-:W-:Y:S02]  /*14e40*/  LEA R0, R5, R0, 0x18 ;  /* 0x0000000005007211 */ /* 0x008fe400078ec0ff */
[----:B------:R-:W-:-:S04]  /*14e50*/  SHF.L.U32 R3, R3, 0x1f, RZ ;  /* 0x0000001f03037819 */ /* 0x000fc800000006ff */
[----:B------:R-:W0:Y:S02]  /*14e60*/  SYNCS.PHASECHK.TRANS64.TRYWAIT P0, [R0+URZ+0x34820], R3 ;  /* 0x03482003000075a7 */ /* 0x000e24000800017f */
[----:B0-----:R-:W-:Y:S05]  /*14e70*/  @!P0 BRA `(.L_x_514) ;  /* 0x0000001c007c8947 */ /* 0x001fea0003800000 */
.L_x_582:
[----:B------:R-:W-:Y:S05]  /*14e80*/  BSYNC B0 ;  /* 0x0000000000007941 */ /* 0x000fea0003800000 */
.L_x_513:
[----:B------:R-:W-:-:S03]  /*14e90*/  UMOV UR4, 0xffffffff ;  /* 0xffffffff00047882 */ /* 0x000fc60000000000 */
[----:B------:R-:W-:Y:S05]  /*14ea0*/  BRA.DIV UR4, `(.L_x_515) ;  /* 0x0000001e04847947 */ /* 0x000fea000b800000 */
[----:B------:R-:W2:Y:S02]  /*14eb0*/  S2R R2, SR_TID.X ;  /* 0x0000000000027919 */ /* 0x000ea40000002100 */
[----:B--2---:R-:W-:-:S04]  /*14ec0*/  SHF.R.U32.HI R2, RZ, 0x5, R2 ;  /* 0x00000005ff027819 */ /* 0x004fc80000011602 */
[----:B------:R-:W-:-:S05]  /*14ed0*/  LOP3.LUT R2, R2, 0x3, RZ, 0xc0, !PT ;  /* 0x0000000302027812 */ /* 0x000fca00078ec0ff */
[----:B------:R2:W3:Y:S02]  /*14ee0*/  SHFL.IDX PT, R14, R2, RZ, 0x1f ;  /* 0x00001fff020e7589 */ /* 0x0004e400000e0000 */
.L_x_585:
[----:B---3--:R-:W-:Y:S01]  /*14ef0*/  ISETP.NE.AND P0, PT, R14, RZ, PT ;  /* 0x000000ff0e00720c */ /* 0x008fe20003f05270 */
[----:B------:R-:W-:-:S12]  /*14f00*/  BSSY B0, `(.L_x_516) ;  /* 0x0000027000007945 */ /* 0x000fd80003800000 */
[----:B------:R-:W-:Y:S05]  /*14f10*/  @P0 BRA `(.L_x_517) ;  /* 0x0000000000940947 */ /* 0x000fea0003800000 */
[----:B------:R-:W-:-:S03]  /*14f20*/  UMOV UR4, 0xffffffff ;  /* 0xffffffff00047882 */ /* 0x000fc60000000000 */
[----:B------:R-:W-:Y:S05]  /*14f30*/  BRA.DIV UR4, `(.L_x_518) ;  /* 0x0000001e04947947 */ /* 0x000fea000b800000 */
[----:B------:R-:W-:-:S13]  /*14f40*/  ELECT P6, URZ, PT ;  /* 0x00000000003f782f */ /* 0x000fda00038c0000 */
.L_x_588:
[----:B------:R-:W-:Y:S05]  /*14f50*/  @!P6 BRA `(.L_x_517) ;  /* 0x000000000084e947 */ /* 0x000fea0003800000 */
[----:B--2---:R-:W2:Y:S02]  /*14f60*/  LDL.LU R2, [R1+0x5c] ;  /* 0x00005c0001027983 */ /* 0x004ea40000300800 */
[----:B--2---:R-:W-:-:S04]  /*14f70*/  LOP3.LUT R2, R2, 0x2, RZ, 0xfc, !PT ;  /* 0x0000000202027812 */ /* 0x004fc800078efcff */
[----:B------:R-:W-:-:S13]  /*14f80*/  ISETP.NE.AND P2, PT, R2, 0x3, PT ;  /* 0x000000030200780c */ /* 0x000fda0003f45270 */
[----:B------:R-:W-:Y:S05]  /*14f90*/  @!P2 BRA `(.L_x_519) ;  /* 0x000000000004a947 */ /* 0x000fea0003800000 */
[----:B------:R-:W-:Y:S01]  /*14fa0*/  BPT.TRAP 0x1 ;  /* 0x000000040000795c */ /* 0x000fe20000300000 */
.L_x_519:
[----:B0-----:R-:W2:Y:S04]  /*14fb0*/  LDL R3, [R1+0x8] ;  /* 0x0000080001037983 */ /* 0x001ea80000100800 */
[----:B-1--4-:R-:W3:Y:S01]  /*14fc0*/  LDL.LU R7, [R1+0x10] ;  /* 0x0000100001077983 */ /* 0x012ee20000300800 */
[----:B------:R-:W-:-:S04]  /*14fd0*/  VIADD R2, R0, 0x34840 ;  /* 0x0003484000027836 */ /* 0x000fc80000000000 */
[C---:B--2---:R-:W-:Y:S01]  /*14fe0*/  IMAD R6, R3.reuse, 0x8, R2 ;  /* 0x0000000803067824 */ /* 0x044fe200078e0202 */
[----:B------:R-:W-:Y:S02]  /*14ff0*/  IADD3 R3, R3, 0x1, RZ ;  /* 0x0000000103037810 */ /* 0x000fe40007ffe0ff */
[----:B---3--:R-:W-:Y:S02]  /*15000*/  SHF.L.U32 R5, R7, 0x1f, RZ ;  /* 0x0000001f07057819 */ /* 0x008fe400000006ff */
[C---:B------:R-:W-:Y:S02]  /*15010*/  ISETP.NE.AND P1, PT, R3.reuse, 0x2, PT ;  /* 0x000000020300780c */ /* 0x040fe40003f25270 */
[----:B------:R-:W0:Y:S02]  /*15020*/  SYNCS.PHASECHK.TRANS64.TRYWAIT P0, [R6+URZ], R5 ;  /* 0x00000005060075a7 */ /* 0x000e24000800017f */
[----:B------:R-:W-:Y:S02]  /*15030*/  SEL R4, RZ, 0x1, P1 ;  /* 0x00000001ff047807 */ /* 0x000fe40000800000 */
[----:B------:R-:W-:-:S02]  /*15040*/  SEL R3, R3, RZ, P1 ;  /* 0x000000ff03037207 */ /* 0x000fc40000800000 */
[----:B------:R-:W-:-:S03]  /*15050*/  LOP3.LUT R4, R7, R4, RZ, 0x3c, !PT ;  /* 0x0000000407047212 */ /* 0x000fc600078e3cff */
[----:B------:R-:W-:Y:S01]  /*15060*/  IMAD R7, R3, 0x8, R2 ;  /* 0x0000000803077824 */ /* 0x000fe200078e0202 */
[----:B------:R-:W-:Y:S01]  /*15070*/  SHF.L.U32 R2, R4, 0x1f, RZ ;  /* 0x0000001f04027819 */ /* 0x000fe200000006ff */
[----:B0-----:R-:W-:Y:S06]  /*15080*/  @!P0 BRA `(.L_x_520) ;  /* 0x0000001c00608947 */ /* 0x001fec0003800000 */
.L_x_589:
[----:B------:R-:W1:Y:S02]  /*15090*/  SYNCS.PHASECHK.TRANS64.TRYWAIT P0, [R7+URZ], R2 ;  /* 0x00000002070075a7 */ /* 0x000e64000800017f */
[----:B-1----:R-:W-:Y:S05]  /*150a0*/  @!P0 BRA `(.L_x_521) ;  /* 0x0000001c006c8947 */ /* 0x002fea0003800000 */
.L_x_590:
[----:B------:R-:W-:Y:S05]  /*150b0*/  @!P2 BRA `(.L_x_522) ;  /* 0x000000000004a947 */ /* 0x000fea0003800000 */
[----:B------:R-:W-:Y:S01]  /*150c0*/  BPT.TRAP 0x1 ;  /* 0x000000040000795c */ /* 0x000fe20000300000 */
.L_x_522:
[----:B------:R-:W2:Y:S01]  /*150d0*/  LDL.LU R4, [R1+0x8] ;  /* 0x0000080001047983 */ /* 0x000ea20000300800 */
[----:B------:R-:W-:-:S04]  /*150e0*/  VIADD R0, R0, 0x34860 ;  /* 0x0003486000007836 */ /* 0x000fc80000000000 */
[----:B--2---:R-:W-:-:S04]  /*150f0*/  IMAD R4, R4, 0x8, R0 ;  /* 0x0000000804047824 */ /* 0x004fc800078e0200 */
[----:B------:R-:W2:Y:S02]  /*15100*/  SYNCS.PHASECHK.TRANS64.TRYWAIT P0, [R4+URZ], R5 ;  /* 0x00000005040075a7 */ /* 0x000ea4000800017f */
[----:B--2---:R-:W-:Y:S05]  /*15110*/  @!P0 BRA `(.L_x_523) ;  /* 0x0000001c00648947 */ /* 0x004fea0003800000 */
.L_x_591:
[----:B------:R-:W-:-:S07]  /*15120*/  IMAD R3, R3, 0x8, R0 ;  /* 0x0000000803037824 */ /* 0x000fce00078e0200 */
.L_x_524:
[----:B---3--:R3:W4:Y:S02]  /*15130*/  SYNCS.PHASECHK.TRANS64.TRYWAIT P0, [R3+URZ], R2 ;  /* 0x00000002030075a7 */ /* 0x008724000800017f */
[----:B----4-:R-:W-:Y:S05]  /*15140*/  @!P0 NANOSLEEP.SYNCS 0x989680 ;  /* 0x009896800000895d */ /* 0x010fea0003900000 */
[----:B------:R-:W4:Y:S02]  /*15150*/  @!P0 SYNCS.PHASECHK.TRANS64 P0, [R3+URZ], R2 ;  /* 0x00000002030085a7 */ /* 0x000f24000800007f */
[----:B----4-:R-:W-:Y:S05]  /*15160*/  @!P0 BRA `(.L_x_524) ;  /* 0xfffffffc00f08947 */ /* 0x010fea000383ffff */
.L_x_517:
[----:B------:R-:W-:Y:S05]  /*15170*/  BSYNC B0 ;  /* 0x0000000000007941 */ /* 0x000fea0003800000 */
.L_x_516:
[----:B------:R-:W-:Y:S05]  /*15180*/  EXIT ;  /* 0x000000000000794d */ /* 0x000fea0003800000 */
.L_x_365:
[----:B0-----:R0:W1:Y:S02]  /*15190*/  SYNCS.PHASECHK.TRANS64.TRYWAIT P1, [R0+URZ+0x34800], R3 ;  /* 0x03480003000075a7 */ /* 0x001064000802017f */
[----:B-1----:R-:W-:Y:S05]  /*151a0*/  @!P1 NANOSLEEP.SYNCS 0x989680 ;  /* 0x009896800000995d */ /* 0x002fea0003900000 */
[----:B------:R-:W1:Y:S02]  /*151b0*/  @!P1 SYNCS.PHASECHK.TRANS64 P1, [R0+URZ+0x34800], R3 ;  /* 0x03480003000095a7 */ /* 0x000e64000802007f */
[----:B-1----:R-:W-:Y:S05]  /*151c0*/  @!P1 BRA `(.L_x_365) ;  /* 0xfffffffc00f09947 */ /* 0x002fea000383ffff */
[----:B------:R-:W-:Y:S05]  /*151d0*/  BRA `(.L_x_525) ;  /* 0xfffffec400047947 */ /* 0x000fea000383ffff */
.L_x_369:
[----:B-1----:R1:W2:Y:S02]  /*151e0*/  SYNCS.PHASECHK.TRANS64.TRYWAIT P2, [R10+URZ+0x34830], R3 ;  /* 0x034830030a0075a7 */ /* 0x0022a4000804017f */
[----:B--2---:R-:W-:Y:S05]  /*151f0*/  @!P2 NANOSLEEP.SYNCS 0x989680 ;  /* 0x009896800000a95d */ /* 0x004fea0003900000 */
[----:B------:R-:W2:Y:S02]  /*15200*/  @!P2 SYNCS.PHASECHK.TRANS64 P2, [R10+URZ+0x34830], R3 ;  /* 0x034830030a00a5a7 */ /* 0x000ea4000804007f */
[----:B--2---:R-:W-:Y:S05]  /*15210*/  @!P2 BRA `(.L_x_369) ;  /* 0xfffffffc00f0a947 */ /* 0x004fea000383ffff */
[----:B------:R-:W-:Y:S05]  /*15220*/  BRA `(.L_x_368) ;  /* 0xfffffec400287947 */ /* 0x000fea000383ffff */
.L_x_374:
[----:B-1----:R1:W2:Y:S02]  /*15230*/  SYNCS.PHASECHK.TRANS64.TRYWAIT P2, [R0+URZ+0x34830], R21 ;  /* 0x03483015000075a7 */ /* 0x0022a4000804017f */
[----:B--2---:R-:W-:Y:S05]  /*15240*/  @!P2 NANOSLEEP.SYNCS 0x989680 ;  /* 0x009896800000a95d */ /* 0x004fea0003900000 */
[----:B------:R-:W2:Y:S02]  /*15250*/  @!P2 SYNCS.PHASECHK.TRANS64 P2, [R0+URZ+0x34830], R21 ;  /* 0x034830150000a5a7 */ /* 0x000ea4000804007f */
[----:B--2---:R-:W-:Y:S05]  /*15260*/  @!P2 BRA `(.L_x_374) ;  /* 0xfffffffc00f0a947 */ /* 0x004fea000383ffff */
[----:B------:R-:W-:Y:S05]  /*15270*/  BRA `(.L_x_371) ;  /* 0xffffff1c00dc7947 */ /* 0x000fea000383ffff */
.L_x_378:
[----:B-1----:R-:W-:-:S04]  /*15280*/  IMAD.U32 R15, RZ, RZ, UR6 ;  /* 0x00000006ff0f7e24 */ /* 0x002fc8000f8e00ff */
[----:B------:R1:W2:Y:S03]  /*15290*/  SYNCS.PHASECHK.TRANS64.TRYWAIT P2, [R15+URZ+0x34850], R0 ;  /* 0x034850000f0075a7 */ /* 0x0002a6000804017f */
[----:B--2---:R-:W-:Y:S05]  /*152a0*/  @!P2 NANOSLEEP.SYNCS 0x989680 ;  /* 0x009896800000a95d */ /* 0x004fea0003900000 */
[----:B------:R-:W2:Y:S02]  /*152b0*/  @!P2 SYNCS.PHASECHK.TRANS64 P2, [R15+URZ+0x34850], R0 ;  /* 0x034850000f00a5a7 */ /* 0x000ea4000804007f */
[----:B--2---:R-:W-:Y:S05]  /*152c0*/  @!P2 BRA `(.L_x_378) ;  /* 0xfffffffc00eca947 */ /* 0x004fea000383ffff */
[----:B------:R-:W-:Y:S05]  /*152d0*/  BRA `(.L_x_375) ;  /* 0xffffff4400887947 */ /* 0x000fea000383ffff */
.L_x_383:
[----:B-1----:R1:W2:Y:S02]  /*152e0*/  SYNCS.PHASECHK.TRANS64.TRYWAIT P0, [R8+URZ+0x34850], R3 ;  /* 0x03485003080075a7 */ /* 0x0022a4000800017f */
[----:B--2---:R-:W-:Y:S05]  /*152f0*/  @!P0 NANOSLEEP.SYNCS 0x989680 ;  /* 0x009896800000895d */ /* 0x004fea0003900000 */
[----:B------:R-:W2:Y:S02]  /*15300*/  @!P0 SYNCS.PHASECHK.TRANS64 P0, [R8+URZ+0x34850], R3 ;  /* 0x03485003080085a7 */ /* 0x000ea4000800007f */
[----:B--2---:R-:W-:Y:S05]  /*15310*/  @!P0 BRA `(.L_x_383) ;  /* 0xfffffffc00f08947 */ /* 0x004fea000383ffff */
[----:B------:R-:W-:Y:S05]  /*15320*/  BRA `(.L_x_382) ;  /* 0xffffff74002c7947 */ /* 0x000fea000383ffff */
.L_x_425:
[----:B------:R-:W1:Y:S01]  /*15330*/  S2R R4, SR_TID.X ;  /* 0x0000000000047919 */ /* 0x000e620000002100 */
[----:B------:R-:W-:Y:S01]  /*15340*/  BSSY B0, `(.L_x_526) ;  /* 0x000000a000007945 */ /* 0x000fe20003800000 */
[----:B0-----:R-:W-:Y:S01]  /*15350*/  IMAD.MOV.U32 R12, RZ, RZ, RZ ;  /* 0x000000ffff0c7224 */ /* 0x001fe200078e00ff */
[----:B------:R-:W-:Y:S01]  /*15360*/  MOV R15, 0xffffffff ;  /* 0xffffffff000f7802 */ /* 0x000fe20000000f00 */
[----:B------:R-:W-:Y:S01]  /*15370*/  IMAD.MOV.U32 R11, RZ, RZ, 0x1f ;  /* 0x0000001fff0b7424 */ /* 0x000fe200078e00ff */
[----:B-1----:R-:W-:-:S04]  /*15380*/  SHF.R.U32.HI R4, RZ, 0x5, R4 ;  /* 0x00000005ff047819 */ /* 0x002fc80000011604 */
[----:B------:R-:W-:-:S05]  /*15390*/  LOP3.LUT R4, R4, 0x3, RZ, 0xc0, !PT ;  /* 0x0000000304047812 */ /* 0x000fca00078ec0ff */
[----:B------:R-:W-:-:S07]  /*153a0*/  IMAD.MOV.U32 R13, RZ, RZ, R4 ;  /* 0x000000ffff0d7224 */ /* 0x000fce00078e0004 */
[----:B------:R-:W-:Y:S05]  /*153b0*/  WARPSYNC.COLLECTIVE R15, `(.L_x_527) ;  /* 0x000000000f087348 */ /* 0x000fea0003c00000 */
[----:B------:R0:W1:Y:S02]  /*153c0*/  SHFL.IDX P6, R14, R13, R12, R11 ;  /* 0x0000000c0d0e7389 */ /* 0x00006400000c000b */
[----:B01----:R-:W-:Y:S01]  /*153d0*/  ENDCOLLECTIVE ;  /* 0x000000000000791b */ /* 0x003fe20003800000 */
.L_x_527:
[----:B------:R-:W-:Y:S05]  /*153e0*/  BSYNC B0 ;  /* 0x0000000000007941 */ /* 0x000fea0003800000 */
.L_x_526:
[----:B------:R-:W-:Y:S05]  /*153f0*/  BRA `(.L_x_528) ;  /* 0xffffffb400b47947 */ /* 0x000fea000383ffff */
.L_x_427:
[----:B------:R-:W-:Y:S01]  /*15400*/  BSSY B0, `(.L_x_529) ;  /* 0x0000006000007945 */ /* 0x000fe20003800000 */
[----:B------:R-:W-:-:S07]  /*15410*/  IMAD.MOV.U32 R15, RZ, RZ, -0x1 ;  /* 0xffffffffff0f7424 */ /* 0x000fce00078e00ff */
[----:B012---:R-:W-:Y:S05]  /*15420*/  WARPSYNC.COLLECTIVE R15, `(.L_x_530) ;  /* 0x000000000f0c7348 */ /* 0x007fea0003c00000 */
[----:B------:R-:W-:Y:S02]  /*15430*/  ELECT P6, UR62, PT ;  /* 0x00000000003e782f */ /* 0x000fe400038c0000 */
[----:B------:R-:W-:Y:S01]  /*15440*/  MOV R14, UR62 ;  /* 0x0000003e000e7c02 */ /* 0x000fe20008000f00 */
[----:B012---:R-:W-:Y:S10]  /*15450*/  ENDCOLLECTIVE ;  /* 0x000000000000791b */ /* 0x007ff40003800000 */
.L_x_530:
[----:B------:R-:W-:Y:S05]  /*15460*/  BSYNC B0 ;  /* 0x0000000000007941 */ /* 0x000fea0003800000 */
.L_x_529:
[----:B------:R-:W-:Y:S05]  /*15470*/  BRA `(.L_x_531) ;  /* 0xffffffb400b87947 */ /* 0x000fea000383ffff */
.L_x_429:
[----:B--2---:R2:W3:Y:S02]  /*15480*/  SYNCS.PHASECHK.TRANS64.TRYWAIT P0, [R0+URZ+0x34840], R2 ;  /* 0x03484002000075a7 */ /* 0x0044e4000800017f */
[----:B---3--:R-:W-:Y:S05]  /*15490*/  @!P0 NANOSLEEP.SYNCS 0x989680 ;  /* 0x009896800000895d */ /* 0x008fea0003900000 */
[----:B------:R-:W3:Y:S02]  /*154a0*/  @!P0 SYNCS.PHASECHK.TRANS64 P0, [R0+URZ+0x34840], R2 ;  /* 0x03484002000085a7 */ /* 0x000ee4000800007f */
[----:B---3--:R-:W-:Y:S05]  /*154b0*/  @!P0 BRA `(.L_x_429) ;  /* 0xfffffffc00f08947 */ /* 0x008fea000383ffff */
[----:B------:R-:W-:Y:S05]  /*154c0*/  BRA `(.L_x_532) ;  /* 0xffffffb800287947 */ /* 0x000fea000383ffff */
.L_x_433:
[----:B------:R-:W2:Y:S01]  /*154d0*/  LDL.LU R11, [R1+0x40] ;  /* 0x00004000010b7983 */ /* 0x000ea20000300800 */
[----:B------:R-:W-:Y:S01]  /*154e0*/  IMAD.MOV.U32 R13, RZ, RZ, R0 ;  /* 0x000000ffff0d7224 */ /* 0x000fe200078e0000 */
[----:B------:R-:W-:Y:S01]  /*154f0*/  LOP3.LUT R8, R8, 0x7f, RZ, 0xc0, !PT ;  /* 0x0000007f08087812 */ /* 0x000fe200078ec0ff */
[----:B------:R-:W-:Y:S02]  /*15500*/  IMAD.MOV.U32 R12, RZ, RZ, RZ ;  /* 0x000000ffff0c7224 */ /* 0x000fe400078e00ff */
[----:B------:R-:W-:Y:S01]  /*15510*/  IMAD.MOV.U32 R15, RZ, RZ, -0x1 ;  /* 0xffffffffff0f7424 */ /* 0x000fe200078e00ff */
[----:B------:R-:W-:-:S04]  /*15520*/  SHF.R.U32.HI R5, RZ, 0x3, R8 ;  /* 0x00000003ff057819 */ /* 0x000fc80000011608 */
[----:B------:R-:W-:-:S05]  /*15530*/  IADD3 R2, R5, R17, RZ ;  /* 0x0000001105027210 */ /* 0x000fca0007ffe0ff */
[----:B------:R-:W-:Y:S02]  /*15540*/  VIADD R5, R2, 0x10 ;  /* 0x0000001002057836 */ /* 0x000fe40000000000 */
[----:B--2---:R-:W-:Y:S02]  /*15550*/  IMAD R3, R11, R7, RZ ;  /* 0x000000070b037224 */ /* 0x004fe400078e02ff */
[----:B------:R-:W-:-:S03]  /*15560*/  IMAD.MOV.U32 R11, RZ, RZ, 0x181f ;  /* 0x0000181fff0b7424 */ /* 0x000fc600078e00ff */
[----:B------:R-:W-:-:S13]  /*15570*/  ISETP.GE.AND P2, PT, R2, R3, PT ;  /* 0x000000030200720c */ /* 0x000fda0003f46270 */
[----:B-----5:R-:W-:Y:S05]  /*15580*/  WARPSYNC.COLLECTIVE R15, `(.L_x_533) ;  /* 0x000000000f087348 */ /* 0x020fea0003c00000 */
[----:B------:R0:W1:Y:S02]  /*15590*/  SHFL.IDX P6, R14, R13, R12, R11 ;  /* 0x0000000c0d0e7389 */ /* 0x00006400000c000b */
[----:B01---5:R-:W-:Y:S01]  /*155a0*/  ENDCOLLECTIVE ;  /* 0x000000000000791b */ /* 0x023fe20003800000 */
.L_x_533:
[----:B------:R-:W-:Y:S02]  /*155b0*/  IMAD.MOV.U32 R13, RZ, RZ, R4 ;  /* 0x000000ffff0d7224 */ /* 0x000fe400078e0004 */
[----:B------:R-:W-:-:S07]  /*155c0*/  IMAD.MOV.U32 R6, RZ, RZ, R14 ;  /* 0x000000ffff067224 */ /* 0x000fce00078e000e */
[----:B------:R-:W-:Y:S05]  /*155d0*/  WARPSYNC.COLLECTIVE R15, `(.L_x_534) ;  /* 0x000000000f087348 */ /* 0x000fea0003c00000 */
[----:B------:R0:W1:Y:S02]  /*155e0*/  SHFL.IDX P6, R14, R13, R12, R11 ;  /* 0x0000000c0d0e7389 */ /* 0x00006400000c000b */
[----:B01----:R-:W-:Y:S01]  /*155f0*/  ENDCOLLECTIVE ;  /* 0x000000000000791b */ /* 0x003fe20003800000 */
.L_x_534:
[----:B------:R-:W-:Y:S01]  /*15600*/  ULDC.64 UR4, c[0x0][0x208] ;  /* 0x0000820000047ab9 */ /* 0x000fe20000000a00 */
[----:B------:R-:W-:Y:S02]  /*15610*/  IMAD.MOV.U32 R13, RZ, RZ, R0 ;  /* 0x000000ffff0d7224 */ /* 0x000fe400078e0000 */
[----:B------:R-:W-:Y:S02]  /*15620*/  IMAD.MOV.U32 R12, RZ, RZ, 0x1 ;  /* 0x00000001ff0c7424 */ /* 0x000fe400078e00ff */
[----:B------:R-:W-:-:S05]  /*15630*/  IMAD.MOV.U32 R7, RZ, RZ, R14 ;  /* 0x000000ffff077224 */ /* 0x000fca00078e000e */
        /* <DEDUP_REMOVED lines=14> */
.L_x_535:
[----:B------:R-:W-:Y:S02]  /*15720*/  IMAD.MOV.U32 R13, RZ, RZ, R4 ;  /* 0x000000ffff0d7224 */ /* 0x000fe400078e0004 */
[----:B------:R-:W-:-:S07]  /*15730*/  IMAD.MOV.U32 R8, RZ, RZ, R14 ;  /* 0x000000ffff087224 */ /* 0x000fce00078e000e */
[----:B------:R-:W-:Y:S05]  /*15740*/  WARPSYNC.COLLECTIVE R15, `(.L_x_536) ;  /* 0x000000000f087348 */ /* 0x000fea0003c00000 */
[----:B------:R0:W1:Y:S02]  /*15750*/  SHFL.IDX P6, R14, R13, R12, R11 ;  /* 0x0000000c0d0e7389 */ /* 0x00006400000c000b */
[----:B01----:R-:W-:Y:S01]  /*15760*/  ENDCOLLECTIVE ;  /* 0x000000000000791b */ /* 0x003fe20003800000 */
.L_x_536:
[----:B------:R-:W-:Y:S01]  /*15770*/  ULDC.64 UR4, c[0x0][0x208] ;  /* 0x0000820000047ab9 */ /* 0x000fe20000000a00 */
[----:B------:R-:W-:Y:S02]  /*15780*/  IMAD.MOV.U32 R13, RZ, RZ, R0 ;  /* 0x000000ffff0d7224 */ /* 0x000fe400078e0000 */
[----:B------:R-:W-:Y:S02]  /*15790*/  IMAD.MOV.U32 R12, RZ, RZ, 0x2 ;  /* 0x00000002ff0c7424 */ /* 0x000fe400078e00ff */
[----:B------:R-:W-:-:S05]  /*157a0*/  IMAD.MOV.U32 R5, RZ, RZ, R14 ;  /* 0x000000ffff057224 */ /* 0x000fca00078e000e */
[----:B------:R-:W-:Y:S02]  /*157b0*/  @!P2 LEA R7, P3, R10, R5, 0x1 ;  /* 0x000000050a07a211 */ /* 0x000fe400078608ff */
[----:B------:R-:W-:-:S03]  /*157c0*/  IADD3 R5, R2, 0x20, RZ ;  /* 0x0000002002057810 */ /* 0x000fc60007ffe0ff */
[----:B------:R-:W-:Y:S02]  /*157d0*/  @!P2 IMAD.X R6, RZ, RZ, R8, P3 ;  /* 0x000000ffff06a224 */ /* 0x000fe400018e0608 */
[----:B------:R-:W-:-:S03]  /*157e0*/  VIADD R8, R2, 0x60 ;  /* 0x0000006002087836 */ /* 0x000fc60000000000 */
        /* <DEDUP_REMOVED lines=12> */
.L_x_537:
[----:B------:R-:W-:Y:S02]  /*158b0*/  IMAD.MOV.U32 R13, RZ, RZ, R4 ;  /* 0x000000ffff0d7224 */ /* 0x000fe400078e0004 */
[----:B------:R-:W-:-:S07]  /*158c0*/  IMAD.MOV.U32 R6, RZ, RZ, R14 ;  /* 0x000000ffff067224 */ /* 0x000fce00078e000e */
[----:B------:R-:W-:Y:S05]  /*158d0*/  WARPSYNC.COLLECTIVE R15, `(.L_x_538) ;  /* 0x000000000f087348 */ /* 0x000fea0003c00000 */
[----:B------:R0:W1:Y:S02]  /*158e0*/  SHFL.IDX P6, R14, R13, R12, R11 ;  /* 0x0000000c0d0e7389 */ /* 0x00006400000c000b */
[----:B01----:R-:W-:Y:S01]  /*158f0*/  ENDCOLLECTIVE ;  /* 0x000000000000791b */ /* 0x003fe20003800000 */
.L_x_538:
[----:B------:R-:W-:Y:S01]  /*15900*/  ULDC.64 UR4, c[0x0][0x208] ;  /* 0x0000820000047ab9 */ /* 0x000fe20000000a00 */
[----:B------:R-:W-:Y:S02]  /*15910*/  IMAD.MOV.U32 R13, RZ, RZ, R0 ;  /* 0x000000ffff0d7224 */ /* 0x000fe400078e0000 */
[----:B------:R-:W-:Y:S02]  /*15920*/  IMAD.MOV.U32 R12, RZ, RZ, 0x3 ;  /* 0x00000003ff0c7424 */ /* 0x000fe400078e00ff */
[----:B------:R-:W-:-:S05]  /*15930*/  IMAD.MOV.U32 R5, RZ, RZ, R14 ;  /* 0x000000ffff057224 */ /* 0x000fca00078e000e */
[----:B------:R-:W-:-:S05]  /*15940*/  @!P2 LEA R5, P3, R10, R5, 0x1 ;  /* 0x000000050a05a211 */ /* 0x000fca00078608ff */
[----:B------:R-:W-:-:S04]  /*15950*/  @!P2 IMAD.X R6, RZ, RZ, R6, P3 ;  /* 0x000000ffff06a224 */ /* 0x000fc800018e0606 */
[----:B------:R-:W-:Y:S02]  /*15960*/  @!P2 IMAD.MOV.U32 R7, RZ, RZ, R6 ;  /* 0x000000ffff07a224 */ /* 0x000fe400078e0006 */
[----:B------:R-:W-:Y:S01]  /*15970*/  @!P2 IMAD.MOV.U32 R6, RZ, RZ, R5 ;  /* 0x000000ffff06a224 */ /* 0x000fe200078e0005 */
[----:B------:R-:W-:-:S04]  /*15980*/  IADD3 R5, R2, 0x30, RZ ;  /* 0x0000003002057810 */ /* 0x000fc80007ffe0ff */
        /* <DEDUP_REMOVED lines=9> */
.L_x_539:
[----:B------:R-:W-:Y:S02]  /*15a20*/  IMAD.MOV.U32 R13, RZ, RZ, R4 ;  /* 0x000000ffff0d7224 */ /* 0x000fe400078e0004 */
[----:B------:R-:W-:-:S07]  /*15a30*/  IMAD.MOV.U32 R6, RZ, RZ, R14 ;  /* 0x000000ffff067224 */ /* 0x000fce00078e000e */
[----:B------:R-:W-:Y:S05]  /*15a40*/  WARPSYNC.COLLECTIVE R15, `(.L_x_540) ;  /* 0x000000000f087348 */ /* 0x000fea0003c00000 */
[----:B------:R0:W1:Y:S02]  /*15a50*/  SHFL.IDX P6, R14, R13, R12, R11 ;  /* 0x0000000c0d0e7389 */ /* 0x00006400000c000b */
[----:B01----:R-:W-:Y:S01]  /*15a60*/  ENDCOLLECTIVE ;  /* 0x000000000000791b */ /* 0x003fe20003800000 */
.L_x_540:
        /* <DEDUP_REMOVED lines=18> */
.L_x_541:
[----:B------:R-:W-:Y:S02]  /*15b90*/  IMAD.MOV.U32 R13, RZ, RZ, R4 ;  /* 0x000000ffff0d7224 */ /* 0x000fe400078e0004 */
[----:B------:R-:W-:-:S07]  /*15ba0*/  IMAD.MOV.U32 R6, RZ, RZ, R14 ;  /* 0x000000ffff067224 */ /* 0x000fce00078e000e */
[----:B------:R-:W-:Y:S05]  /*15bb0*/  WARPSYNC.COLLECTIVE R15, `(.L_x_542) ;  /* 0x000000000f087348 */ /* 0x000fea0003c00000 */
[----:B------:R0:W1:Y:S02]  /*15bc0*/  SHFL.IDX P6, R14, R13, R12, R11 ;  /* 0x0000000c0d0e7389 */ /* 0x00006400000c000b */
[----:B01----:R-:W-:Y:S01]  /*15bd0*/  ENDCOLLECTIVE ;  /* 0x000000000000791b */ /* 0x003fe20003800000 */
.L_x_542:
        /* <DEDUP_REMOVED lines=18> */
.L_x_543:
[----:B------:R-:W-:Y:S02]  /*15d00*/  IMAD.MOV.U32 R13, RZ, RZ, R4 ;  /* 0x000000ffff0d7224 */ /* 0x000fe400078e0004 */
[----:B------:R-:W-:-:S07]  /*15d10*/  IMAD.MOV.U32 R6, RZ, RZ, R14 ;  /* 0x000000ffff067224 */ /* 0x000fce00078e000e */
[----:B------:R-:W-:Y:S05]  /*15d20*/  WARPSYNC.COLLECTIVE R15, `(.L_x_544) ;  /* 0x000000000f087348 */ /* 0x000fea0003c00000 */
[----:B------:R0:W1:Y:S02]  /*15d30*/  SHFL.IDX P6, R14, R13, R12, R11 ;  /* 0x0000000c0d0e7389 */ /* 0x00006400000c000b */
[----:B01----:R-:W-:Y:S01]  /*15d40*/  ENDCOLLECTIVE ;  /* 0x000000000000791b */ /* 0x003fe20003800000 */
.L_x_544:
[----:B------:R-:W-:Y:S01]  /*15d50*/  ULDC.64 UR4, c[0x0][0x208] ;  /* 0x0000820000047ab9 */ /* 0x000fe20000000a00 */
[----:B------:R-:W-:Y:S01]  /*15d60*/  MOV R13, R0 ;  /* 0x00000000000d7202 */ /* 0x000fe20000000f00 */
        /* <DEDUP_REMOVED lines=15> */
.L_x_545:
[----:B------:R-:W-:Y:S02]  /*15e60*/  IMAD.MOV.U32 R13, RZ, RZ, R4 ;  /* 0x000000ffff0d7224 */ /* 0x000fe400078e0004 */
[----:B------:R-:W-:-:S07]  /*15e70*/  IMAD.MOV.U32 R6, RZ, RZ, R14 ;  /* 0x000000ffff067224 */ /* 0x000fce00078e000e */
[----:B------:R-:W-:Y:S05]  /*15e80*/  WARPSYNC.COLLECTIVE R15, `(.L_x_546) ;  /* 0x000000000f087348 */ /* 0x000fea0003c00000 */
[----:B------:R0:W1:Y:S02]  /*15e90*/  SHFL.IDX P6, R14, R13, R12, R11 ;  /* 0x0000000c0d0e7389 */ /* 0x00006400000c000b */
[----:B01----:R-:W-:Y:S01]  /*15ea0*/  ENDCOLLECTIVE ;  /* 0x000000000000791b */ /* 0x003fe20003800000 */
.L_x_546:
        /* <DEDUP_REMOVED lines=16> */
.L_x_547:
[----:B------:R-:W-:Y:S02]  /*15fb0*/  IMAD.MOV.U32 R13, RZ, RZ, R4 ;  /* 0x000000ffff0d7224 */ /* 0x000fe400078e0004 */
[----:B------:R-:W-:-:S07]  /*15fc0*/  IMAD.MOV.U32 R0, RZ, RZ, R14 ;  /* 0x000000ffff007224 */ /* 0x000fce00078e000e */
[----:B------:R-:W-:Y:S05]  /*15fd0*/  WARPSYNC.COLLECTIVE R15, `(.L_x_548) ;  /* 0x000000000f087348 */ /* 0x000fea0003c00000 */
[----:B------:R0:W1:Y:S02]  /*15fe0*/  SHFL.IDX P6, R14, R13, R12, R11 ;  /* 0x0000000c0d0e7389 */ /* 0x00006400000c000b */
[----:B01----:R-:W-:Y:S01]  /*15ff0*/  ENDCOLLECTIVE ;  /* 0x000000000000791b */ /* 0x003fe20003800000 */
.L_x_548:
[----:B------:R-:W-:Y:S01]  /*16000*/  IMAD.MOV.U32 R4, RZ, RZ, R14 ;  /* 0x000000ffff047224 */ /* 0x000fe200078e000e */
[----:B------:R-:W-:Y:S06]  /*16010*/  BRA `(.L_x_549) ;  /* 0xffffffb800d87947 */ /* 0x000fec000383ffff */
.L_x_438:
[----:B0-----:R-:W2:Y:S02]  /*16020*/  LDL R2, [R1+0x4] ;  /* 0x0000040001027983 */ /* 0x001ea40000100800 */
[----:B--2---:R0:W1:Y:S02]  /*16030*/  SYNCS.PHASECHK.TRANS64.TRYWAIT P0, [R2+URZ+0x34820], R0 ;  /* 0x03482000020075a7 */ /* 0x004064000800017f */
[----:B-1----:R-:W-:Y:S05]  /*16040*/  @!P0 NANOSLEEP.SYNCS 0x989680 ;  /* 0x009896800000895d */ /* 0x002fea0003900000 */
[----:B------:R-:W1:Y:S02]  /*16050*/  @!P0 SYNCS.PHASECHK.TRANS64 P0, [R2+URZ+0x34820], R0 ;  /* 0x03482000020085a7 */ /* 0x000e64000800007f */
[----:B-1----:R-:W-:Y:S05]  /*16060*/  @!P0 BRA `(.L_x_438) ;  /* 0xfffffffc00ec8947 */ /* 0x002fea000383ffff */
[----:B------:R-:W-:Y:S05]  /*16070*/  BRA `(.L_x_550) ;  /* 0xffffffbc00507947 */ /* 0x000fea000383ffff */
.L_x_447:
[----:B-1----:R1:W2:Y:S02]  /*16080*/  SYNCS.PHASECHK.TRANS64.TRYWAIT P0, [R3+URZ+0x34840], R2 ;  /* 0x03484002030075a7 */ /* 0x0022a4000800017f */
[----:B--2---:R-:W-:Y:S05]  /*16090*/  @!P0 NANOSLEEP.SYNCS 0x989680 ;  /* 0x009896800000895d */ /* 0x004fea0003900000 */
[----:B------:R-:W2:Y:S02]  /*160a0*/  @!P0 SYNCS.PHASECHK.TRANS64 P0, [R3+URZ+0x34840], R2 ;  /* 0x03484002030085a7 */ /* 0x000ea4000800007f */
[----:B--2---:R-:W-:Y:S05]  /*160b0*/  @!P0 BRA `(.L_x_447) ;  /* 0xfffffffc00f08947 */ /* 0x004fea000383ffff */
[----:B------:R-:W-:Y:S05]  /*160c0*/  BRA `(.L_x_551) ;  /* 0xffffffc000207947 */ /* 0x000fea000383ffff */
.L_x_453:
[----:B0-----:R0:W1:Y:S02]  /*160d0*/  SYNCS.PHASECHK.TRANS64.TRYWAIT P0, [R3+URZ+0x60], R2 ;  /* 0x00006002030075a7 */ /* 0x001064000800017f */
[----:B-1----:R-:W-:Y:S05]  /*160e0*/  @!P0 NANOSLEEP.SYNCS 0x989680 ;  /* 0x009896800000895d */ /* 0x002fea0003900000 */
[----:B------:R-:W1:Y:S02]  /*160f0*/  @!P0 SYNCS.PHASECHK.TRANS64 P0, [R3+URZ+0x60], R2 ;  /* 0x00006002030085a7 */ /* 0x000e64000800007f */
[----:B-1----:R-:W-:Y:S05]  /*16100*/  @!P0 BRA `(.L_x_453) ;  /* 0xfffffffc00f08947 */ /* 0x002fea000383ffff */
[----:B------:R-:W-:Y:S05]  /*16110*/  BRA `(.L_x_552) ;  /* 0xffffffc000fc7947 */ /* 0x000fea000383ffff */
.L_x_462:
[----:B---3--:R3:W4:Y:S02]  /*16120*/  SYNCS.PHASECHK.TRANS64.TRYWAIT P0, [R3+URZ+0x34840], R2 ;  /* 0x03484002030075a7 */ /* 0x008724000800017f */
[----:B----4-:R-:W-:Y:S05]  /*16130*/  @!P0 NANOSLEEP.SYNCS 0x989680 ;  /* 0x009896800000895d */ /* 0x010fea0003900000 */
[----:B------:R-:W4:Y:S02]  /*16140*/  @!P0 SYNCS.PHASECHK.TRANS64 P0, [R3+URZ+0x34840], R2 ;  /* 0x03484002030085a7 */ /* 0x000f24000800007f */
[----:B----4-:R-:W-:Y:S05]  /*16150*/  @!P0 BRA `(.L_x_462) ;  /* 0xfffffffc00f08947 */ /* 0x010fea000383ffff */
[----:B------:R-:W-:Y:S05]  /*16160*/  BRA `(.L_x_553) ;  /* 0xffffffc800a87947 */ /* 0x000fea000383ffff */
.L_x_468:
[----:B--2---:R2:W3:Y:S02]  /*16170*/  SYNCS.PHASECHK.TRANS64.TRYWAIT P0, [R2+URZ+0x60], R3 ;  /* 0x00006003020075a7 */ /* 0x0044e4000800017f */
[----:B---3--:R-:W-:Y:S05]  /*16180*/  @!P0 NANOSLEEP.SYNCS 0x989680 ;  /* 0x009896800000895d */ /* 0x008fea0003900000 */
[----:B------:R-:W3:Y:S02]  /*16190*/  @!P0 SYNCS.PHASECHK.TRANS64 P0, [R2+URZ+0x60], R3 ;  /* 0x00006003020085a7 */ /* 0x000ee4000800007f */
[----:B---3--:R-:W-:Y:S05]  /*161a0*/  @!P0 BRA `(.L_x_468) ;  /* 0xfffffffc00f08947 */ /* 0x008fea000383ffff */
[----:B------:R-:W-:Y:S05]  /*161b0*/  BRA `(.L_x_554) ;  /* 0xffffffcc00847947 */ /* 0x000fea000383ffff */
.L_x_477:
[----:B----4-:R4:W0:Y:S02]  /*161c0*/  SYNCS.PHASECHK.TRANS64.TRYWAIT P0, [R2+URZ+0x34840], R3 ;  /* 0x03484003020075a7 */ /* 0x010824000800017f */
[----:B0-----:R-:W-:Y:S05]  /*161d0*/  @!P0 NANOSLEEP.SYNCS 0x989680 ;  /* 0x009896800000895d */ /* 0x001fea0003900000 */
[----:B------:R-:W0:Y:S02]  /*161e0*/  @!P0 SYNCS.PHASECHK.TRANS64 P0, [R2+URZ+0x34840], R3 ;  /* 0x03484003020085a7 */ /* 0x000e24000800007f */
[----:B0-----:R-:W-:Y:S05]  /*161f0*/  @!P0 BRA `(.L_x_477) ;  /* 0xfffffffc00f08947 */ /* 0x001fea000383ffff */
[----:B------:R-:W-:Y:S05]  /*16200*/  BRA `(.L_x_555) ;  /* 0xffffffd000fc7947 */ /* 0x000fea000383ffff */
.L_x_483:
[----:B--2---:R2:W3:Y:S02]  /*16210*/  SYNCS.PHASECHK.TRANS64.TRYWAIT P0, [R2+URZ+0x60], R5 ;  /* 0x00006005020075a7 */ /* 0x0044e4000800017f */
[----:B---3--:R-:W-:Y:S05]  /*16220*/  @!P0 NANOSLEEP.SYNCS 0x989680 ;  /* 0x009896800000895d */ /* 0x008fea0003900000 */
[----:B------:R-:W3:Y:S02]  /*16230*/  @!P0 SYNCS.PHASECHK.TRANS64 P0, [R2+URZ+0x60], R5 ;  /* 0x00006005020085a7 */ /* 0x000ee4000800007f */
[----:B---3--:R-:W-:Y:S05]  /*16240*/  @!P0 BRA `(.L_x_483) ;  /* 0xfffffffc00f08947 */ /* 0x008fea000383ffff */
[----:B------:R-:W-:Y:S05]  /*16250*/  BRA `(.L_x_556) ;  /* 0xffffffd400d87947 */ /* 0x000fea000383ffff */
.L_x_494:
[----:B0-----:R0:W2:Y:S02]  /*16260*/  SYNCS.PHASECHK.TRANS64.TRYWAIT P0, [R2+URZ+0x34860], R0 ;  /* 0x03486000020075a7 */ /* 0x0010a4000800017f */
[----:B--2---:R-:W-:Y:S05]  /*16270*/  @!P0 NANOSLEEP.SYNCS 0x989680 ;  /* 0x009896800000895d */ /* 0x004fea0003900000 */
[----:B------:R-:W2:Y:S02]  /*16280*/  @!P0 SYNCS.PHASECHK.TRANS64 P0, [R2+URZ+0x34860], R0 ;  /* 0x03486000020085a7 */ /* 0x000ea4000800007f */
[----:B--2---:R-:W-:Y:S05]  /*16290*/  @!P0 BRA `(.L_x_494) ;  /* 0xfffffffc00f08947 */ /* 0x004fea000383ffff */
[----:B------:R-:W-:Y:S05]  /*162a0*/  BRA `(.L_x_557) ;  /* 0xffffffdc00347947 */ /* 0x000fea000383ffff */
.L_x_501:
[----:B------:R-:W-:Y:S01]  /*162b0*/  BSSY B0, `(.L_x_558) ;  /* 0x0000008000007945 */ /* 0x000fe20003800000 */
[----:B------:R-:W-:Y:S02]  /*162c0*/  IMAD.MOV.U32 R13, RZ, RZ, R16 ;  /* 0x000000ffff0d7224 */ /* 0x000fe400078e0010 */
[----:B------:R-:W-:Y:S02]  /*162d0*/  IMAD.MOV.U32 R12, RZ, RZ, RZ ;  /* 0x000000ffff0c7224 */ /* 0x000fe400078e00ff */
[----:B------:R-:W-:Y:S02]  /*162e0*/  IMAD.MOV.U32 R11, RZ, RZ, 0x1f ;  /* 0x0000001fff0b7424 */ /* 0x000fe400078e00ff */
[----:B------:R-:W-:-:S07]  /*162f0*/  IMAD.MOV.U32 R15, RZ, RZ, -0x1 ;  /* 0xffffffffff0f7424 */ /* 0x000fce00078e00ff */
[----:B-----5:R-:W-:Y:S05]  /*16300*/  WARPSYNC.COLLECTIVE R15, `(.L_x_559) ;  /* 0x000000000f087348 */ /* 0x020fea0003c00000 */
[----:B------:R0:W1:Y:S02]  /*16310*/  SHFL.IDX P6, R14, R13, R12, R11 ;  /* 0x0000000c0d0e7389 */ /* 0x00006400000c000b */
[----:B01---5:R-:W-:Y:S01]  /*16320*/  ENDCOLLECTIVE ;  /* 0x000000000000791b */ /* 0x023fe20003800000 */
.L_x_559:
[----:B------:R-:W-:Y:S05]  /*16330*/  BSYNC B0 ;  /* 0x0000000000007941 */ /* 0x000fea0003800000 */
.L_x_558:
[----:B------:R-:W-:Y:S01]  /*16340*/  IMAD.MOV.U32 R13, RZ, RZ, R16 ;  /* 0x000000ffff0d7224 */ /* 0x000fe200078e0010 */
[----:B------:R-:W-:Y:S01]  /*16350*/  MOV R0, R14 ;  /* 0x0000000e00007202 */ /* 0x000fe20000000f00 */
[----:B------:R-:W-:Y:S02]  /*16360*/  IMAD.MOV.U32 R12, RZ, RZ, 0x1 ;  /* 0x00000001ff0c7424 */ /* 0x000fe400078e00ff */
[----:B------:R-:W-:Y:S02]  /*16370*/  IMAD.MOV.U32 R11, RZ, RZ, 0x1f ;  /* 0x0000001fff0b7424 */ /* 0x000fe400078e00ff */
[----:B------:R-:W-:Y:S02]  /*16380*/  IMAD.MOV.U32 R15, RZ, RZ, -0x1 ;  /* 0xffffffffff0f7424 */ /* 0x000fe400078e00ff */
[----:B------:R-:W-:-:S07]  /*16390*/  IMAD.IADD R5, R19, 0x1, R7 ;  /* 0x0000000113057824 */ /* 0x000fce00078e0207 */
[----:B------:R-:W-:Y:S05]  /*163a0*/  WARPSYNC.COLLECTIVE R15, `(.L_x_560) ;  /* 0x000000000f087348 */ /* 0x000fea0003c00000 */
[----:B------:R0:W1:Y:S02]  /*163b0*/  SHFL.IDX P6, R14, R13, R12, R11 ;  /* 0x0000000c0d0e7389 */ /* 0x00006400000c000b */
[----:B01----:R-:W-:Y:S01]  /*163c0*/  ENDCOLLECTIVE ;  /* 0x000000000000791b */ /* 0x003fe20003800000 */
.L_x_560:
[----:B------:R-:W-:Y:S01]  /*163d0*/  ULDC UR4, c[0x0][0xc3c] ;  /* 0x00030f0000047ab9 */ /* 0x000fe20000000800 */
[----:B------:R-:W-:Y:S01]  /*163e0*/  ULDC.64 UR6, c[0x0][0x208] ;  /* 0x0000820000067ab9 */ /* 0x000fe20000000a00 */
[----:B------:R-:W-:-:S13]  /*163f0*/  ISETP.GE.OR P1, PT, R5, UR4, !P0 ;  /* 0x0000000405007c0c */ /* 0x000fda000c726670 */
[----:B------:R-:W0:Y:S01]  /*16400*/  @!P1 LDC.64 R2, c[0x0][0xc80] ;  /* 0x00032000ff029b82 */ /* 0x000e220000000a00 */
[----:B------:R-:W-:Y:S02]  /*16410*/  IMAD.MOV.U32 R11, RZ, RZ, RZ ;  /* 0x000000ffff0b7224 */ /* 0x000fe400078e00ff */
[----:B------:R-:W-:Y:S02]  /*16420*/  IMAD.MOV.U32 R4, RZ, RZ, R14 ;  /* 0x000000ffff047224 */ /* 0x000fe400078e000e */
[----:B0-----:R-:W-:-:S06]  /*16430*/  @!P1 IMAD.WIDE R2, R5, 0x4, R2 ;  /* 0x0000000405029825 */ /* 0x001fcc00078e0202 */
[----:B------:R0:W2:Y:S01]  /*16440*/  @!P1 LDG.E R3, desc[UR6][R2.64] ;  /* 0x0000000602039981 */ /* 0x0000a2000c1e1900 */
[C---:B------:R-:W-:Y:S02]  /*16450*/  ISETP.GE.U32.AND P2, PT, R7.reuse, 0x2, PT ;  /* 0x000000020700780c */ /* 0x040fe40003f46070 */
[C---:B------:R-:W-:Y:S02]  /*16460*/  ISETP.GE.U32.AND P3, PT, R7.reuse, 0x4, PT ;  /* 0x000000040700780c */ /* 0x040fe40003f66070 */
[C---:B------:R-:W-:Y:S02]  /*16470*/  ISETP.GE.U32.AND P4, PT, R7.reuse, 0x8, PT ;  /* 0x000000080700780c */ /* 0x040fe40003f86070 */
[C---:B------:R-:W-:Y:S01]  /*16480*/  ISETP.GE.U32.AND P5, PT, R7.reuse, 0x10, PT ;  /* 0x000000100700780c */ /* 0x040fe20003fa6070 */
[----:B0-----:R-:W-:Y:S02]  /*16490*/  IMAD.MOV.U32 R2, RZ, RZ, RZ ;  /* 0x000000ffff027224 */ /* 0x001fe400078e00ff */
[----:B--2---:R-:W-:Y:S01]  /*164a0*/  @!P1 IMAD.MOV.U32 R2, RZ, RZ, R3 ;  /* 0x000000ffff029224 */ /* 0x004fe200078e0003 */
[----:B------:R-:W-:-:S04]  /*164b0*/  ISETP.NE.AND P1, PT, R7, RZ, PT ;  /* 0x000000ff0700720c */ /* 0x000fc80003f25270 */
[----:B------:R-:W-:-:S09]  /*164c0*/  MOV R13, R2 ;  /* 0x00000002000d7202 */ /* 0x000fd20000000f00 */
[----:B------:R-:W-:Y:S05]  /*164d0*/  WARPSYNC.COLLECTIVE R15, `(.L_x_561) ;  /* 0x000000000f087348 */ /* 0x000fea0003c00000 */
[----:B------:R0:W1:Y:S02]  /*164e0*/  SHFL.UP P6, R14, R13, R12, R11 ;  /* 0x0400000c0d0e7389 */ /* 0x00006400000c000b */
[----:B01----:R-:W-:Y:S01]  /*164f0*/  ENDCOLLECTIVE ;  /* 0x000000000000791b */ /* 0x003fe20003800000 */
.L_x_561:
[----:B------:R-:W-:Y:S01]  /*16500*/  IMAD.MOV.U32 R12, RZ, RZ, 0x2 ;  /* 0x00000002ff0c7424 */ /* 0x000fe200078e00ff */
[----:B------:R-:W-:-:S05]  /*16510*/  SEL R5, R14, RZ, P1 ;  /* 0x000000ff0e057207 */ /* 0x000fca0000800000 */
[----:B------:R-:W-:-:S04]  /*16520*/  IMAD.IADD R3, R2, 0x1, R5 ;  /* 0x0000000102037824 */ /* 0x000fc800078e0205 */
[----:B------:R-:W-:-:S07]  /*16530*/  IMAD.MOV.U32 R13, RZ, RZ, R3 ;  /* 0x000000ffff0d7224 */ /* 0x000fce00078e0003 */
[----:B------:R-:W-:Y:S05]  /*16540*/  WARPSYNC.COLLECTIVE R15, `(.L_x_562) ;  /* 0x000000000f087348 */ /* 0x000fea0003c00000 */
[----:B------:R0:W1:Y:S02]  /*16550*/  SHFL.UP P6, R14, R13, R12, R11 ;  /* 0x0400000c0d0e7389 */ /* 0x00006400000c000b */
[----:B01----:R-:W-:Y:S01]  /*16560*/  ENDCOLLECTIVE ;  /* 0x000000000000791b */ /* 0x003fe20003800000 */
.L_x_562:
[----:B------:R-:W-:Y:S02]  /*16570*/  IMAD.MOV.U32 R12, RZ, RZ, 0x4 ;  /* 0x00000004ff0c7424 */ /* 0x000fe400078e00ff */
[----:B------:R-:W-:-:S05]  /*16580*/  IMAD.MOV.U32 R5, RZ, RZ, R14 ;  /* 0x000000ffff057224 */ /* 0x000fca00078e000e */
[----:B------:R-:W-:-:S05]  /*16590*/  SEL R6, R5, RZ, P2 ;  /* 0x000000ff05067207 */ /* 0x000fca0001000000 */
[----:B------:R-:W-:-:S04]  /*165a0*/  IMAD.IADD R3, R3, 0x1, R6 ;  /* 0x0000000103037824 */ /* 0x000fc800078e0206 */
[----:B------:R-:W-:-:S07]  /*165b0*/  IMAD.MOV.U32 R13, RZ, RZ, R3 ;  /* 0x000000ffff0d7224 */ /* 0x000fce00078e0003 */
[----:B------:R-:W-:Y:S05]  /*165c0*/  WARPSYNC.COLLECTIVE R15, `(.L_x_563) ;  /* 0x000000000f087348 */ /* 0x000fea0003c00000 */
[----:B------:R0:W1:Y:S02]  /*165d0*/  SHFL.UP P6, R14, R13, R12, R11 ;  /* 0x0400000c0d0e7389 */ /* 0x00006400000c000b */
[----:B01----:R-:W-:Y:S01]  /*165e0*/  ENDCOLLECTIVE ;  /* 0x000000000000791b */ /* 0x003fe20003800000 */
.L_x_563:
[----:B------:R-:W-:Y:S01]  /*165f0*/  IMAD.MOV.U32 R12, RZ, RZ, 0x8 ;  /* 0x00000008ff0c7424 */ /* 0x000fe200078e00ff */
[----:B------:R-:W-:-:S04]  /*16600*/  MOV R5, R14 ;  /* 0x0000000e00057202 */ /* 0x000fc80000000f00 */
[----:B------:R-:W-:-:S05]  /*16610*/  SEL R6, R5, RZ, P3 ;  /* 0x000000ff05067207 */ /* 0x000fca0001800000 */
[----:B------:R-:W-:-:S04]  /*16620*/  IMAD.IADD R3, R3, 0x1, R6 ;  /* 0x0000000103037824 */ /* 0x000fc800078e0206 */
[----:B------:R-:W-:-:S07]  /*16630*/  IMAD.MOV.U32 R13, RZ, RZ, R3 ;  /* 0x000000ffff0d7224 */ /* 0x000fce00078e0003 */
[----:B------:R-:W-:Y:S05]  /*16640*/  WARPSYNC.COLLECTIVE R15, `(.L_x_564) ;  /* 0x000000000f087348 */ /* 0x000fea0003c00000 */
[----:B------:R0:W1:Y:S02]  /*16650*/  SHFL.UP P6, R14, R13, R12, R11 ;  /* 0x0400000c0d0e7389 */ /* 0x00006400000c000b */
[----:B01----:R-:W-:Y:S01]  /*16660*/  ENDCOLLECTIVE ;  /* 0x000000000000791b */ /* 0x003fe20003800000 */
.L_x_564:
        /* <DEDUP_REMOVED lines=8> */
.L_x_565:
[----:B------:R-:W-:Y:S02]  /*166f0*/  IMAD.MOV.U32 R12, RZ, RZ, 0x1f ;  /* 0x0000001fff0c7424 */ /* 0x000fe400078e00ff */
[----:B------:R-:W-:Y:S02]  /*16700*/  IMAD.MOV.U32 R11, RZ, RZ, 0x1f ;  /* 0x0000001fff0b7424 */ /* 0x000fe400078e00ff */
[----:B------:R-:W-:-:S05]  /*16710*/  IMAD.MOV.U32 R5, RZ, RZ, R14 ;  /* 0x000000ffff057224 */ /* 0x000fca00078e000e */
[----:B------:R-:W-:-:S04]  /*16720*/  SEL R6, R5, RZ, P5 ;  /* 0x000000ff05067207 */ /* 0x000fc80002800000 */
[----:B------:R-:W-:-:S05]  /*16730*/  IADD3 R3, R3, R6, RZ ;  /* 0x0000000603037210 */ /* 0x000fca0007ffe0ff */
[----:B------:R-:W-:-:S07]  /*16740*/  IMAD.MOV.U32 R13, RZ, RZ, R3 ;  /* 0x000000ffff0d7224 */ /* 0x000fce00078e0003 */
[----:B------:R-:W-:Y:S05]  /*16750*/  WARPSYNC.COLLECTIVE R15, `(.L_x_566) ;  /* 0x000000000f087348 */ /* 0x000fea0003c00000 */
[----:B------:R0:W1:Y:S02]  /*16760*/  SHFL.IDX P6, R14, R13, R12, R11 ;  /* 0x0000000c0d0e7389 */ /* 0x00006400000c000b */
[----:B01----:R-:W-:Y:S01]  /*16770*/  ENDCOLLECTIVE ;  /* 0x000000000000791b */ /* 0x003fe20003800000 */
.L_x_566:
[----:B------:R-:W-:Y:S01]  /*16780*/  IMAD.MOV.U32 R6, RZ, RZ, R14 ;  /* 0x000000ffff067224 */ /* 0x000fe200078e000e */
[----:B------:R-:W-:Y:S06]  /*16790*/  BRA `(.L_x_567) ;  /* 0xffffffdc00bc7947 */ /* 0x000fec000383ffff */
.L_x_506:
[----:B------:R-:W-:Y:S01]  /*167a0*/  BSSY B0, `(.L_x_568) ;  /* 0x0000008000007945 */ /* 0x000fe20003800000 */
[----:B-----5:R-:W-:Y:S02]  /*167b0*/  IMAD.MOV.U32 R13, RZ, RZ, R2 ;  /* 0x000000ffff0d7224 */ /* 0x020fe400078e0002 */
[----:B------:R-:W-:Y:S02]  /*167c0*/  IMAD.MOV.U32 R12, RZ, RZ, 0x1 ;  /* 0x00000001ff0c7424 */ /* 0x000fe400078e00ff */
[----:B------:R-:W-:Y:S02]  /*167d0*/  IMAD.MOV.U32 R11, RZ, RZ, RZ ;  /* 0x000000ffff0b7224 */ /* 0x000fe400078e00ff */
[----:B------:R-:W-:-:S07]  /*167e0*/  IMAD.MOV.U32 R15, RZ, RZ, -0x1 ;  /* 0xffffffffff0f7424 */ /* 0x000fce00078e00ff */
[----:B0-----:R-:W-:Y:S05]  /*167f0*/  WARPSYNC.COLLECTIVE R15, `(.L_x_569) ;  /* 0x000000000f087348 */ /* 0x001fea0003c00000 */
[----:B------:R1:W2:Y:S02]  /*16800*/  SHFL.UP P6, R14, R13, R12, R11 ;  /* 0x0400000c0d0e7389 */ /* 0x0002a400000c000b */
[----:B012---:R-:W-:Y:S01]  /*16810*/  ENDCOLLECTIVE ;  /* 0x000000000000791b */ /* 0x007fe20003800000 */
.L_x_569:
[----:B------:R-:W-:Y:S05]  /*16820*/  BSYNC B0 ;  /* 0x0000000000007941 */ /* 0x000fea0003800000 */
.L_x_568:
[----:B------:R-:W-:Y:S01]  /*16830*/  SEL R3, R14, RZ, P1 ;  /* 0x000000ff0e037207 */ /* 0x000fe20000800000 */
[----:B------:R-:W-:Y:S02]  /*16840*/  IMAD.MOV.U32 R12, RZ, RZ, 0x2 ;  /* 0x00000002ff0c7424 */ /* 0x000fe400078e00ff */
[----:B------:R-:W-:Y:S01]  /*16850*/  IMAD.MOV.U32 R11, RZ, RZ, RZ ;  /* 0x000000ffff0b7224 */ /* 0x000fe200078e00ff */
[----:B------:R-:W-:Y:S01]  /*16860*/  IADD3 R3, R2, R3, RZ ;  /* 0x0000000302037210 */ /* 0x000fe20007ffe0ff */
[----:B------:R-:W-:-:S04]  /*16870*/  IMAD.MOV.U32 R15, RZ, RZ, -0x1 ;  /* 0xffffffffff0f7424 */ /* 0x000fc800078e00ff */
[----:B------:R-:W-:-:S07]  /*16880*/  IMAD.MOV.U32 R13, RZ, RZ, R3 ;  /* 0x000000ffff0d7224 */ /* 0x000fce00078e0003 */
[----:B------:R-:W-:Y:S05]  /*16890*/  WARPSYNC.COLLECTIVE R15, `(.L_x_570) ;  /* 0x000000000f087348 */ /* 0x000fea0003c00000 */
[----:B------:R0:W1:Y:S02]  /*168a0*/  SHFL.UP P6, R14, R13, R12, R11 ;  /* 0x0400000c0d0e7389 */ /* 0x00006400000c000b */
[----:B01----:R-:W-:Y:S01]  /*168b0*/  ENDCOLLECTIVE ;  /* 0x000000000000791b */ /* 0x003fe20003800000 */
.L_x_570:
[----:B------:R-:W-:Y:S01]  /*168c0*/  IMAD.MOV.U32 R12, RZ, RZ, 0x4 ;  /* 0x00000004ff0c7424 */ /* 0x000fe200078e00ff */
[----:B------:R-:W-:-:S05]  /*168d0*/  SEL R14, R14, RZ, P2 ;  /* 0x000000ff0e0e7207 */ /* 0x000fca0001000000 */
[----:B------:R-:W-:-:S04]  /*168e0*/  IMAD.IADD R3, R3, 0x1, R14 ;  /* 0x0000000103037824 */ /* 0x000fc800078e020e */
[----:B------:R-:W-:-:S07]  /*168f0*/  IMAD.MOV.U32 R13, RZ, RZ, R3 ;  /* 0x000000ffff0d7224 */ /* 0x000fce00078e0003 */
[----:B------:R-:W-:Y:S05]  /*16900*/  WARPSYNC.COLLECTIVE R15, `(.L_x_571) ;  /* 0x000000000f087348 */ /* 0x000fea0003c00000 */
[----:B------:R0:W1:Y:S02]  /*16910*/  SHFL.UP P6, R14, R13, R12, R11 ;  /* 0x0400000c0d0e7389 */ /* 0x00006400000c000b */
[----:B01----:R-:W-:Y:S01]  /*16920*/  ENDCOLLECTIVE ;  /* 0x000000000000791b */ /* 0x003fe20003800000 */
.L_x_571:
[----:B------:R-:W-:Y:S01]  /*16930*/  IMAD.MOV.U32 R12, RZ, RZ, 0x8 ;  /* 0x00000008ff0c7424 */ /* 0x000fe200078e00ff */
[----:B------:R-:W-:-:S05]  /*16940*/  SEL R14, R14, RZ, P3 ;  /* 0x000000ff0e0e7207 */ /* 0x000fca0001800000 */
[----:B------:R-:W-:-:S05]  /*16950*/  IMAD.IADD R3, R3, 0x1, R14 ;  /* 0x0000000103037824 */ /* 0x000fca00078e020e */
[----:B------:R-:W-:-:S07]  /*16960*/  MOV R13, R3 ;  /* 0x00000003000d7202 */ /* 0x000fce0000000f00 */
[----:B------:R-:W-:Y:S05]  /*16970*/  WARPSYNC.COLLECTIVE R15, `(.L_x_572) ;  /* 0x000000000f087348 */ /* 0x000fea0003c00000 */
[----:B------:R0:W1:Y:S02]  /*16980*/  SHFL.UP P6, R14, R13, R12, R11 ;  /* 0x0400000c0d0e7389 */ /* 0x00006400000c000b */
[----:B01----:R-:W-:Y:S01]  /*16990*/  ENDCOLLECTIVE ;  /* 0x000000000000791b */ /* 0x003fe20003800000 */
.L_x_572:
[----:B------:R-:W-:Y:S01]  /*169a0*/  IMAD.MOV.U32 R12, RZ, RZ, 0x10 ;  /* 0x00000010ff0c7424 */ /* 0x000fe200078e00ff */
[----:B------:R-:W-:-:S05]  /*169b0*/  SEL R14, R14, RZ, P4 ;  /* 0x000000ff0e0e7207 */ /* 0x000fca0002000000 */
[----:B------:R-:W-:-:S04]  /*169c0*/  IMAD.IADD R3, R3, 0x1, R14 ;  /* 0x0000000103037824 */ /* 0x000fc800078e020e */
[----:B------:R-:W-:-:S07]  /*169d0*/  IMAD.MOV.U32 R13, RZ, RZ, R3 ;  /* 0x000000ffff0d7224 */ /* 0x000fce00078e0003 */
[----:B------:R-:W-:Y:S05]  /*169e0*/  WARPSYNC.COLLECTIVE R15, `(.L_x_573) ;  /* 0x000000000f087348 */ /* 0x000fea0003c00000 */
[----:B------:R0:W1:Y:S02]  /*169f0*/  SHFL.UP P6, R14, R13, R12, R11 ;  /* 0x0400000c0d0e7389 */ /* 0x00006400000c000b */
[----:B01----:R-:W-:Y:S01]  /*16a00*/  ENDCOLLECTIVE ;  /* 0x000000000000791b */ /* 0x003fe20003800000 */
.L_x_573:
[----:B------:R-:W-:Y:S02]  /*16a10*/  IMAD.MOV.U32 R12, RZ, RZ, 0x1f ;  /* 0x0000001fff0c7424 */ /* 0x000fe400078e00ff */
[----:B------:R-:W-:Y:S01]  /*16a20*/  IMAD.MOV.U32 R11, RZ, RZ, 0x1f ;  /* 0x0000001fff0b7424 */ /* 0x000fe200078e00ff */
[----:B------:R-:W-:-:S05]  /*16a30*/  SEL R14, R14, RZ, P5 ;  /* 0x000000ff0e0e7207 */ /* 0x000fca0002800000 */
[----:B------:R-:W-:-:S04]  /*16a40*/  IMAD.IADD R3, R3, 0x1, R14 ;  /* 0x0000000103037824 */ /* 0x000fc800078e020e */
[----:B------:R-:W-:-:S07]  /*16a50*/  IMAD.MOV.U32 R13, RZ, RZ, R3 ;  /* 0x000000ffff0d7224 */ /* 0x000fce00078e0003 */
[----:B------:R-:W-:Y:S05]  /*16a60*/  WARPSYNC.COLLECTIVE R15, `(.L_x_574) ;  /* 0x000000000f087348 */ /* 0x000fea0003c00000 */
[----:B------:R0:W1:Y:S02]  /*16a70*/  SHFL.IDX P6, R14, R13, R12, R11 ;  /* 0x0000000c0d0e7389 */ /* 0x00006400000c000b */
[----:B01----:R-:W-:Y:S01]  /*16a80*/  ENDCOLLECTIVE ;  /* 0x000000000000791b */ /* 0x003fe20003800000 */
.L_x_574:
[----:B------:R-:W-:Y:S01]  /*16a90*/  MOV R6, R14 ;  /* 0x0000000e00067202 */ /* 0x000fe20000000f00 */
[----:B------:R-:W-:Y:S06]  /*16aa0*/  BRA `(.L_x_575) ;  /* 0xffffffdc00987947 */ /* 0x000fec000383ffff */
.L_x_508:
[----:B------:R-:W-:Y:S01]  /*16ab0*/  BSSY B0, `(.L_x_576) ;  /* 0x0000006000007945 */ /* 0x000fe20003800000 */
[----:B------:R-:W-:Y:S01]  /*16ac0*/  PLOP3.LUT P6, PT, P6, PT, PT, 0x8, 0x0 ;  /* 0x000000000000781c */ /* 0x000fe200037ce170 */
[----:B------:R-:W-:-:S12]  /*16ad0*/  IMAD.MOV.U32 R15, RZ, RZ, -0x1 ;  /* 0xffffffffff0f7424 */ /* 0x000fd800078e00ff */
[----:B0----5:R-:W-:Y:S05]  /*16ae0*/  WARPSYNC.COLLECTIVE R15, `(.L_x_577) ;  /* 0x000000000f087348 */ /* 0x021fea0003c00000 */
[----:B------:R-:W-:Y:S01]  /*16af0*/  VOTE.ANY R14, PT, P6 ;  /* 0x00000000000e7806 */ /* 0x000fe200030e0100 */
[----:B0----5:R-:W-:Y:S06]  /*16b00*/  ENDCOLLECTIVE ;  /* 0x000000000000791b */ /* 0x021fec0003800000 */
.L_x_577:
[----:B------:R-:W-:Y:S05]  /*16b10*/  BSYNC B0 ;  /* 0x0000000000007941 */ /* 0x000fea0003800000 */
.L_x_576:
[----:B------:R-:W-:Y:S02]  /*16b20*/  IMAD.MOV.U32 R5, RZ, RZ, R14 ;  /* 0x000000ffff057224 */ /* 0x000fe400078e000e */
[----:B------:R-:W-:Y:S02]  /*16b30*/  IMAD.MOV.U32 R13, RZ, RZ, R2 ;  /* 0x000000ffff0d7224 */ /* 0x000fe400078e0002 */
[----:B------:R-:W0:Y:S01]  /*16b40*/  POPC R4, R5 ;  /* 0x0000000500047309 */ /* 0x000e220000000000 */
[----:B------:R-:W-:Y:S02]  /*16b50*/  IMAD.MOV.U32 R11, RZ, RZ, 0x1f ;  /* 0x0000001fff0b7424 */ /* 0x000fe400078e00ff */
[----:B------:R-:W-:Y:S02]  /*16b60*/  IMAD.MOV.U32 R15, RZ, RZ, -0x1 ;  /* 0xffffffffff0f7424 */ /* 0x000fe400078e00ff */
[----:B0-----:R-:W-:-:S07]  /*16b70*/  IMAD.MOV.U32 R12, RZ, RZ, R4 ;  /* 0x000000ffff0c7224 */ /* 0x001fce00078e0004 */
[----:B------:R-:W-:Y:S05]  /*16b80*/  WARPSYNC.COLLECTIVE R15, `(.L_x_578) ;  /* 0x000000000f087348 */ /* 0x000fea0003c00000 */
[----:B------:R0:W1:Y:S02]  /*16b90*/  SHFL.IDX P6, R14, R13, R12, R11 ;  /* 0x0000000c0d0e7389 */ /* 0x00006400000c000b */
[----:B01----:R-:W-:Y:S01]  /*16ba0*/  ENDCOLLECTIVE ;  /* 0x000000000000791b */ /* 0x003fe20003800000 */
.L_x_578:
[----:B------:R-:W-:Y:S01]  /*16bb0*/  IMAD.MOV.U32 R17, RZ, RZ, R14 ;  /* 0x000000ffff117224 */ /* 0x000fe200078e000e */
[----:B------:R-:W-:Y:S06]  /*16bc0*/  BRA `(.L_x_579) ;  /* 0xffffffdc00887947 */ /* 0x000fec000383ffff */
.L_x_510:
[----:B------:R-:W-:Y:S01]  /*16bd0*/  BSSY B0, `(.L_x_580) ;  /* 0x0000007000007945 */ /* 0x000fe20003800000 */
[----:B------:R-:W-:Y:S01]  /*16be0*/  IMAD.MOV.U32 R13, RZ, RZ, R3 ;  /* 0x000000ffff0d7224 */ /* 0x000fe200078e0003 */
[----:B------:R-:W-:Y:S01]  /*16bf0*/  MOV R11, 0x1f ;  /* 0x0000001f000b7802 */ /* 0x000fe20000000f00 */
[----:B------:R-:W-:-:S07]  /*16c00*/  IMAD.MOV.U32 R15, RZ, RZ, -0x1 ;  /* 0xffffffffff0f7424 */ /* 0x000fce00078e00ff */
[----:B0-2--5:R-:W-:Y:S05]  /*16c10*/  WARPSYNC.COLLECTIVE R15, `(.L_x_581) ;  /* 0x000000000f087348 */ /* 0x025fea0003c00000 */
[----:B------:R1:W3:Y:S02]  /*16c20*/  SHFL.IDX P6, R14, R13, R12, R11 ;  /* 0x0000000c0d0e7389 */ /* 0x0002e400000c000b */
[----:B0123-5:R-:W-:Y:S01]  /*16c30*/  ENDCOLLECTIVE ;  /* 0x000000000000791b */ /* 0x02ffe20003800000 */
.L_x_581:
[----:B------:R-:W-:Y:S05]  /*16c40*/  BSYNC B0 ;  /* 0x0000000000007941 */ /* 0x000fea0003800000 */
.L_x_580:
[----:B------:R-:W-:Y:S01]  /*16c50*/  IMAD.MOV.U32 R2, RZ, RZ, R14 ;  /* 0x000000ffff027224 */ /* 0x000fe200078e000e */
[----:B------:R-:W-:Y:S06]  /*16c60*/  BRA `(.L_x_509) ;  /* 0xffffffdc007c7947 */ /* 0x000fec000383ffff */
.L_x_514:
[----:B0-----:R0:W2:Y:S02]  /*16c70*/  SYNCS.PHASECHK.TRANS64.TRYWAIT P0, [R0+URZ+0x34820], R3 ;  /* 0x03482003000075a7 */ /* 0x0010a4000800017f */
[----:B--2---:R-:W-:Y:S05]  /*16c80*/  @!P0 NANOSLEEP.SYNCS 0x989680 ;  /* 0x009896800000895d */ /* 0x004fea0003900000 */
[----:B------:R-:W2:Y:S02]  /*16c90*/  @!P0 SYNCS.PHASECHK.TRANS64 P0, [R0+URZ+0x34820], R3 ;  /* 0x03482003000085a7 */ /* 0x000ea4000800007f */
[----:B--2---:R-:W-:Y:S05]  /*16ca0*/  @!P0 BRA `(.L_x_514) ;  /* 0xfffffffc00f08947 */ /* 0x004fea000383ffff */
[----:B------:R-:W-:Y:S05]  /*16cb0*/  BRA `(.L_x_582) ;  /* 0xffffffe000707947 */ /* 0x000fea000383ffff */
.L_x_515:
[----:B------:R-:W2:Y:S01]  /*16cc0*/  S2R R2, SR_TID.X ;  /* 0x0000000000027919 */ /* 0x000ea20000002100 */
[----:B------:R-:W-:Y:S01]  /*16cd0*/  BSSY B0, `(.L_x_583) ;  /* 0x000000a000007945 */ /* 0x000fe20003800000 */
[----:B------:R-:W-:Y:S02]  /*16ce0*/  IMAD.MOV.U32 R12, RZ, RZ, RZ ;  /* 0x000000ffff0c7224 */ /* 0x000fe400078e00ff */
[----:B------:R-:W-:Y:S02]  /*16cf0*/  IMAD.MOV.U32 R11, RZ, RZ, 0x1f ;  /* 0x0000001fff0b7424 */ /* 0x000fe400078e00ff */
[----:B------:R-:W-:Y:S01]  /*16d00*/  IMAD.MOV.U32 R15, RZ, RZ, -0x1 ;  /* 0xffffffffff0f7424 */ /* 0x000fe200078e00ff */
[----:B--2---:R-:W-:-:S04]  /*16d10*/  SHF.R.U32.HI R2, RZ, 0x5, R2 ;  /* 0x00000005ff027819 */ /* 0x004fc80000011602 */
[----:B------:R-:W-:-:S05]  /*16d20*/  LOP3.LUT R2, R2, 0x3, RZ, 0xc0, !PT ;  /* 0x0000000302027812 */ /* 0x000fca00078ec0ff */
[----:B------:R-:W-:-:S07]  /*16d30*/  IMAD.MOV.U32 R13, RZ, RZ, R2 ;  /* 0x000000ffff0d7224 */ /* 0x000fce00078e0002 */
[----:B01--45:R-:W-:Y:S05]  /*16d40*/  WARPSYNC.COLLECTIVE R15, `(.L_x_584) ;  /* 0x000000000f087348 */ /* 0x033fea0003c00000 */
[----:B------:R2:W3:Y:S02]  /*16d50*/  SHFL.IDX P6, R14, R13, R12, R11 ;  /* 0x0000000c0d0e7389 */ /* 0x0004e400000c000b */
[----:B012345:R-:W-:Y:S01]  /*16d60*/  ENDCOLLECTIVE ;  /* 0x000000000000791b */ /* 0x03ffe20003800000 */
.L_x_584:
[----:B------:R-:W-:Y:S05]  /*16d70*/  BSYNC B0 ;  /* 0x0000000000007941 */ /* 0x000fea0003800000 */
.L_x_583:
[----:B------:R-:W-:Y:S05]  /*16d80*/  BRA `(.L_x_585) ;  /* 0xffffffe000587947 */ /* 0x000fea000383ffff */
.L_x_518:
[----:B------:R-:W-:Y:S01]  /*16d90*/  BSSY B1, `(.L_x_586) ;  /* 0x0000006000017945 */ /* 0x000fe20003800000 */
[----:B------:R-:W-:-:S07]  /*16da0*/  IMAD.MOV.U32 R15, RZ, RZ, -0x1 ;  /* 0xffffffffff0f7424 */ /* 0x000fce00078e00ff */
[----:B012-45:R-:W-:Y:S05]  /*16db0*/  WARPSYNC.COLLECTIVE R15, `(.L_x_587) ;  /* 0x000000000f0c7348 */ /* 0x037fea0003c00000 */
[----:B------:R-:W-:Y:S02]  /*16dc0*/  ELECT P6, UR62, PT ;  /* 0x00000000003e782f */ /* 0x000fe400038c0000 */
[----:B------:R-:W-:Y:S01]  /*16dd0*/  MOV R14, UR62 ;  /* 0x0000003e000e7c02 */ /* 0x000fe20008000f00 */
[----:B012-45:R-:W-:Y:S10]  /*16de0*/  ENDCOLLECTIVE ;  /* 0x000000000000791b */ /* 0x037ff40003800000 */
.L_x_587:
[----:B------:R-:W-:Y:S05]  /*16df0*/  BSYNC B1 ;  /* 0x0000000000017941 */ /* 0x000fea0003800000 */
.L_x_586:
[----:B------:R-:W-:Y:S05]  /*16e00*/  BRA `(.L_x_588) ;  /* 0xffffffe000507947 */ /* 0x000fea000383ffff */
.L_x_520:
[----:B0-----:R0:W1:Y:S02]  /*16e10*/  SYNCS.PHASECHK.TRANS64.TRYWAIT P0, [R6+URZ], R5 ;  /* 0x00000005060075a7 */ /* 0x001064000800017f */
[----:B-1----:R-:W-:Y:S05]  /*16e20*/  @!P0 NANOSLEEP.SYNCS 0x989680 ;  /* 0x009896800000895d */ /* 0x002fea0003900000 */
[----:B------:R-:W1:Y:S02]  /*16e30*/  @!P0 SYNCS.PHASECHK.TRANS64 P0, [R6+URZ], R5 ;  /* 0x00000005060085a7 */ /* 0x000e64000800007f */
[----:B-1----:R-:W-:Y:S05]  /*16e40*/  @!P0 BRA `(.L_x_520) ;  /* 0xfffffffc00f08947 */ /* 0x002fea000383ffff */
[----:B------:R-:W-:Y:S05]  /*16e50*/  BRA `(.L_x_589) ;  /* 0xffffffe0008c7947 */ /* 0x000fea000383ffff */
.L_x_521:
[----:B-1----:R1:W2:Y:S02]  /*16e60*/  SYNCS.PHASECHK.TRANS64.TRYWAIT P0, [R7+URZ], R2 ;  /* 0x00000002070075a7 */ /* 0x0022a4000800017f */
[----:B--2---:R-:W-:Y:S05]  /*16e70*/  @!P0 NANOSLEEP.SYNCS 0x989680 ;  /* 0x009896800000895d */ /* 0x004fea0003900000 */
[----:B------:R-:W2:Y:S02]  /*16e80*/  @!P0 SYNCS.PHASECHK.TRANS64 P0, [R7+URZ], R2 ;  /* 0x00000002070085a7 */ /* 0x000ea4000800007f */
[----:B--2---:R-:W-:Y:S05]  /*16e90*/  @!P0 BRA `(.L_x_521) ;  /* 0xfffffffc00f08947 */ /* 0x004fea000383ffff */
[----:B------:R-:W-:Y:S05]  /*16ea0*/  BRA `(.L_x_590) ;  /* 0xffffffe000807947 */ /* 0x000fea000383ffff */
.L_x_523:
[----:B--2---:R2:W3:Y:S02]  /*16eb0*/  SYNCS.PHASECHK.TRANS64.TRYWAIT P0, [R4+URZ], R5 ;  /* 0x00000005040075a7 */ /* 0x0044e4000800017f */
[----:B---3--:R-:W-:Y:S05]  /*16ec0*/  @!P0 NANOSLEEP.SYNCS 0x989680 ;  /* 0x009896800000895d */ /* 0x008fea0003900000 */
[----:B------:R-:W3:Y:S02]  /*16ed0*/  @!P0 SYNCS.PHASECHK.TRANS64 P0, [R4+URZ], R5 ;  /* 0x00000005040085a7 */ /* 0x000ee4000800007f */
[----:B---3--:R-:W-:Y:S05]  /*16ee0*/  @!P0 BRA `(.L_x_523) ;  /* 0xfffffffc00f08947 */ /* 0x008fea000383ffff */
[----:B------:R-:W-:Y:S05]  /*16ef0*/  BRA `(.L_x_591) ;  /* 0xffffffe000887947 */ /* 0x000fea000383ffff */
.L_x_592:
        /* <DEDUP_REMOVED lines=16> */
.L_x_3219:


//--------------------- .text._ZN7cutlass13device_kernelIN5flash11enable_sm90INS1_16FlashAttnFwdSm90INS1_25CollectiveMainloopFwdSm90ILi2EN4cute5tupleIJNS5_1CILi1EEES8_S8_EEENS6_IJNS7_ILi128EEENS7_ILi176EEESA_EEELi128ENS_10bfloat16_tEfNS_4arch4Sm90ELb0ELb0ELb1ELb1ELb0ELb1ELb0ELb1ELb1ELb1ELb0ELb0EEENS1_21CollectiveEpilogueFwdINS6_IJSA_SA_SB_EEES9_SD_SF_Li256ELb1ELb1ELb0ELb0EEENS1_36VarlenDynamicPersistentTileSchedulerILi128ELi176ELi256ELi128ELb0ELb1ELb1ELb0ELb1ELb1EEEEEEEEEvNT_6ParamsE --------------------------
	.section	.text._ZN7cutlass13device_kernelIN5flash11enable_sm90INS1_16FlashAttnFwdSm90INS1_25CollectiveMainloopFwdSm90ILi2EN4cute5tupleIJNS5_1CILi1EEES8_S8_EEENS6_IJNS7_ILi128EEENS7_ILi176EEESA_EEELi128ENS_10bfloat16_tEfNS_4arch4Sm90ELb0ELb0ELb1ELb1ELb0ELb1ELb0ELb1ELb1ELb1ELb0ELb0EEENS1_21CollectiveEpilogueFwdINS6_IJSA_SA_SB_EEES9_SD_SF_Li256ELb1ELb1ELb0ELb0EEENS1_36VarlenDynamicPersistentTileSchedulerILi128ELi176ELi256ELi128ELb0ELb1ELb1ELb0ELb1ELb1EEEEEEEEEvNT_6ParamsE,"ax",@progbits
	.align	128
.text._ZN7cutlass13device_kernelIN5flash11enable_sm90INS1_16FlashAttnFwdSm90INS1_25CollectiveMainloopFwdSm90ILi2EN4cute5tupleIJNS5_1CILi1EEES8_S8_EEENS6_IJNS7_ILi128EEENS7_ILi176EEESA_EEELi128ENS_10bfloat16_tEfNS_4arch4Sm90ELb0ELb0ELb1ELb1ELb0ELb1ELb0ELb1ELb1ELb1ELb0ELb0EEENS1_21CollectiveEpilogueFwdINS6_IJSA_SA_SB_EEES9_SD_SF_Li256ELb1ELb1ELb0ELb0EEENS1_36VarlenDynamicPersistentTileSchedulerILi128ELi176ELi256ELi128ELb0ELb1ELb1ELb0ELb1ELb1EEEEEEEEEvNT_6ParamsE:
        .type           _ZN7cutlass13device_kernelIN5flash11enable_sm90INS1_16FlashAttnFwdSm90INS1_25CollectiveMainloopFwdSm90ILi2EN4cute5tupleIJNS5_1CILi1EEES8_S8_EEENS6_IJNS7_ILi128EEENS7_ILi176EEESA_EEELi128ENS_10bfloat16_tEfNS_4arch4Sm90ELb0ELb0ELb1ELb1ELb0ELb1ELb0ELb1ELb1ELb1ELb0ELb0EEENS1_21CollectiveEpilogueFwdINS6_IJSA_SA_SB_EEES9_SD_SF_Li256ELb1ELb1ELb0ELb0EEENS1_36VarlenDynamicPersistentTileSchedulerILi128ELi176ELi256ELi128ELb0ELb1ELb1ELb0ELb1ELb1EEEEEEEEEvNT_6ParamsE,@function
        .size           _ZN7cutlass13device_kernelIN5flash11enable_sm90INS1_16FlashAttnFwdSm90INS1_25CollectiveMainloopFwdSm90ILi2EN4cute5tupleIJNS5_1CILi1EEES8_S8_EEENS6_IJNS7_ILi128EEENS7_ILi176EEESA_EEELi128ENS_10bfloat16_tEfNS_4arch4Sm90ELb0ELb0ELb1ELb1ELb0ELb1ELb0ELb1ELb1ELb1ELb0ELb0EEENS1_21CollectiveEpilogueFwdINS6_IJSA_SA_SB_EEES9_SD_SF_Li256ELb1ELb1ELb0ELb0EEENS1_36VarlenDynamicPersistentTileSchedulerILi128ELi176ELi256ELi128ELb0ELb1ELb1ELb0ELb1ELb1EEEEEEEEEvNT_6ParamsE,(.L_x_3220 - _ZN7cutlass13device_kernelIN5flash11enable_sm90INS1_16FlashAttnFwdSm90INS1_25CollectiveMainloopFwdSm90ILi2EN4cute5tupleIJNS5_1CILi1EEES8_S8_EEENS6_IJNS7_ILi128EEENS7_ILi176EEESA_EEELi128ENS_10bfloat16_tEfNS_4arch4Sm90ELb0ELb0ELb1ELb1ELb0ELb1ELb0ELb1ELb1ELb1ELb0ELb0EEENS1_21CollectiveEpilogueFwdINS6_IJSA_SA_SB_EEES9_SD_SF_Li256ELb1ELb1ELb0ELb0EEENS1_36VarlenDynamicPersistentTileSchedulerILi128ELi176ELi256ELi128ELb0ELb1ELb1ELb0ELb1ELb1EEEEEEEEEvNT_6ParamsE)
        .other          _ZN7cutlass13device_kernelIN5flash11enable_sm90INS1_16FlashAttnFwdSm90INS1_25CollectiveMainloopFwdSm90ILi2EN4cute5tupleIJNS5_1CILi1EEES8_S8_EEENS6_IJNS7_ILi128EEENS7_ILi176EEESA_EEELi128ENS_10bfloat16_tEfNS_4arch4Sm90ELb0ELb0ELb1ELb1ELb0ELb1ELb0ELb1ELb1ELb1ELb0ELb0EEENS1_21CollectiveEpilogueFwdINS6_IJSA_SA_SB_EEES9_SD_SF_Li256ELb1ELb1ELb0ELb0EEENS1_36VarlenDynamicPersistentTileSchedulerILi128ELi176ELi256ELi128ELb0ELb1ELb1ELb0ELb1ELb1EEEEEEEEEvNT_6ParamsE,@"STO_CUDA_ENTRY STV_DEFAULT"
_ZN7cutlass13device_kernelIN5flash11enable_sm90INS1_16FlashAttnFwdSm90INS1_25CollectiveMainloopFwdSm90ILi2EN4cute5tupleIJNS5_1CILi1EEES8_S8_EEENS6_IJNS7_ILi128EEENS7_ILi176EEESA_EEELi128ENS_10bfloat16_tEfNS_4arch4Sm90ELb0ELb0ELb1ELb1ELb0ELb1ELb0ELb1ELb1ELb1ELb0ELb0EEENS1_21CollectiveEpilogueFwdINS6_IJSA_SA_SB_EEES9_SD_SF_Li256ELb1ELb1ELb0ELb0EEENS1_36VarlenDynamicPersistentTileSchedulerILi128ELi176ELi256ELi128ELb0ELb1ELb1ELb0ELb1ELb1EEEEEEEEEvNT_6ParamsE:
        /* <DEDUP_REMOVED lines=12> */
[----:B------:R-:W-:Y:S02]  /*00c0*/  UIADD3 UR10, UP2, UR4, 0x570, URZ ;  /* 0x00000570040a7890 */ /* 0x000fe4000ff5e03f */
[----:B------:R-:W-:Y:S02]  /*00d0*/  UIADD3 UR4, UP3, UR4, 0x670, URZ ;  /* 0x0000067004047890 */ /* 0x000fe4000ff7e03f */
[----:B------:R-:W-:-:S02]  /*00e0*/  UIADD3.X UR7, URZ, UR5, URZ, UP0, !UPT ;  /* 0x000000053f077290 */ /* 0x000fc400087fe43f */
[----:B------:R-:W-:Y:S02]  /*00f0*/  UIADD3.X UR9, URZ, UR5, URZ, UP1, !UPT ;  /* 0x000000053f097290 */ /* 0x000fe40008ffe43f */
[----:B------:R-:W-:Y:S02]  /*0100*/  UIADD3.X UR11, URZ, UR5, URZ, UP2, !UPT ;  /* 0x000000053f0b7290 */ /* 0x000fe400097fe43f */
[----:B------:R-:W-:-:S03]  /*0110*/  UIADD3.X UR5, URZ, UR5, URZ, UP3, !UPT ;  /* 0x000000053f057290 */ /* 0x000fc60009ffe43f */
[----:B------:R0:W-:Y:S02]  /*0120*/  UTMACCTL.PF [UR6] ;  /* 0x00000000060079b9 */ /* 0x0001e40008040000 */
[----:B------:R0:W-:Y:S02]  /*0130*/  UTMACCTL.PF [UR8] ;  /* 0x00000000080079b9 */ /* 0x0001e40008040000 */
[----:B------:R0:W-:Y:S02]  /*0140*/  UTMACCTL.PF [UR10] ;  /* 0x000000000a0079b9 */ /* 0x0001e40008040000 */
[----:B------:R0:W-:Y:S02]  /*0150*/  UTMACCTL.PF [UR4] ;  /* 0x00000000040079b9 */ /* 0x0001e40008040000 */
[----:B0-----:R-:W-:Y:S01]  /*0160*/  NOP ;  /* 0x0000000000007918 */ /* 0x001fe20000000000 */
.L_x_594:
[----:B------:R-:W-:Y:S05]  /*0170*/  BSYNC B0 ;  /* 0x0000000000007941 */ /* 0x000fea0003800000 */
.L_x_593:
        /* <DEDUP_REMOVED lines=40> */
.L_x_595:
        /* <DEDUP_REMOVED lines=22> */
.L_x_596:
        /* <DEDUP_REMOVED lines=18> */
.L_x_597:
        /* <DEDUP_REMOVED lines=22> */
.L_x_598:
        /* <DEDUP_REMOVED lines=22> */
.L_x_599:
[----:B--2---:R-:W-:Y:S01]  /*0940*/  ISETP.NE.AND P0, PT, R3, RZ, PT ;  /* 0x000000ff0300720c */ /* 0x004fe20003f05270 */
[----:B------:R-:W-:Y:S01]  /*0950*/  IMAD.MOV.U32 R3, RZ, RZ, 0x1 ;  /* 0x00000001ff037424 */ /* 0x000fe200078e00ff */
[----:B------:R-:W-:Y:S01]  /*0960*/  NOP ;  /* 0x0000000000007918 */ /* 0x000fe20000000000 */
[----:B------:R-:W-:Y:S03]  /*0970*/  BSSY B9, `(.L_x_600) ;  /* 0x00026f6000097945 */ /* 0x000fe60003800000 */
[----:B------:R-:W-:-:S05]  /*0980*/  SEL R3, R3, 0x2, !P0 ;  /* 0x0000000203037807 */ /* 0x000fca0004000000 */
[----:B------:R2:W-:Y:S01]  /*0990*/  STL [R1+0x60], R3 ;  /* 0x0000600301007387 */ /* 0x0005e20000100800 */
[----:B01-34-:R-:W-:Y:S06]  /*09a0*/  BAR.SYNC.DEFER_BLOCKING 0x0 ;  /* 0x0000000000007b1d */ /* 0x01bfec0000010000 */
[----:B------:R-:W-:Y:S05]  /*09b0*/  @!P0 BRA `(.L_x_601) ;  /* 0x000001fc00688947 */ /* 0x000fea0003800000 */
.L_x_602:
[----:B------:R-:W-:-:S08]  /*09c0*/  NOP ;  /* 0x0000000000007918 */ /* 0x000fd00000000000 */
[----:B------:R-:W0:Y:S02]  /*09d0*/  USETMAXREG.TRY_ALLOC.CTAPOOL UP0, 0xf0 ;  /* 0x000000f0000079c8 */ /* 0x000e240008000600 */
[----:B0-----:R-:W-:-:S13]  /*09e0*/  PLOP3.LUT P0, PT, PT, PT, UP0, 0x80, 0x0 ;  /* 0x000000000000781c */ /* 0x001fda0003f0f008 */
[----:B------:R-:W-:Y:S05]  /*09f0*/  @!P0 BRA `(.L_x_602) ;  /* 0xfffffffc00f08947 */ /* 0x000fea000383ffff */
[----:B--2---:R-:W2:Y:S01]  /*0a00*/  LDL.LU R3, [R1+0x4] ;  /* 0x0000040001037983 */ /* 0x004ea20000300800 */
[----:B------:R-:W-:Y:S01]  /*0a10*/  SHF.R.U32.HI R2, RZ, 0x7, R0 ;  /* 0x00000007ff027819 */ /* 0x000fe20000011600 */
[----:B------:R-:W0:Y:S01]  /*0a20*/  S2UR UR5, SR_CgaCtaId ;  /* 0x00000000000579c3 */ /* 0x000e220000008800 */
[----:B------:R-:W-:-:S07]  /*0a30*/  UMOV UR4, 0x400 ;  /* 0x0000040000047882 */ /* 0x000fce0000000000 */
[----:B------:R-:W-:Y:S06]  /*0a40*/  BAR.ARV 0x8, 0x180 ;  /* 0x0206000000007b1d */ /* 0x000fec0000002000 */
[----:B------:R-:W-:-:S13]  /*0a50*/  ISETP.NE.AND P0, PT, R2, 0x1, PT ;  /* 0x000000010200780c */ /* 0x000fda0003f05270 */
[----:B------:R-:W-:Y:S06]  /*0a60*/  @!P0 BAR.ARV 0x9, 0x100 ;  /* 0x0244000000008b1d */ /* 0x000fec0000002000 */
[----:B0-----:R-:W-:Y:S02]  /*0a70*/  ULEA UR4, UR5, UR4, 0x18 ;  /* 0x0000000405047291 */ /* 0x001fe4000f8ec03f */
[----:B------:R-:W-:Y:S04]  /*0a80*/  BAR.SYNC.DEFER_BLOCKING 0x5, 0x180 ;  /* 0x0146000000007b1d */ /* 0x000fe80000010000 */
[----:B------:R-:W-:-:S02]  /*0a90*/  IMAD.U32 R2, RZ, RZ, UR4 ;  /* 0x00000004ff027e24 */ /* 0x000fc4000f8e00ff */
[----:B------:R-:W-:-:S03]  /*0aa0*/  ULDC UR4, c[0x0][0xc3c] ;  /* 0x00030f0000047ab9 */ /* 0x000fc60000000800 */
[----:B------:R-:W0:Y:S01]  /*0ab0*/  LDS.128 R124, [R2+0x348d0] ;  /* 0x0348d000027c7984 */ /* 0x000e220000000c00 */
[----:B------:R-:W-:Y:S06]  /*0ac0*/  BAR.ARV 0x4, 0x180 ;  /* 0x0106000000007b1d */ /* 0x000fec0000002000 */
[----:B--2---:R-:W-:-:S04]  /*0ad0*/  LOP3.LUT R3, R3, 0xffffffdf, RZ, 0xc0, !PT ;  /* 0xffffffdf03037812 */ /* 0x004fc800078ec0ff */
[----:B------:R-:W-:Y:S02]  /*0ae0*/  @P0 LOP3.LUT R3, R3, 0x20, RZ, 0xfc, !PT ;  /* 0x0000002003030812 */ /* 0x000fe400078efcff */
[----:B0-----:R-:W-:-:S03]  /*0af0*/  ISETP.GE.AND P0, PT, R127, UR4, PT ;  /* 0x000000047f007c0c */ /* 0x001fc6000bf06270 */
[----:B------:R0:W-:Y:S10]  /*0b00*/  STL [R1+0x4], R3 ;  /* 0x0000040301007387 */ /* 0x0001f40000100800 */
[----:B0-----:R-:W-:Y:S05]  /*0b10*/  @P0 BRA `(.L_x_603) ;  /* 0x0000026c006c0947 */ /* 0x001fea0003800000 */
[----:B------:R-:W2:Y:S01]  /*0b20*/  LDL R15, [R1+0x60] ;  /* 0x00006000010f7983 */ /* 0x000ea20000100800 */
[----:B------:R-:W-:Y:S01]  /*0b30*/  VIADD R13, R0, 0xffffff80 ;  /* 0xffffff80000d7836 */ /* 0x000fe20000000000 */
[----:B------:R-:W-:Y:S01]  /*0b40*/  CS2R R222, SRZ ;  /* 0x0000000000de7805 */ /* 0x000fe2000001ff00 */
[----:B------:R-:W-:-:S03]  /*0b50*/  IMAD.MOV.U32 R23, RZ, RZ, RZ ;  /* 0x000000ffff177224 */ /* 0x000fc600078e00ff */
[----:B------:R-:W-:-:S04]  /*0b60*/  SHF.R.S32.HI R0, RZ, 0x1f, R13 ;  /* 0x0000001fff007819 */ /* 0x000fc8000001140d */
[CC--:B------:R-:W-:Y:S02]  /*0b70*/  LEA.HI R3, R0.reuse, R13.reuse, RZ, 0x7 ;  /* 0x0000000d00037211 */ /* 0x0c0fe400078f38ff */
[CC--:B------:R-:W-:Y:S02]  /*0b80*/  LEA.HI R5, R0.reuse, R13.reuse, RZ, 0x5 ;  /* 0x0000000d00057211 */ /* 0x0c0fe400078f28ff */
[----:B------:R-:W-:Y:S02]  /*0b90*/  LOP3.LUT R4, R3, 0xffffff80, RZ, 0xc0, !PT ;  /* 0xffffff8003047812 */ /* 0x000fe400078ec0ff */
[----:B------:R-:W-:Y:S01]  /*0ba0*/  SHF.R.S32.HI R14, RZ, 0x7, R3 ;  /* 0x00000007ff0e7819 */ /* 0x000fe20000011403 */
[----:B------:R-:W-:Y:S01]  /*0bb0*/  IMAD.SHL.U32 R6, R5, 0x20, RZ ;  /* 0x0000002005067824 */ /* 0x000fe200078e00ff */
[CC--:B------:R-:W-:Y:S01]  /*0bc0*/  LEA.HI R12, R0.reuse, R13.reuse, RZ, 0x2 ;  /* 0x0000000d000c7211 */ /* 0x0c0fe200078f10ff */
[----:B------:R-:W-:Y:S01]  /*0bd0*/  IMAD.IADD R16, R13, 0x1, -R4 ;  /* 0x000000010d107824 */ /* 0x000fe200078e0a04 */
[----:B------:R-:W-:-:S02]  /*0be0*/  LEA.HI R4, R0, R13, RZ, 0x4 ;  /* 0x0000000d00047211 */ /* 0x000fc400078f20ff */
[----:B------:R-:W-:Y:S02]  /*0bf0*/  LEA.HI R3, R3, R14, RZ, 0x1 ;  /* 0x0000000e03037211 */ /* 0x000fe400078f08ff */
[----:B------:R-:W-:Y:S02]  /*0c00*/  SHF.R.S32.HI R8, RZ, 0x1f, R16 ;  /* 0x0000001fff087819 */ /* 0x000fe40000011410 */
[----:B------:R-:W-:Y:S02]  /*0c10*/  SHF.R.S32.HI R7, RZ, 0x4, R4 ;  /* 0x00000004ff077819 */ /* 0x000fe40000011404 */
[----:B------:R-:W-:Y:S02]  /*0c20*/  LEA.HI R9, R8, R16, RZ, 0x2 ;  /* 0x0000001008097211 */ /* 0x000fe400078f10ff */
[----:B------:R-:W-:Y:S02]  /*0c30*/  LOP3.LUT R5, R4, 0x3fffff0, RZ, 0xc0, !PT ;  /* 0x03fffff004057812 */ /* 0x000fe400078ec0ff */
[----:B------:R-:W-:-:S02]  /*0c40*/  SHF.R.S32.HI R10, RZ, 0x2, R9 ;  /* 0x00000002ff0a7819 */ /* 0x000fc40000011409 */
[----:B------:R-:W-:Y:S01]  /*0c50*/  SHF.R.S32.HI R11, RZ, 0x1f, R9 ;  /* 0x0000001fff0b7819 */ /* 0x000fe20000011409 */
[----:B------:R-:W-:Y:S01]  /*0c60*/  IMAD.IADD R5, R13, 0x1, -R5 ;  /* 0x000000010d057824 */ /* 0x000fe200078e0a05 */
[----:B------:R-:W-:Y:S02]  /*0c70*/  LEA.HI R8, R8, R16, RZ, 0x5 ;  /* 0x0000001008087211 */ /* 0x000fe400078f28ff */
[----:B------:R-:W-:Y:S02]  /*0c80*/  LEA.HI R11, R11, R10, RZ, 0x3 ;  /* 0x0000000a0b0b7211 */ /* 0x000fe400078f18ff */
[----:B------:R-:W-:Y:S02]  /*0c90*/  LEA.HI R4, R4, R7, RZ, 0x1 ;  /* 0x0000000704047211 */ /* 0x000fe400078f08ff */
[----:B------:R-:W-:Y:S02]  /*0ca0*/  LOP3.LUT R11, R11, 0xfffffff8, RZ, 0xc0, !PT ;  /* 0xfffffff80b0b7812 */ /* 0x000fe400078ec0ff */
[----:B------:R-:W-:-:S02]  /*0cb0*/  SHF.R.S32.HI R8, RZ, 0x5, R8 ;  /* 0x00000005ff087819 */ /* 0x000fc40000011408 */
[----:B------:R-:W-:Y:S01]  /*0cc0*/  LOP3.LUT R3, R3, 0x3fffffe, RZ, 0xc0, !PT ;  /* 0x03fffffe03037812 */ /* 0x000fe200078ec0ff */
[----:B------:R-:W-:Y:S01]  /*0cd0*/  IMAD.IADD R11, R10, 0x1, -R11 ;  /* 0x000000010a0b7824 */ /* 0x000fe200078e0a0b */
[----:B------:R-:W-:Y:S01]  /*0ce0*/  LOP3.LUT R6, R6, 0xfffffc00, RZ, 0xc0, !PT ;  /* 0xfffffc0006067812 */ /* 0x000fe200078ec0ff */
[----:B------:R-:W-:Y:S01]  /*0cf0*/  IMAD.MOV.U32 R10, RZ, RZ, -0x2 ;  /* 0xfffffffeff0a7424 */ /* 0x000fe200078e00ff */
[----:B------:R-:W-:Y:S01]  /*0d00*/  LOP3.LUT R4, R4, 0x1ffffffe, RZ, 0xc0, !PT ;  /* 0x1ffffffe04047812 */ /* 0x000fe200078ec0ff */
[----:B------:R-:W-:Y:S01]  /*0d10*/  IMAD R8, R8, 0x10, R11 ;  /* 0x0000001008087824 */ /* 0x000fe200078e020b */
[----:B------:R-:W-:Y:S01]  /*0d20*/  LOP3.LUT R9, R9, 0x7ffffffc, RZ, 0xc0, !PT ;  /* 0x7ffffffc09097812 */ /* 0x000fe200078ec0ff */
[----:B------:R-:W-:Y:S01]  /*0d30*/  IMAD.IADD R3, R14, 0x1, -R3 ;  /* 0x000000010e037824 */ /* 0x000fe200078e0a03 */
[----:B------:R-:W-:Y:S01]  /*0d40*/  LOP3.LUT R12, R12, 0xfffffffc, RZ, 0xc0, !PT ;  /* 0xfffffffc0c0c7812 */ /* 0x000fe200078ec0ff */
[----:B------:R-:W-:Y:S02]  /*0d50*/  IMAD R5, R5, 0x40, R6 ;  /* 0x0000004005057824 */ /* 0x000fe400078e0206 */
[----:B------:R-:W-:-:S02]  /*0d60*/  IMAD.IADD R4, R7, 0x1, -R4 ;  /* 0x0000000107047824 */ /* 0x000fc400078e0a04 */
[----:B------:R-:W-:Y:S02]  /*0d70*/  IMAD.IADD R9, R16, 0x1, -R9 ;  /* 0x0000000110097824 */ /* 0x000fe400078e0a09 */
[----:B------:R-:W-:Y:S01]  /*0d80*/  IMAD R14, R3, 0x40, R8 ;  /* 0x00000040030e7824 */ /* 0x000fe200078e0208 */
[-C--:B------:R-:W-:Y:S01]  /*0d90*/  LEA.HI R3, R0, R13.reuse, RZ, 0x6 ;  /* 0x0000000d00037211 */ /* 0x080fe200078f30ff */
[----:B------:R-:W-:Y:S01]  /*0da0*/  IMAD R5, R4, 0x8, R5 ;  /* 0x0000000804057824 */ /* 0x000fe200078e0205 */
[----:B------:R-:W-:Y:S01]  /*0db0*/  LEA.HI R0, R0, R13, RZ, 0x3 ;  /* 0x0000000d00007211 */ /* 0x000fe200078f18ff */
[----:B------:R-:W-:Y:S02]  /*0dc0*/  IMAD R4, R9, R10, 0xb0 ;  /* 0x000000b009047424 */ /* 0x000fe400078e020a */
[----:B------:R-:W-:Y:S01]  /*0dd0*/  IMAD.IADD R12, R13, 0x1, -R12 ;  /* 0x000000010d0c7824 */ /* 0x000fe200078e0a0c */
[----:B------:R-:W-:Y:S01]  /*0de0*/  STL [R1+0x88], R5 ;  /* 0x0000880501007387 */ /* 0x000fe20000100800 */
[----:B------:R-:W-:-:S03]  /*0df0*/  SHF.R.S32.HI R22, RZ, 0x3, R0 ;  /* 0x00000003ff167819 */ /* 0x000fc60000011400 */
[----:B------:R0:W-:Y:S01]  /*0e00*/  STL [R1+0x80], R4 ;  /* 0x0000800401007387 */ /* 0x0001e20000100800 */
[----:B------:R-:W-:Y:S01]  /*0e10*/  LEA.HI R6, R12, R12, RZ, 0x1 ;  /* 0x0000000c0c067211 */ /* 0x000fe200078f08ff */
[C---:B------:R-:W-:Y:S02]  /*0e20*/  VIADD R28, R22.reuse, 0x20 ;  /* 0x00000020161c7836 */ /* 0x040fe40000000000 */
[----:B------:R-:W-:Y:S01]  /*0e30*/  VIADD R27, R22, 0x40 ;  /* 0x00000040161b7836 */ /* 0x000fe20000000000 */
[----:B------:R-:W-:Y:S01]  /*0e40*/  LOP3.LUT R7, R6, 0x1ffffffe, RZ, 0xc0, !PT ;  /* 0x1ffffffe06077812 */ /* 0x000fe200078ec0ff */
[C---:B------:R-:W-:Y:S01]  /*0e50*/  VIADD R26, R22.reuse, 0x60 ;  /* 0x00000060161a7836 */ /* 0x040fe20000000000 */
[----:B------:R-:W-:Y:S01]  /*0e60*/  STL [R1+0x7c], R14 ;  /* 0x00007c0e01007387 */ /* 0x000fe20000100800 */
[----:B------:R-:W-:Y:S01]  /*0e70*/  VIADD R25, R22, 0x80 ;  /* 0x0000008016197836 */ /* 0x000fe20000000000 */
[----:B------:R-:W-:Y:S01]  /*0e80*/  SHF.R.S32.HI R6, RZ, 0x1f, R27 ;  /* 0x0000001fff067819 */ /* 0x000fe2000001141b */
[----:B0-----:R-:W-:Y:S01]  /*0e90*/  IMAD.SHL.U32 R4, R3, 0x8, RZ ;  /* 0x0000000803047824 */ /* 0x001fe200078e00ff */
[----:B------:R-:W-:Y:S01]  /*0ea0*/  LOP3.LUT R3, R0, 0xfffffff8, RZ, 0xc0, !PT ;  /* 0xfffffff800037812 */ /* 0x000fe200078ec0ff */
[C---:B------:R-:W-:Y:S01]  /*0eb0*/  IMAD.SHL.U32 R0, R22.reuse, 0x40, RZ ;  /* 0x0000004016007824 */ /* 0x040fe200078e00ff */
[----:B------:R-:W-:Y:S01]  /*0ec0*/  SHF.R.S32.HI R9, RZ, 0x1f, R26 ;  /* 0x0000001fff097819 */ /* 0x000fe2000001141a */
[----:B------:R-:W-:Y:S01]  /*0ed0*/  VIADD R24, R22, 0xa0 ;  /* 0x000000a016187836 */ /* 0x000fe20000000000 */
[----:B------:R-:W-:Y:S01]  /*0ee0*/  LOP3.LUT R20, R4, 0xfffffe00, RZ, 0xc0, !PT ;  /* 0xfffffe0004147812 */ /* 0x000fe200078ec0ff */
[----:B------:R-:W-:Y:S01]  /*0ef0*/  IMAD.IADD R18, R13, 0x1, -R3 ;  /* 0x000000010d127824 */ /* 0x000fe200078e0a03 */
[----:B------:R-:W-:Y:S01]  /*0f00*/  SHF.R.S32.HI R4, RZ, 0x1f, R28 ;  /* 0x0000001fff047819 */ /* 0x000fe2000001141c */
[----:B------:R-:W-:Y:S01]  /*0f10*/  IMAD.SHL.U32 R5, R27, 0x40, RZ ;  /* 0x000000401b057824 */ /* 0x000fe200078e00ff */
[----:B------:R-:W-:Y:S01]  /*0f20*/  SHF.R.S32.HI R3, RZ, 0x1f, R22 ;  /* 0x0000001fff037819 */ /* 0x000fe20000011416 */
[----:B------:R-:W-:Y:S01]  /*0f30*/  IMAD.SHL.U32 R16, R18, 0x8, RZ ;  /* 0x0000000812107824 */ /* 0x000fe200078e00ff */
[----:B------:R-:W-:Y:S01]  /*0f40*/  LOP3.LUT R3, R0, 0x1c0, RZ, 0xc0, !PT ;  /* 0x000001c000037812 */ /* 0x000fe200078ec0ff */
[----:B------:R-:W-:Y:S01]  /*0f50*/  IMAD.SHL.U32 R0, R28, 0x40, RZ ;  /* 0x000000401c007824 */ /* 0x000fe200078e00ff */
[----:B------:R-:W-:Y:S01]  /*0f60*/  LEA.HI R4, R4, R28, RZ, 0x3 ;  /* 0x0000001c04047211 */ /* 0x000fe200078f18ff */
[----:B------:R-:W-:Y:S01]  /*0f70*/  IMAD.SHL.U32 R8, R26, 0x40, RZ ;  /* 0x000000401a087824 */ /* 0x000fe200078e00ff */
[----:B------:R-:W-:Y:S01]  /*0f80*/  SHF.R.S32.HI R11, RZ, 0x1f, R25 ;  /* 0x0000001fff0b7819 */ /* 0x000fe20000011419 */
[----:B------:R-:W-:Y:S01]  /*0f90*/  IMAD.IADD R7, R12, 0x1, -R7 ;  /* 0x000000010c077824 */ /* 0x000fe200078e0a07 */
[----:B------:R-:W-:Y:S01]  /*0fa0*/  SHF.R.U32.HI R21, RZ, 0x3, R3 ;  /* 0x00000003ff157819 */ /* 0x000fe20000011603 */
[----:B------:R-:W-:Y:S01]  /*0fb0*/  IMAD.SHL.U32 R4, R4, 0x40, RZ ;  /* 0x0000004004047824 */ /* 0x000fe200078e00ff */
[----:B------:R-:W-:Y:S01]  /*0fc0*/  LEA.HI R6, R6, R27, RZ, 0x3 ;  /* 0x0000001b06067211 */ /* 0x000fe200078f18ff */
[----:B------:R-:W-:Y:S01]  /*0fd0*/  IMAD.SHL.U32 R10, R25, 0x40, RZ ;  /* 0x00000040190a7824 */ /* 0x000fe200078e00ff */
[----:B------:R-:W-:Y:S01]  /*0fe0*/  LOP3.LUT R3, R3, 0x38, R16, 0xf8, !PT ;  /* 0x0000003803037812 */ /* 0x000fe200078ef810 */
[----:B------:R-:W-:Y:S01]  /*0ff0*/  IMAD.SHL.U32 R12, R24, 0x40, RZ ;  /* 0x00000040180c7824 */ /* 0x000fe200078e00ff */
[----:B------:R-:W-:Y:S01]  /*1000*/  SHF.R.S32.HI R13, RZ, 0x1f, R24 ;  /* 0x0000001fff0d7819 */ /* 0x000fe20000011418 */
[----:B------:R-:W-:Y:S01]  /*1010*/  IMAD.SHL.U32 R6, R6, 0x40, RZ ;  /* 0x0000004006067824 */ /* 0x000fe200078e00ff */
[----:B------:R-:W-:Y:S01]  /*1020*/  LEA.HI R9, R9, R26, RZ, 0x3 ;  /* 0x0000001a09097211 */ /* 0x000fe200078f18ff */
[----:B------:R-:W-:Y:S01]  /*1030*/  STL [R1+0x64], RZ ;  /* 0x000064ff01007387 */ /* 0x000fe20000100800 */
[----:B------:R-:W-:Y:S01]  /*1040*/  LOP3.LUT R0, R0, 0x1c0, RZ, 0xc0, !PT ;  /* 0x000001c000007812 */ /* 0x000fe200078ec0ff */
[----:B------:R-:W-:Y:S01]  /*1050*/  IMAD.SHL.U32 R18, R18, 0x4, RZ ;  /* 0x0000000412127824 */ /* 0x000fe200078e00ff */
[----:B------:R-:W-:Y:S01]  /*1060*/  LEA.HI R11, R11, R25, RZ, 0x3 ;  /* 0x000000190b0b7211 */ /* 0x000fe200078f18ff */
[----:B------:R-:W-:Y:S01]  /*1070*/  IMAD.SHL.U32 R9, R9, 0x40, RZ ;  /* 0x0000004009097824 */ /* 0x000fe200078e00ff */
[----:B------:R-:W-:Y:S01]  /*1080*/  LOP3.LUT R3, R20, R3, R21, 0xf6, !PT ;  /* 0x0000000314037212 */ /* 0x000fe200078ef615 */
[----:B------:R-:W-:Y:S01]  /*1090*/  VIADD R220, R18, 0x20 ;  /* 0x0000002012dc7836 */ /* 0x000fe20000000000 */
[----:B------:R-:W-:Y:S01]  /*10a0*/  LEA.HI R13, R13, R24, RZ, 0x3 ;  /* 0x000000180d0d7211 */ /* 0x000fe200078f18ff */
[----:B------:R-:W-:Y:S01]  /*10b0*/  IMAD.SHL.U32 R11, R11, 0x40, RZ ;  /* 0x000000400b0b7824 */ /* 0x000fe200078e00ff */
[----:B------:R-:W-:Y:S01]  /*10c0*/  LOP3.LUT R5, R5, 0x1c0, RZ, 0xc0, !PT ;  /* 0x000001c005057812 */ /* 0x000fe200078ec0ff */
[----:B------:R-:W-:Y:S01]  /*10d0*/  VIADD R221, R16, 0x40 ;  /* 0x0000004010dd7836 */ /* 0x000fe20000000000 */
[----:B------:R-:W-:Y:S01]  /*10e0*/  SHF.R.U32.HI R20, RZ, 0x3, R0 ;  /* 0x00000003ff147819 */ /* 0x000fe20000011600 */
[----:B------:R-:W-:Y:S01]  /*10f0*/  IMAD.SHL.U32 R13, R13, 0x40, RZ ;  /* 0x000000400d0d7824 */ /* 0x000fe200078e00ff */
[----:B------:R-:W-:-:S02]  /*1100*/  LOP3.LUT R8, R8, 0x1c0, RZ, 0xc0, !PT ;  /* 0x000001c008087812 */ /* 0x000fc400078ec0ff */
[----:B------:R-:W-:Y:S02]  /*1110*/  LOP3.LUT R0, R0, 0x38, R16, 0xf8, !PT ;  /* 0x0000003800007812 */ /* 0x000fe400078ef810 */
[----:B------:R-:W-:Y:S02]  /*1120*/  LOP3.LUT R4, R4, 0xfffffe00, RZ, 0xc0, !PT ;  /* 0xfffffe0004047812 */ /* 0x000fe400078ec0ff */
[----:B------:R-:W-:Y:S02]  /*1130*/  LOP3.LUT R24, R10, 0x1c0, RZ, 0xc0, !PT ;  /* 0x000001c00a187812 */ /* 0x000fe400078ec0ff */
[----:B------:R-:W-:Y:S02]  /*1140*/  LOP3.LUT R10, R12, 0x1c0, RZ, 0xc0, !PT ;  /* 0x000001c00c0a7812 */ /* 0x000fe400078ec0ff */
[----:B------:R-:W-:Y:S02]  /*1150*/  LOP3.LUT R6, R6, 0xfffffe00, RZ, 0xc0, !PT ;  /* 0xfffffe0006067812 */ /* 0x000fe400078ec0ff */
[----:B------:R-:W-:-:S02]  /*1160*/  SHF.R.U32.HI R12, RZ, 0x3, R5 ;  /* 0x00000003ff0c7819 */ /* 0x000fc40000011605 */
[----:B------:R-:W-:Y:S02]  /*1170*/  SHF.R.U32.HI R10, RZ, 0x3, R8 ;  /* 0x00000003ff0a7819 */ /* 0x000fe40000011608 */
[----:B------:R-:W-:Y:S02]  /*1180*/  LOP3.LUT R0, R4, R0, R20, 0xf6, !PT ;  /* 0x0000000004007212 */ /* 0x000fe400078ef614 */
[----:B------:R-:W-:Y:S02]  /*1190*/  SHF.R.S32.HI R17, RZ, 0x1f, R16 ;  /* 0x0000001fff117819 */ /* 0x000fe40000011410 */
[----:B--2---:R-:W-:Y:S01]  /*11a0*/  LOP3.LUT R224, R15, 0x1, RZ, 0xfc, !PT ;  /* 0x000000010fe07812 */ /* 0x004fe200078efcff */
[----:B------:R-:W-:-:S04]  /*11b0*/  VIADD R15, R2, 0x16400 ;  /* 0x00016400020f7836 */ /* 0x000fc80000000000 */
[----:B------:R-:W-:Y:S01]  /*11c0*/  IMAD R0, R0, 0x2, R15 ;  /* 0x0000000200007824 */ /* 0x000fe200078e020f */
[----:B------:R-:W-:Y:S04]  /*11d0*/  STL [R1+0x6c], R15 ;  /* 0x00006c0f01007387 */ /* 0x000fe80000100800 */
[----:B------:R-:W-:Y:S04]  /*11e0*/  STL [R1], RZ ;  /* 0x000000ff01007387 */ /* 0x000fe80000100800 */
[----:B------:R0:W-:Y:S04]  /*11f0*/  STL [R1+0x34], R3 ;  /* 0x0000340301007387 */ /* 0x0001e80000100800 */
[----:B------:R-:W-:Y:S04]  /*1200*/  STL [R1+0x40], R4 ;  /* 0x0000400401007387 */ /* 0x000fe80000100800 */
[----:B------:R1:W-:Y:S01]  /*1210*/  STL [R1+0x3c], R6 ;  /* 0x00003c0601007387 */ /* 0x0003e20000100800 */
[----:B0-----:R-:W-:-:S02]  /*1220*/  LOP3.LUT R3, R5, 0x38, R16, 0xf8, !PT ;  /* 0x0000003805037812 */ /* 0x001fc400078ef810 */
[----:B------:R-:W-:Y:S02]  /*1230*/  LOP3.LUT R5, R8, 0x38, R16, 0xf8, !PT ;  /* 0x0000003808057812 */ /* 0x000fe400078ef810 */
[----:B------:R-:W-:Y:S02]  /*1240*/  LOP3.LUT R8, R9, 0xfffffe00, RZ, 0xc0, !PT ;  /* 0xfffffe0009087812 */ /* 0x000fe400078ec0ff */
[----:B------:R-:W-:Y:S02]  /*1250*/  LOP3.LUT R9, R11, 0xfffffe00, RZ, 0xc0, !PT ;  /* 0xfffffe000b097812 */ /* 0x000fe400078ec0ff */
[----:B------:R-:W-:Y:S02]  /*1260*/  LOP3.LUT R3, R6, R3, R12, 0xf6, !PT ;  /* 0x0000000306037212 */ /* 0x000fe400078ef60c */
[----:B-1----:R-:W-:Y:S01]  /*1270*/  LOP3.LUT R6, R13, 0xfffffe00, RZ, 0xc0, !PT ;  /* 0xfffffe000d067812 */ /* 0x002fe200078ec0ff */
[----:B------:R-:W-:Y:S01]  /*1280*/  STL [R1+0x50], R9 ;  /* 0x0000500901007387 */ /* 0x000fe20000100800 */
[----:B------:R-:W-:Y:S01]  /*1290*/  LOP3.LUT R5, R8, R5, R10, 0xf6, !PT ;  /* 0x0000000508057212 */ /* 0x000fe200078ef60a */
[----:B------:R-:W-:-:S02]  /*12a0*/  IMAD R4, R3, 0x2, R15 ;  /* 0x0000000203047824 */ /* 0x000fc400078e020f */
[----:B------:R-:W-:Y:S02]  /*12b0*/  STL [R1+0x38], R8 ;  /* 0x0000380801007387 */ /* 0x000fe40000100800 */
[----:B------:R-:W-:Y:S02]  /*12c0*/  IMAD R3, R5, 0x2, R15 ;  /* 0x0000000205037824 */ /* 0x000fe400078e020f */
[----:B------:R-:W-:Y:S04]  /*12d0*/  STL [R1+0x4c], R6 ;  /* 0x00004c0601007387 */ /* 0x000fe80000100800 */
[----:B------:R0:W-:Y:S04]  /*12e0*/  STL [R1+0x78], R0 ;  /* 0x0000780001007387 */ /* 0x0001e80000100800 */
[----:B------:R1:W-:Y:S01]  /*12f0*/  STL [R1+0x74], R4 ;  /* 0x0000740401007387 */ /* 0x0003e20000100800 */
[----:B0-----:R-:W-:-:S05]  /*1300*/  LEA R0, R7, R14, 0x3 ;  /* 0x0000000e07007211 */ /* 0x001fca00078e18ff */
[----:B------:R1:W-:Y:S04]  /*1310*/  STL [R1+0x84], R0 ;  /* 0x0000840001007387 */ /* 0x0003e80000100800 */
[----:B------:R1:W-:Y:S02]  /*1320*/  STL [R1+0x70], R3 ;  /* 0x0000700301007387 */ /* 0x0003e40000100800 */
.L_x_821:
[----:B01----:R-:W0:Y:S01]  /*1330*/  LDC.64 R4, c[0x0][0xc88] ;  /* 0x00032200ff047b82 */ /* 0x003e220000000a00 */
[----:B------:R-:W-:Y:S01]  /*1340*/  ULDC.64 UR4, c[0x0][0x208] ;  /* 0x0000820000047ab9 */ /* 0x000fe20000000a00 */
[----:B0-----:R-:W-:-:S05]  /*1350*/  IMAD.WIDE R4, R127, 0x4, R4 ;  /* 0x000000047f047825 */ /* 0x001fca00078e0204 */
[----:B--2---:R-:W2:Y:S01]  /*1360*/  LDG.E R10, desc[UR4][R4.64] ;  /* 0x00000004040a7981 */ /* 0x004ea2000c1e1900 */
[----:B------:R-:W-:Y:S05]  /*1370*/  YIELD ;  /* 0x0000000000007946 */ /* 0x000fea0003800000 */
[----:B------:R-:W-:Y:S01]  /*1380*/  ULDC.64 UR4, c[0x0][0xa28] ;  /* 0x00028a0000047ab9 */ /* 0x000fe20000000a00 */
[----:B------:R-:W-:Y:S01]  /*1390*/  ULDC.64 UR8, c[0x0][0xa18] ;  /* 0x0002860000087ab9 */ /* 0x000fe20000000a00 */
[----:B------:R-:W-:Y:S01]  /*13a0*/  ISETP.NE.U32.AND P1, PT, RZ, UR4, PT ;  /* 0x00000004ff007c0c */ /* 0x000fe2000bf25070 */
[----:B------:R-:W-:Y:S01]  /*13b0*/  ULDC.64 UR6, c[0x0][0xa08] ;  /* 0x0002820000067ab9 */ /* 0x000fe20000000a00 */
[----:B------:R-:W-:Y:S01]  /*13c0*/  IMAD.MOV.U32 R3, RZ, RZ, RZ ;  /* 0x000000ffff037224 */ /* 0x000fe200078e00ff */
[----:B------:R-:W-:Y:S01]  /*13d0*/  ISETP.NE.U32.AND P0, PT, RZ, UR6, PT ;  /* 0x00000006ff007c0c */ /* 0x000fe2000bf05070 */
[----:B------:R-:W-:Y:S01]  /*13e0*/  ULDC.64 UR10, c[0x0][0x208] ;  /* 0x00008200000a7ab9 */ /* 0x000fe20000000a00 */
[----:B------:R-:W-:Y:S01]  /*13f0*/  ISETP.NE.AND.EX P1, PT, RZ, UR5, PT, P1 ;  /* 0x00000005ff007c0c */ /* 0x000fe2000bf25310 */
[----:B------:R-:W-:Y:S01]  /*1400*/  IMAD.MOV.U32 R29, RZ, RZ, RZ ;  /* 0x000000ffff1d7224 */ /* 0x000fe200078e00ff */
[----:B------:R-:W-:-:S02]  /*1410*/  ISETP.NE.AND.EX P0, PT, RZ, UR7, PT, P0 ;  /* 0x00000007ff007c0c */ /* 0x000fc4000bf05300 */
[----:B--2---:R-:W-:Y:S01]  /*1420*/  SHF.R.S32.HI R0, RZ, 0x1f, R10 ;  /* 0x0000001fff007819 */ /* 0x004fe2000001140a */
[----:B------:R0:W-:Y:S08]  /*1430*/  STL [R1+0x54], R10 ;  /* 0x0000540a01007387 */ /* 0x0001f00000100800 */
[C---:B------:R-:W-:Y:S01]  /*1440*/  @P1 LEA R6, P2, R10.reuse, UR4, 0x2 ;  /* 0x000000040a061c11 */ /* 0x040fe2000f8410ff */
[C---:B------:R-:W-:Y:S01]  /*1450*/  IMAD.SHL.U32 R28, R10.reuse, 0x4, RZ ;  /* 0x000000040a1c7824 */ /* 0x040fe200078e00ff */
[----:B------:R-:W-:-:S02]  /*1460*/  SHF.L.U64.HI R30, R10, 0x2, R0 ;  /* 0x000000020a1e7819 */ /* 0x000fc40000010200 */
[----:B----4-:R-:W-:Y:S02]  /*1470*/  @P1 LEA.HI.X R7, R10, UR5, R0, 0x2, P2 ;  /* 0x000000050a071c11 */ /* 0x010fe400090f1400 */
[----:B------:R-:W-:Y:S01]  /*1480*/  ISETP.NE.U32.AND P2, PT, RZ, UR8, PT ;  /* 0x00000008ff007c0c */ /* 0x000fe2000bf45070 */
[----:B------:R-:W-:Y:S01]  /*1490*/  ULDC UR4, c[0x0][0x288] ;  /* 0x0000a20000047ab9 */ /* 0x000fe20000000800 */
[----:B------:R-:W-:Y:S01]  /*14a0*/  IADD3 R8, P3, R28, UR6, RZ ;  /* 0x000000061c087c10 */ /* 0x000fe2000ff7e0ff */
[----:B------:R-:W-:Y:S01]  /*14b0*/  IMAD.U32 R160, RZ, RZ, UR4 ;  /* 0x00000004ffa07e24 */ /* 0x000fe2000f8e00ff */
[----:B------:R-:W-:Y:S01]  /*14c0*/  ISETP.NE.AND.EX P2, PT, RZ, UR9, PT, P2 ;  /* 0x00000009ff007c0c */ /* 0x000fe2000bf45320 */
[----:B------:R-:W-:Y:S01]  /*14d0*/  ULDC.64 UR4, c[0x0][0x418] ;  /* 0x0001060000047ab9 */ /* 0x000fe20000000a00 */
[----:B------:R0:W5:Y:S01]  /*14e0*/  @P1 LDG.E R3, desc[UR10][R6.64] ;  /* 0x0000000a06031981 */ /* 0x000162000c1e1900 */
[----:B------:R-:W-:Y:S01]  /*14f0*/  UISETP.NE.U32.AND UP0, UPT, UR4, URZ, UPT ;  /* 0x0000003f0400728c */ /* 0x000fe2000bf05070 */
[----:B------:R-:W-:-:S02]  /*1500*/  IADD3.X R9, R30, UR7, RZ, P3, !PT ;  /* 0x000000071e097c10 */ /* 0x000fc40009ffe4ff */
[----:B------:R-:W-:Y:S01]  /*1510*/  ULDC UR4, c[0x0][0x424] ;  /* 0x0001090000047ab9 */ /* 0x000fe20000000800 */
[----:B------:R-:W-:Y:S02]  /*1520*/  UISETP.NE.AND.EX UP0, UPT, UR5, URZ, UPT, UP0 ;  /* 0x0000003f0500728c */ /* 0x000fe4000bf05300 */
[----:B------:R0:W5:Y:S01]  /*1530*/  @P0 LDG.E R29, desc[UR10][R8.64] ;  /* 0x0000000a081d0981 */ /* 0x000162000c1e1900 */
[----:B------:R-:W-:Y:S01]  /*1540*/  ULDC UR5, c[0x0][0x2f0] ;  /* 0x0000bc0000057ab9 */ /* 0x000fe20000000800 */
[----:B------:R-:W-:Y:S02]  /*1550*/  USEL UR4, UR4, 0x1, UP0 ;  /* 0x0000000104047887 */ /* 0x000fe40008000000 */
[----:B------:R-:W-:Y:S02]  /*1560*/  @P2 IADD3 R4, P1, R28, UR8, RZ ;  /* 0x000000081c042c10 */ /* 0x000fe4000ff3e0ff */
[----:B------:R-:W-:Y:S02]  /*1570*/  UIMAD UR4, UR4, UR5, URZ ;  /* 0x00000005040472a4 */ /* 0x000fe4000f8e023f */
[----:B------:R-:W-:Y:S01]  /*1580*/  @P2 IADD3.X R5, R30, UR9, RZ, P1, !PT ;  /* 0x000000091e052c10 */ /* 0x000fe20008ffe4ff */
[----:B------:R-:W-:-:S02]  /*1590*/  ULDC UR5, c[0x0][0x348] ;  /* 0x0000d20000057ab9 */ /* 0x000fc40000000800 */
[----:B------:R-:W-:Y:S02]  /*15a0*/  IMAD.U32 R25, RZ, RZ, UR5 ;  /* 0x00000005ff197e24 */ /* 0x000fe4000f8e00ff */
[----:B------:R0:W5:Y:S01]  /*15b0*/  @P2 LDG.E R160, desc[UR10][R4.64] ;  /* 0x0000000a04a02981 */ /* 0x000162000c1e1900 */
[----:B------:R-:W-:Y:S02]  /*15c0*/  IMAD.U32 R26, RZ, RZ, UR4 ;  /* 0x00000004ff1a7e24 */ /* 0x000fe4000f8e00ff */
[----:B------:R-:W-:Y:S01]  /*15d0*/  IMAD.MOV.U32 R27, RZ, RZ, R10 ;  /* 0x000000ffff1b7224 */ /* 0x000fe200078e000a */
[----:B---3--:R-:W-:Y:S06]  /*15e0*/  @P2 BRA `(.L_x_604) ;  /* 0x0000000000282947 */ /* 0x008fec0003800000 */
        /* <DEDUP_REMOVED lines=10> */
.L_x_604:
[----:B------:R-:W-:Y:S01]  /*1690*/  ULDC.64 UR4, c[0x0][0xa20] ;  /* 0x0002880000047ab9 */ /* 0x000fe20000000a00 */
[----:B------:R1:W-:Y:S01]  /*16a0*/  STL [R1+0x68], R125 ;  /* 0x0000687d01007387 */ /* 0x0003e20000100800 */
[----:B------:R-:W-:-:S03]  /*16b0*/  ISETP.NE.U32.AND P1, PT, RZ, UR4, PT ;  /* 0x00000004ff007c0c */ /* 0x000fc6000bf25070 */
[----:B------:R1:W-:Y:S01]  /*16c0*/  STL [R1+0x58], R126 ;  /* 0x0000587e01007387 */ /* 0x0003e20000100800 */
[----:B------:R-:W-:-:S13]  /*16d0*/  ISETP.NE.AND.EX P1, PT, RZ, UR5, PT, P1 ;  /* 0x00000005ff007c0c */ /* 0x000fda000bf25310 */
[----:B-1----:R-:W-:Y:S05]  /*16e0*/  @!P1 BRA `(.L_x_605) ;  /* 0x0000000000149947 */ /* 0x002fea0003800000 */
[----:B0-----:R-:W-:Y:S01]  /*16f0*/  IADD3 R4, P0, R28, UR4, RZ ;  /* 0x000000041c047c10 */ /* 0x001fe2000ff1e0ff */
[----:B------:R-:W-:-:S03]  /*1700*/  ULDC.64 UR6, c[0x0][0x208] ;  /* 0x0000820000067ab9 */ /* 0x000fc60000000a00 */
[----:B------:R-:W-:-:S05]  /*1710*/  IADD3.X R5, R30, UR5, RZ, P0, !PT ;  /* 0x000000051e057c10 */ /* 0x000fca00087fe4ff */
[----:B------:R1:W5:Y:S01]  /*1720*/  LDG.E R26, desc[UR6][R4.64] ;  /* 0x00000006041a7981 */ /* 0x000362000c1e1900 */
[----:B------:R-:W-:Y:S05]  /*1730*/  BRA `(.L_x_606) ;  /* 0x0000000000147947 */ /* 0x000fea0003800000 */
.L_x_605:
[----:B------:R-:W-:Y:S05]  /*1740*/  @!P0 BRA `(.L_x_606) ;  /* 0x0000000000108947 */ /* 0x000fea0003800000 */
[----:B------:R-:W-:Y:S02]  /*1750*/  ULDC.64 UR4, c[0x0][0x208] ;  /* 0x0000820000047ab9 */ /* 0x000fe40000000a00 */
[----:B0-----:R-:W2:Y:S04]  /*1760*/  LDG.E R5, desc[UR4][R8.64] ;  /* 0x0000000408057981 */ /* 0x001ea8000c1e1900 */
[----:B------:R-:W2:Y:S02]  /*1770*/  LDG.E R26, desc[UR4][R8.64+0x4] ;  /* 0x00000404081a7981 */ /* 0x000ea4000c1e1900 */
[----:B--2---:R-:W-:-:S07]  /*1780*/  IMAD.IADD R26, R26, 0x1, -R5 ;  /* 0x000000011a1a7824 */ /* 0x004fce00078e0a05 */
.L_x_606:
[----:B------:R-:W-:Y:S01]  /*1790*/  ULDC.64 UR4, c[0x0][0xa10] ;  /* 0x0002840000047ab9 */ /* 0x000fe20000000a00 */
[----:B------:R-:W-:Y:S01]  /*17a0*/  ULDC.64 UR6, c[0x0][0x208] ;  /* 0x0000820000067ab9 */ /* 0x000fe20000000a00 */
[----:B------:R-:W-:-:S04]  /*17b0*/  ISETP.NE.U32.AND P0, PT, RZ, UR4, PT ;  /* 0x00000004ff007c0c */ /* 0x000fc8000bf05070 */
[----:B------:R-:W-:Y:S01]  /*17c0*/  ISETP.NE.AND.EX P0, PT, RZ, UR5, PT, P0 ;  /* 0x00000005ff007c0c */ /* 0x000fe2000bf05300 */
[----:B0----5:R-:W-:Y:S01]  /*17d0*/  IMAD.IADD R8, R26, 0x1, -R3 ;  /* 0x000000011a087824 */ /* 0x021fe200078e0a03 */
[----:B------:R-:W-:-:S11]  /*17e0*/  ULDC.64 UR4, c[0x0][0xa30] ;  /* 0x00028c0000047ab9 */ /* 0x000fd60000000a00 */
[----:B-1----:R-:W0:Y:S02]  /*17f0*/  @P0 LDC.64 R4, c[0x0][0xa10] ;  /* 0x00028400ff040b82 */ /* 0x002e240000000a00 */
[----:B0-----:R-:W-:-:S05]  /*1800*/  @P0 IMAD.WIDE R4, R27, 0x4, R4 ;  /* 0x000000041b040825 */ /* 0x001fca00078e0204 */
[----:B------:R-:W2:Y:S04]  /*1810*/  @P0 LDG.E R0, desc[UR6][R4.64] ;  /* 0x0000000604000981 */ /* 0x000ea8000c1e1900 */
[----:B------:R0:W2:Y:S01]  /*1820*/  @P0 LDG.E R9, desc[UR6][R4.64+0x4] ;  /* 0x0000040604090981 */ /* 0x0000a2000c1e1900 */
[----:B------:R-:W-:Y:S01]  /*1830*/  ISETP.NE.U32.AND P1, PT, RZ, UR4, PT ;  /* 0x00000004ff007c0c */ /* 0x000fe2000bf25070 */
[----:B------:R-:W-:-:S03]  /*1840*/  IMAD.MOV.U32 R148, RZ, RZ, R26 ;  /* 0x000000ffff947224 */ /* 0x000fc600078e001a */
[----:B------:R-:W-:Y:S01]  /*1850*/  ISETP.NE.AND.EX P1, PT, RZ, UR5, PT, P1 ;  /* 0x00000005ff007c0c */ /* 0x000fe2000bf25310 */
[----:B0-----:R-:W-:-:S05]  /*1860*/  IMAD.MOV R4, RZ, RZ, -R8 ;  /* 0x000000ffff047224 */ /* 0x001fca00078e0a08 */
[----:B------:R-:W-:-:S07]  /*1870*/  VIMNMX R4, RZ, R4, !PT ;  /* 0x00000004ff047248 */ /* 0x000fce0007fe0100 */
[----:B------:R-:W-:-:S04]  /*1880*/  @P1 IADD3 R6, P2, R28, UR4, RZ ;  /* 0x000000041c061c10 */ /* 0x000fc8000ff5e0ff */
[----:B------:R-:W-:-:S05]  /*1890*/  @P1 IADD3.X R7, R30, UR5, RZ, P2, !PT ;  /* 0x000000051e071c10 */ /* 0x000fca00097fe4ff */
[----:B------:R0:W5:Y:S01]  /*18a0*/  @P1 LDG.E R148, desc[UR6][R6.64] ;  /* 0x0000000606941981 */ /* 0x000162000c1e1900 */
[----:B--2---:R-:W-:-:S04]  /*18b0*/  @P0 IMAD.IADD R25, R9, 0x1, -R0 ;  /* 0x0000000109190824 */ /* 0x004fc800078e0a00 */
[----:B------:R-:W-:-:S04]  /*18c0*/  IMAD.IADD R161, R8, 0x1, R25 ;  /* 0x0000000108a17824 */ /* 0x000fc800078e0219 */
[----:B------:R-:W-:-:S04]  /*18d0*/  VIADD R0, R161, 0xaf ;  /* 0x000000afa1007836 */ /* 0x000fc80000000000 */
[----:B------:R-:W-:-:S05]  /*18e0*/  IMAD.HI R0, R0, 0x2e8ba2e9, RZ ;  /* 0x2e8ba2e900007827 */ /* 0x000fca00078e02ff */
[----:B------:R-:W-:-:S04]  /*18f0*/  SHF.R.U32.HI R163, RZ, 0x1f, R0 ;  /* 0x0000001fffa37819 */ /* 0x000fc80000011600 */
[----:B------:R-:W-:-:S05]  /*1900*/  LEA.HI.SX32 R163, R0, R163, 0x1b ;  /* 0x000000a300a37211 */ /* 0x000fca00078fdaff */
[----:B------:R-:W-:-:S05]  /*1910*/  IMAD R0, R163, 0xb0, -R8 ;  /* 0x000000b0a3007824 */ /* 0x000fca00078e0a08 */
[----:B------:R-:W-:-:S04]  /*1920*/  VIMNMX R3, R0, R25, PT ;  /* 0x0000001900037248 */ /* 0x000fc80003fe0100 */
[----:B------:R-:W-:Y:S01]  /*1930*/  ISETP.GT.AND P0, PT, R3, R4, PT ;  /* 0x000000040300720c */ /* 0x000fe20003f04270 */
[----:B------:R-:W-:-:S05]  /*1940*/  IMAD.WIDE.U32 R4, R4, -0x45d1745d, RZ ;  /* 0xba2e8ba304047825 */ /* 0x000fca00078e00ff */
[----:B------:R-:W-:-:S05]  /*1950*/  SHF.R.U32.HI R131, RZ, 0x7, R5 ;  /* 0x00000007ff837819 */ /* 0x000fca0000011605 */
[----:B------:R-:W-:Y:S02]  /*1960*/  IMAD.MOV.U32 R24, RZ, RZ, R131 ;  /* 0x000000ffff187224 */ /* 0x000fe400078e0083 */
[----:B------:R-:W-:-:S04]  /*1970*/  @P0 VIADD R0, R3, 0xaf ;  /* 0x000000af03000836 */ /* 0x000fc80000000000 */
[----:B------:R-:W-:-:S05]  /*1980*/  @P0 IMAD.HI R0, R0, 0x2e8ba2e9, RZ ;  /* 0x2e8ba2e900000827 */ /* 0x000fca00078e02ff */
[----:B------:R-:W-:-:S04]  /*1990*/  @P0 SHF.R.U32.HI R3, RZ, 0x1f, R0 ;  /* 0x0000001fff030819 */ /* 0x000fc80000011600 */
[----:B------:R-:W-:Y:S02]  /*19a0*/  @P0 LEA.HI.SX32 R24, R0, R3, 0x1b ;  /* 0x0000000300180211 */ /* 0x000fe400078fdaff */
[----:B------:R-:W-:Y:S02]  /*19b0*/  PLOP3.LUT P0, PT, PT, PT, PT, 0x80, 0x0 ;  /* 0x000000000000781c */ /* 0x000fe40003f0f070 */
[----:B------:R-:W-:-:S13]  /*19c0*/  ISETP.GT.AND P1, PT, R24, R131, PT ;  /* 0x000000831800720c */ /* 0x000fda0003f24270 */
[----:B0-----:R-:W-:Y:S05]  /*19d0*/  @!P1 BRA `(.L_x_607) ;  /* 0x000000ac00a09947 */ /* 0x001fea0003800000 */
[----:B------:R-:W-:Y:S01]  /*19e0*/  VIADD R0, R2, 0x1e400 ;  /* 0x0001e40002007836 */ /* 0x000fe20000000000 */
[----:B------:R-:W-:Y:S04]  /*19f0*/  BSSY B6, `(.L_x_608) ;  /* 0x0000013000067945 */ /* 0x000fe80003800000 */
[----:B------:R-:W-:-:S13]  /*1a00*/  LOP3.LUT P0, RZ, R0, 0x3ff, RZ, 0xc0, !PT ;  /* 0x000003ff00ff7812 */ /* 0x000fda000780c0ff */
[----:B------:R-:W-:Y:S05]  /*1a10*/  @!P0 BRA `(.L_x_609) ;  /* 0x0000000000408947 */ /* 0x000fea0003800000 */
        /* <DEDUP_REMOVED lines=15> */
[----:B-1---5:R-:W-:Y:S05]  /*1b10*/  CALL.ABS.NOINC R14 ;  /* 0x000000000e007343 */ /* 0x022fea0003c00000 */
.L_x_609:
[----:B------:R-:W-:Y:S05]  /*1b20*/  BSYNC B6 ;  /* 0x0000000000067941 */ /* 0x000fea0003800000 */
.L_x_608:
        /* <DEDUP_REMOVED lines=20> */
.L_x_611:
[----:B------:R-:W-:Y:S05]  /*1c70*/  BSYNC B6 ;  /* 0x0000000000067941 */ /* 0x000fea0003800000 */
.L_x_610:
[----:B------:R-:W-:Y:S01]  /*1c80*/  ULDC.64 UR4, c[0x0][0x9f8] ;  /* 0x00027e0000047ab9 */ /* 0x000fe20000000a00 */
[----:B------:R-:W-:Y:S01]  /*1c90*/  ULDC.64 UR6, c[0x0][0x208] ;  /* 0x0000820000067ab9 */ /* 0x000fe20000000a00 */
[----:B------:R-:W-:Y:S01]  /*1ca0*/  ISETP.NE.U32.AND P0, PT, RZ, UR4, PT ;  /* 0x00000004ff007c0c */ /* 0x000fe2000bf05070 */
[----:B------:R-:W2:Y:S01]  /*1cb0*/  LDL.LU R31, [R1+0x4] ;  /* 0x00000400011f7983 */ /* 0x000ea20000300800 */
[----:B------:R-:W0:Y:S02]  /*1cc0*/  LDC.64 R42, c[0x0][0x300] ;  /* 0x0000c000ff2a7b82 */ /* 0x000e240000000a00 */
[----:B------:R-:W-:Y:S01]  /*1cd0*/  ISETP.NE.AND.EX P0, PT, RZ, UR5, PT, P0 ;  /* 0x00000005ff007c0c */ /* 0x000fe2000bf05300 */
[----:B------:R-:W1:Y:S01]  /*1ce0*/  S2R R21, SR_TID.X ;  /* 0x0000000000157919 */ /* 0x000e620000002100 */
[----:B------:R-:W-:Y:S01]  /*1cf0*/  IMAD.IADD R119, R29, 0x1, R26 ;  /* 0x000000011d777824 */ /* 0x000fe200078e021a */
[----:B------:R-:W-:Y:S01]  /*1d00*/  SHF.R.S32.HI R8, RZ, 0x1f, R126 ;  /* 0x0000001fff087819 */ /* 0x000fe2000001147e */
[----:B------:R-:W3:Y:S02]  /*1d10*/  LDL R26, [R1+0x3c] ;  /* 0x00003c00011a7983 */ /* 0x000ee40000100800 */
[----:B------:R-:W4:Y:S02]  /*1d20*/  LDC R13, c[0x0][0x3f4] ;  /* 0x0000fd00ff0d7b82 */ /* 0x000f240000000800 */
[----:B------:R-:W3:Y:S05]  /*1d30*/  LDL R14, [R1+0x38] ;  /* 0x00003800010e7983 */ /* 0x000eea0000100800 */
[----:B------:R-:W-:Y:S01]  /*1d40*/  @P0 IADD3 R4, P1, R28, UR4, RZ ;  /* 0x000000041c040c10 */ /* 0x000fe2000ff3e0ff */
[----:B------:R-:W2:Y:S03]  /*1d50*/  LDC.64 R108, c[0x0][0x3f8] ;  /* 0x0000fe00ff6c7b82 */ /* 0x000ea60000000a00 */
[----:B------:R-:W-:Y:S01]  /*1d60*/  @P0 IADD3.X R5, R30, UR5, RZ, P1, !PT ;  /* 0x000000051e050c10 */ /* 0x000fe20008ffe4ff */
[----:B------:R-:W-:-:S04]  /*1d70*/  ULDC.64 UR4, c[0x0][0x308] ;  /* 0x0000c20000047ab9 */ /* 0x000fc80000000a00 */
[----:B------:R1:W3:Y:S01]  /*1d80*/  @P0 LDG.E R27, desc[UR6][R4.64] ;  /* 0x00000006041b0981 */ /* 0x0002e2000c1e1900 */
[----:B------:R-:W-:Y:S01]  /*1d90*/  SHF.R.S32.HI R15, RZ, 0x1f, R119 ;  /* 0x0000001fff0f7819 */ /* 0x000fe20000011477 */
[----:B------:R-:W-:Y:S01]  /*1da0*/  ULDC.64 UR6, c[0x0][0xa08] ;  /* 0x0002820000067ab9 */ /* 0x000fe20000000a00 */
[-C--:B0-----:R-:W-:Y:S01]  /*1db0*/  IMAD.WIDE.U32 R6, R119, R42.reuse, RZ ;  /* 0x0000002a77067225 */ /* 0x081fe200078e00ff */
[----:B------:R-:W-:Y:S01]  /*1dc0*/  ISETP.NE.U32.AND P0, PT, RZ, UR6, PT ;  /* 0x00000006ff007c0c */ /* 0x000fe2000bf05070 */
[----:B------:R-:W0:Y:S01]  /*1dd0*/  LDC.64 R114, c[0x0][0x408] ;  /* 0x00010200ff727b82 */ /* 0x000e220000000a00 */
[----:B------:R-:W-:Y:S01]  /*1de0*/  SHF.R.S32.HI R20, RZ, 0x1f, R22 ;  /* 0x0000001fff147819 */ /* 0x000fe20000011416 */
[----:B------:R-:W-:Y:S01]  /*1df0*/  IMAD R0, R15, R42, RZ ;  /* 0x0000002a0f007224 */ /* 0x000fe200078e02ff */
[----:B----4-:R-:W-:Y:S02]  /*1e00*/  ISETP.GE.AND P2, PT, R16, R13, PT ;  /* 0x0000000d1000720c */ /* 0x010fe40003f46270 */
[----:B------:R-:W-:Y:S01]  /*1e10*/  ISETP.NE.AND.EX P0, PT, RZ, UR7, PT, P0 ;  /* 0x00000007ff007c0c */ /* 0x000fe2000bf05300 */
[----:B------:R-:W-:Y:S01]  /*1e20*/  IMAD R3, R119, R43, R0 ;  /* 0x0000002b77037224 */ /* 0x000fe200078e0200 */
[----:B-1----:R-:W-:-:S02]  /*1e30*/  SHF.R.U32.HI R21, RZ, 0x7, R21 ;  /* 0x00000007ff157819 */ /* 0x002fc40000011615 */
[----:B------:R-:W-:Y:S01]  /*1e40*/  SHF.R.S32.HI R19, RZ, 0x1f, R18 ;  /* 0x0000001fff137819 */ /* 0x000fe20000011412 */
[----:B------:R-:W-:Y:S01]  /*1e50*/  IMAD.IADD R7, R7, 0x1, R3 ;  /* 0x0000000107077824 */ /* 0x000fe200078e0203 */
[----:B------:R-:W-:Y:S01]  /*1e60*/  ISETP.NE.AND P6, PT, R21, 0x1, PT ;  /* 0x000000011500780c */ /* 0x000fe20003fc5270 */
[----:B------:R-:W-:Y:S02]  /*1e70*/  IMAD R3, R8, UR4, RZ ;  /* 0x0000000408037c24 */ /* 0x000fe4000f8e02ff */
[----:B------:R-:W-:-:S04]  /*1e80*/  IMAD.WIDE.U32 R4, R126, UR4, R6 ;  /* 0x000000047e047c25 */ /* 0x000fc8000f8e0006 */
[----:B------:R-:W-:Y:S01]  /*1e90*/  IMAD R3, R126, UR5, R3 ;  /* 0x000000057e037c24 */ /* 0x000fe2000f8e0203 */
[----:B------:R-:W-:Y:S01]  /*1ea0*/  ULDC.64 UR4, c[0x0][0x310] ;  /* 0x0000c40000047ab9 */ /* 0x000fe20000000a00 */
[----:B--2---:R-:W-:Y:S02]  /*1eb0*/  LOP3.LUT R31, R31, 0xfffffffe, RZ, 0xc0, !PT ;  /* 0xfffffffe1f1f7812 */ /* 0x004fe400078ec0ff */
[----:B------:R-:W-:Y:S01]  /*1ec0*/  IMAD.IADD R5, R5, 0x1, R3 ;  /* 0x0000000105057824 */ /* 0x000fe200078e0203 */
[----:B---3--:R-:W-:Y:S02]  /*1ed0*/  SHF.R.S32.HI R0, RZ, 0x1f, R27 ;  /* 0x0000001fff007819 */ /* 0x008fe4000001141b */
[----:B------:R-:W-:Y:S01]  /*1ee0*/  SEL R103, R27, RZ, !P0 ;  /* 0x000000ff1b677207 */ /* 0x000fe20004000000 */
[----:B------:R-:W-:Y:S01]  /*1ef0*/  VIADD R9, R22, 0x40 ;  /* 0x0000004016097836 */ /* 0x000fe20000000000 */
[----:B------:R-:W-:Y:S01]  /*1f00*/  SEL R6, R0, RZ, !P0 ;  /* 0x000000ff00067207 */ /* 0x000fe20004000000 */
[----:B------:R-:W2:Y:S01]  /*1f10*/  LDL R27, [R1+0x40] ;  /* 0x00004000011b7983 */ /* 0x000ea20000100800 */
[----:B------:R-:W-:Y:S01]  /*1f20*/  @P2 LOP3.LUT R31, R31, 0x1, RZ, 0xfc, !PT ;  /* 0x000000011f1f2812 */ /* 0x000fe200078efcff */
[----:B------:R-:W-:-:S04]  /*1f30*/  IMAD.WIDE.U32 R100, R103, UR4, R4 ;  /* 0x0000000467647c25 */ /* 0x000fc8000f8e0004 */
[----:B------:R-:W-:Y:S01]  /*1f40*/  IMAD R0, R6, UR4, RZ ;  /* 0x0000000406007c24 */ /* 0x000fe2000f8e02ff */
[C---:B------:R-:W-:Y:S01]  /*1f50*/  IADD3 R32, R22.reuse, 0x20, RZ ;  /* 0x0000002016207810 */ /* 0x040fe20007ffe0ff */
[----:B------:R-:W-:Y:S02]  /*1f60*/  VIADD R28, R22, 0x20 ;  /* 0x00000020161c7836 */ /* 0x000fe40000000000 */
[----:B------:R-:W-:Y:S01]  /*1f70*/  IMAD R11, R103, UR5, R0 ;  /* 0x00000005670b7c24 */ /* 0x000fe2000f8e0200 */
[----:B------:R-:W-:Y:S05]  /*1f80*/  @!P6 WARPSYNC.ALL ;  /* 0x000000000000e948 */ /* 0x000fea0003800000 */
[----:B------:R-:W-:Y:S01]  /*1f90*/  ULDC.64 UR4, c[0x0][0x330] ;  /* 0x0000cc0000047ab9 */ /* 0x000fe20000000a00 */
[----:B------:R1:W-:Y:S01]  /*1fa0*/  STL [R1+0x4], R31 ;  /* 0x0000041f01007387 */ /* 0x0003e20000100800 */
[----:B------:R-:W-:-:S02]  /*1fb0*/  IMAD R3, R8, UR4, RZ ;  /* 0x0000000408037c24 */ /* 0x000fc4000f8e02ff */
[C---:B------:R-:W-:Y:S01]  /*1fc0*/  IMAD.WIDE.U32 R4, R126.reuse, UR4, R16 ;  /* 0x000000047e047c25 */ /* 0x040fe2000f8e0010 */
[----:B------:R-:W3:Y:S03]  /*1fd0*/  LDL R8, [R1+0x50] ;  /* 0x0000500001087983 */ /* 0x000ee60000100800 */
[----:B------:R-:W-:Y:S01]  /*1fe0*/  IMAD R3, R126, UR5, R3 ;  /* 0x000000057e037c24 */ /* 0x000fe2000f8e0203 */
[----:B------:R-:W4:Y:S01]  /*1ff0*/  LDL R12, [R1+0x4c] ;  /* 0x00004c00010c7983 */ /* 0x000f220000100800 */
[----:B------:R-:W-:Y:S01]  /*2000*/  IMAD R0, R20, R108, RZ ;  /* 0x0000006c14007224 */ /* 0x000fe200078e02ff */
[----:B------:R-:W-:Y:S01]  /*2010*/  ULDC.64 UR4, c[0x0][0x338] ;  /* 0x0000ce0000047ab9 */ /* 0x000fe20000000a00 */
[----:B------:R-:W-:Y:S01]  /*2020*/  IMAD.IADD R5, R5, 0x1, R3 ;  /* 0x0000000105057824 */ /* 0x000fe200078e0203 */
[----:B------:R-:W-:Y:S01]  /*2030*/  SEL R3, R13, RZ, P2 ;  /* 0x000000ff0d037207 */ /* 0x000fe20001000000 */
[----:B------:R-:W-:-:S02]  /*2040*/  IMAD R7, R22, R109, R0 ;  /* 0x0000006d16077224 */ /* 0x000fc400078e0200 */
[----:B-1----:R-:W-:Y:S02]  /*2050*/  VIADD R31, R22, 0x40 ;  /* 0x00000040161f7836 */ /* 0x002fe40000000000 */
[----:B------:R-:W-:Y:S02]  /*2060*/  IMAD R0, R6, UR4, RZ ;  /* 0x0000000406007c24 */ /* 0x000fe4000f8e02ff */
[----:B------:R-:W-:Y:S02]  /*2070*/  IMAD.IADD R3, R16, 0x1, R3 ;  /* 0x0000000110037824 */ /* 0x000fe400078e0203 */
[----:B------:R-:W-:Y:S02]  /*2080*/  IMAD.SHL.U32 R31, R31, 0x40, RZ ;  /* 0x000000401f1f7824 */ /* 0x000fe400078e00ff */
[C---:B------:R-:W-:Y:S01]  /*2090*/  IMAD R45, R103.reuse, UR5, R0 ;  /* 0x00000005672d7c24 */ /* 0x040fe2000f8e0200 */
[----:B------:R-:W-:Y:S01]  /*20a0*/  SHF.R.S32.HI R0, RZ, 0x1f, R3 ;  /* 0x0000001fff007819 */ /* 0x000fe20000011403 */
[----:B------:R-:W-:Y:S01]  /*20b0*/  IMAD.WIDE.U32 R102, R103, UR4, R4 ;  /* 0x0000000467667c25 */ /* 0x000fe2000f8e0004 */
[----:B------:R-:W-:Y:S01]  /*20c0*/  LOP3.LUT R31, R31, 0x1c0, RZ, 0xc0, !PT ;  /* 0x000001c01f1f7812 */ /* 0x000fe200078ec0ff */
[----:B------:R-:W-:Y:S01]  /*20d0*/  ULDC UR4, c[0x0][0x2f4] ;  /* 0x0000bd0000047ab9 */ /* 0x000fe20000000800 */
[----:B------:R-:W-:Y:S01]  /*20e0*/  LEA.HI R10, R0, R3, RZ, 0x3 ;  /* 0x00000003000a7211 */ /* 0x000fe200078f18ff */
[----:B0-----:R-:W-:-:S02]  /*20f0*/  IMAD R4, R20, R114, RZ ;  /* 0x0000007214047224 */ /* 0x001fc400078e02ff */
[----:B------:R-:W-:-:S04]  /*2100*/  IMAD.WIDE.U32 R110, R22, R114, R18 ;  /* 0x00000072166e7225 */ /* 0x000fc800078e0012 */
[C---:B------:R-:W-:Y:S01]  /*2110*/  IMAD R5, R22.reuse, R115, R4 ;  /* 0x0000007316057224 */ /* 0x040fe200078e0204 */
[----:B------:R-:W-:Y:S01]  /*2120*/  LOP3.LUT R4, R31, 0x38, R10, 0xf8, !PT ;  /* 0x000000381f047812 */ /* 0x000fe200078ef80a */
[----:B------:R-:W-:Y:S01]  /*2130*/  IMAD.WIDE.U32 R112, R22, R114, R16 ;  /* 0x0000007216707225 */ /* 0x000fe200078e0010 */
[----:B------:R-:W0:Y:S01]  /*2140*/  S2R R31, SR_TID.X ;  /* 0x00000000001f7919 */ /* 0x000e220000002100 */
[----:B------:R-:W-:Y:S02]  /*2150*/  LEA.HI R0, R0, R3, RZ, 0x6 ;  /* 0x0000000300007211 */ /* 0x000fe400078f30ff */
[C---:B------:R-:W-:Y:S01]  /*2160*/  SHF.L.U64.HI R117, R42.reuse, 0x5, R43 ;  /* 0x000000052a757819 */ /* 0x040fe2000001022b */
[----:B------:R-:W-:Y:S01]  /*2170*/  IMAD.SHL.U32 R116, R42, 0x20, RZ ;  /* 0x000000202a747824 */ /* 0x000fe200078e00ff */
[----:B------:R-:W-:Y:S01]  /*2180*/  SHF.R.S32.HI R3, RZ, 0x6, R0 ;  /* 0x00000006ff037819 */ /* 0x000fe20000011400 */
[C---:B------:R-:W-:Y:S02]  /*2190*/  VIADD R29, R22.reuse, 0xa0 ;  /* 0x000000a0161d7836 */ /* 0x040fe40000000000 */
[----:B------:R-:W-:-:S04]  /*21a0*/  IMAD.WIDE.U32 R104, R22, R108, R18 ;  /* 0x0000006c16687225 */ /* 0x000fc800078e0012 */
[----:B------:R-:W-:Y:S02]  /*21b0*/  IMAD R145, R3, 0x2c00, R26 ;  /* 0x00002c0003917824 */ /* 0x000fe400078e021a */
[----:B------:R-:W-:Y:S02]  /*21c0*/  VIADD R26, R22, 0x80 ;  /* 0x00000080161a7836 */ /* 0x000fe40000000000 */
[----:B------:R-:W-:Y:S02]  /*21d0*/  IMAD.SHL.U32 R9, R9, 0x40, RZ ;  /* 0x0000004009097824 */ /* 0x000fe400078e00ff */
[----:B------:R-:W-:Y:S02]  /*21e0*/  IMAD.SHL.U32 R26, R26, 0x40, RZ ;  /* 0x000000401a1a7824 */ /* 0x000fe400078e00ff */
[----:B------:R-:W-:Y:S01]  /*21f0*/  IMAD.SHL.U32 R32, R32, 0x40, RZ ;  /* 0x0000004020207824 */ /* 0x000fe200078e00ff */
[----:B------:R-:W-:Y:S01]  /*2200*/  LOP3.LUT R9, R9, 0x1c0, RZ, 0xc0, !PT ;  /* 0x000001c009097812 */ /* 0x000fe200078ec0ff */
[----:B------:R-:W-:Y:S01]  /*2210*/  IMAD.SHL.U32 R28, R28, 0x40, RZ ;  /* 0x000000401c1c7824 */ /* 0x000fe200078e00ff */
[----:B------:R-:W-:-:S02]  /*2220*/  LOP3.LUT R26, R26, 0x1c0, RZ, 0xc0, !PT ;  /* 0x000001c01a1a7812 */ /* 0x000fc400078ec0ff */
[----:B------:R-:W-:Y:S02]  /*2230*/  SHF.R.U32.HI R9, RZ, 0x3, R9 ;  /* 0x00000003ff097819 */ /* 0x000fe40000011609 */
[----:B------:R-:W-:Y:S01]  /*2240*/  SHF.R.U32.HI R165, RZ, 0x3, R26 ;  /* 0x00000003ffa57819 */ /* 0x000fe2000001161a */
[----:B0-----:R-:W-:Y:S01]  /*2250*/  VIADD R31, R31, 0xffffff80 ;  /* 0xffffff801f1f7836 */ /* 0x001fe20000000000 */
[----:B------:R-:W-:Y:S02]  /*2260*/  LOP3.LUT R6, R26, 0x38, R10, 0xf8, !PT ;  /* 0x000000381a067812 */ /* 0x000fe400078ef80a */
[----:B------:R-:W-:Y:S02]  /*2270*/  LOP3.LUT R32, R32, 0x1c0, RZ, 0xc0, !PT ;  /* 0x000001c020207812 */ /* 0x000fe400078ec0ff */
[----:B------:R-:W-:Y:S02]  /*2280*/  LOP3.LUT R28, R28, 0x1c0, RZ, 0xc0, !PT ;  /* 0x000001c01c1c7812 */ /* 0x000fe400078ec0ff */
[----:B------:R-:W-:-:S02]  /*2290*/  SHF.R.S32.HI R26, RZ, 0x1f, R31 ;  /* 0x0000001fff1a7819 */ /* 0x000fc4000001141f */
[----:B------:R-:W-:Y:S02]  /*22a0*/  LOP3.LUT R4, R4, R9, RZ, 0x3c, !PT ;  /* 0x0000000904047212 */ /* 0x000fe400078e3cff */
[----:B------:R-:W-:Y:S02]  /*22b0*/  LOP3.LUT R0, R32, 0x38, R10, 0xf8, !PT ;  /* 0x0000003820007812 */ /* 0x000fe400078ef80a */
[----:B------:R-:W-:Y:S02]  /*22c0*/  SHF.R.U32.HI R28, RZ, 0x3, R28 ;  /* 0x00000003ff1c7819 */ /* 0x000fe4000001161c */
[----:B------:R-:W-:Y:S01]  /*22d0*/  LEA.HI R26, R26, R31, RZ, 0x6 ;  /* 0x0000001f1a1a7211 */ /* 0x000fe200078f30ff */
[----:B------:R-:W-:Y:S02]  /*22e0*/  IMAD.IADD R111, R111, 0x1, R5 ;  /* 0x000000016f6f7824 */ /* 0x000fe400078e0205 */
[----:B------:R-:W-:Y:S01]  /*22f0*/  IMAD.IADD R113, R5, 0x1, R113 ;  /* 0x0000000105717824 */ /* 0x000fe200078e0271 */
[----:B------:R-:W-:Y:S01]  /*2300*/  LOP3.LUT R5, R0, R28, RZ, 0x3c, !PT ;  /* 0x0000001c00057212 */ /* 0x000fe200078e3cff */
[----:B------:R-:W-:Y:S01]  /*2310*/  IMAD.IADD R145, R145, 0x1, R4 ;  /* 0x0000000191917824 */ /* 0x000fe200078e0204 */
[----:B------:R-:W-:Y:S01]  /*2320*/  LOP3.LUT R0, R10, 0x38, RZ, 0xc0, !PT ;  /* 0x000000380a007812 */ /* 0x000fe200078ec0ff */
[----:B------:R-:W-:-:S02]  /*2330*/  IMAD.SHL.U32 R26, R26, 0x8, RZ ;  /* 0x000000081a1a7824 */ /* 0x000fc400078e00ff */
[----:B------:R-:W-:-:S03]  /*2340*/  IMAD.SHL.U32 R28, R22, 0x40, RZ ;  /* 0x00000040161c7824 */ /* 0x000fc600078e00ff */
[----:B------:R-:W-:Y:S02]  /*2350*/  LOP3.LUT R26, R26, 0xfffffe00, RZ, 0xc0, !PT ;  /* 0xfffffe001a1a7812 */ /* 0x000fe400078ec0ff */
[----:B------:R-:W-:Y:S02]  /*2360*/  LOP3.LUT R0, R0, 0x1c0, R28, 0xf8, !PT ;  /* 0x000001c000007812 */ /* 0x000fe400078ef81c */
[----:B-----5:R-:W-:Y:S01]  /*2370*/  SHF.R.S32.HI R9, RZ, 0x1f, R148 ;  /* 0x0000001fff097819 */ /* 0x020fe20000011494 */
[C---:B------:R-:W-:Y:S02]  /*2380*/  IMAD R147, R3.reuse, 0x2c00, R26 ;  /* 0x00002c0003937824 */ /* 0x040fe400078e021a */
[----:B------:R-:W-:Y:S02]  /*2390*/  IMAD R144, R3, 0x2c00, R14 ;  /* 0x00002c0003907824 */ /* 0x000fe400078e020e */
[C---:B------:R-:W-:Y:S01]  /*23a0*/  IMAD.WIDE.U32 R158, R22.reuse, R42, R116 ;  /* 0x0000002a169e7225 */ /* 0x040fe200078e0074 */
[----:B------:R-:W-:-:S02]  /*23b0*/  IADD3 R118, P0, R22, R119, RZ ;  /* 0x0000007716767210 */ /* 0x000fc40007f1e0ff */
[----:B------:R-:W-:-:S03]  /*23c0*/  IADD3 R126, P1, R116, R158, RZ ;  /* 0x0000009e747e7210 */ /* 0x000fc60007f3e0ff */
[----:B------:R-:W-:Y:S01]  /*23d0*/  IMAD.X R119, R20, 0x1, R15, P0 ;  /* 0x0000000114777824 */ /* 0x000fe200000e060f */
[----:B------:R-:W-:Y:S01]  /*23e0*/  IADD3 R128, P0, R126, R116, RZ ;  /* 0x000000747e807210 */ /* 0x000fe20007f1e0ff */
[----:B------:R-:W-:Y:S02]  /*23f0*/  IMAD.SHL.U32 R29, R29, 0x40, RZ ;  /* 0x000000401d1d7824 */ /* 0x000fe400078e00ff */
[----:B------:R-:W-:-:S03]  /*2400*/  IMAD.WIDE.U32 R106, R22, R108, R16 ;  /* 0x0000006c166a7225 */ /* 0x000fc600078e0010 */
[----:B------:R-:W-:Y:S01]  /*2410*/  LOP3.LUT R29, R29, 0x1c0, RZ, 0xc0, !PT ;  /* 0x000001c01d1d7812 */ /* 0x000fe200078ec0ff */
[----:B------:R-:W-:-:S03]  /*2420*/  IMAD.WIDE.U32 R120, R22, R42, R16 ;  /* 0x0000002a16787225 */ /* 0x000fc600078e0010 */
[----:B------:R-:W-:Y:S01]  /*2430*/  SHF.R.U32.HI R164, RZ, 0x3, R29 ;  /* 0x00000003ffa47819 */ /* 0x000fe2000001161d */
[----:B------:R-:W-:Y:S02]  /*2440*/  IMAD.IADD R105, R105, 0x1, R7 ;  /* 0x0000000169697824 */ /* 0x000fe400078e0207 */
[----:B------:R-:W-:Y:S01]  /*2450*/  IMAD.IADD R107, R7, 0x1, R107 ;  /* 0x00000001076b7824 */ /* 0x000fe200078e026b */
[----:B------:R-:W-:Y:S01]  /*2460*/  LOP3.LUT R7, R29, 0x38, R10, 0xf8, !PT ;  /* 0x000000381d077812 */ /* 0x000fe200078ef80a */
[----:B------:R-:W-:Y:S01]  /*2470*/  IMAD.IADD R14, R101, 0x1, R11 ;  /* 0x00000001650e7824 */ /* 0x000fe200078e020b */
[C-C-:B------:R-:W-:Y:S01]  /*2480*/  SHF.L.U64.HI R141, R42.reuse, 0x6, R43.reuse ;  /* 0x000000062a8d7819 */ /* 0x140fe2000001022b */
[----:B------:R-:W-:Y:S01]  /*2490*/  IMAD R41, R43, 0xb0, RZ ;  /* 0x000000b02b297824 */ /* 0x000fe200078e02ff */
[----:B------:R-:W-:Y:S01]  /*24a0*/  SHF.L.U64.HI R132, R42, 0x7, R43 ;  /* 0x000000072a847819 */ /* 0x000fe2000001022b */
[----:B------:R-:W-:Y:S01]  /*24b0*/  IMAD.SHL.U32 R37, R108, 0x20, RZ ;  /* 0x000000206c257824 */ /* 0x000fe200078e00ff */
[----:B------:R-:W-:Y:S01]  /*24c0*/  LOP3.LUT R6, R6, R165, RZ, 0x3c, !PT ;  /* 0x000000a506067212 */ /* 0x000fe200078e3cff */
[C---:B------:R-:W-:Y:S01]  /*24d0*/  IMAD.SHL.U32 R36, R108.reuse, 0x40, RZ ;  /* 0x000000406c247824 */ /* 0x040fe200078e00ff */
[----:B------:R-:W-:Y:S01]  /*24e0*/  LOP3.LUT R7, R7, R164, RZ, 0x3c, !PT ;  /* 0x000000a407077212 */ /* 0x000fe200078e3cff */
[C---:B------:R-:W-:Y:S01]  /*24f0*/  IMAD.SHL.U32 R35, R108.reuse, 0x80, RZ ;  /* 0x000000806c237824 */ /* 0x040fe200078e00ff */
[----:B------:R-:W-:Y:S01]  /*2500*/  SHF.L.U64.HI R40, R108, 0x5, R109 ;  /* 0x000000056c287819 */ /* 0x000fe2000001026d */
[----:B------:R-:W-:Y:S01]  /*2510*/  IMAD.WIDE.U32 R104, R148, R108, R104 ;  /* 0x0000006c94687225 */ /* 0x000fe200078e0068 */
[----:B------:R-:W-:-:S02]  /*2520*/  SHF.L.U64.HI R39, R108, 0x6, R109 ;  /* 0x000000066c277819 */ /* 0x000fc4000001026d */
[----:B------:R-:W-:Y:S01]  /*2530*/  SHF.L.U64.HI R38, R108, 0x7, R109 ;  /* 0x000000076c267819 */ /* 0x000fe2000001026d */
[----:B------:R-:W-:Y:S01]  /*2540*/  IMAD.WIDE.U32 R106, R148, R108, R106 ;  /* 0x0000006c946a7225 */ /* 0x000fe200078e006a */
[C-C-:B------:R-:W-:Y:S02]  /*2550*/  SHF.L.U64.HI R34, R114.reuse, 0x5, R115.reuse ;  /* 0x0000000572227819 */ /* 0x140fe40000010273 */
[C-C-:B------:R-:W-:Y:S01]  /*2560*/  SHF.L.U64.HI R33, R114.reuse, 0x6, R115.reuse ;  /* 0x0000000672217819 */ /* 0x140fe20000010273 */
[----:B------:R-:W-:Y:S01]  /*2570*/  IMAD R135, R115, 0xb0, RZ ;  /* 0x000000b073877824 */ /* 0x000fe200078e02ff */
[C---:B------:R-:W-:Y:S01]  /*2580*/  SHF.L.U64.HI R32, R114.reuse, 0x7, R115 ;  /* 0x0000000772207819 */ /* 0x040fe20000010273 */
[C---:B------:R-:W-:Y:S02]  /*2590*/  IMAD.SHL.U32 R31, R114.reuse, 0x20, RZ ;  /* 0x00000020721f7824 */ /* 0x040fe400078e00ff */
[C---:B------:R-:W-:Y:S02]  /*25a0*/  IMAD.SHL.U32 R30, R114.reuse, 0x40, RZ ;  /* 0x00000040721e7824 */ /* 0x040fe400078e00ff */
[----:B------:R-:W-:-:S02]  /*25b0*/  IMAD.SHL.U32 R29, R114, 0x80, RZ ;  /* 0x00000080721d7824 */ /* 0x000fc400078e00ff */
[----:B------:R-:W-:-:S04]  /*25c0*/  IMAD.WIDE.U32 R110, R148, R114, R110 ;  /* 0x00000072946e7225 */ /* 0x000fc800078e006e */
[----:B------:R-:W-:-:S04]  /*25d0*/  IMAD.WIDE.U32 R112, R148, R114, R112 ;  /* 0x0000007294707225 */ /* 0x000fc800078e0070 */
[----:B------:R-:W-:-:S04]  /*25e0*/  IMAD.WIDE.U32 R156, R42, 0xb0, RZ ;  /* 0x000000b02a9c7825 */ /* 0x000fc800078e00ff */
[----:B------:R-:W-:Y:S02]  /*25f0*/  VIADD R162, R21, 0x8 ;  /* 0x0000000815a27836 */ /* 0x000fe40000000000 */
[----:B------:R-:W-:Y:S02]  /*2600*/  IMAD.IADD R41, R157, 0x1, R41 ;  /* 0x000000019d297824 */ /* 0x000fe400078e0229 */
[----:B--2---:R-:W-:Y:S02]  /*2610*/  IMAD R146, R3, 0x2c00, R27 ;  /* 0x00002c0003927824 */ /* 0x004fe400078e021b */
[----:B------:R-:W-:-:S04]  /*2620*/  VIADD R27, R22, 0x60 ;  /* 0x00000060161b7836 */ /* 0x000fc80000000000 */
[----:B------:R-:W-:-:S05]  /*2630*/  IMAD.SHL.U32 R27, R27, 0x40, RZ ;  /* 0x000000401b1b7824 */ /* 0x000fca00078e00ff */
[----:B------:R-:W-:-:S04]  /*2640*/  LOP3.LUT R27, R27, 0x1c0, RZ, 0xc0, !PT ;  /* 0x000001c01b1b7812 */ /* 0x000fc800078ec0ff */
[----:B------:R-:W-:Y:S01]  /*2650*/  LOP3.LUT R4, R27, 0x38, R10, 0xf8, !PT ;  /* 0x000000381b047812 */ /* 0x000fe200078ef80a */
[----:B---3--:R-:W-:Y:S02]  /*2660*/  IMAD R143, R3, 0x2c00, R8 ;  /* 0x00002c00038f7824 */ /* 0x008fe400078e0208 */
[C---:B------:R-:W-:Y:S02]  /*2670*/  IMAD.SHL.U32 R8, R22.reuse, 0x40, RZ ;  /* 0x0000004016087824 */ /* 0x040fe400078e00ff */
[----:B------:R-:W-:-:S03]  /*2680*/  VIADD R27, R22, 0x60 ;  /* 0x00000060161b7836 */ /* 0x000fc60000000000 */
[----:B------:R-:W-:Y:S01]  /*2690*/  LOP3.LUT R8, R8, 0x1c0, RZ, 0xc0, !PT ;  /* 0x000001c008087812 */ /* 0x000fe200078ec0ff */
[----:B------:R-:W-:-:S03]  /*26a0*/  IMAD.SHL.U32 R27, R27, 0x40, RZ ;  /* 0x000000401b1b7824 */ /* 0x000fc600078e00ff */
[----:B------:R-:W-:Y:S02]  /*26b0*/  SHF.R.U32.HI R8, RZ, 0x3, R8 ;  /* 0x00000003ff087819 */ /* 0x000fe40000011608 */
[----:B------:R-:W-:Y:S02]  /*26c0*/  LOP3.LUT R27, R27, 0x1c0, RZ, 0xc0, !PT ;  /* 0x000001c01b1b7812 */ /* 0x000fe400078ec0ff */
[----:B------:R-:W-:Y:S02]  /*26d0*/  LOP3.LUT R0, R0, R8, RZ, 0x3c, !PT ;  /* 0x0000000800007212 */ /* 0x000fe400078e3cff */
[----:B------:R-:W-:-:S03]  /*26e0*/  SHF.R.U32.HI R27, RZ, 0x3, R27 ;  /* 0x00000003ff1b7819 */ /* 0x000fc6000001161b */
[----:B------:R-:W-:Y:S02]  /*26f0*/  IMAD.IADD R147, R147, 0x1, R0 ;  /* 0x0000000193937824 */ /* 0x000fe400078e0200 */
[----:B------:R-:W-:Y:S02]  /*2700*/  IMAD R0, R9, R108, RZ ;  /* 0x0000006c09007224 */ /* 0x000fe400078e02ff */
[----:B------:R-:W-:Y:S01]  /*2710*/  IMAD.IADD R146, R146, 0x1, R5 ;  /* 0x0000000192927824 */ /* 0x000fe200078e0205 */
[----:B------:R-:W-:Y:S01]  /*2720*/  LOP3.LUT R5, R4, R27, RZ, 0x3c, !PT ;  /* 0x0000001b04057212 */ /* 0x000fe200078e3cff */
[----:B----4-:R-:W-:Y:S02]  /*2730*/  IMAD R142, R3, 0x2c00, R12 ;  /* 0x00002c00038e7824 */ /* 0x010fe400078e020c */
[----:B------:R-:W-:Y:S02]  /*2740*/  VIADD R3, R22, 0xa0 ;  /* 0x000000a016037836 */ /* 0x000fe40000000000 */
[----:B------:R-:W-:-:S02]  /*2750*/  IMAD R27, R148, R109, R0 ;  /* 0x0000006d941b7224 */ /* 0x000fc400078e0200 */
[----:B------:R-:W-:Y:S01]  /*2760*/  IMAD R0, R20, R42, RZ ;  /* 0x0000002a14007224 */ /* 0x000fe200078e02ff */
[----:B------:R-:W-:-:S03]  /*2770*/  SHF.R.S32.HI R149, RZ, 0x1f, R3 ;  /* 0x0000001fff957819 */ /* 0x000fc60000011403 */
[----:B------:R-:W-:-:S04]  /*2780*/  IMAD R3, R22, R43, R0 ;  /* 0x0000002b16037224 */ /* 0x000fc800078e0200 */
[----:B------:R-:W-:-:S05]  /*2790*/  IMAD.IADD R123, R3, 0x1, R159 ;  /* 0x00000001037b7824 */ /* 0x000fca00078e029f */
[----:B------:R-:W-:-:S05]  /*27a0*/  IADD3.X R124, R123, R117, RZ, P1, !PT ;  /* 0x000000757b7c7210 */ /* 0x000fca0000ffe4ff */
[--C-:B------:R-:W-:Y:S01]  /*27b0*/  IMAD.X R127, R124, 0x1, R117.reuse, P0 ;  /* 0x000000017c7f7824 */ /* 0x100fe200000e0675 */
[----:B------:R-:W-:Y:S01]  /*27c0*/  IADD3 R130, P0, R128, R116, RZ ;  /* 0x0000007480827210 */ /* 0x000fe20007f1e0ff */
[C---:B------:R-:W-:Y:S02]  /*27d0*/  VIADD R4, R22.reuse, 0x20 ;  /* 0x0000002016047836 */ /* 0x040fe40000000000 */
[----:B------:R-:W-:Y:S02]  /*27e0*/  VIADD R12, R22, 0x40 ;  /* 0x00000040160c7836 */ /* 0x000fe40000000000 */
[----:B------:R-:W-:Y:S01]  /*27f0*/  IMAD.X R129, R127, 0x1, R117, P0 ;  /* 0x000000017f817824 */ /* 0x000fe200000e0675 */
[----:B------:R-:W-:Y:S01]  /*2800*/  IADD3 R15, P0, R100, R120, RZ ;  /* 0x00000078640f7210 */ /* 0x000fe20007f1e0ff */
[----:B------:R-:W-:Y:S02]  /*2810*/  IMAD R9, R9, R114, RZ ;  /* 0x0000007209097224 */ /* 0x000fe400078e02ff */
[----:B------:R-:W-:Y:S01]  /*2820*/  IMAD.IADD R122, R121, 0x1, R3 ;  /* 0x00000001797a7824 */ /* 0x000fe200078e0203 */
[----:B------:R-:W-:Y:S01]  /*2830*/  SHF.R.S32.HI R155, RZ, 0x1f, R4 ;  /* 0x0000001fff9b7819 */ /* 0x000fe20000011404 */
[----:B------:R-:W-:Y:S01]  /*2840*/  IMAD.IADD R144, R144, 0x1, R5 ;  /* 0x0000000190907824 */ /* 0x000fe200078e0205 */
[----:B------:R-:W-:Y:S01]  /*2850*/  SHF.R.S32.HI R154, RZ, 0x1f, R12 ;  /* 0x0000001fff9a7819 */ /* 0x000fe2000001140c */
[----:B------:R-:W-:Y:S01]  /*2860*/  VIADD R8, R22, 0x60 ;  /* 0x0000006016087836 */ /* 0x000fe20000000000 */
[----:B------:R-:W-:Y:S01]  /*2870*/  IADD3 R134, P2, R130, R116, RZ ;  /* 0x0000007482867210 */ /* 0x000fe20007f5e0ff */
[----:B------:R-:W-:Y:S01]  /*2880*/  IMAD.SHL.U32 R43, R13, 0x2, RZ ;  /* 0x000000020d2b7824 */ /* 0x000fe200078e00ff */
[----:B------:R-:W-:Y:S01]  /*2890*/  IADD3 R13, P3, R100, 0x40, RZ ;  /* 0x00000040640d7810 */ /* 0x000fe20007f7e0ff */
[----:B------:R-:W-:Y:S01]  /*28a0*/  IMAD R5, R109, 0xb0, RZ ;  /* 0x000000b06d057824 */ /* 0x000fe200078e02ff */
[----:B------:R-:W-:Y:S01]  /*28b0*/  IADD3 R12, P4, R15, 0x40, RZ ;  /* 0x000000400f0c7810 */ /* 0x000fe20007f9e0ff */
[----:B------:R-:W-:Y:S01]  /*28c0*/  IMAD R9, R148, R115, R9 ;  /* 0x0000007394097224 */ /* 0x000fe200078e0209 */
[----:B------:R-:W-:Y:S01]  /*28d0*/  LOP3.LUT R20, R10, 0xfffffff8, RZ, 0xc0, !PT ;  /* 0xfffffff80a147812 */ /* 0x000fe200078ec0ff */
[----:B------:R-:W-:-:S02]  /*28e0*/  VIADD R4, R22, 0x80 ;  /* 0x0000008016047836 */ /* 0x000fc40000000000 */
[----:B------:R-:W-:Y:S01]  /*28f0*/  IMAD.WIDE.U32 R108, R108, 0xb0, RZ ;  /* 0x000000b06c6c7825 */ /* 0x000fe200078e00ff */
[----:B------:R-:W-:-:S03]  /*2900*/  SHF.R.S32.HI R153, RZ, 0x1f, R8 ;  /* 0x0000001fff997819 */ /* 0x000fc60000011408 */
[----:B------:R-:W-:-:S04]  /*2910*/  IMAD.WIDE.U32 R114, R114, 0xb0, RZ ;  /* 0x000000b072727825 */ /* 0x000fc800078e00ff */
[----:B------:R-:W-:Y:S01]  /*2920*/  IMAD.X R11, R122, 0x1, R14, P0 ;  /* 0x000000017a0b7824 */ /* 0x000fe200000e060e */
[----:B------:R-:W-:Y:S01]  /*2930*/  SHF.R.S32.HI R152, RZ, 0x1f, R4 ;  /* 0x0000001fff987819 */ /* 0x000fe20000011404 */
[----:B------:R-:W-:Y:S01]  /*2940*/  IMAD.IADD R143, R143, 0x1, R6 ;  /* 0x000000018f8f7824 */ /* 0x000fe200078e0206 */
[----:B------:R-:W-:Y:S01]  /*2950*/  ISETP.GE.AND P0, PT, R16, UR4, PT ;  /* 0x0000000410007c0c */ /* 0x000fe2000bf06270 */
[----:B------:R-:W-:Y:S01]  /*2960*/  IMAD.IADD R142, R142, 0x1, R7 ;  /* 0x000000018e8e7824 */ /* 0x000fe200078e0207 */
[----:B------:R-:W-:Y:S01]  /*2970*/  ISETP.GE.AND P1, PT, R221, UR4, PT ;  /* 0x00000004dd007c0c */ /* 0x000fe2000bf26270 */
[----:B------:R-:W-:Y:S01]  /*2980*/  IMAD.IADD R28, R105, 0x1, R27 ;  /* 0x00000001691c7824 */ /* 0x000fe200078e021b */
[----:B------:R-:W-:Y:S01]  /*2990*/  SHF.R.S32.HI R10, RZ, 0x3, R10 ;  /* 0x00000003ff0a7819 */ /* 0x000fe2000001140a */
[----:B------:R-:W-:Y:S02]  /*29a0*/  IMAD.IADD R26, R111, 0x1, R9 ;  /* 0x000000016f1a7824 */ /* 0x000fe400078e0209 */
[----:B------:R-:W-:Y:S01]  /*29b0*/  IMAD.IADD R21, R9, 0x1, R113 ;  /* 0x0000000109157824 */ /* 0x000fe200078e0271 */
[----:B------:R-:W-:Y:S01]  /*29c0*/  SHF.R.S32.HI R9, RZ, 0x1f, R20 ;  /* 0x0000001fff097819 */ /* 0x000fe20000011414 */
[----:B------:R-:W-:-:S02]  /*29d0*/  IMAD.IADD R140, R109, 0x1, R5 ;  /* 0x000000016d8c7824 */ /* 0x000fc400078e0205 */
[----:B------:R-:W-:Y:S02]  /*29e0*/  IMAD.IADD R135, R115, 0x1, R135 ;  /* 0x0000000173877824 */ /* 0x000fe400078e0287 */
[----:B------:R-:W-:Y:S02]  /*29f0*/  IMAD.IADD R27, R27, 0x1, R107 ;  /* 0x000000011b1b7824 */ /* 0x000fe400078e026b */
[----:B------:R-:W-:Y:S02]  /*2a00*/  IMAD.X R133, R129, 0x1, R117, P2 ;  /* 0x0000000181857824 */ /* 0x000fe400010e0675 */
[----:B------:R-:W-:Y:S02]  /*2a10*/  IMAD.X R8, RZ, RZ, R14, P3 ;  /* 0x000000ffff087224 */ /* 0x000fe400018e060e */
[----:B------:R-:W-:Y:S02]  /*2a20*/  IMAD.X R7, RZ, RZ, R11, P4 ;  /* 0x000000ffff077224 */ /* 0x000fe400020e060b */
[----:B------:R-:W-:Y:S01]  /*2a30*/  IMAD.IADD R6, R103, 0x1, R45 ;  /* 0x0000000167067824 */ /* 0x000fe200078e022d */
[----:B------:R-:W-:Y:S06]  /*2a40*/  @!P6 BAR.SYNC.DEFER_BLOCKING 0x9, 0x100 ;  /* 0x024400000000eb1d */ /* 0x000fec0000010000 */
.L_x_735:
[----:B--2---:R-:W2:Y:S01]  /*2a50*/  LDL R0, [R1+0x34] ;  /* 0x0000340001007983 */ /* 0x004ea20000100800 */
[----:B0-----:R-:W0:Y:S03]  /*2a60*/  LDC R84, c[0x0][0x3f4] ;  /* 0x0000fd00ff547b82 */ /* 0x001e260000000800 */
[----:B---34-:R-:W3:Y:S01]  /*2a70*/  LDL.LU R51, [R1+0x4] ;  /* 0x0000040001337983 */ /* 0x018ee20000300800 */
[----:B------:R-:W-:Y:S01]  /*2a80*/  VIADD R24, R24, 0xffffffff ;  /* 0xffffffff18187836 */ /* 0x000fe20000000000 */
[----:B------:R-:W-:Y:S05]  /*2a90*/  YIELD ;  /* 0x0000000000007946 */ /* 0x000fea0003800000 */
[----:B------:R-:W-:Y:S01]  /*2aa0*/  ISETP.GT.AND P3, PT, R24, R131, PT ;  /* 0x000000831800720c */ /* 0x000fe20003f64270 */
[----:B------:R-:W-:Y:S01]  /*2ab0*/  BSSY B0, `(.L_x_612) ;  /* 0x0000928000007945 */ /* 0x000fe20003800000 */
[----:B0-----:R-:W-:Y:S01]  /*2ac0*/  ISETP.GE.AND P2, PT, R84, 0x1, PT ;  /* 0x000000015400780c */ /* 0x001fe20003f46270 */
[----:B--2---:R-:W-:Y:S01]  /*2ad0*/  IMAD R5, R23, 0x5800, R0 ;  /* 0x0000580017057824 */ /* 0x004fe200078e0200 */
[----:B---3--:R-:W-:-:S03]  /*2ae0*/  LOP3.LUT R51, R51, 0xffffffef, RZ, 0xc0, !PT ;  /* 0xffffffef33337812 */ /* 0x008fc600078ec0ff */
[----:B------:R-:W-:-:S06]  /*2af0*/  IMAD R5, R5, 0x2, R2 ;  /* 0x0000000205057824 */ /* 0x000fcc00078e0202 */
[----:B------:R-:W-:-:S05]  /*2b00*/  @P3 LOP3.LUT R51, R51, 0x10, RZ, 0xfc, !PT ;  /* 0x0000001033333812 */ /* 0x000fca00078efcff */
[----:B------:R0:W-:Y:S01]  /*2b10*/  STL [R1+0x4], R51 ;  /* 0x0000043301007387 */ /* 0x0001e20000100800 */
[----:B------:R-:W-:Y:S05]  /*2b20*/  @!P2 BRA `(.L_x_613) ;  /* 0x000000880028a947 */ /* 0x000fea0003800000 */
[----:B------:R-:W-:Y:S01]  /*2b30*/  ULDC.U8 UR4, c[0x0][0x410] ;  /* 0x0001040000047ab9 */ /* 0x000fe20000000000 */
[----:B------:R-:W-:Y:S01]  /*2b40*/  SHF.R.S32.HI R3, RZ, 0x1f, R24 ;  /* 0x0000001fff037819 */ /* 0x000fe20000011418 */
[-C--:B------:R-:W-:Y:S01]  /*2b50*/  IMAD R4, R140, R24.reuse, RZ ;  /* 0x000000188c047224 */ /* 0x080fe200078e02ff */
[----:B------:R-:W-:Y:S01]  /*2b60*/  ISETP.NE.AND P2, PT, RZ, UR4, PT ;  /* 0x00000004ff007c0c */ /* 0x000fe2000bf45270 */
[-C--:B------:R-:W-:Y:S02]  /*2b70*/  IMAD R0, R41, R24.reuse, RZ ;  /* 0x0000001829007224 */ /* 0x080fe400078e02ff */
[----:B------:R-:W-:Y:S02]  /*2b80*/  IMAD R44, R135, R24, RZ ;  /* 0x00000018872c7224 */ /* 0x000fe400078e02ff */
[----:B------:R-:W-:Y:S02]  /*2b90*/  IMAD R47, R3, R108, R4 ;  /* 0x0000006c032f7224 */ /* 0x000fe400078e0204 */
[----:B------:R-:W-:-:S02]  /*2ba0*/  IMAD R4, R24, -0xb0, R25 ;  /* 0xffffff5018047824 */ /* 0x000fc400078e0219 */
[C---:B------:R-:W-:Y:S02]  /*2bb0*/  IMAD R45, R3.reuse, R156, R0 ;  /* 0x0000009c032d7224 */ /* 0x040fe400078e0200 */
[----:B------:R-:W-:Y:S01]  /*2bc0*/  IMAD R49, R3, R114, R44 ;  /* 0x0000007203317224 */ /* 0x000fe200078e022c */
[----:B------:R-:W-:Y:S01]  /*2bd0*/  VIMNMX R4, R4, 0xb0, PT ;  /* 0x000000b004047848 */ /* 0x000fe20003fe0100 */
[----:B------:R-:W-:-:S04]  /*2be0*/  IMAD.WIDE.U32 R136, R156, R24, RZ ;  /* 0x000000189c887225 */ /* 0x000fc800078e00ff */
[----:B------:R-:W-:-:S04]  /*2bf0*/  IMAD.WIDE.U32 R96, R108, R24, RZ ;  /* 0x000000186c607225 */ /* 0x000fc800078e00ff */
[----:B------:R-:W-:-:S04]  /*2c00*/  IMAD.WIDE.U32 R94, R114, R24, RZ ;  /* 0x00000018725e7225 */ /* 0x000fc800078e00ff */
[----:B------:R-:W-:Y:S02]  /*2c10*/  IMAD.IADD R92, R137, 0x1, R45 ;  /* 0x00000001895c7824 */ /* 0x000fe400078e022d */
[----:B------:R-:W-:Y:S02]  /*2c20*/  IMAD.IADD R3, R97, 0x1, R47 ;  /* 0x0000000161037824 */ /* 0x000fe400078e022f */
[----:B------:R-:W-:Y:S01]  /*2c30*/  IMAD.IADD R0, R95, 0x1, R49 ;  /* 0x000000015f007824 */ /* 0x000fe200078e0231 */
[----:B------:R-:W-:Y:S06]  /*2c40*/  @!P2 BRA `(.L_x_614) ;  /* 0x00000040008ca947 */ /* 0x000fec0003800000 */
[----:B------:R-:W-:Y:S01]  /*2c50*/  ISETP.GE.AND P3, PT, R22, R4, PT ;  /* 0x000000041600720c */ /* 0x000fe20003f66270 */
[----:B------:R-:W-:Y:S01]  /*2c60*/  BSSY B1, `(.L_x_615) ;  /* 0x000001c000017945 */ /* 0x000fe20003800000 */
[----:B------:R-:W-:Y:S02]  /*2c70*/  CS2R R80, SRZ ;  /* 0x0000000000507805 */ /* 0x000fe4000001ff00 */
[----:B------:R-:W-:Y:S02]  /*2c80*/  CS2R R90, SRZ ;  /* 0x00000000005a7805 */ /* 0x000fe4000001ff00 */
[----:B------:R-:W-:Y:S02]  /*2c90*/  CS2R R138, SRZ ;  /* 0x00000000008a7805 */ /* 0x000fe4000001ff00 */
[----:B------:R-:W-:Y:S02]  /*2ca0*/  CS2R R98, SRZ ;  /* 0x0000000000627805 */ /* 0x000fe4000001ff00 */
[----:B------:R-:W-:-:S03]  /*2cb0*/  CS2R R150, SRZ ;  /* 0x0000000000967805 */ /* 0x000fc6000001ff00 */
[----:B------:R-:W-:Y:S05]  /*2cc0*/  @P3 BRA `(.L_x_616) ;  /* 0x0000000000543947 */ /* 0x000fea0003800000 */
[----:B------:R-:W-:Y:S01]  /*2cd0*/  IADD3 R45, P2, R104, R96, RZ ;  /* 0x00000060682d7210 */ /* 0x000fe20007f5e0ff */
[----:B------:R-:W-:Y:S01]  /*2ce0*/  ULDC.64 UR4, c[0x0][0x3e8] ;  /* 0x0000fa0000047ab9 */ /* 0x000fe20000000a00 */
[----:B------:R-:W-:Y:S02]  /*2cf0*/  CS2R R138, SRZ ;  /* 0x00000000008a7805 */ /* 0x000fe4000001ff00 */
[----:B------:R-:W-:Y:S01]  /*2d00*/  CS2R R150, SRZ ;  /* 0x0000000000967805 */ /* 0x000fe2000001ff00 */
[----:B------:R-:W-:Y:S01]  /*2d10*/  ULDC.64 UR6, c[0x0][0x208] ;  /* 0x0000820000067ab9 */ /* 0x000fe20000000a00 */
[----:B------:R-:W-:Y:S01]  /*2d20*/  IMAD.X R46, R3, 0x1, R28, P2 ;  /* 0x00000001032e7824 */ /* 0x000fe200010e061c */
[----:B------:R-:W-:-:S04]  /*2d30*/  LEA R44, P2, R45, UR4, 0x1 ;  /* 0x000000042d2c7c11 */ /* 0x000fc8000f8408ff */
[----:B------:R-:W-:Y:S01]  /*2d40*/  LEA.HI.X R45, R45, UR5, R46, 0x1, P2 ;  /* 0x000000052d2d7c11 */ /* 0x000fe200090f0c2e */
[----:B------:R-:W-:Y:S01]  /*2d50*/  ULDC.64 UR4, c[0x0][0x400] ;  /* 0x0001000000047ab9 */ /* 0x000fe20000000a00 */
[----:B------:R-:W-:-:S05]  /*2d60*/  IADD3 R47, P2, R110, R94, RZ ;  /* 0x0000005e6e2f7210 */ /* 0x000fca0007f5e0ff */
[----:B------:R-:W-:Y:S01]  /*2d70*/  IMAD.X R48, R0, 0x1, R26, P2 ;  /* 0x0000000100307824 */ /* 0x000fe200010e061a */
[----:B------:R-:W-:-:S04]  /*2d80*/  LEA R46, P2, R47, UR4, 0x1 ;  /* 0x000000042f2e7c11 */ /* 0x000fc8000f8408ff */
[----:B------:R-:W-:Y:S02]  /*2d90*/  LEA.HI.X R47, R47, UR5, R48, 0x1, P2 ;  /* 0x000000052f2f7c11 */ /* 0x000fe400090f0c30 */
[----:B------:R-:W-:Y:S02]  /*2da0*/  ISETP.GE.AND P2, PT, R18, R84, PT ;  /* 0x000000541200720c */ /* 0x000fe40003f46270 */
[----:B------:R-:W-:Y:S02]  /*2db0*/  CS2R R90, SRZ ;  /* 0x00000000005a7805 */ /* 0x000fe4000001ff00 */
[----:B------:R-:W-:-:S09]  /*2dc0*/  CS2R R98, SRZ ;  /* 0x0000000000627805 */ /* 0x000fd2000001ff00 */
[----:B------:R1:W5:Y:S04]  /*2dd0*/  @!P2 LDG.E.64 R138, desc[UR6][R44.64] ;  /* 0x000000062c8aa981 */ /* 0x000368000c1e1b00 */
[----:B------:R1:W5:Y:S01]  /*2de0*/  @!P2 LDG.E.64 R150, desc[UR6][R46.64] ;  /* 0x000000062e96a981 */ /* 0x000362000c1e1b00 */
[----:B------:R-:W-:-:S13]  /*2df0*/  ISETP.GE.AND P2, PT, R220, R84, PT ;  /* 0x00000054dc00720c */ /* 0x000fda0003f46270 */
[----:B------:R1:W5:Y:S04]  /*2e00*/  @!P2 LDG.E.64 R90, desc[UR6][R44.64+0x40] ;  /* 0x000040062c5aa981 */ /* 0x000368000c1e1b00 */
[----:B------:R1:W5:Y:S02]  /*2e10*/  @!P2 LDG.E.64 R98, desc[UR6][R46.64+0x40] ;  /* 0x000040062e62a981 */ /* 0x000364000c1e1b00 */
.L_x_616:
[----:B------:R-:W-:Y:S05]  /*2e20*/  BSYNC B1 ;  /* 0x0000000000017941 */ /* 0x000fea0003800000 */
.L_x_615:
[----:B-1----:R-:W-:Y:S01]  /*2e30*/  VIADD R47, R22, 0x20 ;  /* 0x00000020162f7836 */ /* 0x002fe20000000000 */
[----:B------:R-:W-:Y:S01]  /*2e40*/  BSSY B1, `(.L_x_617) ;  /* 0x0000029000017945 */ /* 0x000fe20003800000 */
[----:B-----5:R-:W-:Y:S01]  /*2e50*/  IMAD.MOV.U32 R44, RZ, RZ, R90 ;  /* 0x000000ffff2c7224 */ /* 0x020fe200078e005a */
[----:B------:R-:W-:Y:S01]  /*2e60*/  CS2R R86, SRZ ;  /* 0x0000000000567805 */ /* 0x000fe2000001ff00 */
[----:B------:R-:W-:Y:S01]  /*2e70*/  IMAD.MOV.U32 R45, RZ, RZ, R91 ;  /* 0x000000ffff2d7224 */ /* 0x000fe200078e005b */
[----:B------:R-:W-:Y:S01]  /*2e80*/  ISETP.GE.AND P4, PT, R47, R4, PT ;  /* 0x000000042f00720c */ /* 0x000fe20003f86270 */
[----:B------:R-:W-:Y:S01]  /*2e90*/  IMAD.MOV.U32 R46, RZ, RZ, R138 ;  /* 0x000000ffff2e7224 */ /* 0x000fe200078e008a */
[----:B------:R-:W-:Y:S01]  /*2ea0*/  PRMT R93, R93, 0x5410, R44 ;  /* 0x000054105d5d7816 */ /* 0x000fe2000000002c */
[----:B------:R-:W-:Y:S01]  /*2eb0*/  IMAD.MOV.U32 R44, RZ, RZ, R139 ;  /* 0x000000ffff2c7224 */ /* 0x000fe200078e008b */
[----:B------:R-:W-:Y:S01]  /*2ec0*/  PRMT R166, R166, 0x5410, R45 ;  /* 0x00005410a6a67816 */ /* 0x000fe2000000002d */
[----:B------:R-:W-:Y:S01]  /*2ed0*/  IMAD.MOV.U32 R45, RZ, RZ, R98 ;  /* 0x000000ffff2d7224 */ /* 0x000fe200078e0062 */
[----:B------:R-:W-:Y:S01]  /*2ee0*/  PRMT R167, R167, 0x5410, R46 ;  /* 0x00005410a7a77816 */ /* 0x000fe2000000002e */
[----:B------:R-:W-:Y:S01]  /*2ef0*/  IMAD.MOV.U32 R46, RZ, RZ, R99 ;  /* 0x000000ffff2e7224 */ /* 0x000fe200078e0063 */
[----:B------:R-:W-:-:S02]  /*2f00*/  PRMT R185, R44, 0x7610, R185 ;  /* 0x000076102cb97816 */ /* 0x000fc400000000b9 */
[----:B------:R-:W-:Y:S02]  /*2f10*/  CS2R R82, SRZ ;  /* 0x0000000000527805 */ /* 0x000fe4000001ff00 */
[----:B------:R-:W-:Y:S01]  /*2f20*/  PRMT R204, R45, 0x7610, R204 ;  /* 0x000076102dcc7816 */ /* 0x000fe200000000cc */
[----:B------:R-:W-:Y:S01]  /*2f30*/  IMAD.MOV.U32 R49, RZ, RZ, R150 ;  /* 0x000000ffff317224 */ /* 0x000fe200078e0096 */
[----:B------:R-:W-:Y:S01]  /*2f40*/  PRMT R168, R168, 0x5410, R46 ;  /* 0x00005410a8a87816 */ /* 0x000fe2000000002e */
[----:B------:R-:W-:Y:S01]  /*2f50*/  IMAD.MOV.U32 R50, RZ, RZ, R151 ;  /* 0x000000ffff327224 */ /* 0x000fe200078e0097 */
[----:B------:R-:W-:Y:S01]  /*2f60*/  CS2R R88, SRZ ;  /* 0x0000000000587805 */ /* 0x000fe2000001ff00 */
[----:B------:R-:W-:Y:S06]  /*2f70*/  @P4 BRA `(.L_x_618) ;  /* 0x0000000000544947 */ /* 0x000fec0003800000 */
[----:B------:R-:W-:Y:S01]  /*2f80*/  IADD3 R45, P2, P5, R104, R96, R37 ;  /* 0x00000060682d7210 */ /* 0x000fe20007d5e025 */
[----:B------:R-:W-:Y:S01]  /*2f90*/  ULDC.64 UR4, c[0x0][0x3e8] ;  /* 0x0000fa0000047ab9 */ /* 0x000fe20000000a00 */
[----:B------:R-:W-:Y:S02]  /*2fa0*/  CS2R R86, SRZ ;  /* 0x0000000000567805 */ /* 0x000fe4000001ff00 */
[----:B------:R-:W-:Y:S02]  /*2fb0*/  CS2R R88, SRZ ;  /* 0x0000000000587805 */ /* 0x000fe4000001ff00 */
[----:B------:R-:W-:Y:S01]  /*2fc0*/  IADD3.X R46, R28, R3, R40, P2, P5 ;  /* 0x000000031c2e7210 */ /* 0x000fe200017ea428 */
[----:B------:R-:W-:Y:S01]  /*2fd0*/  ULDC.64 UR6, c[0x0][0x208] ;  /* 0x0000820000067ab9 */ /* 0x000fe20000000a00 */
[----:B------:R-:W-:-:S04]  /*2fe0*/  IADD3 R47, P2, P5, R110, R94, R31 ;  /* 0x0000005e6e2f7210 */ /* 0x000fc80007d5e01f */
[----:B------:R-:W-:Y:S02]  /*2ff0*/  IADD3.X R48, R26, R0, R34, P2, P5 ;  /* 0x000000001a307210 */ /* 0x000fe400017ea422 */
[----:B------:R-:W-:-:S04]  /*3000*/  LEA R44, P2, R45, UR4, 0x1 ;  /* 0x000000042d2c7c11 */ /* 0x000fc8000f8408ff */
[----:B------:R-:W-:Y:S01]  /*3010*/  LEA.HI.X R45, R45, UR5, R46, 0x1, P2 ;  /* 0x000000052d2d7c11 */ /* 0x000fe200090f0c2e */
[----:B------:R-:W-:Y:S02]  /*3020*/  ULDC.64 UR4, c[0x0][0x400] ;  /* 0x0001000000047ab9 */ /* 0x000fe40000000a00 */
        /* <DEDUP_REMOVED lines=10> */
.L_x_618:
[----:B------:R-:W-:Y:S05]  /*30d0*/  BSYNC B1 ;  /* 0x0000000000017941 */ /* 0x000fea0003800000 */
.L_x_617:
[----:B------:R-:W-:Y:S01]  /*30e0*/  VIADD R48, R22, 0x40 ;  /* 0x0000004016307836 */ /* 0x000fe20000000000 */
[----:B0-----:R-:W-:Y:S01]  /*30f0*/  LOP3.LUT R51, R51, 0xfffffffb, RZ, 0xc0, !PT ;  /* 0xfffffffb33337812 */ /* 0x001fe200078ec0ff */
[----:B-1---5:R-:W-:Y:S01]  /*3100*/  IMAD.MOV.U32 R44, RZ, RZ, R80 ;  /* 0x000000ffff2c7224 */ /* 0x022fe200078e0050 */
[----:B------:R-:W-:Y:S01]  /*3110*/  BSSY B1, `(.L_x_619) ;  /* 0x000002e000017945 */ /* 0x000fe20003800000 */
        /* <DEDUP_REMOVED lines=11> */
[----:B------:R-:W-:Y:S02]  /*31d0*/  PRMT R170, R170, 0x5410, R44 ;  /* 0x00005410aaaa7816 */ /* 0x000fe4000000002c */
[----:B------:R-:W-:Y:S02]  /*31e0*/  CS2R R72, SRZ ;  /* 0x0000000000487805 */ /* 0x000fe4000001ff00 */
[----:B------:R-:W-:Y:S02]  /*31f0*/  PRMT R85, R85, 0x5410, R45 ;  /* 0x0000541055557816 */ /* 0x000fe4000000002d */
[----:B------:R-:W-:Y:S02]  /*3200*/  CS2R R76, SRZ ;  /* 0x00000000004c7805 */ /* 0x000fe4000001ff00 */
[----:B------:R-:W-:-:S02]  /*3210*/  @P2 LOP3.LUT R51, R51, 0x4, RZ, 0xfc, !PT ;  /* 0x0000000433332812 */ /* 0x000fc400078efcff */
[----:B------:R-:W-:Y:S02]  /*3220*/  CS2R R74, SRZ ;  /* 0x00000000004a7805 */ /* 0x000fe4000001ff00 */
[----:B------:R-:W-:Y:S02]  /*3230*/  PRMT R174, R46, 0x7610, R174 ;  /* 0x000076102eae7816 */ /* 0x000fe400000000ae */
[----:B------:R-:W-:Y:S02]  /*3240*/  CS2R R78, SRZ ;  /* 0x00000000004e7805 */ /* 0x000fe4000001ff00 */
[----:B------:R-:W-:Y:S01]  /*3250*/  PRMT R173, R47, 0x7610, R173 ;  /* 0x000076102fad7816 */ /* 0x000fe200000000ad */
[----:B------:R0:W-:Y:S01]  /*3260*/  STL [R1+0x4], R51 ;  /* 0x0000043301007387 */ /* 0x0001e20000100800 */
[----:B------:R-:W-:Y:S02]  /*3270*/  IMAD.MOV.U32 R49, RZ, RZ, R88 ;  /* 0x000000ffff317224 */ /* 0x000fe400078e0058 */
[----:B------:R-:W-:Y:S01]  /*3280*/  IMAD.MOV.U32 R50, RZ, RZ, R89 ;  /* 0x000000ffff327224 */ /* 0x000fe200078e0059 */
        /* <DEDUP_REMOVED lines=22> */
.L_x_620:
[----:B------:R-:W-:Y:S05]  /*33f0*/  BSYNC B1 ;  /* 0x0000000000017941 */ /* 0x000fea0003800000 */
.L_x_619:
[----:B------:R-:W-:Y:S01]  /*3400*/  IMAD.MOV.U32 R53, RZ, RZ, R51 ;  /* 0x000000ffff357224 */ /* 0x000fe200078e0033 */
[----:B------:R-:W-:Y:S01]  /*3410*/  BSSY B1, `(.L_x_621) ;  /* 0x0000039000017945 */ /* 0x000fe20003800000 */
[----:B0-----:R-:W-:Y:S01]  /*3420*/  VIADD R51, R22, 0x60 ;  /* 0x0000006016337836 */ /* 0x001fe20000000000 */
[----:B------:R-:W-:Y:S01]  /*3430*/  PRMT R205, R49, 0x7610, R205 ;  /* 0x0000761031cd7816 */ /* 0x000fe200000000cd */
[----:B-1---5:R-:W-:Y:S01]  /*3440*/  IMAD.MOV.U32 R44, RZ, RZ, R72 ;  /* 0x000000ffff2c7224 */ /* 0x022fe200078e0048 */
[----:B------:R-:W-:Y:S01]  /*3450*/  LOP3.LUT R53, R53, 0xfffffff7, RZ, 0xc0, !PT ;  /* 0xfffffff735357812 */ /* 0x000fe200078ec0ff */
[----:B------:R-:W-:Y:S01]  /*3460*/  IMAD.MOV.U32 R45, RZ, RZ, R73 ;  /* 0x000000ffff2d7224 */ /* 0x000fe200078e0049 */
[----:B------:R-:W-:Y:S01]  /*3470*/  ISETP.GE.AND P2, PT, R51, R4, PT ;  /* 0x000000043300720c */ /* 0x000fe20003f46270 */
[----:B------:R-:W-:Y:S01]  /*3480*/  IMAD.MOV.U32 R46, RZ, RZ, R74 ;  /* 0x000000ffff2e7224 */ /* 0x000fe200078e004a */
[----:B------:R-:W-:Y:S01]  /*3490*/  PRMT R93, R44, 0x7610, R93 ;  /* 0x000076102c5d7816 */ /* 0x000fe2000000005d */
[----:B------:R-:W-:Y:S01]  /*34a0*/  IMAD.MOV.U32 R44, RZ, RZ, R76 ;  /* 0x000000ffff2c7224 */ /* 0x000fe200078e004c */
[----:B------:R-:W-:Y:S01]  /*34b0*/  PRMT R85, R45, 0x7610, R85 ;  /* 0x000076102d557816 */ /* 0x000fe20000000055 */
[----:B------:R-:W-:Y:S01]  /*34c0*/  IMAD.MOV.U32 R47, RZ, RZ, R75 ;  /* 0x000000ffff2f7224 */ /* 0x000fe200078e004b */
[----:B------:R-:W-:-:S02]  /*34d0*/  MOV R45, R77 ;  /* 0x0000004d002d7202 */ /* 0x000fc40000000f00 */
[----:B------:R-:W-:Y:S02]  /*34e0*/  CS2R R68, SRZ ;  /* 0x0000000000447805 */ /* 0x000fe4000001ff00 */
[----:B------:R-:W-:Y:S02]  /*34f0*/  PRMT R206, R50, 0x7610, R206 ;  /* 0x0000761032ce7816 */ /* 0x000fe400000000ce */
[----:B------:R-:W-:Y:S02]  /*3500*/  CS2R R66, SRZ ;  /* 0x0000000000427805 */ /* 0x000fe4000001ff00 */
[----:B------:R-:W-:Y:S02]  /*3510*/  PRMT R170, R44, 0x7610, R170 ;  /* 0x000076102caa7816 */ /* 0x000fe400000000aa */
[----:B------:R-:W-:Y:S02]  /*3520*/  CS2R R70, SRZ ;  /* 0x0000000000467805 */ /* 0x000fe4000001ff00 */
[----:B------:R-:W-:Y:S01]  /*3530*/  PRMT R171, R45, 0x7610, R171 ;  /* 0x000076102dab7816 */ /* 0x000fe200000000ab */
[----:B------:R-:W-:Y:S01]  /*3540*/  IMAD.MOV.U32 R49, RZ, RZ, R78 ;  /* 0x000000ffff317224 */ /* 0x000fe200078e004e */
[----:B------:R-:W-:Y:S01]  /*3550*/  @P2 LOP3.LUT R53, R53, 0x8, RZ, 0xfc, !PT ;  /* 0x0000000835352812 */ /* 0x000fe200078efcff */
[----:B------:R-:W-:Y:S01]  /*3560*/  IMAD.MOV.U32 R48, RZ, RZ, R79 ;  /* 0x000000ffff307224 */ /* 0x000fe200078e004f */
[----:B------:R-:W-:-:S02]  /*3570*/  PRMT R166, R46, 0x7610, R166 ;  /* 0x000076102ea67816 */ /* 0x000fc400000000a6 */
[----:B------:R-:W-:Y:S01]  /*3580*/  PRMT R167, R47, 0x7610, R167 ;  /* 0x000076102fa77816 */ /* 0x000fe200000000a7 */
[----:B------:R0:W-:Y:S01]  /*3590*/  STL [R1+0x4], R53 ;  /* 0x0000043501007387 */ /* 0x0001e20000100800 */
[----:B------:R-:W-:Y:S05]  /*35a0*/  @P2 BRA `(.L_x_622) ;  /* 0x00000000007c2947 */ /* 0x000fea0003800000 */
[----:B------:R-:W1:Y:S01]  /*35b0*/  LDC.64 R44, c[0x0][0x3f8] ;  /* 0x0000fe00ff2c7b82 */ /* 0x000e620000000a00 */
[----:B------:R-:W-:Y:S01]  /*35c0*/  IMAD.MOV.U32 R46, RZ, RZ, R96 ;  /* 0x000000ffff2e7224 */ /* 0x000fe200078e0060 */
[----:B------:R-:W-:Y:S01]  /*35d0*/  ULDC.64 UR4, c[0x0][0x3e8] ;  /* 0x0000fa0000047ab9 */ /* 0x000fe20000000a00 */
[----:B------:R-:W-:Y:S01]  /*35e0*/  IMAD.MOV.U32 R47, RZ, RZ, R3 ;  /* 0x000000ffff2f7224 */ /* 0x000fe200078e0003 */
[----:B------:R-:W-:Y:S02]  /*35f0*/  CS2R R68, SRZ ;  /* 0x0000000000447805 */ /* 0x000fe4000001ff00 */
[----:B------:R-:W-:Y:S01]  /*3600*/  CS2R R70, SRZ ;  /* 0x0000000000467805 */ /* 0x000fe2000001ff00 */
[----:B------:R-:W-:Y:S01]  /*3610*/  ULDC.64 UR6, c[0x0][0x208] ;  /* 0x0000820000067ab9 */ /* 0x000fe20000000a00 */
[----:B-1----:R-:W-:-:S04]  /*3620*/  IMAD.WIDE.U32 R46, R44, 0x60, R46 ;  /* 0x000000602c2e7825 */ /* 0x002fc800078e002e */
[----:B------:R-:W-:Y:S01]  /*3630*/  IMAD R45, R45, 0x60, RZ ;  /* 0x000000602d2d7824 */ /* 0x000fe200078e02ff */
[----:B------:R-:W-:Y:S01]  /*3640*/  IADD3 R51, P2, R104, R46, RZ ;  /* 0x0000002e68337210 */ /* 0x000fe20007f5e0ff */
[----:B------:R-:W-:-:S03]  /*3650*/  IMAD.MOV.U32 R46, RZ, RZ, R94 ;  /* 0x000000ffff2e7224 */ /* 0x000fc600078e005e */
[----:B------:R-:W-:Y:S01]  /*3660*/  IADD3.X R52, R28, R47, R45, P2, !PT ;  /* 0x0000002f1c347210 */ /* 0x000fe200017fe42d */
[----:B------:R-:W-:Y:S01]  /*3670*/  IMAD.MOV.U32 R47, RZ, RZ, R0 ;  /* 0x000000ffff2f7224 */ /* 0x000fe200078e0000 */
[----:B------:R-:W1:Y:S02]  /*3680*/  LDC.64 R44, c[0x0][0x408] ;  /* 0x00010200ff2c7b82 */ /* 0x000e640000000a00 */
[----:B-1----:R-:W-:-:S04]  /*3690*/  IMAD.WIDE.U32 R46, R44, 0x60, R46 ;  /* 0x000000602c2e7825 */ /* 0x002fc800078e002e */
[----:B------:R-:W-:Y:S01]  /*36a0*/  IMAD R45, R45, 0x60, RZ ;  /* 0x000000602d2d7824 */ /* 0x000fe200078e02ff */
[----:B------:R-:W-:-:S04]  /*36b0*/  IADD3 R50, P2, R110, R46, RZ ;  /* 0x0000002e6e327210 */ /* 0x000fc80007f5e0ff */
[----:B------:R-:W-:Y:S02]  /*36c0*/  IADD3.X R47, R26, R47, R45, P2, !PT ;  /* 0x0000002f1a2f7210 */ /* 0x000fe400017fe42d */
        /* <DEDUP_REMOVED lines=13> */
.L_x_622:
[----:B------:R-:W-:Y:S05]  /*37a0*/  BSYNC B1 ;  /* 0x0000000000017941 */ /* 0x000fea0003800000 */
.L_x_621:
[----:B-1----:R-:W-:Y:S01]  /*37b0*/  VIADD R47, R22, 0x80 ;  /* 0x00000080162f7836 */ /* 0x002fe20000000000 */
[----:B------:R-:W-:Y:S01]  /*37c0*/  BSSY B1, `(.L_x_623) ;  /* 0x000002a000017945 */ /* 0x000fe20003800000 */
[----:B------:R-:W-:Y:S01]  /*37d0*/  IMAD.MOV.U32 R46, RZ, RZ, R53 ;  /* 0x000000ffff2e7224 */ /* 0x000fe200078e0035 */
[----:B------:R-:W-:Y:S01]  /*37e0*/  PRMT R184, R49, 0x7610, R184 ;  /* 0x0000761031b87816 */ /* 0x000fe200000000b8 */
[----:B-----5:R-:W-:Y:S01]  /*37f0*/  IMAD.MOV.U32 R44, RZ, RZ, R64 ;  /* 0x000000ffff2c7224 */ /* 0x020fe200078e0040 */
[----:B------:R-:W-:Y:S01]  /*3800*/  ISETP.GE.AND P2, PT, R47, R4, PT ;  /* 0x000000042f00720c */ /* 0x000fe20003f46270 */
[----:B------:R-:W-:Y:S01]  /*3810*/  IMAD.MOV.U32 R45, RZ, RZ, R65 ;  /* 0x000000ffff2d7224 */ /* 0x000fe200078e0041 */
[----:B------:R-:W-:Y:S02]  /*3820*/  LOP3.LUT R46, R46, 0xfffffffd, RZ, 0xc0, !PT ;  /* 0xfffffffd2e2e7812 */ /* 0x000fe400078ec0ff */
[----:B------:R-:W-:Y:S02]  /*3830*/  CS2R R56, SRZ ;  /* 0x0000000000387805 */ /* 0x000fe4000001ff00 */
[----:B------:R-:W-:-:S02]  /*3840*/  PRMT R188, R48, 0x7610, R188 ;  /* 0x0000761030bc7816 */ /* 0x000fc400000000bc */
[----:B------:R-:W-:Y:S02]  /*3850*/  CS2R R48, SRZ ;  /* 0x0000000000307805 */ /* 0x000fe4000001ff00 */
[----:B------:R-:W-:Y:S02]  /*3860*/  PRMT R168, R44, 0x7610, R168 ;  /* 0x000076102ca87816 */ /* 0x000fe400000000a8 */
[----:B------:R-:W-:Y:S02]  /*3870*/  CS2R R60, SRZ ;  /* 0x00000000003c7805 */ /* 0x000fe4000001ff00 */
[----:B------:R-:W-:Y:S02]  /*3880*/  PRMT R169, R45, 0x7610, R169 ;  /* 0x000076102da97816 */ /* 0x000fe400000000a9 */
[----:B------:R-:W-:Y:S02]  /*3890*/  CS2R R58, SRZ ;  /* 0x00000000003a7805 */ /* 0x000fe4000001ff00 */
[----:B------:R-:W-:-:S02]  /*38a0*/  CS2R R62, SRZ ;  /* 0x00000000003e7805 */ /* 0x000fc4000001ff00 */
[----:B0-----:R-:W-:Y:S02]  /*38b0*/  CS2R R52, SRZ ;  /* 0x0000000000347805 */ /* 0x001fe4000001ff00 */
[----:B------:R-:W-:Y:S02]  /*38c0*/  CS2R R50, SRZ ;  /* 0x0000000000327805 */ /* 0x000fe4000001ff00 */
[----:B------:R-:W-:Y:S02]  /*38d0*/  @P2 LOP3.LUT R46, R46, 0x2, RZ, 0xfc, !PT ;  /* 0x000000022e2e2812 */ /* 0x000fe400078efcff */
[----:B------:R-:W-:-:S03]  /*38e0*/  CS2R R54, SRZ ;  /* 0x0000000000367805 */ /* 0x000fc6000001ff00 */
[----:B------:R0:W-:Y:S01]  /*38f0*/  STL [R1+0x4], R46 ;  /* 0x0000042e01007387 */ /* 0x0001e20000100800 */
[----:B------:R-:W-:Y:S05]  /*3900*/  @P2 BRA `(.L_x_624) ;  /* 0x0000000000542947 */ /* 0x000fea0003800000 */
        /* <DEDUP_REMOVED lines=8> */
[----:B0-----:R-:W-:-:S04]  /*3990*/  LEA R46, P2, R44, UR4, 0x1 ;  /* 0x000000042c2e7c11 */ /* 0x001fc8000f8408ff */
        /* <DEDUP_REMOVED lines=12> */
.L_x_624:
[----:B------:R-:W-:Y:S05]  /*3a60*/  BSYNC B1 ;  /* 0x0000000000017941 */ /* 0x000fea0003800000 */
.L_x_623:
[----:B-1----:R-:W-:Y:S01]  /*3a70*/  VIADD R44, R22, 0xa0 ;  /* 0x000000a0162c7836 */ /* 0x002fe20000000000 */
[----:B------:R-:W-:Y:S04]  /*3a80*/  BSSY B1, `(.L_x_625) ;  /* 0x0000020000017945 */ /* 0x000fe80003800000 */
[----:B------:R-:W-:-:S13]  /*3a90*/  ISETP.GE.AND P5, PT, R44, R4, PT ;  /* 0x000000042c00720c */ /* 0x000fda0003fa6270 */
        /* <DEDUP_REMOVED lines=10> */
[----:B------:R-:W-:-:S04]  /*3b40*/  IADD3 R3, P2, R104, R96, RZ ;  /* 0x0000006068037210 */ /* 0x000fc80007f5e0ff */
[----:B------:R-:W-:Y:S02]  /*3b50*/  IADD3.X R96, R28, R97, R45, P2, !PT ;  /* 0x000000611c607210 */ /* 0x000fe400017fe42d */
        /* <DEDUP_REMOVED lines=8> */
[----:B0-----:R-:W-:-:S04]  /*3be0*/  LEA R46, P2, R0, UR4, 0x1 ;  /* 0x00000004002e7c11 */ /* 0x001fc8000f8408ff */
        /* <DEDUP_REMOVED lines=9> */
.L_x_626:
[----:B------:R-:W-:Y:S05]  /*3c80*/  BSYNC B1 ;  /* 0x0000000000017941 */ /* 0x000fea0003800000 */
.L_x_625:
[----:B------:R-:W-:Y:S01]  /*3c90*/  IMAD.MOV.U32 R0, RZ, RZ, R68 ;  /* 0x000000ffff007224 */ /* 0x000fe200078e0044 */
[----:B------:R-:W-:Y:S01]  /*3ca0*/  ISETP.NE.AND P2, PT, R224, 0x3, PT ;  /* 0x00000003e000780c */ /* 0x000fe20003f45270 */
[----:B------:R-:W-:Y:S02]  /*3cb0*/  IMAD.MOV.U32 R3, RZ, RZ, R69 ;  /* 0x000000ffff037224 */ /* 0x000fe400078e0045 */
[----:B-1----:R-:W-:Y:S01]  /*3cc0*/  IMAD.MOV.U32 R44, RZ, RZ, R66 ;  /* 0x000000ffff2c7224 */ /* 0x002fe200078e0042 */
[----:B------:R-:W-:Y:S01]  /*3cd0*/  PRMT R200, R0, 0x7610, R200 ;  /* 0x0000761000c87816 */ /* 0x000fe200000000c8 */
[----:B-----5:R-:W-:Y:S01]  /*3ce0*/  IMAD.MOV.U32 R0, RZ, RZ, R57 ;  /* 0x000000ffff007224 */ /* 0x020fe200078e0039 */
[----:B------:R-:W-:Y:S01]  /*3cf0*/  PRMT R201, R3, 0x7610, R201 ;  /* 0x0000761003c97816 */ /* 0x000fe200000000c9 */
[----:B------:R-:W-:Y:S01]  /*3d00*/  IMAD.MOV.U32 R3, RZ, RZ, R70 ;  /* 0x000000ffff037224 */ /* 0x000fe200078e0046 */
        /* <DEDUP_REMOVED lines=31> */
[----:B------:R-:W-:Y:S01]  /*3f00*/  PRMT R177, R0, 0x7610, R177 ;  /* 0x0000761000b17816 */ /* 0x000fe200000000b1 */
[----:B------:R-:W-:Y:S01]  /*3f10*/  IMAD.MOV.U32 R0, RZ, RZ, R55 ;  /* 0x000000ffff007224 */ /* 0x000fe200078e0037 */
[----:B------:R-:W-:Y:S01]  /*3f20*/  PRMT R172, R3, 0x7610, R172 ;  /* 0x0000761003ac7816 */ /* 0x000fe200000000ac */
[----:B------:R-:W-:-:S03]  /*3f30*/  IMAD.MOV.U32 R3, RZ, RZ, R54 ;  /* 0x000000ffff037224 */ /* 0x000fc600078e0036 */
[----:B------:R-:W-:Y:S02]  /*3f40*/  PRMT R195, R0, 0x7610, R195 ;  /* 0x0000761000c37816 */ /* 0x000fe400000000c3 */
[----:B------:R-:W-:Y:S01]  /*3f50*/  PRMT R193, R3, 0x7610, R193 ;  /* 0x0000761003c17816 */ /* 0x000fe200000000c1 */
[----:B------:R-:W-:Y:S06]  /*3f60*/  @!P2 BRA `(.L_x_627) ;  /* 0x000000000004a947 */ /* 0x000fec0003800000 */
[----:B------:R-:W-:Y:S01]  /*3f70*/  BPT.TRAP 0x1 ;  /* 0x000000040000795c */ /* 0x000fe20000300000 */
.L_x_627:
[----:B------:R-:W-:Y:S01]  /*3f80*/  IMAD R3, R23, 0x8, R2 ;  /* 0x0000000817037824 */ /* 0x000fe200078e0202 */
[----:B------:R-:W-:Y:S01]  /*3f90*/  SHF.L.U32 R0, R223, 0x1f, RZ ;  /* 0x0000001fdf007819 */ /* 0x000fe200000006ff */
[----:B------:R-:W-:Y:S03]  /*3fa0*/  BSSY B1, `(.L_x_628) ;  /* 0x0000003000017945 */ /* 0x000fe60003800000 */
[----:B------:R-:W1:Y:S02]  /*3fb0*/  SYNCS.PHASECHK.TRANS64.TRYWAIT P6, [R3+URZ+0x34890], R0 ;  /* 0x03489000030075a7 */ /* 0x000e6400080c017f */
[----:B-1----:R-:W-:Y:S05]  /*3fc0*/  @!P6 BRA `(.L_x_629) ;  /* 0x000002380048e947 */ /* 0x002fea0003800000 */
.L_x_977:
[----:B------:R-:W-:Y:S05]  /*3fd0*/  BSYNC B1 ;  /* 0x0000000000017941 */ /* 0x000fea0003800000 */
.L_x_628:
[----:B------:R-:W-:Y:S04]  /*3fe0*/  BSSY B1, `(.L_x_630) ;  /* 0x0000079000017945 */ /* 0x000fe80003800000 */
[----:B------:R-:W-:Y:S05]  /*3ff0*/  @P3 BRA `(.L_x_631) ;  /* 0x0000000400dc3947 */ /* 0x000fea0003800000 */
[----:B------:R-:W-:Y:S01]  /*4000*/  IADD3 R182, P3, R120, R136, RZ ;  /* 0x0000008878b67210 */ /* 0x000fe20007f7e0ff */
[----:B------:R-:W-:Y:S04]  /*4010*/  BSSY B2, `(.L_x_632) ;  /* 0x000003b000027945 */ /* 0x000fe80003800000 */
[----:B------:R-:W-:Y:S01]  /*4020*/  IMAD.X R183, R92, 0x1, R122, P3 ;  /* 0x000000015cb77824 */ /* 0x000fe200018e067a */
[----:B------:R-:W-:Y:S07]  /*4030*/  @P0 BRA `(.L_x_633) ;  /* 0x0000000000e00947 */ /* 0x000fee0003800000 */
[----:B0-----:R0:W2:Y:S01]  /*4040*/  LDS.128 R44, [R5+0x1e400] ;  /* 0x01e40000052c7984 */ /* 0x0010a20000000c00 */
[----:B------:R-:W-:Y:S01]  /*4050*/  ISETP.GE.AND P3, PT, R18, R84, PT ;  /* 0x000000541200720c */ /* 0x000fe20003f66270 */
[----:B------:R-:W-:-:S12]  /*4060*/  BSSY B3, `(.L_x_634) ;  /* 0x000002e000037945 */ /* 0x000fd80003800000 */
[----:B0-----:R-:W-:Y:S05]  /*4070*/  @P3 BRA `(.L_x_635) ;  /* 0x0000000000b03947 */ /* 0x001fea0003800000 */
[--C-:B------:R-:W-:Y:S02]  /*4080*/  SHF.R.U64 R94, R138, 0x10, R139.reuse ;  /* 0x000000108a5e7819 */ /* 0x100fe4000000128b */
[----:B------:R-:W-:Y:S02]  /*4090*/  SHF.R.U32.HI R95, RZ, 0x10, R139 ;  /* 0x00000010ff5f7819 */ /* 0x000fe4000001168b */
[----:B------:R-:W-:Y:S02]  /*40a0*/  SHF.R.U64 R139, R150, 0x10, R151 ;  /* 0x00000010968b7819 */ /* 0x000fe40000001297 */
[----:B------:R-:W-:Y:S02]  /*40b0*/  PRMT R94, R167, 0x5432, R94 ;  /* 0x00005432a75e7816 */ /* 0x000fe4000000005e */
[----:B------:R-:W-:Y:S02]  /*40c0*/  PRMT R139, R186, 0x5410, R139 ;  /* 0x00005410ba8b7816 */ /* 0x000fe4000000008b */
[----:B------:R-:W-:-:S02]  /*40d0*/  SHF.R.U32.HI R150, RZ, 0x10, R151 ;  /* 0x00000010ff967819 */ /* 0x000fc40000011697 */
[C---:B--2---:R-:W-:Y:S01]  /*40e0*/  LOP3.LUT R151, R45.reuse, 0xffff0000, RZ, 0xc0, !PT ;  /* 0xffff00002d977812 */ /* 0x044fe200078ec0ff */
[----:B------:R-:W-:Y:S01]  /*40f0*/  IMAD.U32 R45, R45, 0x10000, RZ ;  /* 0x000100002d2d7824 */ /* 0x000fe200078e00ff */
[----:B------:R-:W-:Y:S02]  /*4100*/  LOP3.LUT R186, R139, 0xffff0000, RZ, 0xc0, !PT ;  /* 0xffff00008bba7812 */ /* 0x000fe400078ec0ff */
[C---:B------:R-:W-:Y:S01]  /*4110*/  LOP3.LUT R138, R94.reuse, 0xffff0000, RZ, 0xc0, !PT ;  /* 0xffff00005e8a7812 */ /* 0x040fe200078ec0ff */
[----:B------:R-:W-:Y:S01]  /*4120*/  IMAD.U32 R94, R94, 0x10000, RZ ;  /* 0x000100005e5e7824 */ /* 0x000fe200078e00ff */
[----:B------:R-:W-:Y:S01]  /*4130*/  PRMT R150, R169, 0x5432, R150 ;  /* 0x00005432a9967816 */ /* 0x000fe20000000096 */
[----:B------:R-:W-:Y:S01]  /*4140*/  FMUL.FTZ R190, R151, R186 ;  /* 0x000000ba97be7220 */ /* 0x000fe20000410000 */
[----:B------:R-:W-:Y:S01]  /*4150*/  PRMT R95, R185, 0x5410, R95 ;  /* 0x00005410b95f7816 */ /* 0x000fe2000000005f */
[-C--:B------:R-:W-:Y:S02]  /*4160*/  FMUL.FTZ R151, R151, R138.reuse ;  /* 0x0000008a97977220 */ /* 0x080fe40000410000 */
[----:B------:R-:W-:-:S02]  /*4170*/  FFMA.FTZ R138, R45, R138, -R190 ;  /* 0x0000008a2d8a7223 */ /* 0x000fc400000108be */
[----:B------:R-:W-:Y:S01]  /*4180*/  FFMA.FTZ R45, R45, R186, R151 ;  /* 0x000000ba2d2d7223 */ /* 0x000fe20000010097 */
[----:B------:R-:W-:Y:S01]  /*4190*/  LOP3.LUT R186, R46, 0xffff0000, RZ, 0xc0, !PT ;  /* 0xffff00002eba7812 */ /* 0x000fe200078ec0ff */
[----:B------:R-:W-:Y:S02]  /*41a0*/  IMAD.U32 R151, R150, 0x10000, RZ ;  /* 0x0001000096977824 */ /* 0x000fe400078e00ff */
[C---:B------:R-:W-:Y:S01]  /*41b0*/  IMAD.U32 R185, R95.reuse, 0x10000, RZ ;  /* 0x000100005fb97824 */ /* 0x040fe200078e00ff */
[----:B------:R-:W-:Y:S01]  /*41c0*/  LOP3.LUT R95, R95, 0xffff0000, RZ, 0xc0, !PT ;  /* 0xffff00005f5f7812 */ /* 0x000fe200078ec0ff */
[----:B------:R-:W-:Y:S01]  /*41d0*/  FMUL.FTZ R187, R186, R151 ;  /* 0x00000097babb7220 */ /* 0x000fe20000410000 */
[----:B------:R-:W-:Y:S02]  /*41e0*/  IMAD.U32 R46, R46, 0x10000, RZ ;  /* 0x000100002e2e7824 */ /* 0x000fe400078e00ff */
[-C--:B------:R-:W-:Y:S01]  /*41f0*/  FMUL.FTZ R186, R186, R185.reuse ;  /* 0x000000b9baba7220 */ /* 0x080fe20000410000 */
[----:B------:R-:W-:Y:S01]  /*4200*/  F2FP.BF16.F32.PACK_AB R45, R45, R138 ;  /* 0x0000008a2d2d723e */ /* 0x000fe200000010ff */
[----:B------:R-:W-:-:S02]  /*4210*/  FFMA.FTZ R187, R46, R185, -R187 ;  /* 0x000000b92ebb7223 */ /* 0x000fc400000108bb */
[----:B------:R-:W-:Y:S01]  /*4220*/  FFMA.FTZ R186, R46, R151, R186 ;  /* 0x000000972eba7223 */ /* 0x000fe200000100ba */
[----:B------:R-:W-:Y:S02]  /*4230*/  LOP3.LUT R151, R150, 0xffff0000, RZ, 0xc0, !PT ;  /* 0xffff000096977812 */ /* 0x000fe400078ec0ff */
[C---:B------:R-:W-:Y:S02]  /*4240*/  LOP3.LUT R46, R47.reuse, 0xffff0000, RZ, 0xc0, !PT ;  /* 0xffff00002f2e7812 */ /* 0x040fe400078ec0ff */
[----:B------:R-:W-:-:S03]  /*4250*/  SHF.L.U32 R150, R47, 0x10, RZ ;  /* 0x000000102f967819 */ /* 0x000fc600000006ff */
[C---:B------:R-:W-:Y:S01]  /*4260*/  FMUL.FTZ R47, R46.reuse, R151 ;  /* 0x000000972e2f7220 */ /* 0x040fe20000410000 */
[----:B------:R-:W-:-:S03]  /*4270*/  FMUL.FTZ R46, R46, R95 ;  /* 0x0000005f2e2e7220 */ /* 0x000fc60000410000 */
[C---:B------:R-:W-:Y:S01]  /*4280*/  FFMA.FTZ R47, R150.reuse, R95, -R47 ;  /* 0x0000005f962f7223 */ /* 0x040fe2000001082f */
[----:B------:R-:W-:Y:S01]  /*4290*/  FFMA.FTZ R46, R150, R151, R46 ;  /* 0x00000097962e7223 */ /* 0x000fe2000001002e */
[C---:B------:R-:W-:Y:S01]  /*42a0*/  LOP3.LUT R95, R44.reuse, 0xffff0000, RZ, 0xc0, !PT ;  /* 0xffff00002c5f7812 */ /* 0x040fe200078ec0ff */
[----:B------:R-:W-:Y:S02]  /*42b0*/  IMAD.U32 R150, R139, 0x10000, RZ ;  /* 0x000100008b967824 */ /* 0x000fe400078e00ff */
[----:B------:R-:W-:Y:S01]  /*42c0*/  IMAD.U32 R139, R44, 0x10000, RZ ;  /* 0x000100002c8b7824 */ /* 0x000fe200078e00ff */
[----:B------:R-:W-:Y:S01]  /*42d0*/  F2FP.BF16.F32.PACK_AB R47, R46, R47 ;  /* 0x0000002f2e2f723e */ /* 0x000fe200000010ff */
[C---:B------:R-:W-:Y:S01]  /*42e0*/  FMUL.FTZ R44, R95.reuse, R150 ;  /* 0x000000965f2c7220 */ /* 0x040fe20000410000 */
[-C--:B------:R-:W-:Y:S01]  /*42f0*/  FMUL.FTZ R95, R95, R94.reuse ;  /* 0x0000005e5f5f7220 */ /* 0x080fe20000410000 */
[----:B------:R-:W-:Y:S02]  /*4300*/  F2FP.BF16.F32.PACK_AB R46, R186, R187 ;  /* 0x000000bbba2e723e */ /* 0x000fe400000010ff */
[C---:B------:R-:W-:Y:S01]  /*4310*/  FFMA.FTZ R44, R139.reuse, R94, -R44 ;  /* 0x0000005e8b2c7223 */ /* 0x040fe2000001082c */
[----:B------:R-:W-:-:S05]  /*4320*/  FFMA.FTZ R95, R139, R150, R95 ;  /* 0x000000968b5f7223 */ /* 0x000fca000001005f */
[----:B------:R-:W-:-:S07]  /*4330*/  F2FP.BF16.F32.PACK_AB R44, R95, R44 ;  /* 0x0000002c5f2c723e */ /* 0x000fce00000010ff */
.L_x_635:
[----:B------:R-:W-:Y:S05]  /*4340*/  BSYNC B3 ;  /* 0x0000000000037941 */ /* 0x000fea0003800000 */
.L_x_634:
[----:B------:R-:W-:Y:S01]  /*4350*/  IADD3 R95, P3, R182, R100, RZ ;  /* 0x00000064b65f7210 */ /* 0x000fe20007f7e0ff */
[----:B------:R-:W-:Y:S01]  /*4360*/  ULDC.64 UR4, c[0x0][0x2e8] ;  /* 0x0000ba0000047ab9 */ /* 0x000fe20000000a00 */
[----:B------:R-:W-:-:S03]  /*4370*/  ULDC.64 UR6, c[0x0][0x208] ;  /* 0x0000820000067ab9 */ /* 0x000fc60000000a00 */
[----:B------:R-:W-:Y:S01]  /*4380*/  IMAD.X R138, R183, 0x1, R14, P3 ;  /* 0x00000001b78a7824 */ /* 0x000fe200018e060e */
[----:B------:R-:W-:-:S04]  /*4390*/  LEA R94, P3, R95, UR4, 0x1 ;  /* 0x000000045f5e7c11 */ /* 0x000fc8000f8608ff */
[----:B------:R-:W-:-:S05]  /*43a0*/  LEA.HI.X R95, R95, UR5, R138, 0x1, P3 ;  /* 0x000000055f5f7c11 */ /* 0x000fca00098f0c8a */
[----:B--2---:R2:W-:Y:S04]  /*43b0*/  STG.E.128 desc[UR6][R94.64], R44 ;  /* 0x0000002c5e007986 */ /* 0x0045e8000c101d06 */
.L_x_633:
[----:B------:R-:W-:Y:S05]  /*43c0*/  BSYNC B2 ;  /* 0x0000000000027941 */ /* 0x000fea0003800000 */
.L_x_632:
[----:B------:R-:W-:Y:S05]  /*43d0*/  @P1 BRA `(.L_x_631) ;  /* 0x0000000000e41947 */ /* 0x000fea0003800000 */
[----:B0-2---:R0:W2:Y:S01]  /*43e0*/  LDS.128 R44, [R5+0x23c00] ;  /* 0x023c0000052c7984 */ /* 0x0050a20000000c00 */
[----:B------:R-:W-:Y:S01]  /*43f0*/  IADD3 R182, P3, R182, R13, RZ ;  /* 0x0000000db6b67210 */ /* 0x000fe20007f7e0ff */
[----:B------:R-:W-:Y:S04]  /*4400*/  BSSY B2, `(.L_x_636) ;  /* 0x0000031000027945 */ /* 0x000fe80003800000 */
[----:B------:R-:W-:Y:S01]  /*4410*/  IMAD.X R183, R183, 0x1, R8, P3 ;  /* 0x00000001b7b77824 */ /* 0x000fe200018e0608 */
[----:B------:R-:W-:-:S13]  /*4420*/  ISETP.GE.AND P3, PT, R220, R84, PT ;  /* 0x00000054dc00720c */ /* 0x000fda0003f66270 */
[----:B0-----:R-:W-:Y:S05]  /*4430*/  @P3 BRA `(.L_x_637) ;  /* 0x0000000000b43947 */ /* 0x001fea0003800000 */
[----:B------:R-:W-:Y:S02]  /*4440*/  SHF.R.U64 R95, R98, 0x10, R99 ;  /* 0x00000010625f7819 */ /* 0x000fe40000001263 */
[----:B------:R-:W-:Y:S02]  /*4450*/  SHF.R.U64 R90, R90, 0x10, R91 ;  /* 0x000000105a5a7819 */ /* 0x000fe4000000125b */
[----:B------:R-:W-:Y:S02]  /*4460*/  PRMT R95, R204, 0x5410, R95 ;  /* 0x00005410cc5f7816 */ /* 0x000fe4000000005f */
[----:B------:R-:W-:Y:S02]  /*4470*/  PRMT R90, R93, 0x5432, R90 ;  /* 0x000054325d5a7816 */ /* 0x000fe4000000005a */
[----:B------:R-:W-:Y:S02]  /*4480*/  SHF.R.U32.HI R98, RZ, 0x10, R99 ;  /* 0x00000010ff627819 */ /* 0x000fe40000011663 */
[----:B--2---:R-:W-:-:S02]  /*4490*/  LOP3.LUT R99, R45, 0xffff0000, RZ, 0xc0, !PT ;  /* 0xffff00002d637812 */ /* 0x004fc400078ec0ff */
[----:B------:R-:W-:Y:S02]  /*44a0*/  LOP3.LUT R150, R95, 0xffff0000, RZ, 0xc0, !PT ;  /* 0xffff00005f967812 */ /* 0x000fe400078ec0ff */
[C---:B------:R-:W-:Y:S01]  /*44b0*/  LOP3.LUT R94, R90.reuse, 0xffff0000, RZ, 0xc0, !PT ;  /* 0xffff00005a5e7812 */ /* 0x040fe200078ec0ff */
[----:B------:R-:W-:Y:S01]  /*44c0*/  IMAD.U32 R90, R90, 0x10000, RZ ;  /* 0x000100005a5a7824 */ /* 0x000fe200078e00ff */
[----:B------:R-:W-:Y:S01]  /*44d0*/  SHF.R.U32.HI R138, RZ, 0x10, R91 ;  /* 0x00000010ff8a7819 */ /* 0x000fe2000001165b */
[----:B------:R-:W-:Y:S02]  /*44e0*/  IMAD.U32 R91, R45, 0x10000, RZ ;  /* 0x000100002d5b7824 */ /* 0x000fe400078e00ff */
[C---:B------:R-:W-:Y:S01]  /*44f0*/  FMUL.FTZ R186, R99.reuse, R150 ;  /* 0x0000009663ba7220 */ /* 0x040fe20000410000 */
[-C--:B------:R-:W-:Y:S01]  /*4500*/  FMUL.FTZ R45, R99, R94.reuse ;  /* 0x0000005e632d7220 */ /* 0x080fe20000410000 */
[----:B------:R-:W-:Y:S02]  /*4510*/  PRMT R98, R168, 0x5432, R98 ;  /* 0x00005432a8627816 */ /* 0x000fe40000000062 */
[C---:B------:R-:W-:Y:S01]  /*4520*/  FFMA.FTZ R94, R91.reuse, R94, -R186 ;  /* 0x0000005e5b5e7223 */ /* 0x040fe200000108ba */
[----:B------:R-:W-:Y:S01]  /*4530*/  FFMA.FTZ R91, R91, R150, R45 ;  /* 0x000000965b5b7223 */ /* 0x000fe2000001002d */
[----:B------:R-:W-:Y:S01]  /*4540*/  PRMT R45, R166, 0x5432, R138 ;  /* 0x00005432a62d7816 */ /* 0x000fe2000000008a */
[----:B------:R-:W-:Y:S01]  /*4550*/  IMAD.U32 R99, R98, 0x10000, RZ ;  /* 0x0001000062637824 */ /* 0x000fe200078e00ff */
[C---:B------:R-:W-:Y:S01]  /*4560*/  LOP3.LUT R138, R46.reuse, 0xffff0000, RZ, 0xc0, !PT ;  /* 0xffff00002e8a7812 */ /* 0x040fe200078ec0ff */
[----:B------:R-:W-:Y:S01]  /*4570*/  IMAD.U32 R46, R46, 0x10000, RZ ;  /* 0x000100002e2e7824 */ /* 0x000fe200078e00ff */
[----:B------:R-:W-:Y:S01]  /*4580*/  F2FP.BF16.F32.PACK_AB R91, R91, R94 ;  /* 0x0000005e5b5b723e */ /* 0x000fe200000010ff */
[C---:B------:R-:W-:Y:S01]  /*4590*/  IMAD.U32 R139, R45.reuse, 0x10000, RZ ;  /* 0x000100002d8b7824 */ /* 0x040fe200078e00ff */
[----:B------:R-:W-:Y:S01]  /*45a0*/  LOP3.LUT R45, R45, 0xffff0000, RZ, 0xc0, !PT ;  /* 0xffff00002d2d7812 */ /* 0x000fe200078ec0ff */
[----:B------:R-:W-:-:S02]  /*45b0*/  FMUL.FTZ R151, R138, R99 ;  /* 0x000000638a977220 */ /* 0x000fc40000410000 */
[-C--:B------:R-:W-:Y:S02]  /*45c0*/  FMUL.FTZ R138, R138, R139.reuse ;  /* 0x0000008b8a8a7220 */ /* 0x080fe40000410000 */
[C---:B------:R-:W-:Y:S02]  /*45d0*/  FFMA.FTZ R151, R46.reuse, R139, -R151 ;  /* 0x0000008b2e977223 */ /* 0x040fe40000010897 */
[----:B------:R-:W-:Y:S01]  /*45e0*/  FFMA.FTZ R138, R46, R99, R138 ;  /* 0x000000632e8a7223 */ /* 0x000fe2000001008a */
[----:B------:R-:W-:Y:S01]  /*45f0*/  LOP3.LUT R99, R98, 0xffff0000, RZ, 0xc0, !PT ;  /* 0xffff000062637812 */ /* 0x000fe200078ec0ff */
[C---:B------:R-:W-:Y:S01]  /*4600*/  IMAD.U32 R98, R47.reuse, 0x10000, RZ ;  /* 0x000100002f627824 */ /* 0x040fe200078e00ff */
[----:B------:R-:W-:-:S05]  /*4610*/  LOP3.LUT R46, R47, 0xffff0000, RZ, 0xc0, !PT ;  /* 0xffff00002f2e7812 */ /* 0x000fca00078ec0ff */
        /* <DEDUP_REMOVED lines=13> */
[----:B------:R-:W-:Y:S01]  /*46f0*/  F2FP.BF16.F32.PACK_AB R44, R45, R44 ;  /* 0x0000002c2d2c723e */ /* 0x000fe200000010ff */
[----:B------:R-:W-:-:S07]  /*4700*/  IMAD.MOV.U32 R45, RZ, RZ, R91 ;  /* 0x000000ffff2d7224 */ /* 0x000fce00078e005b */
.L_x_637:
[----:B------:R-:W-:Y:S05]  /*4710*/  BSYNC B2 ;  /* 0x0000000000027941 */ /* 0x000fea0003800000 */
.L_x_636:
[----:B------:R-:W-:Y:S01]  /*4720*/  ULDC.64 UR4, c[0x0][0x2e8] ;  /* 0x0000ba0000047ab9 */ /* 0x000fe20000000a00 */
[----:B------:R-:W-:Y:S01]  /*4730*/  ULDC.64 UR6, c[0x0][0x208] ;  /* 0x0000820000067ab9 */ /* 0x000fe20000000a00 */
[----:B------:R-:W-:-:S04]  /*4740*/  LEA R90, P3, R182, UR4, 0x1 ;  /* 0x00000004b65a7c11 */ /* 0x000fc8000f8608ff */
[----:B------:R-:W-:-:S05]  /*4750*/  LEA.HI.X R91, R182, UR5, R183, 0x1, P3 ;  /* 0x00000005b65b7c11 */ /* 0x000fca00098f0cb7 */
[----:B--2---:R3:W-:Y:S04]  /*4760*/  STG.E.128 desc[UR6][R90.64], R44 ;  /* 0x0000002c5a007986 */ /* 0x0047e8000c101d06 */
.L_x_631:
[----:B------:R-:W-:Y:S05]  /*4770*/  BSYNC B1 ;  /* 0x0000000000017941 */ /* 0x000fea0003800000 */
.L_x_630:
[----:B------:R-:W-:Y:S04]  /*4780*/  BSSY B1, `(.L_x_638) ;  /* 0x000007a000017945 */ /* 0x000fe80003800000 */
[----:B------:R-:W-:Y:S05]  /*4790*/  @P4 BRA `(.L_x_639) ;  /* 0x0000000400e04947 */ /* 0x000fea0003800000 */
[----:B---3--:R-:W-:Y:S01]  /*47a0*/  IADD3 R90, P3, P4, R158, R136, R16 ;  /* 0x000000889e5a7210 */ /* 0x008fe20007c7e010 */
[----:B------:R-:W-:Y:S03]  /*47b0*/  BSSY B2, `(.L_x_640) ;  /* 0x000003c000027945 */ /* 0x000fe60003800000 */
[----:B------:R-:W-:Y:S01]  /*47c0*/  IADD3.X R91, R123, R92, R17, P3, P4 ;  /* 0x0000005c7b5b7210 */ /* 0x000fe20001fe8411 */
[----:B------:R-:W-:Y:S08]  /*47d0*/  @P0 BRA `(.L_x_641) ;  /* 0x0000000000e40947 */ /* 0x000ff00003800000 */
[----:B0-2---:R0:W2:Y:S01]  /*47e0*/  LDS.128 R44, [R5+0x1f400] ;  /* 0x01f40000052c7984 */ /* 0x0050a20000000c00 */
[----:B------:R-:W-:Y:S01]  /*47f0*/  IADD3 R94, P3, R90, R100, RZ ;  /* 0x000000645a5e7210 */ /* 0x000fe20007f7e0ff */
[----:B------:R-:W-:Y:S04]  /*4800*/  BSSY B3, `(.L_x_642) ;  /* 0x0000031000037945 */ /* 0x000fe80003800000 */
[----:B------:R-:W-:Y:S01]  /*4810*/  IMAD.X R95, R91, 0x1, R14, P3 ;  /* 0x000000015b5f7824 */ /* 0x000fe200018e060e */
[----:B------:R-:W-:-:S13]  /*4820*/  ISETP.GE.AND P3, PT, R18, R84, PT ;  /* 0x000000541200720c */ /* 0x000fda0003f66270 */
[----:B0-----:R-:W-:Y:S05]  /*4830*/  @P3 BRA `(.L_x_643) ;  /* 0x0000000000b43947 */ /* 0x001fea0003800000 */
[--C-:B------:R-:W-:Y:S02]  /*4840*/  SHF.R.U64 R86, R86, 0x10, R87.reuse ;  /* 0x0000001056567819 */ /* 0x100fe40000001257 */
[----:B------:R-:W-:Y:S02]  /*4850*/  SHF.R.U32.HI R98, RZ, 0x10, R87 ;  /* 0x00000010ff627819 */ /* 0x000fe40000011657 */
[--C-:B------:R-:W-:Y:S02]  /*4860*/  SHF.R.U64 R87, R88, 0x10, R89.reuse ;  /* 0x0000001058577819 */ /* 0x100fe40000001259 */
[----:B------:R-:W-:Y:S02]  /*4870*/  SHF.R.U32.HI R99, RZ, 0x10, R89 ;  /* 0x00000010ff637819 */ /* 0x000fe40000011659 */
[----:B------:R-:W-:Y:S01]  /*4880*/  PRMT R89, R205, 0x5410, R87 ;  /* 0x00005410cd597816 */ /* 0x000fe20000000057 */
[----:B--2---:R-:W-:Y:S01]  /*4890*/  IMAD.U32 R87, R45, 0x10000, RZ ;  /* 0x000100002d577824 */ /* 0x004fe200078e00ff */
[----:B------:R-:W-:-:S02]  /*48a0*/  PRMT R86, R170, 0x5432, R86 ;  /* 0x00005432aa567816 */ /* 0x000fc40000000056 */
[----:B------:R-:W-:Y:S02]  /*48b0*/  LOP3.LUT R139, R45, 0xffff0000, RZ, 0xc0, !PT ;  /* 0xffff00002d8b7812 */ /* 0x000fe400078ec0ff */
[----:B------:R-:W-:Y:S02]  /*48c0*/  LOP3.LUT R138, R89, 0xffff0000, RZ, 0xc0, !PT ;  /* 0xffff0000598a7812 */ /* 0x000fe400078ec0ff */
[C---:B------:R-:W-:Y:S01]  /*48d0*/  LOP3.LUT R88, R86.reuse, 0xffff0000, RZ, 0xc0, !PT ;  /* 0xffff000056587812 */ /* 0x040fe200078ec0ff */
[----:B------:R-:W-:Y:S02]  /*48e0*/  IMAD.U32 R86, R86, 0x10000, RZ ;  /* 0x0001000056567824 */ /* 0x000fe400078e00ff */
[C---:B------:R-:W-:Y:S02]  /*48f0*/  FMUL.FTZ R150, R139.reuse, R138 ;  /* 0x0000008a8b967220 */ /* 0x040fe40000410000 */
[-C--:B------:R-:W-:Y:S02]  /*4900*/  FMUL.FTZ R45, R139, R88.reuse ;  /* 0x000000588b2d7220 */ /* 0x080fe40000410000 */
[----:B------:R-:W-:-:S02]  /*4910*/  FFMA.FTZ R88, R87, R88, -R150 ;  /* 0x0000005857587223 */ /* 0x000fc40000010896 */
[----:B------:R-:W-:Y:S01]  /*4920*/  FFMA.FTZ R87, R87, R138, R45 ;  /* 0x0000008a57577223 */ /* 0x000fe2000001002d */
[----:B------:R-:W-:Y:S02]  /*4930*/  PRMT R45, R85, 0x5432, R98 ;  /* 0x00005432552d7816 */ /* 0x000fe40000000062 */
[----:B------:R-:W-:Y:S02]  /*4940*/  PRMT R98, R206, 0x5410, R99 ;  /* 0x00005410ce627816 */ /* 0x000fe40000000063 */
[----:B------:R-:W-:Y:S01]  /*4950*/  LOP3.LUT R138, R46, 0xffff0000, RZ, 0xc0, !PT ;  /* 0xffff00002e8a7812 */ /* 0x000fe200078ec0ff */
[C---:B------:R-:W-:Y:S01]  /*4960*/  IMAD.U32 R139, R45.reuse, 0x10000, RZ ;  /* 0x000100002d8b7824 */ /* 0x040fe200078e00ff */
[----:B------:R-:W-:Y:S01]  /*4970*/  LOP3.LUT R45, R45, 0xffff0000, RZ, 0xc0, !PT ;  /* 0xffff00002d2d7812 */ /* 0x000fe200078ec0ff */
[----:B------:R-:W-:Y:S01]  /*4980*/  IMAD.U32 R99, R98, 0x10000, RZ ;  /* 0x0001000062637824 */ /* 0x000fe200078e00ff */
[----:B------:R-:W-:Y:S01]  /*4990*/  F2FP.BF16.F32.PACK_AB R87, R87, R88 ;  /* 0x000000585757723e */ /* 0x000fe200000010ff */
[----:B------:R-:W-:-:S02]  /*49a0*/  IMAD.U32 R46, R46, 0x10000, RZ ;  /* 0x000100002e2e7824 */ /* 0x000fc400078e00ff */
[C---:B------:R-:W-:Y:S01]  /*49b0*/  FMUL.FTZ R151, R138.reuse, R99 ;  /* 0x000000638a977220 */ /* 0x040fe20000410000 */
[----:B------:R-:W-:-:S03]  /*49c0*/  FMUL.FTZ R138, R138, R139 ;  /* 0x0000008b8a8a7220 */ /* 0x000fc60000410000 */
[C---:B------:R-:W-:Y:S01]  /*49d0*/  FFMA.FTZ R151, R46.reuse, R139, -R151 ;  /* 0x0000008b2e977223 */ /* 0x040fe20000010897 */
        /* <DEDUP_REMOVED lines=19> */
.L_x_643:
[----:B------:R-:W-:Y:S05]  /*4b10*/  BSYNC B3 ;  /* 0x0000000000037941 */ /* 0x000fea0003800000 */
.L_x_642:
[----:B------:R-:W-:Y:S01]  /*4b20*/  ULDC.64 UR4, c[0x0][0x2e8] ;  /* 0x0000ba0000047ab9 */ /* 0x000fe20000000a00 */
[----:B------:R-:W-:Y:S01]  /*4b30*/  ULDC.64 UR6, c[0x0][0x208] ;  /* 0x0000820000067ab9 */ /* 0x000fe20000000a00 */
[----:B------:R-:W-:-:S04]  /*4b40*/  LEA R86, P3, R94, UR4, 0x1 ;  /* 0x000000045e567c11 */ /* 0x000fc8000f8608ff */
[----:B------:R-:W-:-:S05]  /*4b50*/  LEA.HI.X R87, R94, UR5, R95, 0x1, P3 ;  /* 0x000000055e577c11 */ /* 0x000fca00098f0c5f */
[----:B--2---:R3:W-:Y:S04]  /*4b60*/  STG.E.128 desc[UR6][R86.64], R44 ;  /* 0x0000002c56007986 */ /* 0x0047e8000c101d06 */
.L_x_641:
[----:B------:R-:W-:Y:S05]  /*4b70*/  BSYNC B2 ;  /* 0x0000000000027941 */ /* 0x000fea0003800000 */
.L_x_640:
[----:B------:R-:W-:Y:S05]  /*4b80*/  @P1 BRA `(.L_x_639) ;  /* 0x0000000000e41947 */ /* 0x000fea0003800000 */
[----:B0-23--:R0:W2:Y:S01]  /*4b90*/  LDS.128 R44, [R5+0x24c00] ;  /* 0x024c0000052c7984 */ /* 0x00d0a20000000c00 */
[----:B------:R-:W-:Y:S01]  /*4ba0*/  IADD3 R90, P3, R90, R13, RZ ;  /* 0x0000000d5a5a7210 */ /* 0x000fe20007f7e0ff */
[----:B------:R-:W-:Y:S04]  /*4bb0*/  BSSY B2, `(.L_x_644) ;  /* 0x0000031000027945 */ /* 0x000fe80003800000 */
[----:B------:R-:W-:Y:S01]  /*4bc0*/  IMAD.X R91, R91, 0x1, R8, P3 ;  /* 0x000000015b5b7824 */ /* 0x000fe200018e0608 */
[----:B------:R-:W-:-:S13]  /*4bd0*/  ISETP.GE.AND P3, PT, R220, R84, PT ;  /* 0x00000054dc00720c */ /* 0x000fda0003f66270 */
[----:B0-----:R-:W-:Y:S05]  /*4be0*/  @P3 BRA `(.L_x_645) ;  /* 0x0000000000b43947 */ /* 0x001fea0003800000 */
[--C-:B------:R-:W-:Y:S02]  /*4bf0*/  SHF.R.U64 R87, R80, 0x10, R81.reuse ;  /* 0x0000001050577819 */ /* 0x100fe40000001251 */
[----:B------:R-:W-:Y:S02]  /*4c00*/  SHF.R.U32.HI R80, RZ, 0x10, R81 ;  /* 0x00000010ff507819 */ /* 0x000fe40000011651 */
[----:B------:R-:W-:Y:S02]  /*4c10*/  SHF.R.U64 R81, R82, 0x10, R83 ;  /* 0x0000001052517819 */ /* 0x000fe40000001253 */
[----:B------:R-:W-:Y:S02]  /*4c20*/  PRMT R176, R176, 0x5410, R87 ;  /* 0x00005410b0b07816 */ /* 0x000fe40000000057 */
[----:B------:R-:W-:Y:S02]  /*4c30*/  PRMT R174, R174, 0x5410, R81 ;  /* 0x00005410aeae7816 */ /* 0x000fe40000000051 */
[----:B------:R-:W-:Y:S01]  /*4c40*/  SHF.R.U32.HI R86, RZ, 0x10, R83 ;  /* 0x00000010ff567819 */ /* 0x000fe20000011653 */
[----:B--2---:R-:W-:Y:S01]  /*4c50*/  IMAD.U32 R83, R46, 0x10000, RZ ;  /* 0x000100002e537824 */ /* 0x004fe200078e00ff */
[----:B------:R-:W-:-:S02]  /*4c60*/  LOP3.LUT R88, R45, 0xffff0000, RZ, 0xc0, !PT ;  /* 0xffff00002d587812 */ /* 0x000fc400078ec0ff */
[----:B------:R-:W-:Y:S02]  /*4c70*/  LOP3.LUT R81, R174, 0xffff0000, RZ, 0xc0, !PT ;  /* 0xffff0000ae517812 */ /* 0x000fe400078ec0ff */
[----:B------:R-:W-:Y:S02]  /*4c80*/  LOP3.LUT R87, R176, 0xffff0000, RZ, 0xc0, !PT ;  /* 0xffff0000b0577812 */ /* 0x000fe400078ec0ff */
[----:B------:R-:W-:Y:S01]  /*4c90*/  PRMT R173, R173, 0x5410, R86 ;  /* 0x00005410adad7816 */ /* 0x000fe20000000056 */
[----:B------:R-:W-:Y:S01]  /*4ca0*/  FMUL.FTZ R89, R88, R81 ;  /* 0x0000005158597220 */ /* 0x000fe20000410000 */
[----:B------:R-:W-:Y:S01]  /*4cb0*/  PRMT R175, R175, 0x5410, R80 ;  /* 0x00005410afaf7816 */ /* 0x000fe20000000050 */
[----:B------:R-:W-:Y:S01]  /*4cc0*/  IMAD.U32 R80, R45, 0x10000, RZ ;  /* 0x000100002d507824 */ /* 0x000fe200078e00ff */
[----:B------:R-:W-:Y:S01]  /*4cd0*/  LOP3.LUT R46, R46, 0xffff0000, RZ, 0xc0, !PT ;  /* 0xffff00002e2e7812 */ /* 0x000fe200078ec0ff */
[----:B------:R-:W-:Y:S01]  /*4ce0*/  FMUL.FTZ R88, R88, R87 ;  /* 0x0000005758587220 */ /* 0x000fe20000410000 */
[----:B------:R-:W-:-:S02]  /*4cf0*/  IMAD.U32 R45, R173, 0x10000, RZ ;  /* 0x00010000ad2d7824 */ /* 0x000fc400078e00ff */
[C---:B------:R-:W-:Y:S01]  /*4d00*/  FFMA.FTZ R89, R80.reuse, R87, -R89 ;  /* 0x0000005750597223 */ /* 0x040fe20000010859 */
[----:B------:R-:W-:Y:S02]  /*4d10*/  IMAD.U32 R86, R175, 0x10000, RZ ;  /* 0x00010000af567824 */ /* 0x000fe400078e00ff */
[----:B------:R-:W-:Y:S01]  /*4d20*/  FFMA.FTZ R88, R80, R81, R88 ;  /* 0x0000005150587223 */ /* 0x000fe20000010058 */
[-C--:B------:R-:W-:Y:S01]  /*4d30*/  FMUL.FTZ R94, R46, R45.reuse ;  /* 0x0000002d2e5e7220 */ /* 0x080fe20000410000 */
[----:B------:R-:W-:Y:S01]  /*4d40*/  IMAD.U32 R80, R44, 0x10000, RZ ;  /* 0x000100002c507824 */ /* 0x000fe200078e00ff */
[----:B------:R-:W-:Y:S01]  /*4d50*/  LOP3.LUT R82, R47, 0xffff0000, RZ, 0xc0, !PT ;  /* 0xffff00002f527812 */ /* 0x000fe200078ec0ff */
[-C--:B------:R-:W-:Y:S01]  /*4d60*/  FMUL.FTZ R46, R46, R86.reuse ;  /* 0x000000562e2e7220 */ /* 0x080fe20000410000 */
[----:B------:R-:W-:Y:S01]  /*4d70*/  LOP3.LUT R44, R44, 0xffff0000, RZ, 0xc0, !PT ;  /* 0xffff00002c2c7812 */ /* 0x000fe200078ec0ff */
[----:B------:R-:W-:Y:S01]  /*4d80*/  IMAD.U32 R81, R174, 0x10000, RZ ;  /* 0x00010000ae517824 */ /* 0x000fe200078e00ff */
[----:B------:R-:W-:Y:S01]  /*4d90*/  LOP3.LUT R173, R173, 0xffff0000, RZ, 0xc0, !PT ;  /* 0xffff0000adad7812 */ /* 0x000fe200078ec0ff */
[----:B------:R-:W-:Y:S01]  /*4da0*/  IMAD.U32 R87, R176, 0x10000, RZ ;  /* 0x00010000b0577824 */ /* 0x000fe200078e00ff */
[----:B------:R-:W-:Y:S01]  /*4db0*/  LOP3.LUT R175, R175, 0xffff0000, RZ, 0xc0, !PT ;  /* 0xffff0000afaf7812 */ /* 0x000fe200078ec0ff */
[C---:B------:R-:W-:Y:S01]  /*4dc0*/  FFMA.FTZ R94, R83.reuse, R86, -R94 ;  /* 0x00000056535e7223 */ /* 0x040fe2000001085e */
[----:B------:R-:W-:Y:S01]  /*4dd0*/  FFMA.FTZ R45, R83, R45, R46 ;  /* 0x0000002d532d7223 */ /* 0x000fe2000001002e */
[----:B------:R-:W-:Y:S01]  /*4de0*/  FMUL.FTZ R46, R82, R173 ;  /* 0x000000ad522e7220 */ /* 0x000fe20000410000 */
[----:B------:R-:W-:Y:S01]  /*4df0*/  FMUL.FTZ R83, R44, R81 ;  /* 0x000000512c537220 */ /* 0x000fe20000410000 */
[----:B------:R-:W-:-:S02]  /*4e00*/  IMAD.U32 R47, R47, 0x10000, RZ ;  /* 0x000100002f2f7824 */ /* 0x000fc400078e00ff */
[----:B------:R-:W-:Y:S01]  /*4e10*/  FMUL.FTZ R82, R82, R175 ;  /* 0x000000af52527220 */ /* 0x000fe20000410000 */
[-C--:B------:R-:W-:Y:S01]  /*4e20*/  FMUL.FTZ R44, R44, R87.reuse ;  /* 0x000000572c2c7220 */ /* 0x080fe20000410000 */
[C---:B------:R-:W-:Y:S01]  /*4e30*/  FFMA.FTZ R83, R80.reuse, R87, -R83 ;  /* 0x0000005750537223 */ /* 0x040fe20000010853 */
[C---:B------:R-:W-:Y:S01]  /*4e40*/  FFMA.FTZ R175, R47.reuse, R175, -R46 ;  /* 0x000000af2faf7223 */ /* 0x040fe2000001082e */
[----:B------:R-:W-:Y:S01]  /*4e50*/  FFMA.FTZ R82, R47, R173, R82 ;  /* 0x000000ad2f527223 */ /* 0x000fe20000010052 */
[----:B------:R-:W-:Y:S01]  /*4e60*/  FFMA.FTZ R44, R80, R81, R44 ;  /* 0x00000051502c7223 */ /* 0x000fe2000001002c */
[----:B------:R-:W-:Y:S02]  /*4e70*/  F2FP.BF16.F32.PACK_AB R88, R88, R89 ;  /* 0x000000595858723e */ /* 0x000fe400000010ff */
[----:B------:R-:W-:Y:S02]  /*4e80*/  F2FP.BF16.F32.PACK_AB R46, R45, R94 ;  /* 0x0000005e2d2e723e */ /* 0x000fe400000010ff */
[----:B------:R-:W-:Y:S01]  /*4e90*/  F2FP.BF16.F32.PACK_AB R47, R82, R175 ;  /* 0x000000af522f723e */ /* 0x000fe200000010ff */
[----:B------:R-:W-:Y:S01]  /*4ea0*/  IMAD.MOV.U32 R45, RZ, RZ, R88 ;  /* 0x000000ffff2d7224 */ /* 0x000fe200078e0058 */
[----:B------:R-:W-:-:S07]  /*4eb0*/  F2FP.BF16.F32.PACK_AB R44, R44, R83 ;  /* 0x000000532c2c723e */ /* 0x000fce00000010ff */
.L_x_645:
[----:B------:R-:W-:Y:S05]  /*4ec0*/  BSYNC B2 ;  /* 0x0000000000027941 */ /* 0x000fea0003800000 */
.L_x_644:
[----:B------:R-:W-:Y:S01]  /*4ed0*/  ULDC.64 UR4, c[0x0][0x2e8] ;  /* 0x0000ba0000047ab9 */ /* 0x000fe20000000a00 */
[----:B------:R-:W-:Y:S01]  /*4ee0*/  ULDC.64 UR6, c[0x0][0x208] ;  /* 0x0000820000067ab9 */ /* 0x000fe20000000a00 */
[----:B------:R-:W-:-:S04]  /*4ef0*/  LEA R80, P3, R90, UR4, 0x1 ;  /* 0x000000045a507c11 */ /* 0x000fc8000f8608ff */
[----:B------:R-:W-:-:S05]  /*4f00*/  LEA.HI.X R81, R90, UR5, R91, 0x1, P3 ;  /* 0x000000055a517c11 */ /* 0x000fca00098f0c5b */
[----:B--2---:R4:W-:Y:S04]  /*4f10*/  STG.E.128 desc[UR6][R80.64], R44 ;  /* 0x0000002c50007986 */ /* 0x0049e8000c101d06 */
.L_x_639:
[----:B------:R-:W-:Y:S05]  /*4f20*/  BSYNC B1 ;  /* 0x0000000000017941 */ /* 0x000fea0003800000 */
.L_x_638:
[----:B--2---:R-:W2:Y:S01]  /*4f30*/  LDL R94, [R1+0x4] ;  /* 0x00000400015e7983 */ /* 0x004ea20000100800 */
[----:B------:R-:W-:Y:S01]  /*4f40*/  BSSY B1, `(.L_x_646) ;  /* 0x000007b000017945 */ /* 0x000fe20003800000 */
[----:B--2---:R-:W-:-:S13]  /*4f50*/  LOP3.LUT P3, RZ, R94, 0x4, RZ, 0xc0, !PT ;  /* 0x000000045eff7812 */ /* 0x004fda000786c0ff */
[----:B------:R-:W-:Y:S05]  /*4f60*/  @P3 BRA `(.L_x_647) ;  /* 0x0000000400e03947 */ /* 0x000fea0003800000 */
[----:B----4-:R-:W-:Y:S01]  /*4f70*/  IADD3 R80, P3, P4, R126, R136, R16 ;  /* 0x000000887e507210 */ /* 0x010fe20007c7e010 */
[----:B------:R-:W-:Y:S03]  /*4f80*/  BSSY B2, `(.L_x_648) ;  /* 0x000003c000027945 */ /* 0x000fe60003800000 */
[----:B------:R-:W-:Y:S01]  /*4f90*/  IADD3.X R81, R124, R92, R17, P3, P4 ;  /* 0x0000005c7c517210 */ /* 0x000fe20001fe8411 */
[----:B------:R-:W-:Y:S08]  /*4fa0*/  @P0 BRA `(.L_x_649) ;  /* 0x0000000000e40947 */ /* 0x000ff00003800000 */
[----:B0--3--:R0:W2:Y:S01]  /*4fb0*/  LDS.128 R44, [R5+0x20400] ;  /* 0x02040000052c7984 */ /* 0x0090a20000000c00 */
[----:B------:R-:W-:Y:S01]  /*4fc0*/  IADD3 R82, P3, R80, R100, RZ ;  /* 0x0000006450527210 */ /* 0x000fe20007f7e0ff */
[----:B------:R-:W-:Y:S04]  /*4fd0*/  BSSY B3, `(.L_x_650) ;  /* 0x0000031000037945 */ /* 0x000fe80003800000 */
[----:B------:R-:W-:Y:S01]  /*4fe0*/  IMAD.X R83, R81, 0x1, R14, P3 ;  /* 0x0000000151537824 */ /* 0x000fe200018e060e */
[----:B------:R-:W-:-:S13]  /*4ff0*/  ISETP.GE.AND P3, PT, R18, R84, PT ;  /* 0x000000541200720c */ /* 0x000fda0003f66270 */
[----:B0-----:R-:W-:Y:S05]  /*5000*/  @P3 BRA `(.L_x_651) ;  /* 0x0000000000b43947 */ /* 0x001fea0003800000 */
[--C-:B------:R-:W-:Y:S02]  /*5010*/  SHF.R.U64 R87, R78, 0x10, R79.reuse ;  /* 0x000000104e577819 */ /* 0x100fe4000000124f */
[----:B------:R-:W-:Y:S02]  /*5020*/  SHF.R.U32.HI R79, RZ, 0x10, R79 ;  /* 0x00000010ff4f7819 */ /* 0x000fe4000001164f */
[--C-:B------:R-:W-:Y:S01]  /*5030*/  SHF.R.U64 R89, R76, 0x10, R77.reuse ;  /* 0x000000104c597819 */ /* 0x100fe2000000124d */
[----:B--2---:R-:W-:Y:S01]  /*5040*/  IMAD.U32 R76, R46, 0x10000, RZ ;  /* 0x000100002e4c7824 */ /* 0x004fe200078e00ff */
[----:B------:R-:W-:Y:S02]  /*5050*/  SHF.R.U32.HI R86, RZ, 0x10, R77 ;  /* 0x00000010ff567819 */ /* 0x000fe4000001164d */
[----:B------:R-:W-:Y:S02]  /*5060*/  PRMT R184, R184, 0x5410, R87 ;  /* 0x00005410b8b87816 */ /* 0x000fe40000000057 */
[----:B------:R-:W-:-:S02]  /*5070*/  PRMT R188, R188, 0x5410, R79 ;  /* 0x00005410bcbc7816 */ /* 0x000fc4000000004f */
[----:B------:R-:W-:Y:S02]  /*5080*/  PRMT R170, R170, 0x5410, R89 ;  /* 0x00005410aaaa7816 */ /* 0x000fe40000000059 */
[----:B------:R-:W-:Y:S01]  /*5090*/  PRMT R171, R171, 0x5410, R86 ;  /* 0x00005410abab7816 */ /* 0x000fe20000000056 */
[----:B------:R-:W-:Y:S01]  /*50a0*/  IMAD.U32 R78, R188, 0x10000, RZ ;  /* 0x00010000bc4e7824 */ /* 0x000fe200078e00ff */
[----:B------:R-:W-:Y:S01]  /*50b0*/  LOP3.LUT R77, R46, 0xffff0000, RZ, 0xc0, !PT ;  /* 0xffff00002e4d7812 */ /* 0x000fe200078ec0ff */
[C---:B------:R-:W-:Y:S01]  /*50c0*/  IMAD.U32 R86, R45.reuse, 0x10000, RZ ;  /* 0x000100002d567824 */ /* 0x040fe200078e00ff */
[----:B------:R-:W-:Y:S01]  /*50d0*/  LOP3.LUT R79, R45, 0xffff0000, RZ, 0xc0, !PT ;  /* 0xffff00002d4f7812 */ /* 0x000fe200078ec0ff */
[----:B------:R-:W-:Y:S01]  /*50e0*/  IMAD.U32 R87, R171, 0x10000, RZ ;  /* 0x00010000ab577824 */ /* 0x000fe200078e00ff */
[----:B------:R-:W-:Y:S01]  /*50f0*/  LOP3.LUT R89, R184, 0xffff0000, RZ, 0xc0, !PT ;  /* 0xffff0000b8597812 */ /* 0x000fe200078ec0ff */
[----:B------:R-:W-:Y:S01]  /*5100*/  FMUL.FTZ R95, R77, R78 ;  /* 0x0000004e4d5f7220 */ /* 0x000fe20000410000 */
[----:B------:R-:W-:Y:S01]  /*5110*/  LOP3.LUT R88, R170, 0xffff0000, RZ, 0xc0, !PT ;  /* 0xffff0000aa587812 */ /* 0x000fe200078ec0ff */
[----:B------:R-:W-:Y:S01]  /*5120*/  IMAD.U32 R45, R44, 0x10000, RZ ;  /* 0x000100002c2d7824 */ /* 0x000fe200078e00ff */
[----:B------:R-:W-:Y:S01]  /*5130*/  LOP3.LUT R46, R47, 0xffff0000, RZ, 0xc0, !PT ;  /* 0xffff00002f2e7812 */ /* 0x000fe200078ec0ff */
[----:B------:R-:W-:Y:S01]  /*5140*/  FMUL.FTZ R91, R79, R89 ;  /* 0x000000594f5b7220 */ /* 0x000fe20000410000 */
[-C--:B------:R-:W-:Y:S01]  /*5150*/  FMUL.FTZ R77, R77, R87.reuse ;  /* 0x000000574d4d7220 */ /* 0x080fe20000410000 */
[-C--:B------:R-:W-:Y:S01]  /*5160*/  FMUL.FTZ R90, R79, R88.reuse ;  /* 0x000000584f5a7220 */ /* 0x080fe20000410000 */
[----:B------:R-:W-:Y:S01]  /*5170*/  LOP3.LUT R188, R188, 0xffff0000, RZ, 0xc0, !PT ;  /* 0xffff0000bcbc7812 */ /* 0x000fe200078ec0ff */
[----:B------:R-:W-:Y:S01]  /*5180*/  IMAD.U32 R184, R184, 0x10000, RZ ;  /* 0x00010000b8b87824 */ /* 0x000fe200078e00ff */
[----:B------:R-:W-:Y:S01]  /*5190*/  LOP3.LUT R171, R171, 0xffff0000, RZ, 0xc0, !PT ;  /* 0xffff0000abab7812 */ /* 0x000fe200078ec0ff */
[----:B------:R-:W-:Y:S01]  /*51a0*/  IMAD.U32 R170, R170, 0x10000, RZ ;  /* 0x00010000aaaa7824 */ /* 0x000fe200078e00ff */
[----:B------:R-:W-:Y:S01]  /*51b0*/  LOP3.LUT R44, R44, 0xffff0000, RZ, 0xc0, !PT ;  /* 0xffff00002c2c7812 */ /* 0x000fe200078ec0ff */
[----:B------:R-:W-:Y:S01]  /*51c0*/  FFMA.FTZ R79, R86, R88, -R91 ;  /* 0x00000058564f7223 */ /* 0x000fe2000001085b */
[----:B------:R-:W-:Y:S01]  /*51d0*/  FFMA.FTZ R87, R76, R87, -R95 ;  /* 0x000000574c577223 */ /* 0x000fe2000001085f */
[----:B------:R-:W-:Y:S01]  /*51e0*/  FFMA.FTZ R86, R86, R89, R90 ;  /* 0x0000005956567223 */ /* 0x000fe2000001005a */
[----:B------:R-:W-:Y:S01]  /*51f0*/  FFMA.FTZ R76, R76, R78, R77 ;  /* 0x0000004e4c4c7223 */ /* 0x000fe2000001004d */
[C---:B------:R-:W-:Y:S01]  /*5200*/  FMUL.FTZ R78, R46.reuse, R188 ;  /* 0x000000bc2e4e7220 */ /* 0x040fe20000410000 */
[----:B------:R-:W-:Y:S01]  /*5210*/  FMUL.FTZ R89, R46, R171 ;  /* 0x000000ab2e597220 */ /* 0x000fe20000410000 */
[C---:B------:R-:W-:Y:S01]  /*5220*/  FMUL.FTZ R46, R44.reuse, R184 ;  /* 0x000000b82c2e7220 */ /* 0x040fe20000410000 */
[-C--:B------:R-:W-:Y:S01]  /*5230*/  FMUL.FTZ R77, R44, R170.reuse ;  /* 0x000000aa2c4d7220 */ /* 0x080fe20000410000 */
[----:B------:R-:W-:Y:S01]  /*5240*/  IMAD.U32 R47, R47, 0x10000, RZ ;  /* 0x000100002f2f7824 */ /* 0x000fe200078e00ff */
[----:B------:R-:W-:Y:S01]  /*5250*/  F2FP.BF16.F32.PACK_AB R76, R76, R87 ;  /* 0x000000574c4c723e */ /* 0x000fe200000010ff */
[C---:B------:R-:W-:Y:S01]  /*5260*/  FFMA.FTZ R46, R45.reuse, R170, -R46 ;  /* 0x000000aa2d2e7223 */ /* 0x040fe2000001082e */
[----:B------:R-:W-:Y:S01]  /*5270*/  FFMA.FTZ R77, R45, R184, R77 ;  /* 0x000000b82d4d7223 */ /* 0x000fe2000001004d */
[C---:B------:R-:W-:Y:S01]  /*5280*/  FFMA.FTZ R78, R47.reuse, R171, -R78 ;  /* 0x000000ab2f4e7223 */ /* 0x040fe2000001084e */
[----:B------:R-:W-:Y:S01]  /*5290*/  FFMA.FTZ R89, R47, R188, R89 ;  /* 0x000000bc2f597223 */ /* 0x000fe20000010059 */
[----:B------:R-:W-:-:S02]  /*52a0*/  F2FP.BF16.F32.PACK_AB R45, R86, R79 ;  /* 0x0000004f562d723e */ /* 0x000fc400000010ff */
[----:B------:R-:W-:Y:S01]  /*52b0*/  F2FP.BF16.F32.PACK_AB R44, R77, R46 ;  /* 0x0000002e4d2c723e */ /* 0x000fe200000010ff */
[----:B------:R-:W-:Y:S01]  /*52c0*/  IMAD.MOV.U32 R46, RZ, RZ, R76 ;  /* 0x000000ffff2e7224 */ /* 0x000fe200078e004c */
[----:B------:R-:W-:-:S07]  /*52d0*/  F2FP.BF16.F32.PACK_AB R47, R89, R78 ;  /* 0x0000004e592f723e */ /* 0x000fce00000010ff */
.L_x_651:
[----:B------:R-:W-:Y:S05]  /*52e0*/  BSYNC B3 ;  /* 0x0000000000037941 */ /* 0x000fea0003800000 */
.L_x_650:
[----:B------:R-:W-:Y:S01]  /*52f0*/  ULDC.64 UR4, c[0x0][0x2e8] ;  /* 0x0000ba0000047ab9 */ /* 0x000fe20000000a00 */
[----:B------:R-:W-:Y:S01]  /*5300*/  ULDC.64 UR6, c[0x0][0x208] ;  /* 0x0000820000067ab9 */ /* 0x000fe20000000a00 */
[----:B------:R-:W-:-:S04]  /*5310*/  LEA R76, P3, R82, UR4, 0x1 ;  /* 0x00000004524c7c11 */ /* 0x000fc8000f8608ff */
[----:B------:R-:W-:-:S05]  /*5320*/  LEA.HI.X R77, R82, UR5, R83, 0x1, P3 ;  /* 0x00000005524d7c11 */ /* 0x000fca00098f0c53 */
[----:B--2---:R2:W-:Y:S04]  /*5330*/  STG.E.128 desc[UR6][R76.64], R44 ;  /* 0x0000002c4c007986 */ /* 0x0045e8000c101d06 */
.L_x_649:
[----:B------:R-:W-:Y:S05]  /*5340*/  BSYNC B2 ;  /* 0x0000000000027941 */ /* 0x000fea0003800000 */
.L_x_648:
[----:B------:R-:W-:Y:S05]  /*5350*/  @P1 BRA `(.L_x_647) ;  /* 0x0000000000e41947 */ /* 0x000fea0003800000 */
[----:B0-23--:R0:W2:Y:S01]  /*5360*/  LDS.128 R44, [R5+0x25c00] ;  /* 0x025c0000052c7984 */ /* 0x00d0a20000000c00 */
[----:B------:R-:W-:Y:S01]  /*5370*/  IADD3 R80, P3, R80, R13, RZ ;  /* 0x0000000d50507210 */ /* 0x000fe20007f7e0ff */
[----:B------:R-:W-:Y:S03]  /*5380*/  BSSY B2, `(.L_x_652) ;  /* 0x0000031000027945 */ /* 0x000fe60003800000 */
[----:B------:R-:W-:Y:S02]  /*5390*/  IADD3.X R81, R81, R8, RZ, P3, !PT ;  /* 0x0000000851517210 */ /* 0x000fe40001ffe4ff */
[----:B------:R-:W-:-:S13]  /*53a0*/  ISETP.GE.AND P3, PT, R220, R84, PT ;  /* 0x00000054dc00720c */ /* 0x000fda0003f66270 */
[----:B0-----:R-:W-:Y:S05]  /*53b0*/  @P3 BRA `(.L_x_653) ;  /* 0x0000000000b43947 */ /* 0x001fea0003800000 */
[----:B------:R-:W-:Y:S02]  /*53c0*/  SHF.R.U64 R77, R74, 0x10, R75 ;  /* 0x000000104a4d7819 */ /* 0x000fe4000000124b */
[----:B------:R-:W-:Y:S01]  /*53d0*/  SHF.R.U64 R78, R72, 0x10, R73 ;  /* 0x00000010484e7819 */ /* 0x000fe20000001249 */
[----:B--2---:R-:W-:Y:S01]  /*53e0*/  IMAD.U32 R72, R46, 0x10000, RZ ;  /* 0x000100002e487824 */ /* 0x004fe200078e00ff */
[----:B------:R-:W-:Y:S01]  /*53f0*/  SHF.R.U32.HI R74, RZ, 0x10, R75 ;  /* 0x00000010ff4a7819 */ /* 0x000fe2000001164b */
[----:B------:R-:W-:Y:S01]  /*5400*/  IMAD.U32 R75, R45, 0x10000, RZ ;  /* 0x000100002d4b7824 */ /* 0x000fe200078e00ff */
[----:B------:R-:W-:Y:S02]  /*5410*/  SHF.R.U32.HI R76, RZ, 0x10, R73 ;  /* 0x00000010ff4c7819 */ /* 0x000fe40000011649 */
[----:B------:R-:W-:Y:S02]  /*5420*/  PRMT R93, R93, 0x5410, R78 ;  /* 0x000054105d5d7816 */ /* 0x000fe4000000004e */
[----:B------:R-:W-:-:S02]  /*5430*/  PRMT R166, R166, 0x5410, R77 ;  /* 0x00005410a6a67816 */ /* 0x000fc4000000004d */
[----:B------:R-:W-:Y:S02]  /*5440*/  PRMT R167, R167, 0x5410, R74 ;  /* 0x00005410a7a77816 */ /* 0x000fe4000000004a */
[----:B------:R-:W-:Y:S02]  /*5450*/  PRMT R85, R85, 0x5410, R76 ;  /* 0x0000541055557816 */ /* 0x000fe4000000004c */
[----:B------:R-:W-:Y:S01]  /*5460*/  LOP3.LUT R73, R46, 0xffff0000, RZ, 0xc0, !PT ;  /* 0xffff00002e497812 */ /* 0x000fe200078ec0ff */
[----:B------:R-:W-:Y:S01]  /*5470*/  IMAD.U32 R79, R167, 0x10000, RZ ;  /* 0x00010000a74f7824 */ /* 0x000fe200078e00ff */
[----:B------:R-:W-:Y:S01]  /*5480*/  LOP3.LUT R74, R45, 0xffff0000, RZ, 0xc0, !PT ;  /* 0xffff00002d4a7812 */ /* 0x000fe200078ec0ff */
[----:B------:R-:W-:Y:S01]  /*5490*/  IMAD.U32 R77, R85, 0x10000, RZ ;  /* 0x00010000554d7824 */ /* 0x000fe200078e00ff */
[----:B------:R-:W-:Y:S01]  /*54a0*/  LOP3.LUT R78, R166, 0xffff0000, RZ, 0xc0, !PT ;  /* 0xffff0000a64e7812 */ /* 0x000fe200078ec0ff */
[----:B------:R-:W-:Y:S01]  /*54b0*/  FMUL.FTZ R87, R73, R79 ;  /* 0x0000004f49577220 */ /* 0x000fe20000410000 */
[----:B------:R-:W-:Y:S01]  /*54c0*/  LOP3.LUT R76, R93, 0xffff0000, RZ, 0xc0, !PT ;  /* 0xffff00005d4c7812 */ /* 0x000fe200078ec0ff */
[----:B------:R-:W-:Y:S01]  /*54d0*/  FMUL.FTZ R73, R73, R77 ;  /* 0x0000004d49497220 */ /* 0x000fe20000410000 */
[----:B------:R-:W-:Y:S01]  /*54e0*/  LOP3.LUT R46, R47, 0xffff0000, RZ, 0xc0, !PT ;  /* 0xffff00002f2e7812 */ /* 0x000fe200078ec0ff */
[C---:B------:R-:W-:Y:S01]  /*54f0*/  FMUL.FTZ R82, R74.reuse, R78 ;  /* 0x0000004e4a527220 */ /* 0x040fe20000410000 */
[----:B------:R-:W-:Y:S01]  /*5500*/  LOP3.LUT R167, R167, 0xffff0000, RZ, 0xc0, !PT ;  /* 0xffff0000a7a77812 */ /* 0x000fe200078ec0ff */
[----:B------:R-:W-:Y:S01]  /*5510*/  FMUL.FTZ R83, R74, R76 ;  /* 0x0000004c4a537220 */ /* 0x000fe20000410000 */
[----:B------:R-:W-:Y:S01]  /*5520*/  LOP3.LUT R85, R85, 0xffff0000, RZ, 0xc0, !PT ;  /* 0xffff000055557812 */ /* 0x000fe200078ec0ff */
[----:B------:R-:W-:Y:S01]  /*5530*/  IMAD.U32 R166, R166, 0x10000, RZ ;  /* 0x00010000a6a67824 */ /* 0x000fe200078e00ff */
[----:B------:R-:W-:Y:S01]  /*5540*/  LOP3.LUT R74, R44, 0xffff0000, RZ, 0xc0, !PT ;  /* 0xffff00002c4a7812 */ /* 0x000fe200078ec0ff */
[----:B------:R-:W-:-:S02]  /*5550*/  IMAD.U32 R93, R93, 0x10000, RZ ;  /* 0x000100005d5d7824 */ /* 0x000fc400078e00ff */
[C---:B------:R-:W-:Y:S01]  /*5560*/  FFMA.FTZ R83, R75.reuse, R78, R83 ;  /* 0x0000004e4b537223 */ /* 0x040fe20000010053 */
[----:B------:R-:W-:Y:S02]  /*5570*/  IMAD.U32 R45, R44, 0x10000, RZ ;  /* 0x000100002c2d7824 */ /* 0x000fe400078e00ff */
[----:B------:R-:W-:Y:S01]  /*5580*/  FFMA.FTZ R44, R75, R76, -R82 ;  /* 0x0000004c4b2c7223 */ /* 0x000fe20000010852 */
[C---:B------:R-:W-:Y:S01]  /*5590*/  FFMA.FTZ R87, R72.reuse, R77, -R87 ;  /* 0x0000004d48577223 */ /* 0x040fe20000010857 */
[----:B------:R-:W-:Y:S01]  /*55a0*/  FFMA.FTZ R72, R72, R79, R73 ;  /* 0x0000004f48487223 */ /* 0x000fe20000010049 */
[C---:B------:R-:W-:Y:S01]  /*55b0*/  FMUL.FTZ R76, R46.reuse, R167 ;  /* 0x000000a72e4c7220 */ /* 0x040fe20000410000 */
[----:B------:R-:W-:Y:S01]  /*55c0*/  FMUL.FTZ R78, R46, R85 ;  /* 0x000000552e4e7220 */ /* 0x000fe20000410000 */
[----:B------:R-:W-:Y:S02]  /*55d0*/  IMAD.U32 R47, R47, 0x10000, RZ ;  /* 0x000100002f2f7824 */ /* 0x000fe400078e00ff */
[CC--:B------:R-:W-:Y:S01]  /*55e0*/  FMUL.FTZ R46, R74.reuse, R166.reuse ;  /* 0x000000a64a2e7220 */ /* 0x0c0fe20000410000 */
[----:B------:R-:W-:Y:S01]  /*55f0*/  FMUL.FTZ R73, R74, R93 ;  /* 0x0000005d4a497220 */ /* 0x000fe20000410000 */
[----:B------:R-:W-:Y:S01]  /*5600*/  F2FP.BF16.F32.PACK_AB R72, R72, R87 ;  /* 0x000000574848723e */ /* 0x000fe200000010ff */
[----:B------:R-:W-:Y:S01]  /*5610*/  FFMA.FTZ R76, R47, R85, -R76 ;  /* 0x000000552f4c7223 */ /* 0x000fe2000001084c */
[C---:B------:R-:W-:Y:S01]  /*5620*/  FFMA.FTZ R46, R45.reuse, R93, -R46 ;  /* 0x0000005d2d2e7223 */ /* 0x040fe2000001082e */
[----:B------:R-:W-:Y:S01]  /*5630*/  FFMA.FTZ R73, R45, R166, R73 ;  /* 0x000000a62d497223 */ /* 0x000fe20000010049 */
[----:B------:R-:W-:Y:S01]  /*5640*/  FFMA.FTZ R47, R47, R167, R78 ;  /* 0x000000a72f2f7223 */ /* 0x000fe2000001004e */
[----:B------:R-:W-:-:S03]  /*5650*/  F2FP.BF16.F32.PACK_AB R45, R83, R44 ;  /* 0x0000002c532d723e */ /* 0x000fc600000010ff */
[----:B------:R-:W-:Y:S01]  /*5660*/  F2FP.BF16.F32.PACK_AB R44, R73, R46 ;  /* 0x0000002e492c723e */ /* 0x000fe200000010ff */
[----:B------:R-:W-:Y:S01]  /*5670*/  IMAD.MOV.U32 R46, RZ, RZ, R72 ;  /* 0x000000ffff2e7224 */ /* 0x000fe200078e0048 */
[----:B------:R-:W-:-:S07]  /*5680*/  F2FP.BF16.F32.PACK_AB R47, R47, R76 ;  /* 0x0000004c2f2f723e */ /* 0x000fce00000010ff */
.L_x_653:
[----:B------:R-:W-:Y:S05]  /*5690*/  BSYNC B2 ;  /* 0x0000000000027941 */ /* 0x000fea0003800000 */
.L_x_652:
[----:B------:R-:W-:Y:S01]  /*56a0*/  ULDC.64 UR4, c[0x0][0x2e8] ;  /* 0x0000ba0000047ab9 */ /* 0x000fe20000000a00 */
[----:B------:R-:W-:Y:S01]  /*56b0*/  ULDC.64 UR6, c[0x0][0x208] ;  /* 0x0000820000067ab9 */ /* 0x000fe20000000a00 */
[----:B------:R-:W-:-:S04]  /*56c0*/  LEA R72, P3, R80, UR4, 0x1 ;  /* 0x0000000450487c11 */ /* 0x000fc8000f8608ff */
[----:B------:R-:W-:-:S05]  /*56d0*/  LEA.HI.X R73, R80, UR5, R81, 0x1, P3 ;  /* 0x0000000550497c11 */ /* 0x000fca00098f0c51 */
[----:B--2---:R0:W-:Y:S04]  /*56e0*/  STG.E.128 desc[UR6][R72.64], R44 ;  /* 0x0000002c48007986 */ /* 0x0041e8000c101d06 */
.L_x_647:
[----:B------:R-:W-:Y:S05]  /*56f0*/  BSYNC B1 ;  /* 0x0000000000017941 */ /* 0x000fea0003800000 */
.L_x_646:
[----:B------:R-:W-:Y:S01]  /*5700*/  LOP3.LUT P3, RZ, R94, 0x8, RZ, 0xc0, !PT ;  /* 0x000000085eff7812 */ /* 0x000fe2000786c0ff */
[----:B------:R-:W-:-:S12]  /*5710*/  BSSY B1, `(.L_x_654) ;  /* 0x000007b000017945 */ /* 0x000fd80003800000 */
[----:B------:R-:W-:Y:S05]  /*5720*/  @P3 BRA `(.L_x_655) ;  /* 0x0000000400e43947 */ /* 0x000fea0003800000 */
[----:B0-----:R-:W-:Y:S01]  /*5730*/  IADD3 R72, P3, P4, R128, R136, R16 ;  /* 0x0000008880487210 */ /* 0x001fe20007c7e010 */
[----:B------:R-:W-:Y:S03]  /*5740*/  BSSY B2, `(.L_x_656) ;  /* 0x000003c000027945 */ /* 0x000fe60003800000 */
[----:B------:R-:W-:Y:S01]  /*5750*/  IADD3.X R73, R127, R92, R17, P3, P4 ;  /* 0x0000005c7f497210 */ /* 0x000fe20001fe8411 */
[----:B------:R-:W-:Y:S08]  /*5760*/  @P0 BRA `(.L_x_657) ;  /* 0x0000000000e40947 */ /* 0x000ff00003800000 */
[----:B--234-:R0:W2:Y:S01]  /*5770*/  LDS.128 R44, [R5+0x21400] ;  /* 0x02140000052c7984 */ /* 0x01c0a20000000c00 */
[----:B------:R-:W-:Y:S01]  /*5780*/  IADD3 R74, P3, R72, R100, RZ ;  /* 0x00000064484a7210 */ /* 0x000fe20007f7e0ff */
[----:B------:R-:W-:Y:S04]  /*5790*/  BSSY B3, `(.L_x_658) ;  /* 0x0000031000037945 */ /* 0x000fe80003800000 */
[----:B------:R-:W-:Y:S01]  /*57a0*/  IMAD.X R75, R73, 0x1, R14, P3 ;  /* 0x00000001494b7824 */ /* 0x000fe200018e060e */
[----:B------:R-:W-:-:S13]  /*57b0*/  ISETP.GE.AND P3, PT, R18, R84, PT ;  /* 0x000000541200720c */ /* 0x000fda0003f66270 */
[----:B0-----:R-:W-:Y:S05]  /*57c0*/  @P3 BRA `(.L_x_659) ;  /* 0x0000000000b43947 */ /* 0x001fea0003800000 */
[----:B------:R-:W-:Y:S02]  /*57d0*/  SHF.R.U64 R77, R70, 0x10, R71 ;  /* 0x00000010464d7819 */ /* 0x000fe40000001247 */
[----:B------:R-:W-:Y:S02]  /*57e0*/  SHF.R.U64 R79, R68, 0x10, R69 ;  /* 0x00000010444f7819 */ /* 0x000fe40000001245 */
[----:B------:R-:W-:Y:S02]  /*57f0*/  SHF.R.U32.HI R70, RZ, 0x10, R71 ;  /* 0x00000010ff467819 */ /* 0x000fe40000011647 */
[----:B------:R-:W-:Y:S01]  /*5800*/  SHF.R.U32.HI R76, RZ, 0x10, R69 ;  /* 0x00000010ff4c7819 */ /* 0x000fe20000011645 */
[----:B--2---:R-:W-:Y:S01]  /*5810*/  IMAD.U32 R69, R46, 0x10000, RZ ;  /* 0x000100002e457824 */ /* 0x004fe200078e00ff */
        /* <DEDUP_REMOVED lines=9> */
[----:B------:R-:W-:Y:S01]  /*58b0*/  IMAD.U32 R202, R202, 0x10000, RZ ;  /* 0x00010000caca7824 */ /* 0x000fe200078e00ff */
[----:B------:R-:W-:Y:S01]  /*58c0*/  LOP3.LUT R71, R46, 0xffff0000, RZ, 0xc0, !PT ;  /* 0xffff00002e477812 */ /* 0x000fe200078ec0ff */
[C---:B------:R-:W-:Y:S01]  /*58d0*/  IMAD.U32 R46, R47.reuse, 0x10000, RZ ;  /* 0x000100002f2e7824 */ /* 0x040fe200078e00ff */
[----:B------:R-:W-:Y:S01]  /*58e0*/  LOP3.LUT R68, R47, 0xffff0000, RZ, 0xc0, !PT ;  /* 0xffff00002f447812 */ /* 0x000fe200078ec0ff */
[----:B------:R-:W-:Y:S01]  /*58f0*/  FMUL.FTZ R82, R70, R77 ;  /* 0x0000004d46527220 */ /* 0x000fe20000410000 */
[----:B------:R-:W-:-:S02]  /*5900*/  IMAD.U32 R47, R45, 0x10000, RZ ;  /* 0x000100002d2f7824 */ /* 0x000fc400078e00ff */
[----:B------:R-:W-:Y:S01]  /*5910*/  FMUL.FTZ R70, R70, R76 ;  /* 0x0000004c46467220 */ /* 0x000fe20000410000 */
[----:B------:R-:W-:Y:S01]  /*5920*/  FMUL.FTZ R86, R71, R80 ;  /* 0x0000005047567220 */ /* 0x000fe20000410000 */
[----:B------:R-:W-:Y:S01]  /*5930*/  LOP3.LUT R203, R203, 0xffff0000, RZ, 0xc0, !PT ;  /* 0xffff0000cbcb7812 */ /* 0x000fe200078ec0ff */
[C---:B------:R-:W-:Y:S02]  /*5940*/  IMAD.U32 R45, R44.reuse, 0x10000, RZ ;  /* 0x000100002c2d7824 */ /* 0x040fe400078e00ff */
[----:B------:R-:W-:Y:S01]  /*5950*/  FFMA.FTZ R77, R47, R77, R70 ;  /* 0x0000004d2f4d7223 */ /* 0x000fe20000010046 */
[-C--:B------:R-:W-:Y:S01]  /*5960*/  FMUL.FTZ R70, R71, R78.reuse ;  /* 0x0000004e47467220 */ /* 0x080fe20000410000 */
[----:B------:R-:W-:Y:S01]  /*5970*/  LOP3.LUT R201, R201, 0xffff0000, RZ, 0xc0, !PT ;  /* 0xffff0000c9c97812 */ /* 0x000fe200078ec0ff */
[C---:B------:R-:W-:Y:S01]  /*5980*/  FFMA.FTZ R86, R69.reuse, R78, -R86 ;  /* 0x0000004e45567223 */ /* 0x040fe20000010856 */
[----:B------:R-:W-:Y:S01]  /*5990*/  LOP3.LUT R44, R44, 0xffff0000, RZ, 0xc0, !PT ;  /* 0xffff00002c2c7812 */ /* 0x000fe200078ec0ff */
[----:B------:R-:W-:Y:S01]  /*59a0*/  FFMA.FTZ R69, R69, R80, R70 ;  /* 0x0000005045457223 */ /* 0x000fe20000010046 */
[----:B------:R-:W-:-:S02]  /*59b0*/  IMAD.U32 R200, R200, 0x10000, RZ ;  /* 0x00010000c8c87824 */ /* 0x000fc400078e00ff */
[C---:B------:R-:W-:Y:S01]  /*59c0*/  FMUL.FTZ R71, R68.reuse, R203 ;  /* 0x000000cb44477220 */ /* 0x040fe20000410000 */
[-C--:B------:R-:W-:Y:S01]  /*59d0*/  FMUL.FTZ R70, R68, R201.reuse ;  /* 0x000000c944467220 */ /* 0x080fe20000410000 */
[----:B------:R-:W-:Y:S01]  /*59e0*/  FFMA.FTZ R82, R47, R76, -R82 ;  /* 0x0000004c2f527223 */ /* 0x000fe20000010852 */
[C---:B------:R-:W-:Y:S01]  /*59f0*/  FMUL.FTZ R68, R44.reuse, R202 ;  /* 0x000000ca2c447220 */ /* 0x040fe20000410000 */
[-C--:B------:R-:W-:Y:S01]  /*5a00*/  FMUL.FTZ R47, R44, R200.reuse ;  /* 0x000000c82c2f7220 */ /* 0x080fe20000410000 */
[C---:B------:R-:W-:Y:S01]  /*5a10*/  FFMA.FTZ R71, R46.reuse, R201, -R71 ;  /* 0x000000c92e477223 */ /* 0x040fe20000010847 */
[----:B------:R-:W-:Y:S01]  /*5a20*/  FFMA.FTZ R70, R46, R203, R70 ;  /* 0x000000cb2e467223 */ /* 0x000fe20000010046 */
[C---:B------:R-:W-:Y:S01]  /*5a30*/  FFMA.FTZ R68, R45.reuse, R200, -R68 ;  /* 0x000000c82d447223 */ /* 0x040fe20000010844 */
[----:B------:R-:W-:Y:S01]  /*5a40*/  FFMA.FTZ R47, R45, R202, R47 ;  /* 0x000000ca2d2f7223 */ /* 0x000fe2000001002f */
[----:B------:R-:W-:Y:S02]  /*5a50*/  F2FP.BF16.F32.PACK_AB R45, R77, R82 ;  /* 0x000000524d2d723e */ /* 0x000fe400000010ff */
[----:B------:R-:W-:-:S02]  /*5a60*/  F2FP.BF16.F32.PACK_AB R70, R70, R71 ;  /* 0x000000474646723e */ /* 0x000fc400000010ff */
[----:B------:R-:W-:Y:S02]  /*5a70*/  F2FP.BF16.F32.PACK_AB R44, R47, R68 ;  /* 0x000000442f2c723e */ /* 0x000fe400000010ff */
[----:B------:R-:W-:Y:S01]  /*5a80*/  F2FP.BF16.F32.PACK_AB R46, R69, R86 ;  /* 0x00000056452e723e */ /* 0x000fe200000010ff */
[----:B------:R-:W-:-:S07]  /*5a90*/  IMAD.MOV.U32 R47, RZ, RZ, R70 ;  /* 0x000000ffff2f7224 */ /* 0x000fce00078e0046 */
.L_x_659:
[----:B------:R-:W-:Y:S05]  /*5aa0*/  BSYNC B3 ;  /* 0x0000000000037941 */ /* 0x000fea0003800000 */
.L_x_658:
[----:B------:R-:W-:Y:S01]  /*5ab0*/  ULDC.64 UR4, c[0x0][0x2e8] ;  /* 0x0000ba0000047ab9 */ /* 0x000fe20000000a00 */
[----:B------:R-:W-:Y:S01]  /*5ac0*/  ULDC.64 UR6, c[0x0][0x208] ;  /* 0x0000820000067ab9 */ /* 0x000fe20000000a00 */
[----:B------:R-:W-:-:S04]  /*5ad0*/  LEA R68, P3, R74, UR4, 0x1 ;  /* 0x000000044a447c11 */ /* 0x000fc8000f8608ff */
[----:B------:R-:W-:-:S05]  /*5ae0*/  LEA.HI.X R69, R74, UR5, R75, 0x1, P3 ;  /* 0x000000054a457c11 */ /* 0x000fca00098f0c4b */
[----:B--2---:R0:W-:Y:S04]  /*5af0*/  STG.E.128 desc[UR6][R68.64], R44 ;  /* 0x0000002c44007986 */ /* 0x0041e8000c101d06 */
.L_x_657:
[----:B------:R-:W-:Y:S05]  /*5b00*/  BSYNC B2 ;  /* 0x0000000000027941 */ /* 0x000fea0003800000 */
.L_x_656:
[----:B------:R-:W-:Y:S05]  /*5b10*/  @P1 BRA `(.L_x_655) ;  /* 0x0000000000e81947 */ /* 0x000fea0003800000 */
[----:B0-234-:R0:W2:Y:S01]  /*5b20*/  LDS.128 R44, [R5+0x26c00] ;  /* 0x026c0000052c7984 */ /* 0x01d0a20000000c00 */
[----:B------:R-:W-:Y:S01]  /*5b30*/  IADD3 R72, P3, R72, R13, RZ ;  /* 0x0000000d48487210 */ /* 0x000fe20007f7e0ff */
[----:B------:R-:W-:Y:S04]  /*5b40*/  BSSY B2, `(.L_x_660) ;  /* 0x0000032000027945 */ /* 0x000fe80003800000 */
[----:B------:R-:W-:Y:S01]  /*5b50*/  IMAD.X R73, R73, 0x1, R8, P3 ;  /* 0x0000000149497824 */ /* 0x000fe200018e0608 */
[----:B------:R-:W-:-:S13]  /*5b60*/  ISETP.GE.AND P3, PT, R220, R84, PT ;  /* 0x00000054dc00720c */ /* 0x000fda0003f66270 */
[----:B0-----:R-:W-:Y:S05]  /*5b70*/  @P3 BRA `(.L_x_661) ;  /* 0x0000000000b83947 */ /* 0x001fea0003800000 */
[----:B------:R-:W-:Y:S01]  /*5b80*/  SHF.R.U64 R68, R66, 0x10, R67 ;  /* 0x0000001042447819 */ /* 0x000fe20000001243 */
[----:B--2---:R-:W-:Y:S01]  /*5b90*/  IMAD.U32 R66, R47, 0x10000, RZ ;  /* 0x000100002f427824 */ /* 0x004fe200078e00ff */
[----:B------:R-:W-:Y:S01]  /*5ba0*/  SHF.R.U64 R71, R64, 0x10, R65 ;  /* 0x0000001040477819 */ /* 0x000fe20000001241 */
[----:B------:R-:W-:Y:S01]  /*5bb0*/  IMAD.U32 R64, R46, 0x10000, RZ ;  /* 0x000100002e407824 */ /* 0x000fe200078e00ff */
[----:B------:R-:W-:Y:S02]  /*5bc0*/  SHF.R.U32.HI R69, RZ, 0x10, R67 ;  /* 0x00000010ff457819 */ /* 0x000fe40000011643 */
[----:B------:R-:W-:Y:S02]  /*5bd0*/  SHF.R.U32.HI R70, RZ, 0x10, R65 ;  /* 0x00000010ff467819 */ /* 0x000fe40000011641 */
[----:B------:R-:W-:Y:S02]  /*5be0*/  PRMT R197, R197, 0x5410, R68 ;  /* 0x00005410c5c57816 */ /* 0x000fe40000000044 */
[----:B------:R-:W-:-:S02]  /*5bf0*/  PRMT R168, R168, 0x5410, R71 ;  /* 0x00005410a8a87816 */ /* 0x000fc40000000047 */
[----:B------:R-:W-:Y:S02]  /*5c00*/  PRMT R198, R198, 0x5410, R69 ;  /* 0x00005410c6c67816 */ /* 0x000fe40000000045 */
[----:B------:R-:W-:Y:S02]  /*5c10*/  LOP3.LUT R67, R47, 0xffff0000, RZ, 0xc0, !PT ;  /* 0xffff00002f437812 */ /* 0x000fe400078ec0ff */
[----:B------:R-:W-:Y:S01]  /*5c20*/  PRMT R169, R169, 0x5410, R70 ;  /* 0x00005410a9a97816 */ /* 0x000fe20000000046 */
[----:B------:R-:W-:Y:S01]  /*5c30*/  IMAD.U32 R71, R198, 0x10000, RZ ;  /* 0x00010000c6477824 */ /* 0x000fe200078e00ff */
[----:B------:R-:W-:Y:S02]  /*5c40*/  LOP3.LUT R47, R45, 0xffff0000, RZ, 0xc0, !PT ;  /* 0xffff00002d2f7812 */ /* 0x000fe400078ec0ff */
[----:B------:R-:W-:Y:S01]  /*5c50*/  LOP3.LUT R70, R197, 0xffff0000, RZ, 0xc0, !PT ;  /* 0xffff0000c5467812 */ /* 0x000fe200078ec0ff */
[----:B------:R-:W-:Y:S01]  /*5c60*/  IMAD.U32 R69, R169, 0x10000, RZ ;  /* 0x00010000a9457824 */ /* 0x000fe200078e00ff */
[----:B------:R-:W-:Y:S01]  /*5c70*/  LOP3.LUT R68, R168, 0xffff0000, RZ, 0xc0, !PT ;  /* 0xffff0000a8447812 */ /* 0x000fe200078ec0ff */
[----:B------:R-:W-:Y:S01]  /*5c80*/  IMAD.U32 R197, R197, 0x10000, RZ ;  /* 0x00010000c5c57824 */ /* 0x000fe200078e00ff */
[----:B------:R-:W-:Y:S01]  /*5c90*/  LOP3.LUT R65, R46, 0xffff0000, RZ, 0xc0, !PT ;  /* 0xffff00002e417812 */ /* 0x000fe200078ec0ff */
[----:B------:R-:W-:-:S02]  /*5ca0*/  IMAD.U32 R46, R45, 0x10000, RZ ;  /* 0x000100002d2e7824 */ /* 0x000fc400078e00ff */
[C---:B------:R-:W-:Y:S01]  /*5cb0*/  FMUL.FTZ R75, R47.reuse, R70 ;  /* 0x000000462f4b7220 */ /* 0x040fe20000410000 */
[C---:B------:R-:W-:Y:S02]  /*5cc0*/  IMAD.U32 R45, R44.reuse, 0x10000, RZ ;  /* 0x000100002c2d7824 */ /* 0x040fe400078e00ff */
[-C--:B------:R-:W-:Y:S01]  /*5cd0*/  FMUL.FTZ R47, R47, R68.reuse ;  /* 0x000000442f2f7220 */ /* 0x080fe20000410000 */
[----:B------:R-:W-:Y:S01]  /*5ce0*/  LOP3.LUT R44, R44, 0xffff0000, RZ, 0xc0, !PT ;  /* 0xffff00002c2c7812 */ /* 0x000fe200078ec0ff */
[C---:B------:R-:W-:Y:S01]  /*5cf0*/  FMUL.FTZ R77, R65.reuse, R71 ;  /* 0x00000047414d7220 */ /* 0x040fe20000410000 */
[----:B------:R-:W-:Y:S01]  /*5d00*/  LOP3.LUT R198, R198, 0xffff0000, RZ, 0xc0, !PT ;  /* 0xffff0000c6c67812 */ /* 0x000fe200078ec0ff */
[-C--:B------:R-:W-:Y:S01]  /*5d10*/  FMUL.FTZ R65, R65, R69.reuse ;  /* 0x0000004541417220 */ /* 0x080fe20000410000 */
[----:B------:R-:W-:Y:S01]  /*5d20*/  LOP3.LUT R169, R169, 0xffff0000, RZ, 0xc0, !PT ;  /* 0xffff0000a9a97812 */ /* 0x000fe200078ec0ff */
[----:B------:R-:W-:Y:S02]  /*5d30*/  IMAD.U32 R168, R168, 0x10000, RZ ;  /* 0x00010000a8a87824 */ /* 0x000fe400078e00ff */
[C---:B------:R-:W-:Y:S01]  /*5d40*/  FFMA.FTZ R75, R46.reuse, R68, -R75 ;  /* 0x000000442e4b7223 */ /* 0x040fe2000001084b */
[----:B------:R-:W-:Y:S01]  /*5d50*/  FFMA.FTZ R70, R46, R70, R47 ;  /* 0x000000462e467223 */ /* 0x000fe2000001002f */
[----:B------:R-:W-:Y:S01]  /*5d60*/  FFMA.FTZ R77, R64, R69, -R77 ;  /* 0x00000045404d7223 */ /* 0x000fe2000001084d */
[----:B------:R-:W-:Y:S01]  /*5d70*/  FMUL.FTZ R46, R44, R197 ;  /* 0x000000c52c2e7220 */ /* 0x000fe20000410000 */
[----:B------:R-:W-:Y:S01]  /*5d80*/  FFMA.FTZ R64, R64, R71, R65 ;  /* 0x0000004740407223 */ /* 0x000fe20000010041 */
[C---:B------:R-:W-:Y:S01]  /*5d90*/  FMUL.FTZ R47, R67.reuse, R198 ;  /* 0x000000c6432f7220 */ /* 0x040fe20000410000 */
[-C--:B------:R-:W-:Y:S01]  /*5da0*/  FMUL.FTZ R44, R44, R168.reuse ;  /* 0x000000a82c2c7220 */ /* 0x080fe20000410000 */
[-C--:B------:R-:W-:Y:S01]  /*5db0*/  FMUL.FTZ R67, R67, R169.reuse ;  /* 0x000000a943437220 */ /* 0x080fe20000410000 */
[C---:B------:R-:W-:Y:S01]  /*5dc0*/  FFMA.FTZ R46, R45.reuse, R168, -R46 ;  /* 0x000000a82d2e7223 */ /* 0x040fe2000001082e */
[C---:B------:R-:W-:Y:S01]  /*5dd0*/  FFMA.FTZ R47, R66.reuse, R169, -R47 ;  /* 0x000000a9422f7223 */ /* 0x040fe2000001082f */
[----:B------:R-:W-:Y:S01]  /*5de0*/  FFMA.FTZ R45, R45, R197, R44 ;  /* 0x000000c52d2d7223 */ /* 0x000fe2000001002c */
[----:B------:R-:W-:Y:S01]  /*5df0*/  FFMA.FTZ R66, R66, R198, R67 ;  /* 0x000000c642427223 */ /* 0x000fe20000010043 */
[----:B------:R-:W-:-:S02]  /*5e00*/  F2FP.BF16.F32.PACK_AB R70, R70, R75 ;  /* 0x0000004b4646723e */ /* 0x000fc400000010ff */
[----:B------:R-:W-:Y:S02]  /*5e10*/  F2FP.BF16.F32.PACK_AB R64, R64, R77 ;  /* 0x0000004d4040723e */ /* 0x000fe400000010ff */
[----:B------:R-:W-:Y:S01]  /*5e20*/  F2FP.BF16.F32.PACK_AB R44, R45, R46 ;  /* 0x0000002e2d2c723e */ /* 0x000fe200000010ff */
[----:B------:R-:W-:Y:S01]  /*5e30*/  IMAD.MOV.U32 R45, RZ, RZ, R70 ;  /* 0x000000ffff2d7224 */ /* 0x000fe200078e0046 */
[----:B------:R-:W-:Y:S01]  /*5e40*/  F2FP.BF16.F32.PACK_AB R47, R66, R47 ;  /* 0x0000002f422f723e */ /* 0x000fe200000010ff */
[----:B------:R-:W-:-:S07]  /*5e50*/  IMAD.MOV.U32 R46, RZ, RZ, R64 ;  /* 0x000000ffff2e7224 */ /* 0x000fce00078e0040 */
.L_x_661:
[----:B------:R-:W-:Y:S05]  /*5e60*/  BSYNC B2 ;  /* 0x0000000000027941 */ /* 0x000fea0003800000 */
.L_x_660:
[----:B------:R-:W-:Y:S01]  /*5e70*/  ULDC.64 UR4, c[0x0][0x2e8] ;  /* 0x0000ba0000047ab9 */ /* 0x000fe20000000a00 */
[----:B------:R-:W-:Y:S01]  /*5e80*/  ULDC.64 UR6, c[0x0][0x208] ;  /* 0x0000820000067ab9 */ /* 0x000fe20000000a00 */
[----:B------:R-:W-:-:S04]  /*5e90*/  LEA R64, P3, R72, UR4, 0x1 ;  /* 0x0000000448407c11 */ /* 0x000fc8000f8608ff */
[----:B------:R-:W-:-:S05]  /*5ea0*/  LEA.HI.X R65, R72, UR5, R73, 0x1, P3 ;  /* 0x0000000548417c11 */ /* 0x000fca00098f0c49 */
[----:B--2---:R0:W-:Y:S04]  /*5eb0*/  STG.E.128 desc[UR6][R64.64], R44 ;  /* 0x0000002c40007986 */ /* 0x0041e8000c101d06 */
.L_x_655:
[----:B------:R-:W-:Y:S05]  /*5ec0*/  BSYNC B1 ;  /* 0x0000000000017941 */ /* 0x000fea0003800000 */
.L_x_654:
        /* <DEDUP_REMOVED lines=13> */
[----:B------:R-:W-:Y:S02]  /*5fa0*/  SHF.R.U32.HI R68, RZ, 0x10, R63 ;  /* 0x00000010ff447819 */ /* 0x000fe4000001163f */
[----:B------:R-:W-:Y:S02]  /*5fb0*/  SHF.R.U32.HI R71, RZ, 0x10, R61 ;  /* 0x00000010ff477819 */ /* 0x000fe4000001163d */
[----:B------:R-:W-:Y:S01]  /*5fc0*/  SHF.R.U64 R69, R62, 0x10, R63 ;  /* 0x000000103e457819 */ /* 0x000fe2000000123f */
[----:B--2---:R-:W-:Y:S01]  /*5fd0*/  IMAD.U32 R62, R47, 0x10000, RZ ;  /* 0x000100002f3e7824 */ /* 0x004fe200078e00ff */
[----:B------:R-:W-:Y:S02]  /*5fe0*/  PRMT R199, R199, 0x5410, R68 ;  /* 0x00005410c7c77816 */ /* 0x000fe40000000044 */
[----:B------:R-:W-:Y:S01]  /*5ff0*/  SHF.R.U64 R73, R60, 0x10, R61 ;  /* 0x000000103c497819 */ /* 0x000fe2000000123d */
[----:B------:R-:W-:Y:S01]  /*6000*/  IMAD.U32 R60, R46, 0x10000, RZ ;  /* 0x000100002e3c7824 */ /* 0x000fe200078e00ff */
[----:B------:R-:W-:Y:S01]  /*6010*/  PRMT R194, R194, 0x5410, R71 ;  /* 0x00005410c2c27816 */ /* 0x000fe20000000047 */
[----:B------:R-:W-:Y:S01]  /*6020*/  IMAD.U32 R71, R199, 0x10000, RZ ;  /* 0x00010000c7477824 */ /* 0x000fe200078e00ff */
[----:B------:R-:W-:-:S02]  /*6030*/  PRMT R196, R196, 0x5410, R69 ;  /* 0x00005410c4c47816 */ /* 0x000fc40000000045 */
[----:B------:R-:W-:Y:S01]  /*6040*/  LOP3.LUT R61, R46, 0xffff0000, RZ, 0xc0, !PT ;  /* 0xffff00002e3d7812 */ /* 0x000fe200078ec0ff */
[----:B------:R-:W-:Y:S01]  /*6050*/  IMAD.U32 R69, R194, 0x10000, RZ ;  /* 0x00010000c2457824 */ /* 0x000fe200078e00ff */
[----:B------:R-:W-:Y:S01]  /*6060*/  LOP3.LUT R63, R47, 0xffff0000, RZ, 0xc0, !PT ;  /* 0xffff00002f3f7812 */ /* 0x000fe200078ec0ff */
[----:B------:R-:W-:Y:S01]  /*6070*/  IMAD.U32 R46, R45, 0x10000, RZ ;  /* 0x000100002d2e7824 */ /* 0x000fe200078e00ff */
[----:B------:R-:W-:Y:S01]  /*6080*/  PRMT R192, R192, 0x5410, R73 ;  /* 0x00005410c0c07816 */ /* 0x000fe20000000049 */
[----:B------:R-:W-:Y:S01]  /*6090*/  FMUL.FTZ R75, R61, R71 ;  /* 0x000000473d4b7220 */ /* 0x000fe20000410000 */
[----:B------:R-:W-:Y:S01]  /*60a0*/  LOP3.LUT R47, R45, 0xffff0000, RZ, 0xc0, !PT ;  /* 0xffff00002d2f7812 */ /* 0x000fe200078ec0ff */
[-C--:B------:R-:W-:Y:S01]  /*60b0*/  FMUL.FTZ R61, R61, R69.reuse ;  /* 0x000000453d3d7220 */ /* 0x080fe20000410000 */
[----:B------:R-:W-:Y:S01]  /*60c0*/  LOP3.LUT R70, R196, 0xffff0000, RZ, 0xc0, !PT ;  /* 0xffff0000c4467812 */ /* 0x000fe200078ec0ff */
[----:B------:R-:W-:Y:S01]  /*60d0*/  IMAD.U32 R45, R44, 0x10000, RZ ;  /* 0x000100002c2d7824 */ /* 0x000fe200078e00ff */
[----:B------:R-:W-:Y:S01]  /*60e0*/  LOP3.LUT R68, R192, 0xffff0000, RZ, 0xc0, !PT ;  /* 0xffff0000c0447812 */ /* 0x000fe200078ec0ff */
[----:B------:R-:W-:Y:S01]  /*60f0*/  FFMA.FTZ R75, R60, R69, -R75 ;  /* 0x000000453c4b7223 */ /* 0x000fe2000001084b */
[----:B------:R-:W-:Y:S01]  /*6100*/  LOP3.LUT R199, R199, 0xffff0000, RZ, 0xc0, !PT ;  /* 0xffff0000c7c77812 */ /* 0x000fe200078ec0ff */
[C---:B------:R-:W-:Y:S01]  /*6110*/  FMUL.FTZ R73, R47.reuse, R70 ;  /* 0x000000462f497220 */ /* 0x040fe20000410000 */
[----:B------:R-:W-:Y:S01]  /*6120*/  LOP3.LUT R194, R194, 0xffff0000, RZ, 0xc0, !PT ;  /* 0xffff0000c2c27812 */ /* 0x000fe200078ec0ff */
[-C--:B------:R-:W-:Y:S01]  /*6130*/  FMUL.FTZ R47, R47, R68.reuse ;  /* 0x000000442f2f7220 */ /* 0x080fe20000410000 */
[----:B------:R-:W-:Y:S01]  /*6140*/  LOP3.LUT R44, R44, 0xffff0000, RZ, 0xc0, !PT ;  /* 0xffff00002c2c7812 */ /* 0x000fe200078ec0ff */
[----:B------:R-:W-:Y:S01]  /*6150*/  FFMA.FTZ R73, R46, R68, -R73 ;  /* 0x000000442e497223 */ /* 0x000fe20000010849 */
[----:B------:R-:W-:Y:S01]  /*6160*/  FFMA.FTZ R60, R60, R71, R61 ;  /* 0x000000473c3c7223 */ /* 0x000fe2000001003d */
[----:B------:R-:W-:-:S02]  /*6170*/  IMAD.U32 R196, R196, 0x10000, RZ ;  /* 0x00010000c4c47824 */ /* 0x000fc400078e00ff */
[CC--:B------:R-:W-:Y:S01]  /*6180*/  FMUL.FTZ R61, R63.reuse, R199.reuse ;  /* 0x000000c73f3d7220 */ /* 0x0c0fe20000410000 */
[----:B------:R-:W-:Y:S02]  /*6190*/  IMAD.U32 R192, R192, 0x10000, RZ ;  /* 0x00010000c0c07824 */ /* 0x000fe400078e00ff */
[----:B------:R-:W-:Y:S01]  /*61a0*/  FMUL.FTZ R68, R63, R194 ;  /* 0x000000c23f447220 */ /* 0x000fe20000410000 */
[----:B------:R-:W-:Y:S01]  /*61b0*/  FFMA.FTZ R70, R46, R70, R47 ;  /* 0x000000462e467223 */ /* 0x000fe2000001002f */
[C---:B------:R-:W-:Y:S01]  /*61c0*/  FMUL.FTZ R46, R44.reuse, R196 ;  /* 0x000000c42c2e7220 */ /* 0x040fe20000410000 */
[----:B------:R-:W-:Y:S01]  /*61d0*/  FMUL.FTZ R47, R44, R192 ;  /* 0x000000c02c2f7220 */ /* 0x000fe20000410000 */
[C---:B------:R-:W-:Y:S01]  /*61e0*/  FFMA.FTZ R61, R62.reuse, R194, -R61 ;  /* 0x000000c23e3d7223 */ /* 0x040fe2000001083d */
[----:B------:R-:W-:Y:S01]  /*61f0*/  FFMA.FTZ R68, R62, R199, R68 ;  /* 0x000000c73e447223 */ /* 0x000fe20000010044 */
[C---:B------:R-:W-:Y:S01]  /*6200*/  FFMA.FTZ R46, R45.reuse, R192, -R46 ;  /* 0x000000c02d2e7223 */ /* 0x040fe2000001082e */
[----:B------:R-:W-:Y:S01]  /*6210*/  FFMA.FTZ R47, R45, R196, R47 ;  /* 0x000000c42d2f7223 */ /* 0x000fe2000001002f */
[----:B------:R-:W-:-:S02]  /*6220*/  F2FP.BF16.F32.PACK_AB R60, R60, R75 ;  /* 0x0000004b3c3c723e */ /* 0x000fc400000010ff */
[----:B------:R-:W-:Y:S02]  /*6230*/  F2FP.BF16.F32.PACK_AB R61, R68, R61 ;  /* 0x0000003d443d723e */ /* 0x000fe400000010ff */
[----:B------:R-:W-:Y:S01]  /*6240*/  F2FP.BF16.F32.PACK_AB R44, R47, R46 ;  /* 0x0000002e2f2c723e */ /* 0x000fe200000010ff */
[----:B------:R-:W-:Y:S01]  /*6250*/  IMAD.MOV.U32 R46, RZ, RZ, R60 ;  /* 0x000000ffff2e7224 */ /* 0x000fe200078e003c */
[----:B------:R-:W-:Y:S01]  /*6260*/  F2FP.BF16.F32.PACK_AB R45, R70, R73 ;  /* 0x00000049462d723e */ /* 0x000fe200000010ff */
[----:B------:R-:W-:-:S07]  /*6270*/  IMAD.MOV.U32 R47, RZ, RZ, R61 ;  /* 0x000000ffff2f7224 */ /* 0x000fce00078e003d */
.L_x_667:
[----:B------:R-:W-:Y:S05]  /*6280*/  BSYNC B3 ;  /* 0x0000000000037941 */ /* 0x000fea0003800000 */
.L_x_666:
[----:B------:R-:W-:Y:S01]  /*6290*/  ULDC.64 UR4, c[0x0][0x2e8] ;  /* 0x0000ba0000047ab9 */ /* 0x000fe20000000a00 */
[----:B------:R-:W-:Y:S01]  /*62a0*/  ULDC.64 UR6, c[0x0][0x208] ;  /* 0x0000820000067ab9 */ /* 0x000fe20000000a00 */
[----:B------:R-:W-:-:S04]  /*62b0*/  LEA R60, P3, R66, UR4, 0x1 ;  /* 0x00000004423c7c11 */ /* 0x000fc8000f8608ff */
[----:B------:R-:W-:-:S05]  /*62c0*/  LEA.HI.X R61, R66, UR5, R67, 0x1, P3 ;  /* 0x00000005423d7c11 */ /* 0x000fca00098f0c43 */
[----:B--2---:R0:W-:Y:S04]  /*62d0*/  STG.E.128 desc[UR6][R60.64], R44 ;  /* 0x0000002c3c007986 */ /* 0x0041e8000c101d06 */
.L_x_665:
[----:B------:R-:W-:Y:S05]  /*62e0*/  BSYNC B2 ;  /* 0x0000000000027941 */ /* 0x000fea0003800000 */
.L_x_664:
        /* <DEDUP_REMOVED lines=25> */
[----:B------:R-:W-:Y:S01]  /*6480*/  FMUL.FTZ R65, R47, R62 ;  /* 0x0000003e2f417220 */ /* 0x000fe20000410000 */
[----:B------:R-:W-:Y:S01]  /*6490*/  SHF.L.U32 R46, R45, 0x10, RZ ;  /* 0x000000102d2e7819 */ /* 0x000fe200000006ff */
[----:B------:R-:W-:-:S02]  /*64a0*/  IMAD.U32 R45, R44, 0x10000, RZ ;  /* 0x000100002c2d7824 */ /* 0x000fc400078e00ff */
[-C--:B------:R-:W-:Y:S01]  /*64b0*/  FMUL.FTZ R47, R47, R60.reuse ;  /* 0x0000003c2f2f7220 */ /* 0x080fe20000410000 */
[----:B------:R-:W-:Y:S01]  /*64c0*/  LOP3.LUT R44, R44, 0xffff0000, RZ, 0xc0, !PT ;  /* 0xffff00002c2c7812 */ /* 0x000fe200078ec0ff */
[C---:B------:R-:W-:Y:S01]  /*64d0*/  FMUL.FTZ R67, R57.reuse, R63 ;  /* 0x0000003f39437220 */ /* 0x040fe20000410000 */
[-C--:B------:R-:W-:Y:S01]  /*64e0*/  FMUL.FTZ R57, R57, R61.reuse ;  /* 0x0000003d39397220 */ /* 0x080fe20000410000 */
[----:B------:R-:W-:Y:S01]  /*64f0*/  LOP3.LUT R189, R189, 0xffff0000, RZ, 0xc0, !PT ;  /* 0xffff0000bdbd7812 */ /* 0x000fe200078ec0ff */
[----:B------:R-:W-:Y:S01]  /*6500*/  IMAD.U32 R179, R179, 0x10000, RZ ;  /* 0x00010000b3b37824 */ /* 0x000fe200078e00ff */
[----:B------:R-:W-:Y:S01]  /*6510*/  LOP3.LUT R180, R180, 0xffff0000, RZ, 0xc0, !PT ;  /* 0xffff0000b4b47812 */ /* 0x000fe200078ec0ff */
[C---:B------:R-:W-:Y:S01]  /*6520*/  FFMA.FTZ R65, R46.reuse, R60, -R65 ;  /* 0x0000003c2e417223 */ /* 0x040fe20000010841 */
[----:B------:R-:W-:Y:S01]  /*6530*/  FFMA.FTZ R62, R46, R62, R47 ;  /* 0x0000003e2e3e7223 */ /* 0x000fe2000001002f */
[----:B------:R-:W-:Y:S01]  /*6540*/  FFMA.FTZ R67, R56, R61, -R67 ;  /* 0x0000003d38437223 */ /* 0x000fe20000010843 */
[----:B------:R-:W-:Y:S01]  /*6550*/  FMUL.FTZ R46, R44, R181 ;  /* 0x000000b52c2e7220 */ /* 0x000fe20000410000 */
[----:B------:R-:W-:Y:S01]  /*6560*/  FFMA.FTZ R56, R56, R63, R57 ;  /* 0x0000003f38387223 */ /* 0x000fe20000010039 */
[----:B------:R-:W-:Y:S01]  /*6570*/  FMUL.FTZ R44, R44, R179 ;  /* 0x000000b32c2c7220 */ /* 0x000fe20000410000 */
[C---:B------:R-:W-:Y:S01]  /*6580*/  FMUL.FTZ R47, R59.reuse, R189 ;  /* 0x000000bd3b2f7220 */ /* 0x040fe20000410000 */
[-C--:B------:R-:W-:Y:S01]  /*6590*/  FMUL.FTZ R60, R59, R180.reuse ;  /* 0x000000b43b3c7220 */ /* 0x080fe20000410000 */
        /* <DEDUP_REMOVED lines=10> */
.L_x_669:
[----:B------:R-:W-:Y:S05]  /*6640*/  BSYNC B2 ;  /* 0x0000000000027941 */ /* 0x000fea0003800000 */
.L_x_668:
[----:B------:R-:W-:Y:S01]  /*6650*/  ULDC.64 UR4, c[0x0][0x2e8] ;  /* 0x0000ba0000047ab9 */ /* 0x000fe20000000a00 */
[----:B------:R-:W-:Y:S01]  /*6660*/  ULDC.64 UR6, c[0x0][0x208] ;  /* 0x0000820000067ab9 */ /* 0x000fe20000000a00 */
[----:B------:R-:W-:-:S04]  /*6670*/  LEA R56, P3, R64, UR4, 0x1 ;  /* 0x0000000440387c11 */ /* 0x000fc8000f8608ff */
[----:B------:R-:W-:-:S05]  /*6680*/  LEA.HI.X R57, R64, UR5, R69, 0x1, P3 ;  /* 0x0000000540397c11 */ /* 0x000fca00098f0c45 */
[----:B--2---:R0:W-:Y:S04]  /*6690*/  STG.E.128 desc[UR6][R56.64], R44 ;  /* 0x0000002c38007986 */ /* 0x0041e8000c101d06 */
.L_x_663:
[----:B------:R-:W-:Y:S05]  /*66a0*/  BSYNC B1 ;  /* 0x0000000000017941 */ /* 0x000fea0003800000 */
.L_x_662:
[----:B------:R-:W-:Y:S05]  /*66b0*/  @P5 BRA `(.L_x_670) ;  /* 0x00000054009c5947 */ /* 0x000fea0003800000 */
[----:B------:R-:W-:Y:S01]  /*66c0*/  IADD3 R136, P3, P4, R134, R136, R16 ;  /* 0x0000008886887210 */ /* 0x000fe20007c7e010 */
[----:B------:R-:W-:Y:S03]  /*66d0*/  BSSY B1, `(.L_x_671) ;  /* 0x000003e000017945 */ /* 0x000fe60003800000 */
[----:B0-----:R-:W-:Y:S01]  /*66e0*/  IADD3.X R57, R133, R92, R17, P3, P4 ;  /* 0x0000005c85397210 */ /* 0x001fe20001fe8411 */
[----:B------:R-:W-:Y:S08]  /*66f0*/  @P0 BRA `(.L_x_672) ;  /* 0x0000000000ec0947 */ /* 0x000ff00003800000 */
[----:B--234-:R0:W2:Y:S01]  /*6700*/  LDS.128 R44, [R5+0x23400] ;  /* 0x02340000052c7984 */ /* 0x01c0a20000000c00 */
[----:B------:R-:W-:Y:S01]  /*6710*/  ISETP.GE.AND P4, PT, R18, R84, PT ;  /* 0x000000541200720c */ /* 0x000fe20003f86270 */
[----:B------:R-:W-:Y:S01]  /*6720*/  BSSY B2, `(.L_x_673) ;  /* 0x0000032000027945 */ /* 0x000fe20003800000 */
[----:B------:R-:W-:-:S11]  /*6730*/  IADD3 R63, P3, R136, R100, RZ ;  /* 0x00000064883f7210 */ /* 0x000fd60007f7e0ff */
[----:B0-----:R-:W-:Y:S05]  /*6740*/  @P4 BRA `(.L_x_674) ;  /* 0x0000000000bc4947 */ /* 0x001fea0003800000 */
[----:B------:R-:W-:Y:S01]  /*6750*/  SHF.R.U64 R59, R52, 0x10, R53 ;  /* 0x00000010343b7819 */ /* 0x000fe20000001235 */
[----:B--2---:R-:W-:Y:S01]  /*6760*/  IMAD.U32 R52, R46, 0x10000, RZ ;  /* 0x000100002e347824 */ /* 0x004fe200078e00ff */
[--C-:B------:R-:W-:Y:S01]  /*6770*/  SHF.R.U64 R58, R54, 0x10, R55.reuse ;  /* 0x00000010363a7819 */ /* 0x100fe20000001237 */
[----:B------:R-:W-:Y:S01]  /*6780*/  IMAD.U32 R54, R47, 0x10000, RZ ;  /* 0x000100002f367824 */ /* 0x000fe200078e00ff */
[----:B------:R-:W-:Y:S02]  /*6790*/  SHF.R.U32.HI R56, RZ, 0x10, R55 ;  /* 0x00000010ff387819 */ /* 0x000fe40000011637 */
        /* <DEDUP_REMOVED lines=9> */
[C---:B------:R-:W-:Y:S01]  /*6830*/  LOP3.LUT R59, R193.reuse, 0xffff0000, RZ, 0xc0, !PT ;  /* 0xffff0000c13b7812 */ /* 0x040fe200078ec0ff */
[----:B------:R-:W-:Y:S01]  /*6840*/  IMAD.U32 R193, R193, 0x10000, RZ ;  /* 0x00010000c1c17824 */ /* 0x000fe200078e00ff */
[C---:B------:R-:W-:Y:S01]  /*6850*/  LOP3.LUT R56, R178.reuse, 0xffff0000, RZ, 0xc0, !PT ;  /* 0xffff0000b2387812 */ /* 0x040fe200078ec0ff */
[----:B------:R-:W-:Y:S01]  /*6860*/  IMAD.U32 R178, R178, 0x10000, RZ ;  /* 0x00010000b2b27824 */ /* 0x000fe200078e00ff */
[----:B------:R-:W-:Y:S01]  /*6870*/  LOP3.LUT R53, R46, 0xffff0000, RZ, 0xc0, !PT ;  /* 0xffff00002e357812 */ /* 0x000fe200078ec0ff */
[----:B------:R-:W-:Y:S01]  /*6880*/  FMUL.FTZ R61, R47, R59 ;  /* 0x0000003b2f3d7220 */ /* 0x000fe20000410000 */
[----:B------:R-:W-:-:S02]  /*6890*/  IMAD.U32 R46, R45, 0x10000, RZ ;  /* 0x000100002d2e7824 */ /* 0x000fc400078e00ff */
[----:B------:R-:W-:Y:S01]  /*68a0*/  FMUL.FTZ R62, R47, R56 ;  /* 0x000000382f3e7220 */ /* 0x000fe20000410000 */
[----:B------:R-:W-:Y:S01]  /*68b0*/  LOP3.LUT R195, R195, 0xffff0000, RZ, 0xc0, !PT ;  /* 0xffff0000c3c37812 */ /* 0x000fe200078ec0ff */
[C---:B------:R-:W-:Y:S01]  /*68c0*/  FMUL.FTZ R47, R53.reuse, R60 ;  /* 0x0000003c352f7220 */ /* 0x040fe20000410000 */
[-C--:B------:R-:W-:Y:S01]  /*68d0*/  FMUL.FTZ R53, R53, R58.reuse ;  /* 0x0000003a35357220 */ /* 0x080fe20000410000 */
[----:B------:R-:W-:Y:S01]  /*68e0*/  LOP3.LUT R191, R191, 0xffff0000, RZ, 0xc0, !PT ;  /* 0xffff0000bfbf7812 */ /* 0x000fe200078ec0ff */
[C---:B------:R-:W-:Y:S01]  /*68f0*/  IMAD.U32 R45, R44.reuse, 0x10000, RZ ;  /* 0x000100002c2d7824 */ /* 0x040fe200078e00ff */
[----:B------:R-:W-:Y:S01]  /*6900*/  LOP3.LUT R44, R44, 0xffff0000, RZ, 0xc0, !PT ;  /* 0xffff00002c2c7812 */ /* 0x000fe200078ec0ff */
[----:B------:R-:W-:Y:S01]  /*6910*/  FFMA.FTZ R47, R52, R58, -R47 ;  /* 0x0000003a342f7223 */ /* 0x000fe2000001082f */
[----:B------:R-:W-:Y:S01]  /*6920*/  FFMA.FTZ R61, R46, R56, -R61 ;  /* 0x000000382e3d7223 */ /* 0x000fe2000001083d */
[----:B------:R-:W-:Y:S01]  /*6930*/  FFMA.FTZ R52, R52, R60, R53 ;  /* 0x0000003c34347223 */ /* 0x000fe20000010035 */
[C---:B------:R-:W-:Y:S01]  /*6940*/  FMUL.FTZ R53, R55.reuse, R195 ;  /* 0x000000c337357220 */ /* 0x040fe20000410000 */
[----:B------:R-:W-:Y:S01]  /*6950*/  FMUL.FTZ R56, R55, R191 ;  /* 0x000000bf37387220 */ /* 0x000fe20000410000 */
[----:B------:R-:W-:Y:S01]  /*6960*/  FFMA.FTZ R62, R46, R59, R62 ;  /* 0x0000003b2e3e7223 */ /* 0x000fe2000001003e */
        /* <DEDUP_REMOVED lines=8> */
[----:B------:R-:W-:Y:S02]  /*69f0*/  F2FP.BF16.F32.PACK_AB R52, R52, R47 ;  /* 0x0000002f3434723e */ /* 0x000fe400000010ff */
[----:B------:R-:W-:Y:S01]  /*6a00*/  F2FP.BF16.F32.PACK_AB R44, R45, R46 ;  /* 0x0000002e2d2c723e */ /* 0x000fe200000010ff */
[----:B------:R-:W-:Y:S02]  /*6a10*/  IMAD.MOV.U32 R47, RZ, RZ, R53 ;  /* 0x000000ffff2f7224 */ /* 0x000fe400078e0035 */
[----:B------:R-:W-:Y:S02]  /*6a20*/  IMAD.MOV.U32 R46, RZ, RZ, R52 ;  /* 0x000000ffff2e7224 */ /* 0x000fe400078e0034 */
[----:B------:R-:W-:-:S07]  /*6a30*/  IMAD.MOV.U32 R45, RZ, RZ, R61 ;  /* 0x000000ffff2d7224 */ /* 0x000fce00078e003d */
.L_x_674:
[----:B------:R-:W-:Y:S05]  /*6a40*/  BSYNC B2 ;  /* 0x0000000000027941 */ /* 0x000fea0003800000 */
.L_x_673:
[----:B------:R-:W-:Y:S01]  /*6a50*/  ULDC.64 UR4, c[0x0][0x2e8] ;  /* 0x0000ba0000047ab9 */ /* 0x000fe20000000a00 */
[----:B------:R-:W-:Y:S01]  /*6a60*/  IMAD.X R54, R57, 0x1, R14, P3 ;  /* 0x0000000139367824 */ /* 0x000fe200018e060e */
[----:B------:R-:W-:Y:S01]  /*6a70*/  LEA R52, P3, R63, UR4, 0x1 ;  /* 0x000000043f347c11 */ /* 0x000fe2000f8608ff */
[----:B------:R-:W-:-:S03]  /*6a80*/  ULDC.64 UR6, c[0x0][0x208] ;  /* 0x0000820000067ab9 */ /* 0x000fc60000000a00 */
[----:B------:R-:W-:-:S05]  /*6a90*/  LEA.HI.X R53, R63, UR5, R54, 0x1, P3 ;  /* 0x000000053f357c11 */ /* 0x000fca00098f0c36 */
[----:B--2---:R0:W-:Y:S04]  /*6aa0*/  STG.E.128 desc[UR6][R52.64], R44 ;  /* 0x0000002c34007986 */ /* 0x0041e8000c101d06 */
.L_x_672:
[----:B------:R-:W-:Y:S05]  /*6ab0*/  BSYNC B1 ;  /* 0x0000000000017941 */ /* 0x000fea0003800000 */
.L_x_671:
[----:B------:R-:W-:Y:S05]  /*6ac0*/  @P1 BRA `(.L_x_670) ;  /* 0x0000005000981947 */ /* 0x000fea0003800000 */
[----:B0-234-:R0:W2:Y:S01]  /*6ad0*/  LDS.128 R44, [R5+0x28c00] ;  /* 0x028c0000052c7984 */ /* 0x01d0a20000000c00 */
[----:B------:R-:W-:Y:S01]  /*6ae0*/  ISETP.GE.AND P4, PT, R220, R84, PT ;  /* 0x00000054dc00720c */ /* 0x000fe20003f86270 */
[----:B------:R-:W-:Y:S01]  /*6af0*/  BSSY B1, `(.L_x_675) ;  /* 0x0000031000017945 */ /* 0x000fe20003800000 */
[----:B------:R-:W-:-:S11]  /*6b00*/  IADD3 R56, P3, R136, R13, RZ ;  /* 0x0000000d88387210 */ /* 0x000fd60007f7e0ff */
[----:B0-----:R-:W-:Y:S05]  /*6b10*/  @P4 BRA `(.L_x_676) ;  /* 0x0000000000b84947 */ /* 0x001fea0003800000 */
[----:B------:R-:W-:Y:S02]  /*6b20*/  SHF.R.U32.HI R52, RZ, 0x10, R51 ;  /* 0x00000010ff347819 */ /* 0x000fe40000011633 */
[----:B------:R-:W-:Y:S02]  /*6b30*/  SHF.R.U32.HI R54, RZ, 0x10, R49 ;  /* 0x00000010ff367819 */ /* 0x000fe40000011631 */
[----:B------:R-:W-:Y:S01]  /*6b40*/  SHF.R.U64 R53, R50, 0x10, R51 ;  /* 0x0000001032357819 */ /* 0x000fe20000001233 */
[----:B--2---:R-:W-:Y:S01]  /*6b50*/  IMAD.U32 R50, R47, 0x10000, RZ ;  /* 0x000100002f327824 */ /* 0x004fe200078e00ff */
[----:B------:R-:W-:Y:S01]  /*6b60*/  SHF.R.U64 R55, R48, 0x10, R49 ;  /* 0x0000001030377819 */ /* 0x000fe20000001231 */
[----:B------:R-:W-:Y:S01]  /*6b70*/  IMAD.U32 R48, R46, 0x10000, RZ ;  /* 0x000100002e307824 */ /* 0x000fe200078e00ff */
[----:B------:R-:W-:Y:S02]  /*6b80*/  PRMT R177, R177, 0x5410, R52 ;  /* 0x00005410b1b17816 */ /* 0x000fe40000000034 */
[----:B------:R-:W-:-:S02]  /*6b90*/  PRMT R97, R97, 0x5410, R54 ;  /* 0x0000541061617816 */ /* 0x000fc40000000036 */
[----:B------:R-:W-:Y:S02]  /*6ba0*/  PRMT R172, R172, 0x5410, R53 ;  /* 0x00005410acac7816 */ /* 0x000fe40000000035 */
[----:B------:R-:W-:Y:S01]  /*6bb0*/  LOP3.LUT R49, R46, 0xffff0000, RZ, 0xc0, !PT ;  /* 0xffff00002e317812 */ /* 0x000fe200078ec0ff */
[----:B------:R-:W-:Y:S01]  /*6bc0*/  IMAD.U32 R53, R97, 0x10000, RZ ;  /* 0x0001000061357824 */ /* 0x000fe200078e00ff */
[----:B------:R-:W-:Y:S01]  /*6bd0*/  LOP3.LUT R51, R47, 0xffff0000, RZ, 0xc0, !PT ;  /* 0xffff00002f337812 */ /* 0x000fe200078ec0ff */
[----:B------:R-:W-:Y:S01]  /*6be0*/  IMAD.U32 R46, R45, 0x10000, RZ ;  /* 0x000100002d2e7824 */ /* 0x000fe200078e00ff */
[----:B------:R-:W-:Y:S01]  /*6bf0*/  PRMT R96, R96, 0x5410, R55 ;  /* 0x0000541060607816 */ /* 0x000fe20000000037 */
[----:B------:R-:W-:Y:S01]  /*6c00*/  IMAD.U32 R55, R177, 0x10000, RZ ;  /* 0x00010000b1377824 */ /* 0x000fe200078e00ff */
[----:B------:R-:W-:Y:S01]  /*6c10*/  LOP3.LUT R47, R45, 0xffff0000, RZ, 0xc0, !PT ;  /* 0xffff00002d2f7812 */ /* 0x000fe200078ec0ff */
[----:B------:R-:W-:Y:S01]  /*6c20*/  IMAD.U32 R45, R44, 0x10000, RZ ;  /* 0x000100002c2d7824 */ /* 0x000fe200078e00ff */
[----:B------:R-:W-:Y:S01]  /*6c30*/  LOP3.LUT R54, R172, 0xffff0000, RZ, 0xc0, !PT ;  /* 0xffff0000ac367812 */ /* 0x000fe200078ec0ff */
[C---:B------:R-:W-:Y:S01]  /*6c40*/  FMUL.FTZ R61, R49.reuse, R55 ;  /* 0x00000037313d7220 */ /* 0x040fe20000410000 */
[----:B------:R-:W-:Y:S01]  /*6c50*/  LOP3.LUT R52, R96, 0xffff0000, RZ, 0xc0, !PT ;  /* 0xffff000060347812 */ /* 0x000fe200078ec0ff */
[-C--:B------:R-:W-:Y:S01]  /*6c60*/  FMUL.FTZ R49, R49, R53.reuse ;  /* 0x0000003531317220 */ /* 0x080fe20000410000 */
[----:B------:R-:W-:Y:S01]  /*6c70*/  LOP3.LUT R177, R177, 0xffff0000, RZ, 0xc0, !PT ;  /* 0xffff0000b1b17812 */ /* 0x000fe200078ec0ff */
[----:B------:R-:W-:Y:S01]  /*6c80*/  FMUL.FTZ R59, R47, R54 ;  /* 0x000000362f3b7220 */ /* 0x000fe20000410000 */
[----:B------:R-:W-:Y:S01]  /*6c90*/  LOP3.LUT R97, R97, 0xffff0000, RZ, 0xc0, !PT ;  /* 0xffff000061617812 */ /* 0x000fe200078ec0ff */
[----:B------:R-:W-:Y:S01]  /*6ca0*/  FFMA.FTZ R61, R48, R53, -R61 ;  /* 0x00000035303d7223 */ /* 0x000fe2000001083d */
[-C--:B------:R-:W-:Y:S01]  /*6cb0*/  FMUL.FTZ R47, R47, R52.reuse ;  /* 0x000000342f2f7220 */ /* 0x080fe20000410000 */
[----:B------:R-:W-:Y:S01]  /*6cc0*/  LOP3.LUT R44, R44, 0xffff0000, RZ, 0xc0, !PT ;  /* 0xffff00002c2c7812 */ /* 0x000fe200078ec0ff */
[----:B------:R-:W-:Y:S01]  /*6cd0*/  FFMA.FTZ R59, R46, R52, -R59 ;  /* 0x000000342e3b7223 */ /* 0x000fe2000001083b */
[----:B------:R-:W-:Y:S01]  /*6ce0*/  FFMA.FTZ R48, R48, R55, R49 ;  /* 0x0000003730307223 */ /* 0x000fe20000010031 */
[----:B------:R-:W-:-:S02]  /*6cf0*/  IMAD.U32 R172, R172, 0x10000, RZ ;  /* 0x00010000acac7824 */ /* 0x000fc400078e00ff */
[C---:B------:R-:W-:Y:S01]  /*6d00*/  FMUL.FTZ R49, R51.reuse, R177 ;  /* 0x000000b133317220 */ /* 0x040fe20000410000 */
[----:B------:R-:W-:Y:S02]  /*6d10*/  IMAD.U32 R96, R96, 0x10000, RZ ;  /* 0x0001000060607824 */ /* 0x000fe400078e00ff */
[-C--:B------:R-:W-:Y:S01]  /*6d20*/  FMUL.FTZ R52, R51, R97.reuse ;  /* 0x0000006133347220 */ /* 0x080fe20000410000 */
        /* <DEDUP_REMOVED lines=13> */
.L_x_676:
[----:B------:R-:W-:Y:S05]  /*6e00*/  BSYNC B1 ;  /* 0x0000000000017941 */ /* 0x000fea0003800000 */
.L_x_675:
[----:B------:R-:W-:Y:S01]  /*6e10*/  ULDC.64 UR4, c[0x0][0x2e8] ;  /* 0x0000ba0000047ab9 */ /* 0x000fe20000000a00 */
[----:B------:R-:W-:Y:S01]  /*6e20*/  IMAD.X R57, R57, 0x1, R8, P3 ;  /* 0x0000000139397824 */ /* 0x000fe200018e0608 */
[----:B------:R-:W-:Y:S01]  /*6e30*/  LEA R48, P3, R56, UR4, 0x1 ;  /* 0x0000000438307c11 */ /* 0x000fe2000f8608ff */
[----:B------:R-:W-:-:S03]  /*6e40*/  ULDC.64 UR6, c[0x0][0x208] ;  /* 0x0000820000067ab9 */ /* 0x000fc60000000a00 */
[----:B------:R-:W-:-:S05]  /*6e50*/  LEA.HI.X R49, R56, UR5, R57, 0x1, P3 ;  /* 0x0000000538317c11 */ /* 0x000fca00098f0c39 */
[----:B--2---:R0:W-:Y:S01]  /*6e60*/  STG.E.128 desc[UR6][R48.64], R44 ;  /* 0x0000002c30007986 */ /* 0x0041e2000c101d06 */
[----:B------:R-:W-:Y:S05]  /*6e70*/  BRA `(.L_x_670) ;  /* 0x0000004c00ac7947 */ /* 0x000fea0003800000 */
.L_x_614:
[C---:B------:R-:W-:Y:S01]  /*6e80*/  VIADD R44, R22.reuse, 0x20 ;  /* 0x00000020162c7836 */ /* 0x040fe20000000000 */
[----:B------:R-:W-:Y:S01]  /*6e90*/  ULDC.64 UR4, c[0x0][0x208] ;  /* 0x0000820000047ab9 */ /* 0x000fe20000000a00 */
[----:B------:R-:W-:-:S03]  /*6ea0*/  VIADD R52, R22, 0x80 ;  /* 0x0000008016347836 */ /* 0x000fc60000000000 */
[----:B------:R-:W-:Y:S01]  /*6eb0*/  ISETP.GE.AND P4, PT, R44, R4, PT ;  /* 0x000000042c00720c */ /* 0x000fe20003f86270 */
[----:B------:R-:W-:-:S03]  /*6ec0*/  VIADD R44, R22, 0x40 ;  /* 0x00000040162c7836 */ /* 0x000fc60000000000 */
[----:B------:R-:W-:-:S13]  /*6ed0*/  ISETP.GE.OR P4, PT, R16, R84, P4 ;  /* 0x000000541000720c */ /* 0x000fda0002786670 */
[----:B------:R-:W-:Y:S01]  /*6ee0*/  @!P4 IADD3 R50, P2, P3, R106, R96, R37 ;  /* 0x000000606a32c210 */ /* 0x000fe20007b5e025 */
[----:B------:R-:W1:Y:S03]  /*6ef0*/  @!P4 LDC.64 R60, c[0x0][0x3e8] ;  /* 0x0000fa00ff3ccb82 */ /* 0x000e660000000a00 */
[----:B0-----:R-:W-:Y:S02]  /*6f00*/  @!P4 IADD3.X R51, R27, R3, R40, P2, P3 ;  /* 0x000000031b33c210 */ /* 0x001fe400017e6428 */
[----:B------:R-:W-:-:S03]  /*6f10*/  @!P4 IADD3 R48, P2, P3, R112, R94, R31 ;  /* 0x0000005e7030c210 */ /* 0x000fc60007b5e01f */
[----:B------:R-:W0:Y:S01]  /*6f20*/  @!P4 LDC.64 R62, c[0x0][0x400] ;  /* 0x00010000ff3ecb82 */ /* 0x000e220000000a00 */
[----:B------:R-:W-:Y:S02]  /*6f30*/  @!P4 IADD3.X R49, R21, R0, R34, P2, P3 ;  /* 0x000000001531c210 */ /* 0x000fe400017e6422 */
[----:B------:R-:W-:-:S04]  /*6f40*/  ISETP.GE.AND P3, PT, R44, R4, PT ;  /* 0x000000042c00720c */ /* 0x000fc80003f66270 */
[----:B------:R-:W-:-:S13]  /*6f50*/  ISETP.GE.OR P3, PT, R16, R84, P3 ;  /* 0x000000541000720c */ /* 0x000fda0001f66670 */
[----:B------:R-:W-:Y:S01]  /*6f60*/  @!P3 IADD3 R46, P2, P5, R106, R36, R96 ;  /* 0x000000246a2eb210 */ /* 0x000fe20007d5e060 */
[----:B------:R-:W2:Y:S03]  /*6f70*/  @!P3 LDC.64 R68, c[0x0][0x3e8] ;  /* 0x0000fa00ff44bb82 */ /* 0x000ea60000000a00 */
[----:B------:R-:W-:Y:S02]  /*6f80*/  @!P3 IADD3.X R47, R27, R39, R3, P2, P5 ;  /* 0x000000271b2fb210 */ /* 0x000fe400017ea403 */
[----:B------:R-:W-:-:S03]  /*6f90*/  @!P3 IADD3 R44, P2, P5, R112, R30, R94 ;  /* 0x0000001e702cb210 */ /* 0x000fc60007d5e05e */
[----:B------:R-:W3:Y:S01]  /*6fa0*/  @!P3 LDC.64 R70, c[0x0][0x400] ;  /* 0x00010000ff46bb82 */ /* 0x000ee20000000a00 */
[----:B------:R-:W-:Y:S02]  /*6fb0*/  @!P3 IADD3.X R45, R21, R33, R0, P2, P5 ;  /* 0x00000021152db210 */ /* 0x000fe400017ea400 */
[----:B------:R-:W-:-:S04]  /*6fc0*/  ISETP.GE.AND P2, PT, R52, R4, PT ;  /* 0x000000043400720c */ /* 0x000fc80003f46270 */
[----:B------:R-:W-:-:S13]  /*6fd0*/  ISETP.GE.OR P2, PT, R16, R84, P2 ;  /* 0x000000541000720c */ /* 0x000fda0001746670 */
[----:B------:R-:W-:Y:S01]  /*6fe0*/  @!P2 IADD3 R74, P5, P6, R106, R35, R96 ;  /* 0x000000236a4aa210 */ /* 0x000fe20007ebe060 */
[----:B------:R-:W4:Y:S03]  /*6ff0*/  @!P2 LDC.64 R76, c[0x0][0x3e8] ;  /* 0x0000fa00ff4cab82 */ /* 0x000f260000000a00 */
[----:B------:R-:W-:Y:S02]  /*7000*/  @!P2 IADD3.X R75, R27, R38, R3, P5, P6 ;  /* 0x000000261b4ba210 */ /* 0x000fe40002fec403 */
[----:B------:R-:W-:-:S03]  /*7010*/  @!P2 IADD3 R72, P5, P6, R112, R29, R94 ;  /* 0x0000001d7048a210 */ /* 0x000fc60007ebe05e */
[----:B------:R-:W4:Y:S01]  /*7020*/  @!P2 LDC.64 R78, c[0x0][0x400] ;  /* 0x00010000ff4eab82 */ /* 0x000f220000000a00 */
[----:B------:R-:W-:Y:S02]  /*7030*/  @!P2 IADD3.X R73, R21, R32, R0, P5, P6 ;  /* 0x000000201549a210 */ /* 0x000fe40002fec400 */
[----:B------:R-:W-:-:S04]  /*7040*/  ISETP.GE.AND P5, PT, R22, R4, PT ;  /* 0x000000041600720c */ /* 0x000fc80003fa6270 */
[----:B------:R-:W-:-:S13]  /*7050*/  ISETP.GE.OR P5, PT, R16, R84, P5 ;  /* 0x000000541000720c */ /* 0x000fda0002fa6670 */
[----:B------:R-:W1:Y:S01]  /*7060*/  @!P5 LDC.64 R52, c[0x0][0x3e8] ;  /* 0x0000fa00ff34db82 */ /* 0x000e620000000a00 */
[----:B------:R-:W-:-:S05]  /*7070*/  @!P5 IADD3 R54, P6, R106, R96, RZ ;  /* 0x000000606a36d210 */ /* 0x000fca0007fde0ff */
[----:B------:R-:W-:Y:S01]  /*7080*/  @!P5 IMAD.X R55, R3, 0x1, R27, P6 ;  /* 0x000000010337d824 */ /* 0x000fe200030e061b */
[----:B-1----:R-:W-:-:S04]  /*7090*/  @!P5 LEA R52, P6, R54, R52, 0x1 ;  /* 0x000000343634d211 */ /* 0x002fc800078c08ff */
[----:B------:R-:W-:Y:S02]  /*70a0*/  @!P5 LEA.HI.X R53, R54, R53, R55, 0x1, P6 ;  /* 0x000000353635d211 */ /* 0x000fe400030f0c37 */
[----:B------:R-:W1:Y:S01]  /*70b0*/  @!P5 LDC.64 R54, c[0x0][0x400] ;  /* 0x00010000ff36db82 */ /* 0x000e620000000a00 */
[----:B------:R-:W-:-:S05]  /*70c0*/  @!P5 IADD3 R56, P6, R112, R94, RZ ;  /* 0x0000005e7038d210 */ /* 0x000fca0007fde0ff */
[----:B------:R-:W-:Y:S01]  /*70d0*/  @!P5 IMAD.X R57, R0, 0x1, R21, P6 ;  /* 0x000000010039d824 */ /* 0x000fe200030e0615 */
[----:B-1----:R-:W-:-:S04]  /*70e0*/  @!P5 LEA R54, P6, R56, R54, 0x1 ;  /* 0x000000363836d211 */ /* 0x002fc800078c08ff */
[----:B------:R-:W-:Y:S02]  /*70f0*/  @!P5 LEA.HI.X R55, R56, R55, R57, 0x1, P6 ;  /* 0x000000373837d211 */ /* 0x000fe400030f0c39 */
[----:B------:R-:W-:-:S04]  /*7100*/  @!P4 LEA R60, P6, R50, R60, 0x1 ;  /* 0x0000003c323cc211 */ /* 0x000fc800078c08ff */
[----:B------:R-:W-:Y:S02]  /*7110*/  @!P4 LEA.HI.X R61, R50, R61, R51, 0x1, P6 ;  /* 0x0000003d323dc211 */ /* 0x000fe400030f0c33 */
[----:B------:R-:W-:Y:S02]  /*7120*/  CS2R R50, SRZ ;  /* 0x0000000000327805 */ /* 0x000fe4000001ff00 */
[----:B0-----:R-:W-:-:S04]  /*7130*/  @!P4 LEA R62, P6, R48, R62, 0x1 ;  /* 0x0000003e303ec211 */ /* 0x001fc800078c08ff */
[----:B------:R-:W-:Y:S02]  /*7140*/  @!P4 LEA.HI.X R63, R48, R63, R49, 0x1, P6 ;  /* 0x0000003f303fc211 */ /* 0x000fe400030f0c31 */
[----:B------:R-:W-:Y:S02]  /*7150*/  CS2R R48, SRZ ;  /* 0x0000000000307805 */ /* 0x000fe4000001ff00 */
[----:B--2---:R-:W-:-:S04]  /*7160*/  @!P3 LEA R68, P6, R46, R68, 0x1 ;  /* 0x000000442e44b211 */ /* 0x004fc800078c08ff */
[----:B------:R-:W-:Y:S02]  /*7170*/  @!P3 LEA.HI.X R69, R46, R69, R47, 0x1, P6 ;  /* 0x000000452e45b211 */ /* 0x000fe400030f0c2f */
[----:B------:R-:W-:Y:S02]  /*7180*/  CS2R R46, SRZ ;  /* 0x00000000002e7805 */ /* 0x000fe4000001ff00 */
[C---:B---3--:R-:W-:Y:S01]  /*7190*/  @!P3 LEA R70, P6, R44.reuse, R70, 0x1 ;  /* 0x000000462c46b211 */ /* 0x048fe200078c08ff */
[----:B------:R0:W5:Y:S03]  /*71a0*/  @!P5 LDG.E.128 R48, desc[UR4][R54.64] ;  /* 0x000000043630d981 */ /* 0x000166000c1e1d00 */
[----:B------:R-:W-:Y:S02]  /*71b0*/  @!P3 LEA.HI.X R71, R44, R71, R45, 0x1, P6 ;  /* 0x000000472c47b211 */ /* 0x000fe400030f0c2d */
[----:B------:R-:W-:-:S02]  /*71c0*/  CS2R R44, SRZ ;  /* 0x00000000002c7805 */ /* 0x000fc4000001ff00 */
[----:B------:R-:W-:Y:S02]  /*71d0*/  CS2R R58, SRZ ;  /* 0x00000000003a7805 */ /* 0x000fe4000001ff00 */
[----:B------:R-:W-:Y:S02]  /*71e0*/  CS2R R56, SRZ ;  /* 0x0000000000387805 */ /* 0x000fe4000001ff00 */
[----:B------:R1:W5:Y:S01]  /*71f0*/  @!P5 LDG.E.128 R44, desc[UR4][R52.64] ;  /* 0x00000004342cd981 */ /* 0x000362000c1e1d00 */
[----:B0-----:R-:W-:Y:S02]  /*7200*/  CS2R R54, SRZ ;  /* 0x0000000000367805 */ /* 0x001fe4000001ff00 */
[----:B------:R-:W-:Y:S02]  /*7210*/  CS2R R66, SRZ ;  /* 0x0000000000427805 */ /* 0x000fe4000001ff00 */
[----:B------:R-:W-:Y:S01]  /*7220*/  CS2R R64, SRZ ;  /* 0x0000000000407805 */ /* 0x000fe2000001ff00 */
[----:B------:R0:W5:Y:S05]  /*7230*/  @!P4 LDG.E.128 R56, desc[UR4][R62.64] ;  /* 0x000000043e38c981 */ /* 0x00016a000c1e1d00 */
[----:B------:R-:W5:Y:S01]  /*7240*/  @!P3 LDG.E.128 R64, desc[UR4][R70.64] ;  /* 0x000000044640b981 */ /* 0x000f62000c1e1d00 */
[----:B-1----:R-:W-:-:S02]  /*7250*/  CS2R R52, SRZ ;  /* 0x0000000000347805 */ /* 0x002fc4000001ff00 */
[----:B0-----:R-:W-:-:S04]  /*7260*/  CS2R R62, SRZ ;  /* 0x00000000003e7805 */ /* 0x001fc8000001ff00 */
[----:B------:R0:W5:Y:S02]  /*7270*/  @!P4 LDG.E.128 R52, desc[UR4][R60.64] ;  /* 0x000000043c34c981 */ /* 0x000164000c1e1d00 */
[----:B0-----:R-:W-:-:S06]  /*7280*/  CS2R R60, SRZ ;  /* 0x00000000003c7805 */ /* 0x001fcc000001ff00 */
[----:B------:R0:W5:Y:S01]  /*7290*/  @!P3 LDG.E.128 R60, desc[UR4][R68.64] ;  /* 0x00000004443cb981 */ /* 0x000162000c1e1d00 */
[----:B----4-:R-:W-:Y:S01]  /*72a0*/  @!P2 LEA R76, P3, R74, R76, 0x1 ;  /* 0x0000004c4a4ca211 */ /* 0x010fe200078608ff */
[----:B------:R-:W-:-:S03]  /*72b0*/  VIADD R81, R22, 0x60 ;  /* 0x0000006016517836 */ /* 0x000fc60000000000 */
[----:B------:R-:W-:Y:S02]  /*72c0*/  @!P2 LEA.HI.X R77, R74, R77, R75, 0x1, P3 ;  /* 0x0000004d4a4da211 */ /* 0x000fe400018f0c4b */
[----:B------:R-:W-:-:S04]  /*72d0*/  @!P2 LEA R78, P3, R72, R78, 0x1 ;  /* 0x0000004e484ea211 */ /* 0x000fc800078608ff */
[----:B------:R-:W-:Y:S02]  /*72e0*/  @!P2 LEA.HI.X R79, R72, R79, R73, 0x1, P3 ;  /* 0x0000004f484fa211 */ /* 0x000fe400018f0c49 */
[----:B------:R-:W-:-:S04]  /*72f0*/  ISETP.GE.AND P3, PT, R81, R4, PT ;  /* 0x000000045100720c */ /* 0x000fc80003f66270 */
[----:B------:R-:W-:Y:S02]  /*7300*/  ISETP.GE.OR P3, PT, R16, R84, P3 ;  /* 0x000000541000720c */ /* 0x000fe40001f66670 */
[----:B------:R-:W-:Y:S02]  /*7310*/  CS2R R70, SRZ ;  /* 0x0000000000467805 */ /* 0x000fe4000001ff00 */
[----:B0-----:R-:W-:Y:S02]  /*7320*/  CS2R R68, SRZ ;  /* 0x0000000000447805 */ /* 0x001fe4000001ff00 */
[----:B------:R-:W-:Y:S02]  /*7330*/  CS2R R74, SRZ ;  /* 0x00000000004a7805 */ /* 0x000fe4000001ff00 */
[----:B------:R-:W-:Y:S01]  /*7340*/  CS2R R72, SRZ ;  /* 0x0000000000487805 */ /* 0x000fe2000001ff00 */
[----:B------:R-:W-:Y:S01]  /*7350*/  VIADD R80, R22, 0xa0 ;  /* 0x000000a016507836 */ /* 0x000fe20000000000 */
[----:B------:R-:W-:Y:S01]  /*7360*/  BSSY B1, `(.L_x_677) ;  /* 0x0000021000017945 */ /* 0x000fe20003800000 */
[----:B------:R0:W5:Y:S04]  /*7370*/  @!P2 LDG.E.128 R68, desc[UR4][R76.64] ;  /* 0x000000044c44a981 */ /* 0x000168000c1e1d00 */
[----:B------:R1:W5:Y:S01]  /*7380*/  @!P2 LDG.E.128 R72, desc[UR4][R78.64] ;  /* 0x000000044e48a981 */ /* 0x000362000c1e1d00 */
[----:B------:R-:W-:-:S02]  /*7390*/  ISETP.GE.AND P2, PT, R80, R4, PT ;  /* 0x000000045000720c */ /* 0x000fc40003f46270 */
[----:B------:R-:W-:Y:S02]  /*73a0*/  CS2R R82, SRZ ;  /* 0x0000000000527805 */ /* 0x000fe4000001ff00 */
[----:B------:R-:W-:Y:S02]  /*73b0*/  CS2R R80, SRZ ;  /* 0x0000000000507805 */ /* 0x000fe4000001ff00 */
[----:B------:R-:W-:Y:S02]  /*73c0*/  ISETP.GE.OR P2, PT, R16, R84, P2 ;  /* 0x000000541000720c */ /* 0x000fe40001746670 */
[----:B0-----:R-:W-:Y:S02]  /*73d0*/  CS2R R76, SRZ ;  /* 0x00000000004c7805 */ /* 0x001fe4000001ff00 */
[----:B-1----:R-:W-:Y:S01]  /*73e0*/  CS2R R78, SRZ ;  /* 0x00000000004e7805 */ /* 0x002fe2000001ff00 */
[----:B------:R-:W-:Y:S08]  /*73f0*/  @P3 BRA `(.L_x_678) ;  /* 0x00000000005c3947 */ /* 0x000ff00003800000 */
[----:B------:R-:W0:Y:S01]  /*7400*/  LDC.64 R80, c[0x0][0x3f8] ;  /* 0x0000fe00ff507b82 */ /* 0x000e220000000a00 */
[----:B------:R-:W-:Y:S01]  /*7410*/  IMAD.MOV.U32 R78, RZ, RZ, R96 ;  /* 0x000000ffff4e7224 */ /* 0x000fe200078e0060 */
[----:B------:R-:W-:Y:S01]  /*7420*/  ULDC.64 UR4, c[0x0][0x3e8] ;  /* 0x0000fa0000047ab9 */ /* 0x000fe20000000a00 */
[----:B------:R-:W-:Y:S01]  /*7430*/  IMAD.MOV.U32 R79, RZ, RZ, R3 ;  /* 0x000000ffff4f7224 */ /* 0x000fe200078e0003 */
[----:B------:R-:W-:Y:S01]  /*7440*/  ULDC.64 UR6, c[0x0][0x400] ;  /* 0x0001000000067ab9 */ /* 0x000fe20000000a00 */
[----:B------:R-:W-:Y:S01]  /*7450*/  IMAD.MOV.U32 R82, RZ, RZ, R94 ;  /* 0x000000ffff527224 */ /* 0x000fe200078e005e */
[----:B------:R-:W-:Y:S01]  /*7460*/  ULDC.64 UR8, c[0x0][0x208] ;  /* 0x0000820000087ab9 */ /* 0x000fe20000000a00 */
[----:B------:R-:W-:Y:S01]  /*7470*/  IMAD.MOV.U32 R83, RZ, RZ, R0 ;  /* 0x000000ffff537224 */ /* 0x000fe200078e0000 */
[----:B------:R-:W1:Y:S01]  /*7480*/  LDC.64 R76, c[0x0][0x408] ;  /* 0x00010200ff4c7b82 */ /* 0x000e620000000a00 */
[----:B0-----:R-:W-:-:S04]  /*7490*/  IMAD.WIDE.U32 R78, R80, 0x60, R78 ;  /* 0x00000060504e7825 */ /* 0x001fc800078e004e */
[----:B------:R-:W-:Y:S01]  /*74a0*/  IMAD R81, R81, 0x60, RZ ;  /* 0x0000006051517824 */ /* 0x000fe200078e02ff */
[----:B------:R-:W-:Y:S01]  /*74b0*/  IADD3 R80, P3, R106, R78, RZ ;  /* 0x0000004e6a507210 */ /* 0x000fe20007f7e0ff */
[----:B-1----:R-:W-:-:S03]  /*74c0*/  IMAD.WIDE.U32 R82, R76, 0x60, R82 ;  /* 0x000000604c527825 */ /* 0x002fc600078e0052 */
[----:B------:R-:W-:Y:S01]  /*74d0*/  IADD3.X R79, R27, R79, R81, P3, !PT ;  /* 0x0000004f1b4f7210 */ /* 0x000fe20001ffe451 */
[----:B------:R-:W-:Y:S01]  /*74e0*/  IMAD R77, R77, 0x60, RZ ;  /* 0x000000604d4d7824 */ /* 0x000fe200078e02ff */
[----:B------:R-:W-:-:S04]  /*74f0*/  IADD3 R78, P3, R112, R82, RZ ;  /* 0x00000052704e7210 */ /* 0x000fc80007f7e0ff */
[----:B------:R-:W-:Y:S02]  /*7500*/  IADD3.X R83, R21, R83, R77, P3, !PT ;  /* 0x0000005315537210 */ /* 0x000fe40001ffe44d */
[----:B------:R-:W-:-:S04]  /*7510*/  LEA R76, P3, R80, UR4, 0x1 ;  /* 0x00000004504c7c11 */ /* 0x000fc8000f8608ff */
[----:B------:R-:W-:Y:S02]  /*7520*/  LEA.HI.X R77, R80, UR5, R79, 0x1, P3 ;  /* 0x00000005504d7c11 */ /* 0x000fe400098f0c4f */
[----:B------:R-:W-:-:S04]  /*7530*/  LEA R80, P3, R78, UR6, 0x1 ;  /* 0x000000064e507c11 */ /* 0x000fc8000f8608ff */
[----:B------:R-:W-:Y:S02]  /*7540*/  LEA.HI.X R81, R78, UR7, R83, 0x1, P3 ;  /* 0x000000074e517c11 */ /* 0x000fe400098f0c53 */
[----:B------:R-:W5:Y:S04]  /*7550*/  LDG.E.128 R76, desc[UR8][R76.64] ;  /* 0x000000084c4c7981 */ /* 0x000f68000c1e1d00 */
[----:B------:R-:W5:Y:S03]  /*7560*/  LDG.E.128 R80, desc[UR8][R80.64] ;  /* 0x0000000850507981 */ /* 0x000f66000c1e1d00 */
.L_x_678:
[----:B------:R-:W-:Y:S05]  /*7570*/  BSYNC B1 ;  /* 0x0000000000017941 */ /* 0x000fea0003800000 */
.L_x_677:
[----:B------:R-:W-:Y:S01]  /*7580*/  BSSY B1, `(.L_x_679) ;  /* 0x000001c000017945 */ /* 0x000fe20003800000 */
[----:B------:R-:W-:Y:S02]  /*7590*/  ISETP.GE.AND P3, PT, R16, R84, PT ;  /* 0x000000541000720c */ /* 0x000fe40003f66270 */
[----:B------:R-:W-:Y:S02]  /*75a0*/  CS2R R86, SRZ ;  /* 0x0000000000567805 */ /* 0x000fe4000001ff00 */
[----:B------:R-:W-:Y:S02]  /*75b0*/  CS2R R84, SRZ ;  /* 0x0000000000547805 */ /* 0x000fe4000001ff00 */
[----:B------:R-:W-:Y:S02]  /*75c0*/  CS2R R90, SRZ ;  /* 0x00000000005a7805 */ /* 0x000fe4000001ff00 */
[----:B------:R-:W-:Y:S01]  /*75d0*/  CS2R R88, SRZ ;  /* 0x0000000000587805 */ /* 0x000fe2000001ff00 */
[----:B------:R-:W-:Y:S06]  /*75e0*/  @P2 BRA `(.L_x_680) ;  /* 0x0000000000542947 */ /* 0x000fec0003800000 */
[----:B------:R-:W0:Y:S01]  /*75f0*/  LDC.64 R86, c[0x0][0x3f8] ;  /* 0x0000fe00ff567b82 */ /* 0x000e220000000a00 */
[----:B------:R-:W-:Y:S01]  /*7600*/  IMAD.MOV.U32 R97, RZ, RZ, R3 ;  /* 0x000000ffff617224 */ /* 0x000fe200078e0003 */
[----:B------:R-:W-:Y:S01]  /*7610*/  ULDC.64 UR4, c[0x0][0x3e8] ;  /* 0x0000fa0000047ab9 */ /* 0x000fe20000000a00 */
[----:B------:R-:W-:Y:S01]  /*7620*/  IMAD.MOV.U32 R95, RZ, RZ, R0 ;  /* 0x000000ffff5f7224 */ /* 0x000fe200078e0000 */
[----:B------:R-:W-:Y:S01]  /*7630*/  ULDC.64 UR6, c[0x0][0x400] ;  /* 0x0001000000067ab9 */ /* 0x000fe20000000a00 */
[----:B------:R-:W-:-:S03]  /*7640*/  ULDC.64 UR8, c[0x0][0x208] ;  /* 0x0000820000087ab9 */ /* 0x000fc60000000a00 */
        /* <DEDUP_REMOVED lines=12> */
[----:B------:R-:W-:Y:S01]  /*7710*/  LEA.HI.X R89, R0, UR7, R95, 0x1, P2 ;  /* 0x0000000700597c11 */ /* 0x000fe200090f0c5f */
[----:B------:R-:W5:Y:S05]  /*7720*/  LDG.E.128 R84, desc[UR8][R84.64] ;  /* 0x0000000854547981 */ /* 0x000f6a000c1e1d00 */
[----:B------:R-:W5:Y:S03]  /*7730*/  LDG.E.128 R88, desc[UR8][R88.64] ;  /* 0x0000000858587981 */ /* 0x000f66000c1e1d00 */
.L_x_680:
[----:B------:R-:W-:Y:S05]  /*7740*/  BSYNC B1 ;  /* 0x0000000000017941 */ /* 0x000fea0003800000 */
.L_x_679:
[----:B-----5:R-:W-:Y:S01]  /*7750*/  IMAD.MOV.U32 R0, RZ, RZ, R78 ;  /* 0x000000ffff007224 */ /* 0x020fe200078e004e */
[----:B------:R-:W-:Y:S01]  /*7760*/  MOV R3, R79 ;  /* 0x0000004f00037202 */ /* 0x000fe20000000f00 */
[----:B------:R-:W-:Y:S01]  /*7770*/  IMAD.MOV.U32 R93, RZ, RZ, R76 ;  /* 0x000000ffff5d7224 */ /* 0x000fe200078e004c */
[----:B------:R-:W-:Y:S01]  /*7780*/  ISETP.NE.AND P2, PT, R224, 0x3, PT ;  /* 0x00000003e000780c */ /* 0x000fe20003f45270 */
[----:B------:R-:W-:Y:S01]  /*7790*/  IMAD.MOV.U32 R94, RZ, RZ, R77 ;  /* 0x000000ffff5e7224 */ /* 0x000fe200078e004d */
[----:B------:R-:W-:Y:S01]  /*77a0*/  PRMT R175, R0, 0x5410, R3 ;  /* 0x0000541000af7816 */ /* 0x000fe20000000003 */
[----:B------:R-:W-:Y:S02]  /*77b0*/  IMAD.MOV.U32 R0, RZ, RZ, R82 ;  /* 0x000000ffff007224 */ /* 0x000fe400078e0052 */
[----:B------:R-:W-:Y:S01]  /*77c0*/  IMAD.MOV.U32 R3, RZ, RZ, R83 ;  /* 0x000000ffff037224 */ /* 0x000fe200078e0053 */
[----:B------:R-:W-:Y:S01]  /*77d0*/  PRMT R176, R93, 0x5410, R94 ;  /* 0x000054105db07816 */ /* 0x000fe2000000005e */
[----:B------:R-:W-:-:S02]  /*77e0*/  IMAD.MOV.U32 R93, RZ, RZ, R80 ;  /* 0x000000ffff5d7224 */ /* 0x000fc400078e0050 */
[----:B------:R-:W-:Y:S01]  /*77f0*/  IMAD.MOV.U32 R94, RZ, RZ, R81 ;  /* 0x000000ffff5e7224 */ /* 0x000fe200078e0051 */
[----:B------:R-:W-:Y:S01]  /*7800*/  PRMT R182, R0, 0x5410, R3 ;  /* 0x0000541000b67816 */ /* 0x000fe20000000003 */
[----:B------:R-:W-:Y:S02]  /*7810*/  IMAD.MOV.U32 R0, RZ, RZ, R86 ;  /* 0x000000ffff007224 */ /* 0x000fe400078e0056 */
        /* <DEDUP_REMOVED lines=14> */
[----:B------:R-:W-:Y:S01]  /*7900*/  IMAD.MOV.U32 R93, RZ, RZ, R44 ;  /* 0x000000ffff5d7224 */ /* 0x000fe200078e002c */
[----:B------:R-:W-:Y:S01]  /*7910*/  PRMT R179, R179, 0x5410, R0 ;  /* 0x00005410b3b37816 */ /* 0x000fe20000000000 */
[----:B------:R-:W-:Y:S01]  /*7920*/  IMAD.MOV.U32 R94, RZ, RZ, R45 ;  /* 0x000000ffff5e7224 */ /* 0x000fe200078e002d */
[----:B------:R-:W-:Y:S01]  /*7930*/  PRMT R180, R3, 0x7610, R180 ;  /* 0x0000761003b47816 */ /* 0x000fe200000000b4 */
[----:B------:R-:W-:-:S02]  /*7940*/  IMAD.MOV.U32 R0, RZ, RZ, R50 ;  /* 0x000000ffff007224 */ /* 0x000fc400078e0032 */
[----:B------:R-:W-:Y:S01]  /*7950*/  IMAD.MOV.U32 R3, RZ, RZ, R51 ;  /* 0x000000ffff037224 */ /* 0x000fe200078e0033 */
[----:B------:R-:W-:Y:S01]  /*7960*/  PRMT R177, R94, 0x5410, R93 ;  /* 0x000054105eb17816 */ /* 0x000fe2000000005d */
        /* <DEDUP_REMOVED lines=38> */
[----:B------:R-:W-:Y:S02]  /*7bd0*/  PRMT R186, R93, 0x7610, R186 ;  /* 0x000076105dba7816 */ /* 0x000fe400000000ba */
[----:B------:R-:W-:Y:S01]  /*7be0*/  PRMT R173, R3, 0x7610, R173 ;  /* 0x0000761003ad7816 */ /* 0x000fe200000000ad */
[----:B------:R-:W-:Y:S01]  /*7bf0*/  IMAD.MOV.U32 R3, RZ, RZ, R68 ;  /* 0x000000ffff037224 */ /* 0x000fe200078e0044 */
[----:B------:R-:W-:Y:S01]  /*7c00*/  PRMT R171, R171, 0x5410, R0 ;  /* 0x00005410abab7816 */ /* 0x000fe20000000000 */
[----:B------:R-:W-:-:S03]  /*7c10*/  IMAD.MOV.U32 R0, RZ, RZ, R75 ;  /* 0x000000ffff007224 */ /* 0x000fc600078e004b */
[----:B------:R-:W-:Y:S01]  /*7c20*/  PRMT R172, R3, 0x7610, R172 ;  /* 0x0000761003ac7816 */ /* 0x000fe200000000ac */
[----:B------:R-:W-:Y:S01]  /*7c30*/  IMAD.MOV.U32 R3, RZ, RZ, R74 ;  /* 0x000000ffff037224 */ /* 0x000fe200078e004a */
[----:B------:R-:W-:Y:S01]  /*7c40*/  PRMT R170, R170, 0x5410, R0 ;  /* 0x00005410aaaa7816 */ /* 0x000fe20000000000 */
[----:B------:R-:W-:-:S03]  /*7c50*/  IMAD.MOV.U32 R0, RZ, RZ, R73 ;  /* 0x000000ffff007224 */ /* 0x000fc600078e0049 */
[----:B------:R-:W-:Y:S02]  /*7c60*/  PRMT R171, R3, 0x7610, R171 ;  /* 0x0000761003ab7816 */ /* 0x000fe400000000ab */
[----:B------:R-:W-:Y:S02]  /*7c70*/  MOV R3, R72 ;  /* 0x0000004800037202 */ /* 0x000fe40000000f00 */
[----:B------:R-:W-:Y:S02]  /*7c80*/  PRMT R173, R173, 0x5410, R0 ;  /* 0x00005410adad7816 */ /* 0x000fe40000000000 */
[----:B------:R-:W-:Y:S01]  /*7c90*/  PRMT R170, R3, 0x7610, R170 ;  /* 0x0000761003aa7816 */ /* 0x000fe200000000aa */
[----:B------:R-:W-:Y:S06]  /*7ca0*/  @!P2 BRA `(.L_x_681) ;  /* 0x000000000004a947 */ /* 0x000fec0003800000 */
[----:B------:R-:W-:Y:S01]  /*7cb0*/  BPT.TRAP 0x1 ;  /* 0x000000040000795c */ /* 0x000fe20000300000 */
.L_x_681:
[----:B------:R-:W-:Y:S01]  /*7cc0*/  IMAD R3, R23, 0x8, R2 ;  /* 0x0000000817037824 */ /* 0x000fe200078e0202 */
[----:B------:R-:W-:Y:S01]  /*7cd0*/  SHF.L.U32 R0, R223, 0x1f, RZ ;  /* 0x0000001fdf007819 */ /* 0x000fe200000006ff */
[----:B------:R-:W0:Y:S01]  /*7ce0*/  LDC R150, c[0x0][0x2f4] ;  /* 0x0000bd00ff967b82 */ /* 0x000e220000000800 */
[----:B------:R-:W-:Y:S01]  /*7cf0*/  BSSY B1, `(.L_x_682) ;  /* 0x0000005000017945 */ /* 0x000fe20003800000 */
[----:B------:R-:W-:Y:S01]  /*7d00*/  IMAD.MOV.U32 R137, RZ, RZ, R92 ;  /* 0x000000ffff897224 */ /* 0x000fe200078e005c */
[----:B------:R-:W1:Y:S05]  /*7d10*/  SYNCS.PHASECHK.TRANS64.TRYWAIT P4, [R3+URZ+0x34890], R0 ;  /* 0x03489000030075a7 */ /* 0x000e6a000808017f */
[----:B------:R-:W2:Y:S01]  /*7d20*/  LDC.64 R138, c[0x0][0x300] ;  /* 0x0000c000ff8a7b82 */ /* 0x000ea20000000a00 */
[----:B-1----:R-:W-:Y:S05]  /*7d30*/  @!P4 BRA `(.L_x_683) ;  /* 0x000001fc0000c947 */ /* 0x002fea0003800000 */
.L_x_978:
[----:B------:R-:W-:Y:S05]  /*7d40*/  BSYNC B1 ;  /* 0x0000000000017941 */ /* 0x000fea0003800000 */
.L_x_682:
[----:B------:R-:W-:Y:S01]  /*7d50*/  ISETP.GE.OR P4, PT, R22, R4, P0 ;  /* 0x000000041600720c */ /* 0x000fe20000786670 */
[----:B------:R-:W-:Y:S01]  /*7d60*/  BSSY B1, `(.L_x_684) ;  /* 0x0000095000017945 */ /* 0x000fe20003800000 */
[----:B0-----:R-:W-:-:S11]  /*7d70*/  IMAD.IADD R151, R150, 0x1, -R43 ;  /* 0x0000000196977824 */ /* 0x001fd600078e0a2b */
[----:B------:R-:W-:Y:S05]  /*7d80*/  @P4 BRA `(.L_x_685) ;  /* 0x0000000800484947 */ /* 0x000fea0003800000 */
[----:B------:R-:W3:Y:S01]  /*7d90*/  LDL R92, [R1+0x4] ;  /* 0x00000400015c7983 */ /* 0x000ee20000100800 */
[----:B------:R-:W-:Y:S01]  /*7da0*/  IMAD.SHL.U32 R94, R22, 0x40, RZ ;  /* 0x00000040165e7824 */ /* 0x000fe200078e00ff */
[----:B------:R-:W-:Y:S01]  /*7db0*/  BSSY B2, `(.L_x_686) ;  /* 0x000007c000027945 */ /* 0x000fe20003800000 */
[----:B------:R-:W0:Y:S03]  /*7dc0*/  S2R R96, SR_TID.X ;  /* 0x0000000000607919 */ /* 0x000e260000002100 */
[----:B------:R-:W-:-:S04]  /*7dd0*/  LOP3.LUT R94, R94, 0x1c0, RZ, 0xc0, !PT ;  /* 0x000001c05e5e7812 */ /* 0x000fc800078ec0ff */
[----:B------:R-:W-:Y:S01]  /*7de0*/  SHF.R.U32.HI R94, RZ, 0x3, R94 ;  /* 0x00000003ff5e7819 */ /* 0x000fe2000001165e */
[----:B0-----:R-:W-:-:S05]  /*7df0*/  VIADD R96, R96, 0xffffff80 ;  /* 0xffffff8060607836 */ /* 0x001fca0000000000 */
[----:B------:R-:W-:-:S04]  /*7e00*/  SHF.R.S32.HI R95, RZ, 0x1f, R96 ;  /* 0x0000001fff5f7819 */ /* 0x000fc80000011460 */
[----:B------:R-:W-:Y:S01]  /*7e10*/  LEA.HI R95, R95, R96, RZ, 0x6 ;  /* 0x000000605f5f7211 */ /* 0x000fe200078f30ff */
[----:B------:R-:W-:-:S04]  /*7e20*/  IMAD.SHL.U32 R96, R22, 0x40, RZ ;  /* 0x0000004016607824 */ /* 0x000fc800078e00ff */
[----:B------:R-:W-:-:S05]  /*7e30*/  IMAD.SHL.U32 R95, R95, 0x8, RZ ;  /* 0x000000085f5f7824 */ /* 0x000fca00078e00ff */
[----:B------:R-:W-:Y:S02]  /*7e40*/  LOP3.LUT R95, R95, 0xfffffe00, RZ, 0xc0, !PT ;  /* 0xfffffe005f5f7812 */ /* 0x000fe400078ec0ff */
[----:B---3--:R-:W-:-:S04]  /*7e50*/  LOP3.LUT P5, RZ, R92, 0x1, RZ, 0xc0, !PT ;  /* 0x000000015cff7812 */ /* 0x008fc800078ac0ff */
[----:B------:R-:W-:-:S04]  /*7e60*/  SEL R92, R43, R151, !P5 ;  /* 0x000000972b5c7207 */ /* 0x000fc80006800000 */
[----:B------:R-:W-:-:S04]  /*7e70*/  SHF.R.S32.HI R93, RZ, 0x1f, R92 ;  /* 0x0000001fff5d7819 */ /* 0x000fc8000001145c */
[----:B------:R-:W-:-:S04]  /*7e80*/  LEA.HI R92, R93, R92, RZ, 0x4 ;  /* 0x0000005c5d5c7211 */ /* 0x000fc800078f20ff */
[----:B------:R-:W-:-:S04]  /*7e90*/  LEA.HI.SX32 R92, R92, R10, 0x1c ;  /* 0x0000000a5c5c7211 */ /* 0x000fc800078fe2ff */
[----:B------:R-:W-:Y:S01]  /*7ea0*/  SHF.R.S32.HI R93, RZ, 0x1f, R92 ;  /* 0x0000001fff5d7819 */ /* 0x000fe2000001145c */
[----:B------:R-:W-:-:S03]  /*7eb0*/  IMAD.SHL.U32 R174, R92, 0x8, RZ ;  /* 0x000000085cae7824 */ /* 0x000fc600078e00ff */
[----:B------:R-:W-:Y:S02]  /*7ec0*/  LEA.HI R92, R93, R92, RZ, 0x3 ;  /* 0x0000005c5d5c7211 */ /* 0x000fe400078f18ff */
[----:B------:R-:W-:Y:S02]  /*7ed0*/  LOP3.LUT R93, R174, 0x38, RZ, 0xc0, !PT ;  /* 0x00000038ae5d7812 */ /* 0x000fe400078ec0ff */
[----:B------:R-:W-:Y:S02]  /*7ee0*/  SHF.R.S32.HI R92, RZ, 0x3, R92 ;  /* 0x00000003ff5c7819 */ /* 0x000fe4000001145c */
[----:B------:R-:W-:-:S03]  /*7ef0*/  LOP3.LUT R93, R93, 0x1c0, R96, 0xf8, !PT ;  /* 0x000001c05d5d7812 */ /* 0x000fc600078ef860 */
[----:B------:R-:W-:Y:S01]  /*7f00*/  IMAD R92, R92, 0x2c00, R95 ;  /* 0x00002c005c5c7824 */ /* 0x000fe200078e025f */
[----:B------:R-:W-:-:S05]  /*7f10*/  LOP3.LUT R93, R93, R94, RZ, 0x3c, !PT ;  /* 0x0000005e5d5d7212 */ /* 0x000fca00078e3cff */
[----:B------:R-:W-:-:S04]  /*7f20*/  IMAD.IADD R92, R92, 0x1, R93 ;  /* 0x000000015c5c7824 */ /* 0x000fc800078e025d */
[C---:B------:R-:W-:Y:S02]  /*7f30*/  IMAD R96, R23.reuse, 0x5800, R92 ;  /* 0x0000580017607824 */ /* 0x040fe400078e025c */
[----:B------:R-:W-:Y:S02]  /*7f40*/  IMAD R92, R23, 0x5800, R147 ;  /* 0x00005800175c7824 */ /* 0x000fe400078e0293 */
[--C-:B------:R-:W-:Y:S02]  /*7f50*/  IMAD R96, R96, 0x2, R2.reuse ;  /* 0x0000000260607824 */ /* 0x100fe400078e0202 */
[----:B------:R-:W-:-:S04]  /*7f60*/  IMAD R92, R92, 0x2, R2 ;  /* 0x000000025c5c7824 */ /* 0x000fc800078e0202 */
[----:B------:R-:W0:Y:S04]  /*7f70*/  LDS.128 R96, [R96+0x1e400] ;  /* 0x01e4000060607984 */ /* 0x000e280000000c00 */
[----:B------:R-:W3:Y:S01]  /*7f80*/  LDS.128 R92, [R92+0x1e400] ;  /* 0x01e400005c5c7984 */ /* 0x000ee20000000c00 */
[----:B------:R-:W-:Y:S05]  /*7f90*/  @P3 BRA `(.L_x_687) ;  /* 0x0000000400743947 */ /* 0x000fea0003800000 */
[--C-:B------:R-:W-:Y:S02]  /*7fa0*/  SHF.R.U64 R44, R44, 0x10, R45.reuse ;  /* 0x000000102c2c7819 */ /* 0x100fe4000000122d */
[----:B------:R-:W-:Y:S02]  /*7fb0*/  SHF.R.U32.HI R45, RZ, 0x10, R45 ;  /* 0x00000010ff2d7819 */ /* 0x000fe4000001162d */
[C---:B------:R-:W-:Y:S02]  /*7fc0*/  PRMT R44, R177.reuse, 0x5432, R44 ;  /* 0x00005432b12c7816 */ /* 0x040fe4000000002c */
[----:B------:R-:W-:Y:S02]  /*7fd0*/  PRMT R45, R177, 0x5410, R45 ;  /* 0x00005410b12d7816 */ /* 0x000fe4000000002d */
[----:B------:R-:W-:Y:S02]  /*7fe0*/  SHF.R.U64 R46, R46, 0x10, R47 ;  /* 0x000000102e2e7819 */ /* 0x000fe4000000122f */
[----:B------:R-:W-:-:S02]  /*7ff0*/  SHF.R.U32.HI R177, RZ, 0x10, R49 ;  /* 0x00000010ffb17819 */ /* 0x000fc40000011631 */
[----:B------:R-:W-:Y:S02]  /*8000*/  SHF.R.U64 R48, R48, 0x10, R49 ;  /* 0x0000001030307819 */ /* 0x000fe40000001231 */
[----:B------:R-:W-:Y:S02]  /*8010*/  SHF.R.U64 R49, R50, 0x10, R51 ;  /* 0x0000001032317819 */ /* 0x000fe40000001233 */
[----:B------:R-:W-:Y:S02]  /*8020*/  PRMT R50, R179, 0x5432, R46 ;  /* 0x00005432b3327816 */ /* 0x000fe4000000002e */
[----:B------:R-:W-:Y:S02]  /*8030*/  SHF.R.U32.HI R47, RZ, 0x10, R47 ;  /* 0x00000010ff2f7819 */ /* 0x000fe4000001162f */
[----:B------:R-:W-:Y:S01]  /*8040*/  PRMT R46, R181, 0x5410, R177 ;  /* 0x00005410b52e7816 */ /* 0x000fe200000000b1 */
[----:B0-----:R-:W-:Y:S01]  /*8050*/  IMAD.U32 R181, R97, 0x10000, RZ ;  /* 0x0001000061b57824 */ /* 0x001fe200078e00ff */
[----:B------:R-:W-:Y:S01]  /*8060*/  SHF.R.U32.HI R51, RZ, 0x10, R51 ;  /* 0x00000010ff337819 */ /* 0x000fe20000011633 */
[----:B------:R-:W-:Y:S01]  /*8070*/  IMAD.U32 R177, R45, 0x10000, RZ ;  /* 0x000100002db17824 */ /* 0x000fe200078e00ff */
[----:B------:R-:W-:Y:S01]  /*8080*/  PRMT R47, R180, 0x5410, R47 ;  /* 0x00005410b42f7816 */ /* 0x000fe2000000002f */
[----:B------:R-:W-:Y:S01]  /*8090*/  IMAD.U32 R180, R46, 0x10000, RZ ;  /* 0x000100002eb47824 */ /* 0x000fe200078e00ff */
[----:B------:R-:W-:-:S02]  /*80a0*/  PRMT R48, R178, 0x5432, R48 ;  /* 0x00005432b2307816 */ /* 0x000fc40000000030 */
[----:B------:R-:W-:Y:S01]  /*80b0*/  PRMT R49, R179, 0x5410, R49 ;  /* 0x00005410b3317816 */ /* 0x000fe20000000031 */
[----:B---3--:R-:W-:Y:S01]  /*80c0*/  IMAD.U32 R179, R93, 0x10000, RZ ;  /* 0x000100005db37824 */ /* 0x008fe200078e00ff */
[----:B------:R-:W-:Y:S01]  /*80d0*/  PRMT R51, R178, 0x5410, R51 ;  /* 0x00005410b2337816 */ /* 0x000fe20000000033 */
[-C--:B------:R-:W-:Y:S01]  /*80e0*/  FMUL.FTZ R178, R181, R180.reuse ;  /* 0x000000b4b5b27220 */ /* 0x080fe20000410000 */
[----:B------:R-:W-:Y:S02]  /*80f0*/  LOP3.LUT R46, R46, 0xffff0000, RZ, 0xc0, !PT ;  /* 0xffff00002e2e7812 */ /* 0x000fe400078ec0ff */
[----:B------:R-:W-:Y:S01]  /*8100*/  LOP3.LUT R97, R97, 0xffff0000, RZ, 0xc0, !PT ;  /* 0xffff000061617812 */ /* 0x000fe200078ec0ff */
[-C--:B------:R-:W-:Y:S01]  /*8110*/  FFMA.FTZ R178, R179, R177.reuse, -R178 ;  /* 0x000000b1b3b27223 */ /* 0x080fe200000108b2 */
[----:B------:R-:W-:Y:S01]  /*8120*/  FMUL.FTZ R177, R181, R177 ;  /* 0x000000b1b5b17220 */ /* 0x000fe20000410000 */
[----:B------:R-:W-:Y:S01]  /*8130*/  LOP3.LUT R93, R93, 0xffff0000, RZ, 0xc0, !PT ;  /* 0xffff00005d5d7812 */ /* 0x000fe200078ec0ff */
[C---:B------:R-:W-:Y:S01]  /*8140*/  IMAD.U32 R181, R99.reuse, 0x10000, RZ ;  /* 0x0001000063b57824 */ /* 0x040fe200078e00ff */
[----:B------:R-:W-:Y:S01]  /*8150*/  LOP3.LUT R99, R99, 0xffff0000, RZ, 0xc0, !PT ;  /* 0xffff000063637812 */ /* 0x000fe200078ec0ff */
[----:B------:R-:W-:Y:S01]  /*8160*/  FFMA.FTZ R177, R179, R180, R177 ;  /* 0x000000b4b3b17223 */ /* 0x000fe200000100b1 */
[----:B------:R-:W-:Y:S01]  /*8170*/  LOP3.LUT R179, R45, 0xffff0000, RZ, 0xc0, !PT ;  /* 0xffff00002db37812 */ /* 0x000fe200078ec0ff */
[----:B------:R-:W-:Y:S01]  /*8180*/  FMUL.FTZ R45, R97, R46 ;  /* 0x0000002e612d7220 */ /* 0x000fe20000410000 */
[C---:B------:R-:W-:Y:S01]  /*8190*/  IMAD.U32 R180, R51.reuse, 0x10000, RZ ;  /* 0x0001000033b47824 */ /* 0x040fe200078e00ff */
[----:B------:R-:W-:-:S02]  /*81a0*/  LOP3.LUT R51, R51, 0xffff0000, RZ, 0xc0, !PT ;  /* 0xffff000033337812 */ /* 0x000fc400078ec0ff */
[-C--:B------:R-:W-:Y:S01]  /*81b0*/  FMUL.FTZ R97, R97, R179.reuse ;  /* 0x000000b361617220 */ /* 0x080fe20000410000 */
[----:B------:R-:W-:Y:S01]  /*81c0*/  FFMA.FTZ R45, R93, R179, -R45 ;  /* 0x000000b35d2d7223 */ /* 0x000fe2000001082d */
[----:B------:R-:W-:Y:S02]  /*81d0*/  IMAD.U32 R179, R95, 0x10000, RZ ;  /* 0x000100005fb37824 */ /* 0x000fe400078e00ff */
[----:B------:R-:W-:Y:S01]  /*81e0*/  FFMA.FTZ R46, R93, R46, R97 ;  /* 0x0000002e5d2e7223 */ /* 0x000fe20000010061 */
[----:B------:R-:W-:Y:S02]  /*81f0*/  IMAD.U32 R97, R47, 0x10000, RZ ;  /* 0x000100002f617824 */ /* 0x000fe400078e00ff */
[----:B------:R-:W-:Y:S01]  /*8200*/  FMUL.FTZ R93, R181, R180 ;  /* 0x000000b4b55d7220 */ /* 0x000fe20000410000 */
[----:B------:R-:W-:Y:S02]  /*8210*/  F2FP.BF16.F32.PACK_AB R45, R45, R178 ;  /* 0x000000b22d2d723e */ /* 0x000fe400000010ff */
[----:B------:R-:W-:Y:S01]  /*8220*/  F2FP.BF16.F32.PACK_AB R46, R46, R177 ;  /* 0x000000b12e2e723e */ /* 0x000fe200000010ff */
[-C--:B------:R-:W-:Y:S01]  /*8230*/  FFMA.FTZ R93, R179, R97.reuse, -R93 ;  /* 0x00000061b35d7223 */ /* 0x080fe2000001085d */
[----:B------:R-:W-:-:S04]  /*8240*/  FMUL.FTZ R97, R181, R97 ;  /* 0x00000061b5617220 */ /* 0x000fc80000410000 */
[----:B------:R-:W-:Y:S01]  /*8250*/  FFMA.FTZ R97, R179, R180, R97 ;  /* 0x000000b4b3617223 */ /* 0x000fe20000010061 */
[----:B------:R-:W-:Y:S02]  /*8260*/  LOP3.LUT R179, R47, 0xffff0000, RZ, 0xc0, !PT ;  /* 0xffff00002fb37812 */ /* 0x000fe400078ec0ff */
[----:B------:R-:W-:Y:S01]  /*8270*/  LOP3.LUT R47, R95, 0xffff0000, RZ, 0xc0, !PT ;  /* 0xffff00005f2f7812 */ /* 0x000fe200078ec0ff */
[C---:B------:R-:W-:Y:S02]  /*8280*/  FMUL.FTZ R95, R99.reuse, R51 ;  /* 0x00000033635f7220 */ /* 0x040fe40000410000 */
[-C--:B------:R-:W-:Y:S02]  /*8290*/  FMUL.FTZ R99, R99, R179.reuse ;  /* 0x000000b363637220 */ /* 0x080fe40000410000 */
[C---:B------:R-:W-:Y:S02]  /*82a0*/  FFMA.FTZ R95, R47.reuse, R179, -R95 ;  /* 0x000000b32f5f7223 */ /* 0x040fe4000001085f */
[----:B------:R-:W-:Y:S01]  /*82b0*/  FFMA.FTZ R99, R47, R51, R99 ;  /* 0x000000332f637223 */ /* 0x000fe20000010063 */
[C---:B------:R-:W-:Y:S01]  /*82c0*/  IMAD.U32 R51, R48.reuse, 0x10000, RZ ;  /* 0x0001000030337824 */ /* 0x040fe200078e00ff */
[----:B------:R-:W-:Y:S01]  /*82d0*/  LOP3.LUT R48, R48, 0xffff0000, RZ, 0xc0, !PT ;  /* 0xffff000030307812 */ /* 0x000fe200078ec0ff */
[----:B------:R-:W-:Y:S01]  /*82e0*/  IMAD.U32 R47, R92, 0x10000, RZ ;  /* 0x000100005c2f7824 */ /* 0x000fe200078e00ff */
[----:B------:R-:W-:Y:S01]  /*82f0*/  F2FP.BF16.F32.PACK_AB R95, R95, R93 ;  /* 0x0000005d5f5f723e */ /* 0x000fe200000010ff */
[----:B------:R-:W-:Y:S01]  /*8300*/  IMAD.U32 R93, R96, 0x10000, RZ ;  /* 0x00010000605d7824 */ /* 0x000fe200078e00ff */
[----:B------:R-:W-:Y:S01]  /*8310*/  F2FP.BF16.F32.PACK_AB R99, R99, R97 ;  /* 0x000000616363723e */ /* 0x000fe200000010ff */
[C---:B------:R-:W-:Y:S01]  /*8320*/  IMAD.U32 R97, R44.reuse, 0x10000, RZ ;  /* 0x000100002c617824 */ /* 0x040fe200078e00ff */
[----:B------:R-:W-:Y:S01]  /*8330*/  LOP3.LUT R44, R44, 0xffff0000, RZ, 0xc0, !PT ;  /* 0xffff00002c2c7812 */ /* 0x000fe200078ec0ff */
[----:B------:R-:W-:-:S02]  /*8340*/  FMUL.FTZ R177, R93, R51 ;  /* 0x000000335db17220 */ /* 0x000fc40000410000 */
[-C--:B------:R-:W-:Y:S02]  /*8350*/  FMUL.FTZ R93, R93, R97.reuse ;  /* 0x000000615d5d7220 */ /* 0x080fe40000410000 */
[C---:B------:R-:W-:Y:S01]  /*8360*/  FFMA.FTZ R177, R47.reuse, R97, -R177 ;  /* 0x000000612fb17223 */ /* 0x040fe200000108b1 */
[----:B------:R-:W-:Y:S02]  /*8370*/  IMAD.U32 R97, R98, 0x10000, RZ ;  /* 0x0001000062617824 */ /* 0x000fe400078e00ff */
[----:B------:R-:W-:Y:S01]  /*8380*/  FFMA.FTZ R93, R47, R51, R93 ;  /* 0x000000332f5d7223 */ /* 0x000fe2000001005d */
[----:B------:R-:W-:Y:S02]  /*8390*/  LOP3.LUT R47, R96, 0xffff0000, RZ, 0xc0, !PT ;  /* 0xffff0000602f7812 */ /* 0x000fe400078ec0ff */
[----:B------:R-:W-:-:S03]  /*83a0*/  LOP3.LUT R51, R92, 0xffff0000, RZ, 0xc0, !PT ;  /* 0xffff00005c337812 */ /* 0x000fc600078ec0ff */
[C---:B------:R-:W-:Y:S01]  /*83b0*/  FMUL.FTZ R92, R47.reuse, R48 ;  /* 0x000000302f5c7220 */ /* 0x040fe20000410000 */
[----:B------:R-:W-:-:S03]  /*83c0*/  FMUL.FTZ R47, R47, R44 ;  /* 0x0000002c2f2f7220 */ /* 0x000fc60000410000 */
[C---:B------:R-:W-:Y:S01]  /*83d0*/  FFMA.FTZ R44, R51.reuse, R44, -R92 ;  /* 0x0000002c332c7223 */ /* 0x040fe2000001085c */
[----:B------:R-:W-:Y:S01]  /*83e0*/  FFMA.FTZ R47, R51, R48, R47 ;  /* 0x00000030332f7223 */ /* 0x000fe2000001002f */
[C---:B------:R-:W-:Y:S01]  /*83f0*/  IMAD.U32 R51, R49.reuse, 0x10000, RZ ;  /* 0x0001000031337824 */ /* 0x040fe200078e00ff */
[----:B------:R-:W-:Y:S01]  /*8400*/  LOP3.LUT R49, R49, 0xffff0000, RZ, 0xc0, !PT ;  /* 0xffff000031317812 */ /* 0x000fe200078ec0ff */
[C---:B------:R-:W-:Y:S01]  /*8410*/  IMAD.U32 R92, R50.reuse, 0x10000, RZ ;  /* 0x00010000325c7824 */ /* 0x040fe200078e00ff */
[----:B------:R-:W-:Y:S01]  /*8420*/  LOP3.LUT R50, R50, 0xffff0000, RZ, 0xc0, !PT ;  /* 0xffff000032327812 */ /* 0x000fe200078ec0ff */
[C---:B------:R-:W-:Y:S01]  /*8430*/  FMUL.FTZ R96, R97.reuse, R51 ;  /* 0x0000003361607220 */ /* 0x040fe20000410000 */
[----:B------:R-:W-:Y:S02]  /*8440*/  IMAD.U32 R48, R94, 0x10000, RZ ;  /* 0x000100005e307824 */ /* 0x000fe400078e00ff */
[-C--:B------:R-:W-:Y:S01]  /*8450*/  FMUL.FTZ R97, R97, R92.reuse ;  /* 0x0000005c61617220 */ /* 0x080fe20000410000 */
[----:B------:R-:W-:Y:S01]  /*8460*/  F2FP.BF16.F32.PACK_AB R44, R44, R177 ;  /* 0x000000b12c2c723e */ /* 0x000fe200000010ff */
[----:B------:R-:W-:-:S02]  /*8470*/  FFMA.FTZ R96, R48, R92, -R96 ;  /* 0x0000005c30607223 */ /* 0x000fc40000010860 */
[----:B------:R-:W-:Y:S01]  /*8480*/  FFMA.FTZ R97, R48, R51, R97 ;  /* 0x0000003330617223 */ /* 0x000fe20000010061 */
[----:B------:R-:W-:Y:S02]  /*8490*/  LOP3.LUT R48, R98, 0xffff0000, RZ, 0xc0, !PT ;  /* 0xffff000062307812 */ /* 0x000fe400078ec0ff */
[----:B------:R-:W-:Y:S02]  /*84a0*/  LOP3.LUT R51, R94, 0xffff0000, RZ, 0xc0, !PT ;  /* 0xffff00005e337812 */ /* 0x000fe400078ec0ff */
[----:B------:R-:W-:Y:S01]  /*84b0*/  F2FP.BF16.F32.PACK_AB R47, R47, R93 ;  /* 0x0000005d2f2f723e */ /* 0x000fe200000010ff */
[CC--:B------:R-:W-:Y:S01]  /*84c0*/  FMUL.FTZ R92, R48.reuse, R49.reuse ;  /* 0x00000031305c7220 */ /* 0x0c0fe20000410000 */
[-C--:B------:R-:W-:Y:S01]  /*84d0*/  FMUL.FTZ R48, R48, R50.reuse ;  /* 0x0000003230307220 */ /* 0x080fe20000410000 */
[----:B------:R-:W-:Y:S02]  /*84e0*/  IMAD.MOV.U32 R93, RZ, RZ, R45 ;  /* 0x000000ffff5d7224 */ /* 0x000fe400078e002d */
[C---:B------:R-:W-:Y:S01]  /*84f0*/  FFMA.FTZ R92, R51.reuse, R50, -R92 ;  /* 0x00000032335c7223 */ /* 0x040fe2000001085c */
[----:B------:R-:W-:-:S04]  /*8500*/  FFMA.FTZ R48, R51, R49, R48 ;  /* 0x0000003133307223 */ /* 0x000fc80000010030 */
[----:B------:R-:W-:Y:S01]  /*8510*/  F2FP.BF16.F32.PACK_AB R94, R92, R96 ;  /* 0x000000605c5e723e */ /* 0x000fe200000010ff */
[----:B------:R-:W-:Y:S01]  /*8520*/  IMAD.MOV.U32 R92, RZ, RZ, R44 ;  /* 0x000000ffff5c7224 */ /* 0x000fe200078e002c */
[----:B------:R-:W-:Y:S01]  /*8530*/  F2FP.BF16.F32.PACK_AB R48, R48, R97 ;  /* 0x000000613030723e */ /* 0x000fe200000010ff */
[----:B------:R-:W-:Y:S02]  /*8540*/  IMAD.MOV.U32 R96, RZ, RZ, R47 ;  /* 0x000000ffff607224 */ /* 0x000fe400078e002f */
[----:B------:R-:W-:Y:S02]  /*8550*/  IMAD.MOV.U32 R97, RZ, RZ, R46 ;  /* 0x000000ffff617224 */ /* 0x000fe400078e002e */
[----:B------:R-:W-:-:S07]  /*8560*/  IMAD.MOV.U32 R98, RZ, RZ, R48 ;  /* 0x000000ffff627224 */ /* 0x000fce00078e0030 */
.L_x_687:
[----:B------:R-:W-:Y:S05]  /*8570*/  BSYNC B2 ;  /* 0x0000000000027941 */ /* 0x000fea0003800000 */
.L_x_686:
[----:B------:R-:W-:Y:S01]  /*8580*/  SHF.R.S32.HI R44, RZ, 0x1f, R22 ;  /* 0x0000001fff2c7819 */ /* 0x000fe20000011416 */
[----:B------:R-:W-:Y:S01]  /*8590*/  ULDC.64 UR4, c[0x0][0x2e8] ;  /* 0x0000ba0000047ab9 */ /* 0x000fe20000000a00 */
[----:B------:R-:W-:Y:S01]  /*85a0*/  ISETP.GE.AND P4, PT, R174, R150, PT ;  /* 0x00000096ae00720c */ /* 0x000fe20003f86270 */
[----:B------:R-:W-:Y:S02]  /*85b0*/  ULDC.64 UR6, c[0x0][0x208] ;  /* 0x0000820000067ab9 */ /* 0x000fe40000000a00 */
[-C--:B--2---:R-:W-:Y:S02]  /*85c0*/  IMAD R46, R44, R138.reuse, RZ ;  /* 0x0000008a2c2e7224 */ /* 0x084fe400078e02ff */
[----:B------:R-:W-:-:S04]  /*85d0*/  IMAD.WIDE.U32 R44, R22, R138, R136 ;  /* 0x0000008a162c7225 */ /* 0x000fc800078e0088 */
[----:B------:R-:W-:-:S04]  /*85e0*/  IMAD R46, R22, R139, R46 ;  /* 0x0000008b162e7224 */ /* 0x000fc800078e022e */
[----:B------:R-:W-:Y:S01]  /*85f0*/  IMAD.IADD R45, R46, 0x1, R45 ;  /* 0x000000012e2d7824 */ /* 0x000fe200078e022d */
[--C-:B------:R-:W-:Y:S02]  /*8600*/  @!P4 SHF.R.S32.HI R47, RZ, 0x1f, R174.reuse ;  /* 0x0000001fff2fc819 */ /* 0x100fe400000114ae */
[----:B------:R-:W-:-:S04]  /*8610*/  @!P4 IADD3 R174, P5, P6, R100, R44, R174 ;  /* 0x0000002c64aec210 */ /* 0x000fc80007ebe0ae */
[----:B------:R-:W-:Y:S02]  /*8620*/  @!P4 IADD3.X R47, R14, R45, R47, P5, P6 ;  /* 0x0000002d0e2fc210 */ /* 0x000fe40002fec42f */
[----:B------:R-:W-:-:S04]  /*8630*/  IADD3 R46, P5, P6, R100, R44, R20 ;  /* 0x0000002c642e7210 */ /* 0x000fc80007ebe014 */
[----:B------:R-:W-:Y:S02]  /*8640*/  IADD3.X R45, R14, R45, R9, P5, P6 ;  /* 0x0000002d0e2d7210 */ /* 0x000fe40002fec409 */
[----:B------:R-:W-:-:S04]  /*8650*/  LEA R44, P5, R46, UR4, 0x1 ;  /* 0x000000042e2c7c11 */ /* 0x000fc8000f8a08ff */
[----:B------:R-:W-:Y:S02]  /*8660*/  LEA.HI.X R45, R46, UR5, R45, 0x1, P5 ;  /* 0x000000052e2d7c11 */ /* 0x000fe4000a8f0c2d */
[----:B------:R-:W-:-:S03]  /*8670*/  @!P4 LEA R46, P5, R174, UR4, 0x1 ;  /* 0x00000004ae2ecc11 */ /* 0x000fc6000f8a08ff */
[----:B---3--:R3:W-:Y:S01]  /*8680*/  STG.E.128 desc[UR6][R44.64], R92 ;  /* 0x0000005c2c007986 */ /* 0x0087e2000c101d06 */
[----:B------:R-:W-:-:S05]  /*8690*/  @!P4 LEA.HI.X R47, R174, UR5, R47, 0x1, P5 ;  /* 0x00000005ae2fcc11 */ /* 0x000fca000a8f0c2f */
[----:B0-----:R3:W-:Y:S04]  /*86a0*/  @!P4 STG.E.128 desc[UR6][R46.64], R96 ;  /* 0x000000602e00c986 */ /* 0x0017e8000c101d06 */
.L_x_685:
[----:B------:R-:W-:Y:S05]  /*86b0*/  BSYNC B1 ;  /* 0x0000000000017941 */ /* 0x000fea0003800000 */
.L_x_684:
[----:B---3--:R-:W-:Y:S01]  /*86c0*/  VIADD R45, R22, 0x20 ;  /* 0x00000020162d7836 */ /* 0x008fe20000000000 */
[----:B------:R-:W-:Y:S04]  /*86d0*/  BSSY B1, `(.L_x_688) ;  /* 0x0000091000017945 */ /* 0x000fe80003800000 */
[----:B------:R-:W-:-:S13]  /*86e0*/  ISETP.GE.OR P4, PT, R45, R4, P0 ;  /* 0x000000042d00720c */ /* 0x000fda0000786670 */
[----:B------:R-:W-:Y:S05]  /*86f0*/  @P4 BRA `(.L_x_689) ;  /* 0x0000000800384947 */ /* 0x000fea0003800000 */
[----:B------:R-:W3:Y:S04]  /*8700*/  LDL R44, [R1+0x4] ;  /* 0x00000400012c7983 */ /* 0x000ee80000100800 */
[----:B------:R-:W4:Y:S01]  /*8710*/  LDL R47, [R1+0x40] ;  /* 0x00004000012f7983 */ /* 0x000f220000100800 */
[----:B--2---:R-:W-:Y:S01]  /*8720*/  IMAD.WIDE.U32 R92, R45, R138, R136 ;  /* 0x0000008a2d5c7225 */ /* 0x004fe200078e0088 */
[----:B------:R-:W-:Y:S03]  /*8730*/  BSSY B2, `(.L_x_690) ;  /* 0x000007e000027945 */ /* 0x000fe60003800000 */
[----:B------:R-:W-:Y:S01]  /*8740*/  VIADD R46, R22, 0x20 ;  /* 0x00000020162e7836 */ /* 0x000fe20000000000 */
[----:B------:R-:W-:Y:S01]  /*8750*/  IADD3 R94, P4, P5, R100, R92, R20 ;  /* 0x0000005c645e7210 */ /* 0x000fe20007d9e014 */
[----:B------:R-:W-:-:S02]  /*8760*/  VIADD R48, R22, 0x20 ;  /* 0x0000002016307836 */ /* 0x000fc40000000000 */
[----:B------:R-:W-:Y:S02]  /*8770*/  IMAD.SHL.U32 R46, R46, 0x40, RZ ;  /* 0x000000402e2e7824 */ /* 0x000fe400078e00ff */
[----:B------:R-:W-:-:S03]  /*8780*/  IMAD.SHL.U32 R48, R48, 0x40, RZ ;  /* 0x0000004030307824 */ /* 0x000fc600078e00ff */
[----:B------:R-:W-:Y:S02]  /*8790*/  LOP3.LUT R46, R46, 0x1c0, RZ, 0xc0, !PT ;  /* 0x000001c02e2e7812 */ /* 0x000fe400078ec0ff */
[----:B------:R-:W-:Y:S02]  /*87a0*/  LOP3.LUT R48, R48, 0x1c0, RZ, 0xc0, !PT ;  /* 0x000001c030307812 */ /* 0x000fe400078ec0ff */
[----:B------:R-:W-:Y:S02]  /*87b0*/  SHF.R.U32.HI R46, RZ, 0x3, R46 ;  /* 0x00000003ff2e7819 */ /* 0x000fe4000001162e */
[----:B---3--:R-:W-:Y:S01]  /*87c0*/  LOP3.LUT P6, RZ, R44, 0x1, RZ, 0xc0, !PT ;  /* 0x000000012cff7812 */ /* 0x008fe200078cc0ff */
[----:B------:R-:W-:-:S04]  /*87d0*/  IMAD R44, R155, R138, RZ ;  /* 0x0000008a9b2c7224 */ /* 0x000fc800078e02ff */
[----:B------:R-:W-:Y:S01]  /*87e0*/  IMAD R45, R45, R139, R44 ;  /* 0x0000008b2d2d7224 */ /* 0x000fe200078e022c */
[----:B------:R-:W-:-:S03]  /*87f0*/  SEL R44, R43, R151, !P6 ;  /* 0x000000972b2c7207 */ /* 0x000fc60007000000 */
[----:B------:R-:W-:Y:S01]  /*8800*/  IMAD.IADD R96, R93, 0x1, R45 ;  /* 0x000000015d607824 */ /* 0x000fe200078e022d */
[----:B------:R-:W-:-:S04]  /*8810*/  SHF.R.S32.HI R45, RZ, 0x1f, R44 ;  /* 0x0000001fff2d7819 */ /* 0x000fc8000001142c */
[----:B------:R-:W-:Y:S02]  /*8820*/  LEA.HI R45, R45, R44, RZ, 0x4 ;  /* 0x0000002c2d2d7211 */ /* 0x000fe400078f20ff */
[----:B------:R-:W-:Y:S02]  /*8830*/  IADD3.X R95, R14, R96, R9, P4, P5 ;  /* 0x000000600e5f7210 */ /* 0x000fe400027ea409 */
[----:B------:R-:W-:-:S04]  /*8840*/  LEA.HI.SX32 R97, R45, R10, 0x1c ;  /* 0x0000000a2d617211 */ /* 0x000fc800078fe2ff */
[----:B------:R-:W-:-:S04]  /*8850*/  SHF.R.S32.HI R44, RZ, 0x1f, R97 ;  /* 0x0000001fff2c7819 */ /* 0x000fc80000011461 */
[----:B------:R-:W-:Y:S01]  /*8860*/  LEA.HI R45, R44, R97, RZ, 0x3 ;  /* 0x000000612c2d7211 */ /* 0x000fe200078f18ff */
[----:B------:R-:W-:-:S03]  /*8870*/  IMAD.SHL.U32 R97, R97, 0x8, RZ ;  /* 0x0000000861617824 */ /* 0x000fc600078e00ff */
[----:B------:R-:W-:Y:S02]  /*8880*/  SHF.R.S32.HI R45, RZ, 0x3, R45 ;  /* 0x00000003ff2d7819 */ /* 0x000fe4000001142d */
[----:B------:R-:W-:-:S03]  /*8890*/  LOP3.LUT R44, R48, 0x38, R97, 0xf8, !PT ;  /* 0x00000038302c7812 */ /* 0x000fc600078ef861 */
[----:B----4-:R-:W-:Y:S01]  /*88a0*/  IMAD R45, R45, 0x2c00, R47 ;  /* 0x00002c002d2d7824 */ /* 0x010fe200078e022f */
[----:B------:R-:W-:Y:S01]  /*88b0*/  LOP3.LUT R44, R44, R46, RZ, 0x3c, !PT ;  /* 0x0000002e2c2c7212 */ /* 0x000fe200078e3cff */
[----:B------:R-:W-:-:S04]  /*88c0*/  IMAD R47, R23, 0x5800, R146 ;  /* 0x00005800172f7824 */ /* 0x000fc800078e0292 */
[----:B------:R-:W-:-:S04]  /*88d0*/  IMAD.IADD R44, R45, 0x1, R44 ;  /* 0x000000012d2c7824 */ /* 0x000fc800078e022c */
[----:B------:R-:W-:Y:S02]  /*88e0*/  IMAD R45, R23, 0x5800, R44 ;  /* 0x00005800172d7824 */ /* 0x000fe400078e022c */
[--C-:B------:R-:W-:Y:S02]  /*88f0*/  IMAD R44, R47, 0x2, R2.reuse ;  /* 0x000000022f2c7824 */ /* 0x100fe400078e0202 */
[----:B------:R-:W-:-:S04]  /*8900*/  IMAD R48, R45, 0x2, R2 ;  /* 0x000000022d307824 */ /* 0x000fc800078e0202 */
[----:B------:R-:W0:Y:S04]  /*8910*/  LDS.128 R44, [R44+0x1e400] ;  /* 0x01e400002c2c7984 */ /* 0x000e280000000c00 */
[----:B------:R-:W2:Y:S01]  /*8920*/  LDS.128 R48, [R48+0x1e400] ;  /* 0x01e4000030307984 */ /* 0x000ea20000000c00 */
[----:B------:R-:W-:Y:S05]  /*8930*/  @P3 BRA `(.L_x_691) ;  /* 0x0000000400743947 */ /* 0x000fea0003800000 */
[----:B------:R-:W-:Y:S02]  /*8940*/  SHF.R.U64 R98, R52, 0x10, R53 ;  /* 0x0000001034627819 */ /* 0x000fe40000001235 */
[--C-:B------:R-:W-:Y:S02]  /*8950*/  SHF.R.U64 R52, R54, 0x10, R55.reuse ;  /* 0x0000001036347819 */ /* 0x100fe40000001237 */
[----:B------:R-:W-:Y:S02]  /*8960*/  SHF.R.U32.HI R174, RZ, 0x10, R55 ;  /* 0x00000010ffae7819 */ /* 0x000fe40000011637 */
[----:B------:R-:W-:Y:S02]  /*8970*/  SHF.R.U32.HI R55, RZ, 0x10, R57 ;  /* 0x00000010ff377819 */ /* 0x000fe40000011639 */
[----:B------:R-:W-:Y:S01]  /*8980*/  SHF.R.U32.HI R99, RZ, 0x10, R53 ;  /* 0x00000010ff637819 */ /* 0x000fe20000011635 */
[----:B0-----:R-:W-:Y:S01]  /*8990*/  IMAD.U32 R53, R45, 0x10000, RZ ;  /* 0x000100002d357824 */ /* 0x001fe200078e00ff */
[----:B------:R-:W-:-:S02]  /*89a0*/  PRMT R55, R191, 0x5410, R55 ;  /* 0x00005410bf377816 */ /* 0x000fc40000000037 */
[----:B------:R-:W-:Y:S02]  /*89b0*/  PRMT R99, R188, 0x5410, R99 ;  /* 0x00005410bc637816 */ /* 0x000fe40000000063 */
[----:B--2---:R-:W-:Y:S01]  /*89c0*/  SHF.L.U32 R178, R49, 0x10, RZ ;  /* 0x0000001031b27819 */ /* 0x004fe200000006ff */
[C---:B------:R-:W-:Y:S01]  /*89d0*/  IMAD.U32 R177, R55.reuse, 0x10000, RZ ;  /* 0x0001000037b17824 */ /* 0x040fe200078e00ff */
[----:B------:R-:W-:Y:S01]  /*89e0*/  LOP3.LUT R55, R55, 0xffff0000, RZ, 0xc0, !PT ;  /* 0xffff000037377812 */ /* 0x000fe200078ec0ff */
[C---:B------:R-:W-:Y:S01]  /*89f0*/  IMAD.U32 R54, R99.reuse, 0x10000, RZ ;  /* 0x0001000063367824 */ /* 0x040fe200078e00ff */
[----:B------:R-:W-:Y:S01]  /*8a00*/  LOP3.LUT R99, R99, 0xffff0000, RZ, 0xc0, !PT ;  /* 0xffff000063637812 */ /* 0x000fe200078ec0ff */
[CC--:B------:R-:W-:Y:S01]  /*8a10*/  FMUL.FTZ R179, R178.reuse, R177.reuse ;  /* 0x000000b1b2b37220 */ /* 0x0c0fe20000410000 */
[----:B------:R-:W-:Y:S01]  /*8a20*/  LOP3.LUT R45, R45, 0xffff0000, RZ, 0xc0, !PT ;  /* 0xffff00002d2d7812 */ /* 0x000fe200078ec0ff */
[-C--:B------:R-:W-:Y:S01]  /*8a30*/  FMUL.FTZ R178, R178, R54.reuse ;  /* 0x00000036b2b27220 */ /* 0x080fe20000410000 */
[----:B------:R-:W-:Y:S01]  /*8a40*/  PRMT R174, R190, 0x5432, R174 ;  /* 0x00005432beae7816 */ /* 0x000fe200000000ae */
[----:B------:R-:W-:Y:S01]  /*8a50*/  FFMA.FTZ R54, R53, R54, -R179 ;  /* 0x0000003635367223 */ /* 0x000fe200000108b3 */
[----:B------:R-:W-:Y:S01]  /*8a60*/  PRMT R98, R191, 0x5432, R98 ;  /* 0x00005432bf627816 */ /* 0x000fe20000000062 */
[----:B------:R-:W-:Y:S01]  /*8a70*/  FFMA.FTZ R53, R53, R177, R178 ;  /* 0x000000b135357223 */ /* 0x000fe200000100b2 */
[----:B------:R-:W-:Y:S01]  /*8a80*/  LOP3.LUT R177, R49, 0xffff0000, RZ, 0xc0, !PT ;  /* 0xffff000031b17812 */ /* 0x000fe200078ec0ff */
[----:B------:R-:W-:Y:S01]  /*8a90*/  IMAD.U32 R178, R51, 0x10000, RZ ;  /* 0x0001000033b27824 */ /* 0x000fe200078e00ff */
[----:B------:R-:W-:-:S02]  /*8aa0*/  SHF.R.U64 R58, R58, 0x10, R59 ;  /* 0x000000103a3a7819 */ /* 0x000fc4000000123b */
[----:B------:R-:W-:Y:S01]  /*8ab0*/  PRMT R52, R189, 0x5432, R52 ;  /* 0x00005432bd347816 */ /* 0x000fe20000000034 */
[C---:B------:R-:W-:Y:S01]  /*8ac0*/  FMUL.FTZ R49, R177.reuse, R55 ;  /* 0x00000037b1317220 */ /* 0x040fe20000410000 */
[-C--:B------:R-:W-:Y:S01]  /*8ad0*/  FMUL.FTZ R177, R177, R99.reuse ;  /* 0x00000063b1b17220 */ /* 0x080fe20000410000 */
[----:B------:R-:W-:Y:S02]  /*8ae0*/  PRMT R58, R188, 0x5432, R58 ;  /* 0x00005432bc3a7816 */ /* 0x000fe4000000003a */
[C---:B------:R-:W-:Y:S01]  /*8af0*/  FFMA.FTZ R49, R45.reuse, R99, -R49 ;  /* 0x000000632d317223 */ /* 0x040fe20000010831 */
[----:B------:R-:W-:Y:S01]  /*8b00*/  SHF.R.U32.HI R99, RZ, 0x10, R59 ;  /* 0x00000010ff637819 */ /* 0x000fe2000001163b */
[----:B------:R-:W-:Y:S01]  /*8b10*/  FFMA.FTZ R45, R45, R55, R177 ;  /* 0x000000372d2d7223 */ /* 0x000fe200000100b1 */
[----:B------:R-:W-:Y:S01]  /*8b20*/  SHF.R.U64 R55, R56, 0x10, R57 ;  /* 0x0000001038377819 */ /* 0x000fe20000001239 */
[C---:B------:R-:W-:Y:S01]  /*8b30*/  IMAD.U32 R57, R174.reuse, 0x10000, RZ ;  /* 0x00010000ae397824 */ /* 0x040fe200078e00ff */
[----:B------:R-:W-:Y:S01]  /*8b40*/  PRMT R99, R189, 0x5410, R99 ;  /* 0x00005410bd637816 */ /* 0x000fe20000000063 */
[----:B------:R-:W-:Y:S01]  /*8b50*/  IMAD.U32 R56, R47, 0x10000, RZ ;  /* 0x000100002f387824 */ /* 0x000fe200078e00ff */
[----:B------:R-:W-:-:S02]  /*8b60*/  LOP3.LUT R174, R174, 0xffff0000, RZ, 0xc0, !PT ;  /* 0xffff0000aeae7812 */ /* 0x000fc400078ec0ff */
[----:B------:R-:W-:Y:S01]  /*8b70*/  LOP3.LUT R47, R47, 0xffff0000, RZ, 0xc0, !PT ;  /* 0xffff00002f2f7812 */ /* 0x000fe200078ec0ff */
[C---:B------:R-:W-:Y:S01]  /*8b80*/  IMAD.U32 R177, R99.reuse, 0x10000, RZ ;  /* 0x0001000063b17824 */ /* 0x040fe200078e00ff */
[----:B------:R-:W-:Y:S02]  /*8b90*/  LOP3.LUT R99, R99, 0xffff0000, RZ, 0xc0, !PT ;  /* 0xffff000063637812 */ /* 0x000fe400078ec0ff */
[----:B------:R-:W-:Y:S01]  /*8ba0*/  PRMT R55, R190, 0x5410, R55 ;  /* 0x00005410be377816 */ /* 0x000fe20000000037 */
[C---:B------:R-:W-:Y:S01]  /*8bb0*/  FMUL.FTZ R179, R178.reuse, R177 ;  /* 0x000000b1b2b37220 */ /* 0x040fe20000410000 */
[-C--:B------:R-:W-:Y:S01]  /*8bc0*/  FMUL.FTZ R178, R178, R57.reuse ;  /* 0x00000039b2b27220 */ /* 0x080fe20000410000 */
[----:B------:R-:W-:Y:S02]  /*8bd0*/  LOP3.LUT R59, R44, 0xffff0000, RZ, 0xc0, !PT ;  /* 0xffff00002c3b7812 */ /* 0x000fe400078ec0ff */
[C---:B------:R-:W-:Y:S01]  /*8be0*/  FFMA.FTZ R57, R56.reuse, R57, -R179 ;  /* 0x0000003938397223 */ /* 0x040fe200000108b3 */
[----:B------:R-:W-:Y:S01]  /*8bf0*/  FFMA.FTZ R56, R56, R177, R178 ;  /* 0x000000b138387223 */ /* 0x000fe200000100b2 */
[----:B------:R-:W-:Y:S01]  /*8c00*/  LOP3.LUT R177, R51, 0xffff0000, RZ, 0xc0, !PT ;  /* 0xffff000033b17812 */ /* 0x000fe200078ec0ff */
[C---:B------:R-:W-:Y:S01]  /*8c10*/  IMAD.U32 R178, R98.reuse, 0x10000, RZ ;  /* 0x0001000062b27824 */ /* 0x040fe200078e00ff */
[----:B------:R-:W-:-:S02]  /*8c20*/  LOP3.LUT R98, R98, 0xffff0000, RZ, 0xc0, !PT ;  /* 0xffff000062627812 */ /* 0x000fc400078ec0ff */
[----:B------:R-:W-:Y:S01]  /*8c30*/  F2FP.BF16.F32.PACK_AB R49, R49, R54 ;  /* 0x000000363131723e */ /* 0x000fe200000010ff */
[C---:B------:R-:W-:Y:S01]  /*8c40*/  FMUL.FTZ R51, R177.reuse, R99 ;  /* 0x00000063b1337220 */ /* 0x040fe20000410000 */
[-C--:B------:R-:W-:Y:S01]  /*8c50*/  FMUL.FTZ R177, R177, R174.reuse ;  /* 0x000000aeb1b17220 */ /* 0x080fe20000410000 */
[----:B------:R-:W-:Y:S02]  /*8c60*/  F2FP.BF16.F32.PACK_AB R53, R45, R53 ;  /* 0x000000352d35723e */ /* 0x000fe400000010ff */
[C---:B------:R-:W-:Y:S01]  /*8c70*/  FFMA.FTZ R51, R47.reuse, R174, -R51 ;  /* 0x000000ae2f337223 */ /* 0x040fe20000010833 */
[----:B------:R-:W-:Y:S01]  /*8c80*/  FFMA.FTZ R47, R47, R99, R177 ;  /* 0x000000632f2f7223 */ /* 0x000fe200000100b1 */
[C---:B------:R-:W-:Y:S01]  /*8c90*/  IMAD.U32 R177, R48.reuse, 0x10000, RZ ;  /* 0x0001000030b17824 */ /* 0x040fe200078e00ff */
[----:B------:R-:W-:Y:S01]  /*8ca0*/  LOP3.LUT R48, R48, 0xffff0000, RZ, 0xc0, !PT ;  /* 0xffff000030307812 */ /* 0x000fe200078ec0ff */
[C---:B------:R-:W-:Y:S01]  /*8cb0*/  IMAD.U32 R174, R55.reuse, 0x10000, RZ ;  /* 0x0001000037ae7824 */ /* 0x040fe200078e00ff */
[----:B------:R-:W-:Y:S01]  /*8cc0*/  LOP3.LUT R55, R55, 0xffff0000, RZ, 0xc0, !PT ;  /* 0xffff000037377812 */ /* 0x000fe200078ec0ff */
[----:B------:R-:W-:Y:S01]  /*8cd0*/  IMAD.U32 R99, R44, 0x10000, RZ ;  /* 0x000100002c637824 */ /* 0x000fe200078e00ff */
[----:B------:R-:W-:Y:S01]  /*8ce0*/  F2FP.BF16.F32.PACK_AB R51, R51, R57 ;  /* 0x000000393333723e */ /* 0x000fe200000010ff */
[C---:B------:R-:W-:Y:S01]  /*8cf0*/  FMUL.FTZ R179, R177.reuse, R174 ;  /* 0x000000aeb1b37220 */ /* 0x040fe20000410000 */
[----:B------:R-:W-:Y:S01]  /*8d00*/  FMUL.FTZ R177, R177, R178 ;  /* 0x000000b2b1b17220 */ /* 0x000fe20000410000 */
[CC--:B------:R-:W-:Y:S01]  /*8d10*/  FMUL.FTZ R44, R48.reuse, R55.reuse ;  /* 0x00000037302c7220 */ /* 0x0c0fe20000410000 */
[----:B------:R-:W-:Y:S01]  /*8d20*/  FMUL.FTZ R48, R48, R98 ;  /* 0x0000006230307220 */ /* 0x000fe20000410000 */
[C---:B------:R-:W-:Y:S01]  /*8d30*/  FFMA.FTZ R179, R99.reuse, R178, -R179 ;  /* 0x000000b263b37223 */ /* 0x040fe200000108b3 */
[----:B------:R-:W-:Y:S01]  /*8d40*/  FFMA.FTZ R177, R99, R174, R177 ;  /* 0x000000ae63b17223 */ /* 0x000fe200000100b1 */
[C---:B------:R-:W-:Y:S01]  /*8d50*/  FFMA.FTZ R44, R59.reuse, R98, -R44 ;  /* 0x000000623b2c7223 */ /* 0x040fe2000001082c */
[----:B------:R-:W-:Y:S01]  /*8d60*/  FFMA.FTZ R48, R59, R55, R48 ;  /* 0x000000373b307223 */ /* 0x000fe20000010030 */
[C---:B------:R-:W-:Y:S01]  /*8d70*/  IMAD.U32 R174, R50.reuse, 0x10000, RZ ;  /* 0x0001000032ae7824 */ /* 0x040fe200078e00ff */
[----:B------:R-:W-:Y:S01]  /*8d80*/  LOP3.LUT R50, R50, 0xffff0000, RZ, 0xc0, !PT ;  /* 0xffff000032327812 */ /* 0x000fe200078ec0ff */
[C---:B------:R-:W-:Y:S01]  /*8d90*/  IMAD.U32 R59, R58.reuse, 0x10000, RZ ;  /* 0x000100003a3b7824 */ /* 0x040fe200078e00ff */
[----:B------:R-:W-:Y:S01]  /*8da0*/  LOP3.LUT R58, R58, 0xffff0000, RZ, 0xc0, !PT ;  /* 0xffff00003a3a7812 */ /* 0x000fe200078ec0ff */
[C---:B------:R-:W-:Y:S01]  /*8db0*/  IMAD.U32 R98, R52.reuse, 0x10000, RZ ;  /* 0x0001000034627824 */ /* 0x040fe200078e00ff */
[----:B------:R-:W-:Y:S01]  /*8dc0*/  LOP3.LUT R52, R52, 0xffff0000, RZ, 0xc0, !PT ;  /* 0xffff000034347812 */ /* 0x000fe200078ec0ff */
[----:B------:R-:W-:Y:S01]  /*8dd0*/  FMUL.FTZ R99, R174, R59 ;  /* 0x0000003bae637220 */ /* 0x000fe20000410000 */
[----:B------:R-:W-:-:S02]  /*8de0*/  IMAD.U32 R55, R46, 0x10000, RZ ;  /* 0x000100002e377824 */ /* 0x000fc400078e00ff */
[-C--:B------:R-:W-:Y:S01]  /*8df0*/  FMUL.FTZ R174, R174, R98.reuse ;  /* 0x00000062aeae7220 */ /* 0x080fe20000410000 */
[----:B------:R-:W-:Y:S01]  /*8e00*/  LOP3.LUT R46, R46, 0xffff0000, RZ, 0xc0, !PT ;  /* 0xffff00002e2e7812 */ /* 0x000fe200078ec0ff */
[----:B------:R-:W-:Y:S02]  /*8e10*/  IMAD.MOV.U32 R45, RZ, RZ, R49 ;  /* 0x000000ffff2d7224 */ /* 0x000fe400078e0031 */
[C---:B------:R-:W-:Y:S01]  /*8e20*/  FFMA.FTZ R99, R55.reuse, R98, -R99 ;  /* 0x0000006237637223 */ /* 0x040fe20000010863 */
[----:B------:R-:W-:Y:S01]  /*8e30*/  FFMA.FTZ R174, R55, R59, R174 ;  /* 0x0000003b37ae7223 */ /* 0x000fe200000100ae */
[C---:B------:R-:W-:Y:S01]  /*8e40*/  FMUL.FTZ R55, R50.reuse, R58 ;  /* 0x0000003a32377220 */ /* 0x040fe20000410000 */
[----:B------:R-:W-:Y:S01]  /*8e50*/  FMUL.FTZ R50, R50, R52 ;  /* 0x0000003432327220 */ /* 0x000fe20000410000 */
[----:B------:R-:W-:Y:S01]  /*8e60*/  F2FP.BF16.F32.PACK_AB R56, R47, R56 ;  /* 0x000000382f38723e */ /* 0x000fe200000010ff */
[----:B------:R-:W-:Y:S02]  /*8e70*/  IMAD.MOV.U32 R47, RZ, RZ, R51 ;  /* 0x000000ffff2f7224 */ /* 0x000fe400078e0033 */
[C---:B------:R-:W-:Y:S01]  /*8e80*/  FFMA.FTZ R55, R46.reuse, R52, -R55 ;  /* 0x000000342e377223 */ /* 0x040fe20000010837 */
[----:B------:R-:W-:Y:S01]  /*8e90*/  FFMA.FTZ R50, R46, R58, R50 ;  /* 0x0000003a2e327223 */ /* 0x000fe20000010032 */
[----:B------:R-:W-:Y:S01]  /*8ea0*/  F2FP.BF16.F32.PACK_AB R44, R44, R179 ;  /* 0x000000b32c2c723e */ /* 0x000fe200000010ff */
[----:B------:R-:W-:Y:S01]  /*8eb0*/  IMAD.MOV.U32 R49, RZ, RZ, R53 ;  /* 0x000000ffff317224 */ /* 0x000fe200078e0035 */
[----:B------:R-:W-:Y:S01]  /*8ec0*/  F2FP.BF16.F32.PACK_AB R48, R48, R177 ;  /* 0x000000b13030723e */ /* 0x000fe200000010ff */
[----:B------:R-:W-:Y:S01]  /*8ed0*/  IMAD.MOV.U32 R51, RZ, RZ, R56 ;  /* 0x000000ffff337224 */ /* 0x000fe200078e0038 */
[----:B------:R-:W-:-:S02]  /*8ee0*/  F2FP.BF16.F32.PACK_AB R55, R55, R99 ;  /* 0x000000633737723e */ /* 0x000fc400000010ff */
[----:B------:R-:W-:-:S03]  /*8ef0*/  F2FP.BF16.F32.PACK_AB R50, R50, R174 ;  /* 0x000000ae3232723e */ /* 0x000fc600000010ff */
[----:B------:R-:W-:-:S07]  /*8f00*/  IMAD.MOV.U32 R46, RZ, RZ, R55 ;  /* 0x000000ffff2e7224 */ /* 0x000fce00078e0037 */
.L_x_691:
[----:B------:R-:W-:Y:S05]  /*8f10*/  BSYNC B2 ;  /* 0x0000000000027941 */ /* 0x000fea0003800000 */
.L_x_690:
[----:B------:R-:W-:Y:S01]  /*8f20*/  ISETP.GE.AND P4, PT, R97, R150, PT ;  /* 0x000000966100720c */ /* 0x000fe20003f86270 */
[----:B------:R-:W-:Y:S01]  /*8f30*/  ULDC.64 UR4, c[0x0][0x2e8] ;  /* 0x0000ba0000047ab9 */ /* 0x000fe20000000a00 */
[----:B------:R-:W-:-:S11]  /*8f40*/  ULDC.64 UR6, c[0x0][0x208] ;  /* 0x0000820000067ab9 */ /* 0x000fd60000000a00 */
[--C-:B------:R-:W-:Y:S02]  /*8f50*/  @!P4 SHF.R.S32.HI R55, RZ, 0x1f, R97.reuse ;  /* 0x0000001fff37c819 */ /* 0x100fe40000011461 */
[----:B------:R-:W-:-:S04]  /*8f60*/  @!P4 IADD3 R92, P5, P6, R100, R92, R97 ;  /* 0x0000005c645cc210 */ /* 0x000fc80007ebe061 */
[----:B------:R-:W-:Y:S02]  /*8f70*/  @!P4 IADD3.X R55, R14, R96, R55, P5, P6 ;  /* 0x000000600e37c210 */ /* 0x000fe40002fec437 */
[----:B------:R-:W-:-:S04]  /*8f80*/  LEA R52, P5, R94, UR4, 0x1 ;  /* 0x000000045e347c11 */ /* 0x000fc8000f8a08ff */
[----:B------:R-:W-:Y:S02]  /*8f90*/  LEA.HI.X R53, R94, UR5, R95, 0x1, P5 ;  /* 0x000000055e357c11 */ /* 0x000fe4000a8f0c5f */
[----:B------:R-:W-:-:S03]  /*8fa0*/  @!P4 LEA R54, P5, R92, UR4, 0x1 ;  /* 0x000000045c36cc11 */ /* 0x000fc6000f8a08ff */
[----:B0-----:R0:W-:Y:S01]  /*8fb0*/  STG.E.128 desc[UR6][R52.64], R44 ;  /* 0x0000002c34007986 */ /* 0x0011e2000c101d06 */
[----:B------:R-:W-:-:S05]  /*8fc0*/  @!P4 LEA.HI.X R55, R92, UR5, R55, 0x1, P5 ;  /* 0x000000055c37cc11 */ /* 0x000fca000a8f0c37 */
[----:B--2---:R0:W-:Y:S04]  /*8fd0*/  @!P4 STG.E.128 desc[UR6][R54.64], R48 ;  /* 0x000000303600c986 */ /* 0x0041e8000c101d06 */
.L_x_689:
[----:B------:R-:W-:Y:S05]  /*8fe0*/  BSYNC B1 ;  /* 0x0000000000017941 */ /* 0x000fea0003800000 */
.L_x_688:
[----:B0-----:R-:W-:Y:S01]  /*8ff0*/  VIADD R45, R22, 0x40 ;  /* 0x00000040162d7836 */ /* 0x001fe20000000000 */
        /* <DEDUP_REMOVED lines=24> */
[----:B------:R-:W-:Y:S01]  /*9180*/  SHF.R.S32.HI R44, RZ, 0x1f, R45 ;  /* 0x0000001fff2c7819 */ /* 0x000fe2000001142d */
[----:B------:R-:W-:-:S03]  /*9190*/  IMAD.SHL.U32 R57, R45, 0x8, RZ ;  /* 0x000000082d397824 */ /* 0x000fc600078e00ff */
[----:B------:R-:W-:-:S04]  /*91a0*/  LEA.HI R44, R44, R45, RZ, 0x3 ;  /* 0x0000002d2c2c7211 */ /* 0x000fc800078f18ff */
[----:B------:R-:W-:Y:S02]  /*91b0*/  SHF.R.S32.HI R45, RZ, 0x3, R44 ;  /* 0x00000003ff2d7819 */ /* 0x000fe4000001142c */
[----:B------:R-:W-:-:S03]  /*91c0*/  LOP3.LUT R44, R48, 0x38, R57, 0xf8, !PT ;  /* 0x00000038302c7812 */ /* 0x000fc600078ef839 */
[----:B----4-:R-:W-:Y:S01]  /*91d0*/  IMAD R45, R45, 0x2c00, R47 ;  /* 0x00002c002d2d7824 */ /* 0x010fe200078e022f */
[----:B------:R-:W-:-:S05]  /*91e0*/  LOP3.LUT R44, R44, R46, RZ, 0x3c, !PT ;  /* 0x0000002e2c2c7212 */ /* 0x000fca00078e3cff */
[----:B------:R-:W-:Y:S02]  /*91f0*/  IMAD.IADD R44, R45, 0x1, R44 ;  /* 0x000000012d2c7824 */ /* 0x000fe400078e022c */
[C---:B------:R-:W-:Y:S02]  /*9200*/  IMAD R45, R23.reuse, 0x5800, R145 ;  /* 0x00005800172d7824 */ /* 0x040fe400078e0291 */
[----:B------:R-:W-:Y:S02]  /*9210*/  IMAD R47, R23, 0x5800, R44 ;  /* 0x00005800172f7824 */ /* 0x000fe400078e022c */
[--C-:B------:R-:W-:Y:S02]  /*9220*/  IMAD R45, R45, 0x2, R2.reuse ;  /* 0x000000022d2d7824 */ /* 0x100fe400078e0202 */
[----:B------:R-:W-:-:S04]  /*9230*/  IMAD R48, R47, 0x2, R2 ;  /* 0x000000022f307824 */ /* 0x000fc800078e0202 */
[----:B------:R-:W0:Y:S04]  /*9240*/  LDS.128 R44, [R45+0x1e400] ;  /* 0x01e400002d2c7984 */ /* 0x000e280000000c00 */
[----:B------:R-:W2:Y:S01]  /*9250*/  LDS.128 R48, [R48+0x1e400] ;  /* 0x01e4000030307984 */ /* 0x000ea20000000c00 */
[----:B------:R-:W-:Y:S05]  /*9260*/  @P3 BRA `(.L_x_695) ;  /* 0x0000000400703947 */ /* 0x000fea0003800000 */
[----:B------:R-:W-:Y:S01]  /*9270*/  SHF.R.U32.HI R58, RZ, 0x10, R61 ;  /* 0x00000010ff3a7819 */ /* 0x000fe2000001163d */
[----:B--2---:R-:W-:Y:S01]  /*9280*/  IMAD.U32 R94, R49, 0x10000, RZ ;  /* 0x00010000315e7824 */ /* 0x004fe200078e00ff */
[----:B------:R-:W-:Y:S01]  /*9290*/  SHF.R.U32.HI R92, RZ, 0x10, R65 ;  /* 0x00000010ff5c7819 */ /* 0x000fe20000011641 */
[----:B------:R-:W-:Y:S01]  /*92a0*/  IMAD.U32 R98, R51, 0x10000, RZ ;  /* 0x0001000033627824 */ /* 0x000fe200078e00ff */
[C---:B------:R-:W-:Y:S02]  /*92b0*/  PRMT R58, R187.reuse, 0x5432, R58 ;  /* 0x00005432bb3a7816 */ /* 0x040fe4000000003a */
[----:B------:R-:W-:Y:S01]  /*92c0*/  PRMT R187, R187, 0x5410, R92 ;  /* 0x00005410bbbb7816 */ /* 0x000fe2000000005c */
[----:B0-----:R-:W-:Y:S01]  /*92d0*/  IMAD.U32 R92, R45, 0x10000, RZ ;  /* 0x000100002d5c7824 */ /* 0x001fe200078e00ff */
[----:B------:R-:W-:Y:S01]  /*92e0*/  LOP3.LUT R49, R49, 0xffff0000, RZ, 0xc0, !PT ;  /* 0xffff000031317812 */ /* 0x000fe200078ec0ff */
[C---:B------:R-:W-:Y:S01]  /*92f0*/  IMAD.U32 R93, R58.reuse, 0x10000, RZ ;  /* 0x000100003a5d7824 */ /* 0x040fe200078e00ff */
[----:B------:R-:W-:Y:S01]  /*9300*/  LOP3.LUT R58, R58, 0xffff0000, RZ, 0xc0, !PT ;  /* 0xffff00003a3a7812 */ /* 0x000fe200078ec0ff */
[----:B------:R-:W-:Y:S01]  /*9310*/  IMAD.U32 R59, R187, 0x10000, RZ ;  /* 0x00010000bb3b7824 */ /* 0x000fe200078e00ff */
[----:B------:R-:W-:-:S02]  /*9320*/  LOP3.LUT R45, R45, 0xffff0000, RZ, 0xc0, !PT ;  /* 0xffff00002d2d7812 */ /* 0x000fc400078ec0ff */
[----:B------:R-:W-:Y:S01]  /*9330*/  SHF.R.U64 R60, R60, 0x10, R61 ;  /* 0x000000103c3c7819 */ /* 0x000fe2000000123d */
[C---:B------:R-:W-:Y:S01]  /*9340*/  FMUL.FTZ R95, R94.reuse, R59 ;  /* 0x0000003b5e5f7220 */ /* 0x040fe20000410000 */
[-C--:B------:R-:W-:Y:S01]  /*9350*/  FMUL.FTZ R94, R94, R93.reuse ;  /* 0x0000005d5e5e7220 */ /* 0x080fe20000410000 */
[----:B------:R-:W-:Y:S02]  /*9360*/  LOP3.LUT R61, R51, 0xffff0000, RZ, 0xc0, !PT ;  /* 0xffff0000333d7812 */ /* 0x000fe400078ec0ff */
[C---:B------:R-:W-:Y:S01]  /*9370*/  FFMA.FTZ R93, R92.reuse, R93, -R95 ;  /* 0x0000005d5c5d7223 */ /* 0x040fe2000001085f */
[----:B------:R-:W-:Y:S01]  /*9380*/  FFMA.FTZ R92, R92, R59, R94 ;  /* 0x0000003b5c5c7223 */ /* 0x000fe2000001005e */
[----:B------:R-:W-:Y:S02]  /*9390*/  LOP3.LUT R59, R187, 0xffff0000, RZ, 0xc0, !PT ;  /* 0xffff0000bb3b7812 */ /* 0x000fe400078ec0ff */
[----:B------:R-:W-:Y:S02]  /*93a0*/  SHF.R.U64 R64, R64, 0x10, R65 ;  /* 0x0000001040407819 */ /* 0x000fe40000001241 */
[----:B------:R-:W-:Y:S01]  /*93b0*/  PRMT R60, R184, 0x5432, R60 ;  /* 0x00005432b83c7816 */ /* 0x000fe2000000003c */
[C---:B------:R-:W-:Y:S01]  /*93c0*/  FMUL.FTZ R94, R49.reuse, R59 ;  /* 0x0000003b315e7220 */ /* 0x040fe20000410000 */
[----:B------:R-:W-:Y:S01]  /*93d0*/  FMUL.FTZ R49, R49, R58 ;  /* 0x0000003a31317220 */ /* 0x000fe20000410000 */
[----:B------:R-:W-:-:S02]  /*93e0*/  PRMT R64, R185, 0x5432, R64 ;  /* 0x00005432b9407816 */ /* 0x000fc40000000040 */
[C---:B------:R-:W-:Y:S01]  /*93f0*/  FFMA.FTZ R58, R45.reuse, R58, -R94 ;  /* 0x0000003a2d3a7223 */ /* 0x040fe2000001085e */
[----:B------:R-:W-:Y:S01]  /*9400*/  FFMA.FTZ R45, R45, R59, R49 ;  /* 0x0000003b2d2d7223 */ /* 0x000fe20000010031 */
[----:B------:R-:W-:Y:S01]  /*9410*/  SHF.R.U32.HI R49, RZ, 0x10, R67 ;  /* 0x00000010ff317819 */ /* 0x000fe20000011643 */
[C---:B------:R-:W-:Y:S01]  /*9420*/  IMAD.U32 R94, R47.reuse, 0x10000, RZ ;  /* 0x000100002f5e7824 */ /* 0x040fe200078e00ff */
[----:B------:R-:W-:Y:S02]  /*9430*/  SHF.R.U32.HI R59, RZ, 0x10, R63 ;  /* 0x00000010ff3b7819 */ /* 0x000fe4000001163f */
[C---:B------:R-:W-:Y:S02]  /*9440*/  PRMT R49, R186.reuse, 0x5410, R49 ;  /* 0x00005410ba317816 */ /* 0x040fe40000000031 */
[----:B------:R-:W-:Y:S02]  /*9450*/  PRMT R59, R186, 0x5432, R59 ;  /* 0x00005432ba3b7816 */ /* 0x000fe4000000003b */
[----:B------:R-:W-:Y:S01]  /*9460*/  LOP3.LUT R47, R47, 0xffff0000, RZ, 0xc0, !PT ;  /* 0xffff00002f2f7812 */ /* 0x000fe200078ec0ff */
[C---:B------:R-:W-:Y:S01]  /*9470*/  IMAD.U32 R95, R49.reuse, 0x10000, RZ ;  /* 0x00010000315f7824 */ /* 0x040fe200078e00ff */
[----:B------:R-:W-:Y:S01]  /*9480*/  LOP3.LUT R49, R49, 0xffff0000, RZ, 0xc0, !PT ;  /* 0xffff000031317812 */ /* 0x000fe200078ec0ff */
[C---:B------:R-:W-:Y:S01]  /*9490*/  IMAD.U32 R96, R59.reuse, 0x10000, RZ ;  /* 0x000100003b607824 */ /* 0x040fe200078e00ff */
[----:B------:R-:W-:Y:S01]  /*94a0*/  LOP3.LUT R59, R59, 0xffff0000, RZ, 0xc0, !PT ;  /* 0xffff00003b3b7812 */ /* 0x000fe200078ec0ff */
[----:B------:R-:W-:Y:S01]  /*94b0*/  FMUL.FTZ R97, R98, R95 ;  /* 0x0000005f62617220 */ /* 0x000fe20000410000 */
[----:B------:R-:W-:Y:S01]  /*94c0*/  SHF.R.U64 R63, R62, 0x10, R63 ;  /* 0x000000103e3f7819 */ /* 0x000fe2000000123f */
[C---:B------:R-:W-:Y:S01]  /*94d0*/  FMUL.FTZ R51, R61.reuse, R49 ;  /* 0x000000313d337220 */ /* 0x040fe20000410000 */
[-C--:B------:R-:W-:Y:S01]  /*94e0*/  FMUL.FTZ R98, R98, R96.reuse ;  /* 0x0000006062627220 */ /* 0x080fe20000410000 */
[-C--:B------:R-:W-:Y:S01]  /*94f0*/  FMUL.FTZ R61, R61, R59.reuse ;  /* 0x0000003b3d3d7220 */ /* 0x080fe20000410000 */
[C---:B------:R-:W-:Y:S01]  /*9500*/  FFMA.FTZ R97, R94.reuse, R96, -R97 ;  /* 0x000000605e617223 */ /* 0x040fe20000010861 */
[C---:B------:R-:W-:Y:S01]  /*9510*/  FFMA.FTZ R51, R47.reuse, R59, -R51 ;  /* 0x0000003b2f337223 */ /* 0x040fe20000010833 */
[----:B------:R-:W-:Y:S01]  /*9520*/  FFMA.FTZ R98, R94, R95, R98 ;  /* 0x0000005f5e627223 */ /* 0x000fe20000010062 */
[----:B------:R-:W-:Y:S01]  /*9530*/  FFMA.FTZ R61, R47, R49, R61 ;  /* 0x000000312f3d7223 */ /* 0x000fe2000001003d */
[----:B------:R-:W-:Y:S01]  /*9540*/  IMAD.U32 R94, R48, 0x10000, RZ ;  /* 0x00010000305e7824 */ /* 0x000fe200078e00ff */
[----:B------:R-:W-:Y:S01]  /*9550*/  SHF.R.U64 R66, R66, 0x10, R67 ;  /* 0x0000001042427819 */ /* 0x000fe20000001243 */
[----:B------:R-:W-:Y:S01]  /*9560*/  IMAD.U32 R49, R64, 0x10000, RZ ;  /* 0x0001000040317824 */ /* 0x000fe200078e00ff */
[----:B------:R-:W-:Y:S01]  /*9570*/  LOP3.LUT R48, R48, 0xffff0000, RZ, 0xc0, !PT ;  /* 0xffff000030307812 */ /* 0x000fe200078ec0ff */
[C---:B------:R-:W-:Y:S01]  /*9580*/  IMAD.U32 R59, R60.reuse, 0x10000, RZ ;  /* 0x000100003c3b7824 */ /* 0x040fe200078e00ff */
[----:B------:R-:W-:Y:S01]  /*9590*/  LOP3.LUT R67, R60, 0xffff0000, RZ, 0xc0, !PT ;  /* 0xffff00003c437812 */ /* 0x000fe200078ec0ff */
[----:B------:R-:W-:Y:S01]  /*95a0*/  FMUL.FTZ R65, R94, R49 ;  /* 0x000000315e417220 */ /* 0x000fe20000410000 */
[----:B------:R-:W-:-:S02]  /*95b0*/  IMAD.U32 R47, R44, 0x10000, RZ ;  /* 0x000100002c2f7824 */ /* 0x000fc400078e00ff */
[----:B------:R-:W-:Y:S01]  /*95c0*/  FMUL.FTZ R94, R94, R59 ;  /* 0x0000003b5e5e7220 */ /* 0x000fe20000410000 */
[----:B------:R-:W-:Y:S01]  /*95d0*/  PRMT R184, R184, 0x5410, R63 ;  /* 0x00005410b8b87816 */ /* 0x000fe2000000003f */
[----:B------:R-:W-:Y:S01]  /*95e0*/  FMUL.FTZ R99, R48, R67 ;  /* 0x0000004330637220 */ /* 0x000fe20000410000 */
[----:B------:R-:W-:Y:S01]  /*95f0*/  PRMT R185, R185, 0x5410, R66 ;  /* 0x00005410b9b97816 */ /* 0x000fe20000000042 */
[C---:B------:R-:W-:Y:S01]  /*9600*/  FFMA.FTZ R94, R47.reuse, R49, R94 ;  /* 0x000000312f5e7223 */ /* 0x040fe2000001005e */
[----:B------:R-:W-:Y:S01]  /*9610*/  LOP3.LUT R49, R64, 0xffff0000, RZ, 0xc0, !PT ;  /* 0xffff000040317812 */ /* 0x000fe200078ec0ff */
[----:B------:R-:W-:Y:S01]  /*9620*/  FFMA.FTZ R65, R47, R59, -R65 ;  /* 0x0000003b2f417223 */ /* 0x000fe20000010841 */
[----:B------:R-:W-:Y:S01]  /*9630*/  LOP3.LUT R44, R44, 0xffff0000, RZ, 0xc0, !PT ;  /* 0xffff00002c2c7812 */ /* 0x000fe200078ec0ff */
[C---:B------:R-:W-:Y:S01]  /*9640*/  IMAD.U32 R47, R46.reuse, 0x10000, RZ ;  /* 0x000100002e2f7824 */ /* 0x040fe200078e00ff */
[----:B------:R-:W-:Y:S01]  /*9650*/  LOP3.LUT R59, R46, 0xffff0000, RZ, 0xc0, !PT ;  /* 0xffff00002e3b7812 */ /* 0x000fe200078ec0ff */
[----:B------:R-:W-:-:S02]  /*9660*/  IMAD.U32 R46, R50, 0x10000, RZ ;  /* 0x00010000322e7824 */ /* 0x000fc400078e00ff */
[----:B------:R-:W-:Y:S01]  /*9670*/  FMUL.FTZ R95, R48, R49 ;  /* 0x00000031305f7220 */ /* 0x000fe20000410000 */
[C---:B------:R-:W-:Y:S01]  /*9680*/  SHF.L.U32 R62, R185.reuse, 0x10, RZ ;  /* 0x00000010b93e7819 */ /* 0x040fe200000006ff */
[----:B------:R-:W-:Y:S01]  /*9690*/  IMAD.U32 R63, R184, 0x10000, RZ ;  /* 0x00010000b83f7824 */ /* 0x000fe200078e00ff */
[----:B------:R-:W-:Y:S01]  /*96a0*/  LOP3.LUT R50, R50, 0xffff0000, RZ, 0xc0, !PT ;  /* 0xffff000032327812 */ /* 0x000fe200078ec0ff */
[----:B------:R-:W-:Y:S01]  /*96b0*/  FFMA.FTZ R48, R44, R67, -R95 ;  /* 0x000000432c307223 */ /* 0x000fe2000001085f */
[----:B------:R-:W-:Y:S01]  /*96c0*/  LOP3.LUT R184, R184, 0xffff0000, RZ, 0xc0, !PT ;  /* 0xffff0000b8b87812 */ /* 0x000fe200078ec0ff */
[----:B------:R-:W-:Y:S01]  /*96d0*/  FFMA.FTZ R49, R44, R49, R99 ;  /* 0x000000312c317223 */ /* 0x000fe20000010063 */
[----:B------:R-:W-:Y:S01]  /*96e0*/  LOP3.LUT R60, R185, 0xffff0000, RZ, 0xc0, !PT ;  /* 0xffff0000b93c7812 */ /* 0x000fe200078ec0ff */
[C---:B------:R-:W-:Y:S01]  /*96f0*/  FMUL.FTZ R44, R46.reuse, R62 ;  /* 0x0000003e2e2c7220 */ /* 0x040fe20000410000 */
[----:B------:R-:W-:Y:S01]  /*9700*/  FMUL.FTZ R67, R46, R63 ;  /* 0x0000003f2e437220 */ /* 0x000fe20000410000 */
[C---:B------:R-:W-:Y:S01]  /*9710*/  FMUL.FTZ R95, R50.reuse, R184 ;  /* 0x000000b8325f7220 */ /* 0x040fe20000410000 */
[----:B------:R-:W-:Y:S01]  /*9720*/  F2FP.BF16.F32.PACK_AB R51, R51, R97 ;  /* 0x000000613333723e */ /* 0x000fe200000010ff */
[----:B------:R-:W-:Y:S01]  /*9730*/  FMUL.FTZ R46, R50, R60 ;  /* 0x0000003c322e7220 */ /* 0x000fe20000410000 */
[C---:B------:R-:W-:Y:S01]  /*9740*/  FFMA.FTZ R63, R47.reuse, R63, -R44 ;  /* 0x0000003f2f3f7223 */ /* 0x040fe2000001082c */
[----:B------:R-:W-:Y:S01]  /*9750*/  FFMA.FTZ R47, R47, R62, R67 ;  /* 0x0000003e2f2f7223 */ /* 0x000fe20000010043 */
[C---:B------:R-:W-:Y:S01]  /*9760*/  FFMA.FTZ R60, R59.reuse, R60, R95 ;  /* 0x0000003c3b3c7223 */ /* 0x040fe2000001005f */
[----:B------:R-:W-:Y:S01]  /*9770*/  FFMA.FTZ R46, R59, R184, -R46 ;  /* 0x000000b83b2e7223 */ /* 0x000fe2000001082e */
[----:B------:R-:W-:-:S02]  /*9780*/  F2FP.BF16.F32.PACK_AB R58, R58, R93 ;  /* 0x0000005d3a3a723e */ /* 0x000fc400000010ff */
[----:B------:R-:W-:Y:S02]  /*9790*/  F2FP.BF16.F32.PACK_AB R92, R45, R92 ;  /* 0x0000005c2d5c723e */ /* 0x000fe400000010ff */
[----:B------:R-:W-:Y:S01]  /*97a0*/  F2FP.BF16.F32.PACK_AB R61, R61, R98 ;  /* 0x000000623d3d723e */ /* 0x000fe200000010ff */
[----:B------:R-:W-:Y:S01]  /*97b0*/  IMAD.MOV.U32 R45, RZ, RZ, R58 ;  /* 0x000000ffff2d7224 */ /* 0x000fe200078e003a */
[----:B------:R-:W-:Y:S02]  /*97c0*/  F2FP.BF16.F32.PACK_AB R44, R48, R65 ;  /* 0x00000041302c723e */ /* 0x000fe400000010ff */
[----:B------:R-:W-:Y:S01]  /*97d0*/  F2FP.BF16.F32.PACK_AB R50, R60, R47 ;  /* 0x0000002f3c32723e */ /* 0x000fe200000010ff */
[----:B------:R-:W-:Y:S01]  /*97e0*/  IMAD.MOV.U32 R47, RZ, RZ, R51 ;  /* 0x000000ffff2f7224 */ /* 0x000fe200078e0033 */
[----:B------:R-:W-:Y:S01]  /*97f0*/  F2FP.BF16.F32.PACK_AB R48, R49, R94 ;  /* 0x0000005e3130723e */ /* 0x000fe200000010ff */
[----:B------:R-:W-:Y:S01]  /*9800*/  IMAD.MOV.U32 R49, RZ, RZ, R92 ;  /* 0x000000ffff317224 */ /* 0x000fe200078e005c */
[----:B------:R-:W-:Y:S01]  /*9810*/  F2FP.BF16.F32.PACK_AB R46, R46, R63 ;  /* 0x0000003f2e2e723e */ /* 0x000fe200000010ff */
[----:B------:R-:W-:-:S07]  /*9820*/  IMAD.MOV.U32 R51, RZ, RZ, R61 ;  /* 0x000000ffff337224 */ /* 0x000fce00078e003d */
.L_x_695:
[----:B------:R-:W-:Y:S05]  /*9830*/  BSYNC B2 ;  /* 0x0000000000027941 */ /* 0x000fea0003800000 */
.L_x_694:
        /* <DEDUP_REMOVED lines=12> */
.L_x_693:
[----:B------:R-:W-:Y:S05]  /*9900*/  BSYNC B1 ;  /* 0x0000000000017941 */ /* 0x000fea0003800000 */
.L_x_692:
        /* <DEDUP_REMOVED lines=40> */
[--C-:B------:R-:W-:Y:S01]  /*9b90*/  SHF.R.U64 R58, R80, 0x10, R81.reuse ;  /* 0x00000010503a7819 */ /* 0x100fe20000001251 */
[----:B0-----:R-:W-:Y:S01]  /*9ba0*/  IMAD.U32 R60, R45, 0x10000, RZ ;  /* 0x000100002d3c7824 */ /* 0x001fe200078e00ff */
[----:B------:R-:W-:Y:S01]  /*9bb0*/  SHF.R.U32.HI R80, RZ, 0x10, R81 ;  /* 0x00000010ff507819 */ /* 0x000fe20000011651 */
[----:B------:R-:W-:Y:S01]  /*9bc0*/  IMAD.U32 R66, R47, 0x10000, RZ ;  /* 0x000100002f427824 */ /* 0x000fe200078e00ff */
[--C-:B------:R-:W-:Y:S01]  /*9bd0*/  SHF.R.U64 R61, R76, 0x10, R77.reuse ;  /* 0x000000104c3d7819 */ /* 0x100fe2000000124d */
[----:B--2---:R-:W-:Y:S01]  /*9be0*/  IMAD.U32 R76, R49, 0x10000, RZ ;  /* 0x00010000314c7824 */ /* 0x004fe200078e00ff */
[----:B------:R-:W-:Y:S01]  /*9bf0*/  SHF.R.U32.HI R77, RZ, 0x10, R77 ;  /* 0x00000010ff4d7819 */ /* 0x000fe2000001164d */
[----:B------:R-:W-:Y:S01]  /*9c00*/  IMAD.U32 R65, R46, 0x10000, RZ ;  /* 0x000100002e417824 */ /* 0x000fe200078e00ff */
[----:B------:R-:W-:Y:S02]  /*9c10*/  PRMT R80, R183, 0x5432, R80 ;  /* 0x00005432b7507816 */ /* 0x000fe40000000050 */
[----:B------:R-:W-:-:S02]  /*9c20*/  SHF.R.U64 R63, R82, 0x10, R83 ;  /* 0x00000010523f7819 */ /* 0x000fc40000001253 */
[----:B------:R-:W-:Y:S01]  /*9c30*/  PRMT R77, R176, 0x5432, R77 ;  /* 0x00005432b04d7816 */ /* 0x000fe2000000004d */
[----:B------:R-:W-:Y:S01]  /*9c40*/  IMAD.U32 R93, R80, 0x10000, RZ ;  /* 0x00010000505d7824 */ /* 0x000fe200078e00ff */
[----:B------:R-:W-:Y:S02]  /*9c50*/  SHF.R.U32.HI R83, RZ, 0x10, R83 ;  /* 0x00000010ff537819 */ /* 0x000fe40000011653 */
[--C-:B------:R-:W-:Y:S01]  /*9c60*/  SHF.R.U64 R56, R78, 0x10, R79.reuse ;  /* 0x000000104e387819 */ /* 0x100fe2000000124f */
[----:B------:R-:W-:Y:S01]  /*9c70*/  IMAD.U32 R81, R77, 0x10000, RZ ;  /* 0x000100004d517824 */ /* 0x000fe200078e00ff */
[----:B------:R-:W-:Y:S01]  /*9c80*/  SHF.R.U32.HI R78, RZ, 0x10, R79 ;  /* 0x00000010ff4e7819 */ /* 0x000fe2000001164f */
[----:B------:R-:W-:Y:S01]  /*9c90*/  FMUL.FTZ R95, R76, R93 ;  /* 0x0000005d4c5f7220 */ /* 0x000fe20000410000 */
[----:B------:R-:W-:Y:S01]  /*9ca0*/  PRMT R63, R182, 0x5410, R63 ;  /* 0x00005410b63f7816 */ /* 0x000fe2000000003f */
[----:B------:R-:W-:Y:S01]  /*9cb0*/  FMUL.FTZ R97, R76, R81 ;  /* 0x000000514c617220 */ /* 0x000fe20000410000 */
[----:B------:R-:W-:Y:S01]  /*9cc0*/  PRMT R182, R182, 0x5432, R83 ;  /* 0x00005432b6b67816 */ /* 0x000fe20000000053 */
[----:B------:R-:W-:Y:S01]  /*9cd0*/  IMAD.U32 R79, R51, 0x10000, RZ ;  /* 0x00010000334f7824 */ /* 0x000fe200078e00ff */
[----:B------:R-:W-:Y:S01]  /*9ce0*/  LOP3.LUT R64, R49, 0xffff0000, RZ, 0xc0, !PT ;  /* 0xffff000031407812 */ /* 0x000fe200078ec0ff */
[----:B------:R-:W-:Y:S01]  /*9cf0*/  IMAD.U32 R49, R48, 0x10000, RZ ;  /* 0x0001000030317824 */ /* 0x000fe200078e00ff */
[----:B------:R-:W-:Y:S01]  /*9d00*/  LOP3.LUT R83, R80, 0xffff0000, RZ, 0xc0, !PT ;  /* 0xffff000050537812 */ /* 0x000fe200078ec0ff */
[----:B------:R-:W-:Y:S01]  /*9d10*/  IMAD.U32 R80, R182, 0x10000, RZ ;  /* 0x00010000b6507824 */ /* 0x000fe200078e00ff */
[----:B------:R-:W-:-:S02]  /*9d20*/  PRMT R78, R175, 0x5432, R78 ;  /* 0x00005432af4e7816 */ /* 0x000fc4000000004e */
[----:B------:R-:W-:Y:S01]  /*9d30*/  PRMT R183, R183, 0x5410, R58 ;  /* 0x00005410b7b77816 */ /* 0x000fe2000000003a */
[----:B------:R-:W-:Y:S01]  /*9d40*/  FFMA.FTZ R58, R60, R81, -R95 ;  /* 0x000000513c3a7223 */ /* 0x000fe2000001085f */
[----:B------:R-:W-:Y:S01]  /*9d50*/  LOP3.LUT R77, R77, 0xffff0000, RZ, 0xc0, !PT ;  /* 0xffff00004d4d7812 */ /* 0x000fe200078ec0ff */
[----:B------:R-:W-:Y:S01]  /*9d60*/  FMUL.FTZ R81, R64, R83 ;  /* 0x0000005340517220 */ /* 0x000fe20000410000 */
[----:B------:R-:W-:Y:S01]  /*9d70*/  LOP3.LUT R62, R45, 0xffff0000, RZ, 0xc0, !PT ;  /* 0xffff00002d3e7812 */ /* 0x000fe200078ec0ff */
[----:B------:R-:W-:Y:S01]  /*9d80*/  FFMA.FTZ R60, R60, R93, R97 ;  /* 0x0000005d3c3c7223 */ /* 0x000fe20000010061 */
[----:B------:R-:W-:Y:S02]  /*9d90*/  IMAD.U32 R76, R78, 0x10000, RZ ;  /* 0x000100004e4c7824 */ /* 0x000fe400078e00ff */
[-C--:B------:R-:W-:Y:S01]  /*9da0*/  FMUL.FTZ R93, R64, R77.reuse ;  /* 0x0000004d405d7220 */ /* 0x080fe20000410000 */
[----:B------:R-:W-:Y:S01]  /*9db0*/  LOP3.LUT R51, R51, 0xffff0000, RZ, 0xc0, !PT ;  /* 0xffff000033337812 */ /* 0x000fe200078ec0ff */
[----:B------:R-:W-:Y:S01]  /*9dc0*/  FFMA.FTZ R77, R62, R77, -R81 ;  /* 0x0000004d3e4d7223 */ /* 0x000fe20000010851 */
[C---:B------:R-:W-:Y:S01]  /*9dd0*/  FMUL.FTZ R81, R79.reuse, R80 ;  /* 0x000000504f517220 */ /* 0x040fe20000410000 */
[----:B------:R-:W-:Y:S01]  /*9de0*/  LOP3.LUT R182, R182, 0xffff0000, RZ, 0xc0, !PT ;  /* 0xffff0000b6b67812 */ /* 0x000fe200078ec0ff */
[-C--:B------:R-:W-:Y:S01]  /*9df0*/  FMUL.FTZ R95, R79, R76.reuse ;  /* 0x0000004c4f5f7220 */ /* 0x080fe20000410000 */
[----:B------:R-:W-:Y:S01]  /*9e00*/  PRMT R61, R176, 0x5410, R61 ;  /* 0x00005410b03d7816 */ /* 0x000fe2000000003d */
[----:B------:R-:W-:Y:S01]  /*9e10*/  FFMA.FTZ R79, R62, R83, R93 ;  /* 0x000000533e4f7223 */ /* 0x000fe2000001005d */
[----:B------:R-:W-:Y:S01]  /*9e20*/  FFMA.FTZ R62, R66, R76, -R81 ;  /* 0x0000004c423e7223 */ /* 0x000fe20000010851 */
[----:B------:R-:W-:Y:S01]  /*9e30*/  LOP3.LUT R78, R78, 0xffff0000, RZ, 0xc0, !PT ;  /* 0xffff00004e4e7812 */ /* 0x000fe200078ec0ff */
[----:B------:R-:W-:Y:S01]  /*9e40*/  FFMA.FTZ R66, R66, R80, R95 ;  /* 0x0000005042427223 */ /* 0x000fe2000001005f */
[----:B------:R-:W-:Y:S01]  /*9e50*/  LOP3.LUT R47, R47, 0xffff0000, RZ, 0xc0, !PT ;  /* 0xffff00002f2f7812 */ /* 0x000fe200078ec0ff */
[----:B------:R-:W-:Y:S01]  /*9e60*/  FMUL.FTZ R80, R51, R182 ;  /* 0x000000b633507220 */ /* 0x000fe20000410000 */
[----:B------:R-:W-:Y:S01]  /*9e70*/  IMAD.U32 R64, R61, 0x10000, RZ ;  /* 0x000100003d407824 */ /* 0x000fe200078e00ff */
[----:B------:R-:W-:Y:S01]  /*9e80*/  LOP3.LUT R48, R48, 0xffff0000, RZ, 0xc0, !PT ;  /* 0xffff000030307812 */ /* 0x000fe200078ec0ff */
[----:B------:R-:W-:-:S02]  /*9e90*/  IMAD.U32 R76, R183, 0x10000, RZ ;  /* 0x00010000b74c7824 */ /* 0x000fc400078e00ff */
[-C--:B------:R-:W-:Y:S01]  /*9ea0*/  FMUL.FTZ R82, R51, R78.reuse ;  /* 0x0000004e33527220 */ /* 0x080fe20000410000 */
[----:B------:R-:W-:Y:S01]  /*9eb0*/  LOP3.LUT R183, R183, 0xffff0000, RZ, 0xc0, !PT ;  /* 0xffff0000b7b77812 */ /* 0x000fe200078ec0ff */
[----:B------:R-:W-:Y:S01]  /*9ec0*/  FFMA.FTZ R51, R47, R78, -R80 ;  /* 0x0000004e2f337223 */ /* 0x000fe20000010850 */
[----:B------:R-:W-:Y:S01]  /*9ed0*/  LOP3.LUT R61, R61, 0xffff0000, RZ, 0xc0, !PT ;  /* 0xffff00003d3d7812 */ /* 0x000fe200078ec0ff */
[C---:B------:R-:W-:Y:S01]  /*9ee0*/  IMAD.U32 R45, R44.reuse, 0x10000, RZ ;  /* 0x000100002c2d7824 */ /* 0x040fe200078e00ff */
[----:B------:R-:W-:Y:S01]  /*9ef0*/  PRMT R56, R175, 0x5410, R56 ;  /* 0x00005410af387816 */ /* 0x000fe20000000038 */
[C---:B------:R-:W-:Y:S01]  /*9f00*/  FMUL.FTZ R78, R49.reuse, R76 ;  /* 0x0000004c314e7220 */ /* 0x040fe20000410000 */
[----:B------:R-:W-:Y:S01]  /*9f10*/  FMUL.FTZ R81, R49, R64 ;  /* 0x0000004031517220 */ /* 0x000fe20000410000 */
[----:B------:R-:W-:Y:S01]  /*9f20*/  LOP3.LUT R44, R44, 0xffff0000, RZ, 0xc0, !PT ;  /* 0xffff00002c2c7812 */ /* 0x000fe200078ec0ff */
[----:B------:R-:W-:Y:S01]  /*9f30*/  FMUL.FTZ R83, R48, R183 ;  /* 0x000000b730537220 */ /* 0x000fe20000410000 */
[----:B------:R-:W-:Y:S01]  /*9f40*/  LOP3.LUT R67, R46, 0xffff0000, RZ, 0xc0, !PT ;  /* 0xffff00002e437812 */ /* 0x000fe200078ec0ff */
[----:B------:R-:W-:Y:S01]  /*9f50*/  FMUL.FTZ R93, R48, R61 ;  /* 0x0000003d305d7220 */ /* 0x000fe20000410000 */
[----:B------:R-:W-:-:S02]  /*9f60*/  IMAD.U32 R46, R50, 0x10000, RZ ;  /* 0x00010000322e7824 */ /* 0x000fc400078e00ff */
[C---:B------:R-:W-:Y:S01]  /*9f70*/  FFMA.FTZ R49, R45.reuse, R64, -R78 ;  /* 0x000000402d317223 */ /* 0x040fe2000001084e */
[----:B------:R-:W-:Y:S01]  /*9f80*/  FFMA.FTZ R81, R45, R76, R81 ;  /* 0x0000004c2d517223 */ /* 0x000fe20000010051 */
[C---:B------:R-:W-:Y:S01]  /*9f90*/  IMAD.U32 R48, R63.reuse, 0x10000, RZ ;  /* 0x000100003f307824 */ /* 0x040fe200078e00ff */
[----:B------:R-:W-:Y:S01]  /*9fa0*/  LOP3.LUT R50, R50, 0xffff0000, RZ, 0xc0, !PT ;  /* 0xffff000032327812 */ /* 0x000fe200078ec0ff */
[----:B------:R-:W-:Y:S01]  /*9fb0*/  IMAD.U32 R45, R56, 0x10000, RZ ;  /* 0x00010000382d7824 */ /* 0x000fe200078e00ff */
[----:B------:R-:W-:Y:S01]  /*9fc0*/  LOP3.LUT R63, R63, 0xffff0000, RZ, 0xc0, !PT ;  /* 0xffff00003f3f7812 */ /* 0x000fe200078ec0ff */
[----:B------:R-:W-:Y:S01]  /*9fd0*/  FFMA.FTZ R64, R44, R61, -R83 ;  /* 0x0000003d2c407223 */ /* 0x000fe20000010853 */
[----:B------:R-:W-:Y:S01]  /*9fe0*/  LOP3.LUT R56, R56, 0xffff0000, RZ, 0xc0, !PT ;  /* 0xffff000038387812 */ /* 0x000fe200078ec0ff */
[C---:B------:R-:W-:Y:S01]  /*9ff0*/  FMUL.FTZ R76, R46.reuse, R48 ;  /* 0x000000302e4c7220 */ /* 0x040fe20000410000 */
[----:B------:R-:W-:Y:S01]  /*a000*/  FMUL.FTZ R61, R46, R45 ;  /* 0x0000002d2e3d7220 */ /* 0x000fe20000410000 */
[----:B------:R-:W-:Y:S01]  /*a010*/  FFMA.FTZ R47, R47, R182, R82 ;  /* 0x000000b62f2f7223 */ /* 0x000fe20000010052 */
[C---:B------:R-:W-:Y:S01]  /*a020*/  FMUL.FTZ R46, R50.reuse, R63 ;  /* 0x0000003f322e7220 */ /* 0x040fe20000410000 */
[-C--:B------:R-:W-:Y:S01]  /*a030*/  FMUL.FTZ R50, R50, R56.reuse ;  /* 0x0000003832327220 */ /* 0x080fe20000410000 */
[----:B------:R-:W-:Y:S01]  /*a040*/  FFMA.FTZ R44, R44, R183, R93 ;  /* 0x000000b72c2c7223 */ /* 0x000fe2000001005d */
[----:B------:R-:W-:Y:S01]  /*a050*/  FFMA.FTZ R76, R65, R45, -R76 ;  /* 0x0000002d414c7223 */ /* 0x000fe2000001084c */
[----:B------:R-:W-:Y:S01]  /*a060*/  FFMA.FTZ R45, R67, R56, -R46 ;  /* 0x00000038432d7223 */ /* 0x000fe2000001082e */
[----:B------:R-:W-:Y:S01]  /*a070*/  F2FP.BF16.F32.PACK_AB R51, R51, R62 ;  /* 0x0000003e3333723e */ /* 0x000fe200000010ff */
[----:B------:R-:W-:Y:S01]  /*a080*/  FFMA.FTZ R61, R65, R48, R61 ;  /* 0x00000030413d7223 */ /* 0x000fe2000001003d */
[----:B------:R-:W-:Y:S01]  /*a090*/  F2FP.BF16.F32.PACK_AB R49, R64, R49 ;  /* 0x000000314031723e */ /* 0x000fe200000010ff */
[----:B------:R-:W-:Y:S01]  /*a0a0*/  FFMA.FTZ R50, R67, R63, R50 ;  /* 0x0000003f43327223 */ /* 0x000fe20000010032 */
[----:B------:R-:W-:-:S02]  /*a0b0*/  F2FP.BF16.F32.PACK_AB R58, R77, R58 ;  /* 0x0000003a4d3a723e */ /* 0x000fc400000010ff */
[----:B------:R-:W-:Y:S02]  /*a0c0*/  F2FP.BF16.F32.PACK_AB R60, R79, R60 ;  /* 0x0000003c4f3c723e */ /* 0x000fe400000010ff */
[----:B------:R-:W-:Y:S01]  /*a0d0*/  F2FP.BF16.F32.PACK_AB R66, R47, R66 ;  /* 0x000000422f42723e */ /* 0x000fe200000010ff */
[----:B------:R-:W-:Y:S01]  /*a0e0*/  IMAD.MOV.U32 R47, RZ, RZ, R51 ;  /* 0x000000ffff2f7224 */ /* 0x000fe200078e0033 */
[----:B------:R-:W-:Y:S01]  /*a0f0*/  F2FP.BF16.F32.PACK_AB R48, R44, R81 ;  /* 0x000000512c30723e */ /* 0x000fe200000010ff */
[----:B------:R-:W-:Y:S01]  /*a100*/  IMAD.MOV.U32 R44, RZ, RZ, R49 ;  /* 0x000000ffff2c7224 */ /* 0x000fe200078e0031 */
[----:B------:R-:W-:Y:S01]  /*a110*/  F2FP.BF16.F32.PACK_AB R46, R45, R76 ;  /* 0x0000004c2d2e723e */ /* 0x000fe200000010ff */
[----:B------:R-:W-:Y:S01]  /*a120*/  IMAD.MOV.U32 R45, RZ, RZ, R58 ;  /* 0x000000ffff2d7224 */ /* 0x000fe200078e003a */
[----:B------:R-:W-:Y:S01]  /*a130*/  F2FP.BF16.F32.PACK_AB R50, R50, R61 ;  /* 0x0000003d3232723e */ /* 0x000fe200000010ff */
[----:B------:R-:W-:Y:S02]  /*a140*/  IMAD.MOV.U32 R49, RZ, RZ, R60 ;  /* 0x000000ffff317224 */ /* 0x000fe400078e003c */
[----:B------:R-:W-:-:S07]  /*a150*/  IMAD.MOV.U32 R51, RZ, RZ, R66 ;  /* 0x000000ffff337224 */ /* 0x000fce00078e0042 */
.L_x_699:
[----:B------:R-:W-:Y:S05]  /*a160*/  BSYNC B2 ;  /* 0x0000000000027941 */ /* 0x000fea0003800000 */
.L_x_698:
        /* <DEDUP_REMOVED lines=12> */
.L_x_697:
[----:B------:R-:W-:Y:S05]  /*a230*/  BSYNC B1 ;  /* 0x0000000000017941 */ /* 0x000fea0003800000 */
.L_x_696:
        /* <DEDUP_REMOVED lines=9> */
[----:B------:R-:W-:-:S03]  /*a2d0*/  IADD3 R54, P4, P5, R100, R52, R20 ;  /* 0x0000003464367210 */ /* 0x000fc60007d9e014 */
[----:B------:R-:W-:-:S05]  /*a2e0*/  IMAD.SHL.U32 R47, R47, 0x40, RZ ;  /* 0x000000402f2f7824 */ /* 0x000fca00078e00ff */
[----:B------:R-:W-:Y:S02]  /*a2f0*/  LOP3.LUT R47, R47, 0x1c0, RZ, 0xc0, !PT ;  /* 0x000001c02f2f7812 */ /* 0x000fe400078ec0ff */
        /* <DEDUP_REMOVED lines=24> */
[----:B------:R-:W-:Y:S01]  /*a480*/  SHF.R.U64 R76, R70, 0x10, R71 ;  /* 0x00000010464c7819 */ /* 0x000fe20000001247 */
[----:B--2---:R-:W-:Y:S01]  /*a490*/  IMAD.U32 R62, R49, 0x10000, RZ ;  /* 0x00010000313e7824 */ /* 0x004fe200078e00ff */
[----:B------:R-:W-:Y:S01]  /*a4a0*/  SHF.R.U32.HI R78, RZ, 0x10, R69 ;  /* 0x00000010ff4e7819 */ /* 0x000fe20000011645 */
[----:B0-----:R-:W-:Y:S01]  /*a4b0*/  IMAD.U32 R66, R47, 0x10000, RZ ;  /* 0x000100002f427824 */ /* 0x001fe200078e00ff */
[----:B------:R-:W-:Y:S01]  /*a4c0*/  SHF.R.U32.HI R70, RZ, 0x10, R73 ;  /* 0x00000010ff467819 */ /* 0x000fe20000011649 */
[----:B------:R-:W-:Y:S01]  /*a4d0*/  IMAD.U32 R58, R48, 0x10000, RZ ;  /* 0x00010000303a7824 */ /* 0x000fe200078e00ff */
[----:B------:R-:W-:Y:S01]  /*a4e0*/  LOP3.LUT R67, R49, 0xffff0000, RZ, 0xc0, !PT ;  /* 0xffff000031437812 */ /* 0x000fe200078ec0ff */
[----:B------:R-:W-:Y:S01]  /*a4f0*/  IMAD.U32 R56, R44, 0x10000, RZ ;  /* 0x000100002c387824 */ /* 0x000fe200078e00ff */
[----:B------:R-:W-:Y:S01]  /*a500*/  SHF.R.U64 R81, R68, 0x10, R69 ;  /* 0x0000001044517819 */ /* 0x000fe20000001245 */
[----:B------:R-:W-:Y:S01]  /*a510*/  IMAD.U32 R68, R51, 0x10000, RZ ;  /* 0x0001000033447824 */ /* 0x000fe200078e00ff */
[----:B------:R-:W-:-:S02]  /*a520*/  PRMT R49, R173, 0x5410, R76 ;  /* 0x00005410ad317816 */ /* 0x000fc4000000004c */
[----:B------:R-:W-:Y:S02]  /*a530*/  PRMT R69, R171, 0x5432, R78 ;  /* 0x00005432ab457816 */ /* 0x000fe4000000004e */
[----:B------:R-:W-:Y:S02]  /*a540*/  PRMT R173, R173, 0x5432, R70 ;  /* 0x00005432adad7816 */ /* 0x000fe40000000046 */
[----:B------:R-:W-:Y:S02]  /*a550*/  SHF.R.U64 R77, R72, 0x10, R73 ;  /* 0x00000010484d7819 */ /* 0x000fe40000001249 */
[--C-:B------:R-:W-:Y:S02]  /*a560*/  SHF.R.U64 R72, R74, 0x10, R75.reuse ;  /* 0x000000104a487819 */ /* 0x100fe4000000124b */
[----:B------:R-:W-:Y:S02]  /*a570*/  SHF.R.U32.HI R75, RZ, 0x10, R75 ;  /* 0x00000010ff4b7819 */ /* 0x000fe4000001164b */
[----:B------:R-:W-:Y:S01]  /*a580*/  SHF.R.U32.HI R79, RZ, 0x10, R71 ;  /* 0x00000010ff4f7819 */ /* 0x000fe20000011647 */
[----:B------:R-:W-:Y:S01]  /*a590*/  IMAD.U32 R71, R173, 0x10000, RZ ;  /* 0x00010000ad477824 */ /* 0x000fe200078e00ff */
[----:B------:R-:W-:Y:S01]  /*a5a0*/  LOP3.LUT R63, R51, 0xffff0000, RZ, 0xc0, !PT ;  /* 0xffff0000333f7812 */ /* 0x000fe200078ec0ff */
[----:B------:R-:W-:Y:S01]  /*a5b0*/  IMAD.U32 R51, R69, 0x10000, RZ ;  /* 0x0001000045337824 */ /* 0x000fe200078e00ff */
[----:B------:R-:W-:Y:S01]  /*a5c0*/  PRMT R70, R170, 0x5410, R77 ;  /* 0x00005410aa467816 */ /* 0x000fe2000000004d */
[----:B------:R-:W-:Y:S01]  /*a5d0*/  FMUL.FTZ R74, R62, R71 ;  /* 0x000000473e4a7220 */ /* 0x000fe20000410000 */
[----:B------:R-:W-:Y:S01]  /*a5e0*/  PRMT R170, R170, 0x5432, R75 ;  /* 0x00005432aaaa7816 */ /* 0x000fe2000000004b */
[----:B------:R-:W-:Y:S01]  /*a5f0*/  FMUL.FTZ R76, R62, R51 ;  /* 0x000000333e4c7220 */ /* 0x000fe20000410000 */
[----:B------:R-:W-:-:S02]  /*a600*/  SHF.L.U32 R61, R45, 0x10, RZ ;  /* 0x000000102d3d7819 */ /* 0x000fc400000006ff */
[----:B------:R-:W-:Y:S01]  /*a610*/  PRMT R171, R171, 0x5410, R72 ;  /* 0x00005410abab7816 */ /* 0x000fe20000000048 */
[----:B------:R-:W-:Y:S01]  /*a620*/  IMAD.U32 R73, R170, 0x10000, RZ ;  /* 0x00010000aa497824 */ /* 0x000fe200078e00ff */
[C---:B------:R-:W-:Y:S01]  /*a630*/  PRMT R64, R172.reuse, 0x5410, R81 ;  /* 0x00005410ac407816 */ /* 0x040fe20000000051 */
[----:B------:R-:W-:Y:S01]  /*a640*/  FFMA.FTZ R51, R61, R51, -R74 ;  /* 0x000000333d337223 */ /* 0x000fe2000001084a */
[----:B------:R-:W-:Y:S01]  /*a650*/  LOP3.LUT R72, R173, 0xffff0000, RZ, 0xc0, !PT ;  /* 0xffff0000ad487812 */ /* 0x000fe200078ec0ff */
[----:B------:R-:W-:Y:S01]  /*a660*/  FFMA.FTZ R61, R61, R71, R76 ;  /* 0x000000473d3d7223 */ /* 0x000fe2000001004c */
[----:B------:R-:W-:Y:S02]  /*a670*/  PRMT R172, R172, 0x5432, R79 ;  /* 0x00005432acac7816 */ /* 0x000fe4000000004f */
[----:B------:R-:W-:Y:S01]  /*a680*/  LOP3.LUT R62, R69, 0xffff0000, RZ, 0xc0, !PT ;  /* 0xffff0000453e7812 */ /* 0x000fe200078ec0ff */
[----:B------:R-:W-:Y:S01]  /*a690*/  FMUL.FTZ R74, R67, R72 ;  /* 0x00000048434a7220 */ /* 0x000fe20000410000 */
[----:B------:R-:W-:Y:S01]  /*a6a0*/  LOP3.LUT R65, R45, 0xffff0000, RZ, 0xc0, !PT ;  /* 0xffff00002d417812 */ /* 0x000fe200078ec0ff */
[----:B------:R-:W-:Y:S01]  /*a6b0*/  IMAD.U32 R69, R172, 0x10000, RZ ;  /* 0x00010000ac457824 */ /* 0x000fe200078e00ff */
[----:B------:R-:W-:Y:S01]  /*a6c0*/  LOP3.LUT R170, R170, 0xffff0000, RZ, 0xc0, !PT ;  /* 0xffff0000aaaa7812 */ /* 0x000fe200078ec0ff */
[-C--:B------:R-:W-:Y:S01]  /*a6d0*/  FMUL.FTZ R76, R67, R62.reuse ;  /* 0x0000003e434c7220 */ /* 0x080fe20000410000 */
[C---:B------:R-:W-:Y:S01]  /*a6e0*/  FMUL.FTZ R67, R68.reuse, R73 ;  /* 0x0000004944437220 */ /* 0x040fe20000410000 */
[----:B------:R-:W-:Y:S01]  /*a6f0*/  FFMA.FTZ R62, R65, R62, -R74 ;  /* 0x0000003e413e7223 */ /* 0x000fe2000001084a */
[-C--:B------:R-:W-:Y:S01]  /*a700*/  FMUL.FTZ R74, R68, R69.reuse ;  /* 0x00000045444a7220 */ /* 0x080fe20000410000 */
[----:B------:R-:W-:Y:S01]  /*a710*/  LOP3.LUT R60, R47, 0xffff0000, RZ, 0xc0, !PT ;  /* 0xffff00002f3c7812 */ /* 0x000fe200078ec0ff */
[----:B------:R-:W-:Y:S01]  /*a720*/  FFMA.FTZ R68, R66, R69, -R67 ;  /* 0x0000004542447223 */ /* 0x000fe20000010843 */
[----:B------:R-:W-:Y:S01]  /*a730*/  LOP3.LUT R172, R172, 0xffff0000, RZ, 0xc0, !PT ;  /* 0xffff0000acac7812 */ /* 0x000fe200078ec0ff */
[----:B------:R-:W-:Y:S01]  /*a740*/  FFMA.FTZ R76, R65, R72, R76 ;  /* 0x00000048414c7223 */ /* 0x000fe2000001004c */
[----:B------:R-:W-:Y:S01]  /*a750*/  FMUL.FTZ R69, R63, R170 ;  /* 0x000000aa3f457220 */ /* 0x000fe20000410000 */
[----:B------:R-:W-:-:S02]  /*a760*/  IMAD.U32 R67, R70, 0x10000, RZ ;  /* 0x0001000046437824 */ /* 0x000fc400078e00ff */
[----:B------:R-:W-:Y:S01]  /*a770*/  FFMA.FTZ R74, R66, R73, R74 ;  /* 0x00000049424a7223 */ /* 0x000fe2000001004a */
[----:B------:R-:W-:Y:S02]  /*a780*/  IMAD.U32 R65, R64, 0x10000, RZ ;  /* 0x0001000040417824 */ /* 0x000fe400078e00ff */
[-C--:B------:R-:W-:Y:S01]  /*a790*/  FMUL.FTZ R73, R63, R172.reuse ;  /* 0x000000ac3f497220 */ /* 0x080fe20000410000 */
[----:B------:R-:W-:Y:S01]  /*a7a0*/  FFMA.FTZ R75, R60, R172, -R69 ;  /* 0x000000ac3c4b7223 */ /* 0x000fe20000010845 */
[----:B------:R-:W-:Y:S01]  /*a7b0*/  FMUL.FTZ R71, R58, R67 ;  /* 0x000000433a477220 */ /* 0x000fe20000410000 */
[----:B------:R-:W-:Y:S01]  /*a7c0*/  LOP3.LUT R48, R48, 0xffff0000, RZ, 0xc0, !PT ;  /* 0xffff000030307812 */ /* 0x000fe200078ec0ff */
[-C--:B------:R-:W-:Y:S01]  /*a7d0*/  FMUL.FTZ R58, R58, R65.reuse ;  /* 0x000000413a3a7220 */ /* 0x080fe20000410000 */
[----:B------:R-:W-:Y:S01]  /*a7e0*/  LOP3.LUT R69, R70, 0xffff0000, RZ, 0xc0, !PT ;  /* 0xffff000046457812 */ /* 0x000fe200078ec0ff */
[----:B------:R-:W-:Y:S01]  /*a7f0*/  IMAD.U32 R45, R46, 0x10000, RZ ;  /* 0x000100002e2d7824 */ /* 0x000fe200078e00ff */
[----:B------:R-:W-:Y:S01]  /*a800*/  LOP3.LUT R63, R64, 0xffff0000, RZ, 0xc0, !PT ;  /* 0xffff0000403f7812 */ /* 0x000fe200078ec0ff */
[----:B------:R-:W-:Y:S01]  /*a810*/  FFMA.FTZ R77, R60, R170, R73 ;  /* 0x000000aa3c4d7223 */ /* 0x000fe20000010049 */
[----:B------:R-:W-:Y:S01]  /*a820*/  LOP3.LUT R44, R44, 0xffff0000, RZ, 0xc0, !PT ;  /* 0xffff00002c2c7812 */ /* 0x000fe200078ec0ff */
[----:B------:R-:W-:Y:S01]  /*a830*/  FFMA.FTZ R71, R56, R65, -R71 ;  /* 0x0000004138477223 */ /* 0x000fe20000010847 */
[----:B------:R-:W-:Y:S01]  /*a840*/  LOP3.LUT R47, R46, 0xffff0000, RZ, 0xc0, !PT ;  /* 0xffff00002e2f7812 */ /* 0x000fe200078ec0ff */
[----:B------:R-:W-:Y:S01]  /*a850*/  FFMA.FTZ R58, R56, R67, R58 ;  /* 0x00000043383a7223 */ /* 0x000fe2000001003a */
[----:B------:R-:W-:-:S02]  /*a860*/  IMAD.U32 R46, R50, 0x10000, RZ ;  /* 0x00010000322e7824 */ /* 0x000fc400078e00ff */
[C---:B------:R-:W-:Y:S01]  /*a870*/  FMUL.FTZ R73, R48.reuse, R69 ;  /* 0x0000004530497220 */ /* 0x040fe20000410000 */
[-C--:B------:R-:W-:Y:S01]  /*a880*/  FMUL.FTZ R65, R48, R63.reuse ;  /* 0x0000003f30417220 */ /* 0x080fe20000410000 */
[----:B------:R-:W-:Y:S01]  /*a890*/  IMAD.U32 R56, R171, 0x10000, RZ ;  /* 0x00010000ab387824 */ /* 0x000fe200078e00ff */
[----:B------:R-:W-:Y:S01]  /*a8a0*/  LOP3.LUT R50, R50, 0xffff0000, RZ, 0xc0, !PT ;  /* 0xffff000032327812 */ /* 0x000fe200078ec0ff */
[----:B------:R-:W-:Y:S01]  /*a8b0*/  IMAD.U32 R48, R49, 0x10000, RZ ;  /* 0x0001000031307824 */ /* 0x000fe200078e00ff */
[----:B------:R-:W-:Y:S01]  /*a8c0*/  LOP3.LUT R171, R171, 0xffff0000, RZ, 0xc0, !PT ;  /* 0xffff0000abab7812 */ /* 0x000fe200078ec0ff */
[C---:B------:R-:W-:Y:S01]  /*a8d0*/  FFMA.FTZ R60, R44.reuse, R63, -R73 ;  /* 0x0000003f2c3c7223 */ /* 0x040fe20000010849 */
[----:B------:R-:W-:Y:S01]  /*a8e0*/  LOP3.LUT R49, R49, 0xffff0000, RZ, 0xc0, !PT ;  /* 0xffff000031317812 */ /* 0x000fe200078ec0ff */
[----:B------:R-:W-:Y:S01]  /*a8f0*/  FFMA.FTZ R65, R44, R69, R65 ;  /* 0x000000452c417223 */ /* 0x000fe20000010041 */
[C---:B------:R-:W-:Y:S01]  /*a900*/  FMUL.FTZ R44, R46.reuse, R56 ;  /* 0x000000382e2c7220 */ /* 0x040fe20000410000 */
[-C--:B------:R-:W-:Y:S01]  /*a910*/  FMUL.FTZ R63, R46, R48.reuse ;  /* 0x000000302e3f7220 */ /* 0x080fe20000410000 */
        /* <DEDUP_REMOVED lines=10> */
[----:B------:R-:W-:Y:S01]  /*a9c0*/  IMAD.MOV.U32 R44, RZ, RZ, R60 ;  /* 0x000000ffff2c7224 */ /* 0x000fe200078e003c */
[----:B------:R-:W-:Y:S01]  /*a9d0*/  F2FP.BF16.F32.PACK_AB R47, R75, R68 ;  /* 0x000000444b2f723e */ /* 0x000fe200000010ff */
[----:B------:R-:W-:Y:S01]  /*a9e0*/  IMAD.MOV.U32 R49, RZ, RZ, R61 ;  /* 0x000000ffff317224 */ /* 0x000fe200078e003d */
[----:B------:R-:W-:Y:S02]  /*a9f0*/  F2FP.BF16.F32.PACK_AB R51, R77, R74 ;  /* 0x0000004a4d33723e */ /* 0x000fe400000010ff */
[----:B------:R-:W-:-:S02]  /*aa00*/  F2FP.BF16.F32.PACK_AB R48, R65, R58 ;  /* 0x0000003a4130723e */ /* 0x000fc400000010ff */
[----:B------:R-:W-:-:S07]  /*aa10*/  F2FP.BF16.F32.PACK_AB R50, R50, R63 ;  /* 0x0000003f3232723e */ /* 0x000fce00000010ff */
.L_x_703:
[----:B------:R-:W-:Y:S05]  /*aa20*/  BSYNC B2 ;  /* 0x0000000000027941 */ /* 0x000fea0003800000 */
.L_x_702:
        /* <DEDUP_REMOVED lines=12> */
.L_x_701:
[----:B------:R-:W-:Y:S05]  /*aaf0*/  BSYNC B1 ;  /* 0x0000000000017941 */ /* 0x000fea0003800000 */
.L_x_700:
[----:B0-----:R-:W-:Y:S02]  /*ab00*/  VIADD R45, R22, 0xa0 ;  /* 0x000000a0162d7836 */ /* 0x001fe40000000000 */
[-C--:B--2---:R-:W-:Y:S02]  /*ab10*/  IMAD R44, R149, R138.reuse, RZ ;  /* 0x0000008a952c7224 */ /* 0x084fe400078e02ff */
[C---:B------:R-:W-:Y:S01]  /*ab20*/  IMAD.WIDE.U32 R136, R45.reuse, R138, R136 ;  /* 0x0000008a2d887225 */ /* 0x040fe200078e0088 */
[----:B------:R-:W-:-:S03]  /*ab30*/  ISETP.GE.OR P4, PT, R45, R4, P0 ;  /* 0x000000042d00720c */ /* 0x000fc60000786670 */
[----:B------:R-:W-:-:S10]  /*ab40*/  IMAD R57, R45, R139, R44 ;  /* 0x0000008b2d397224 */ /* 0x000fd400078e022c */
[----:B------:R-:W-:Y:S05]  /*ab50*/  @P4 BRA `(.L_x_670) ;  /* 0x0000001000744947 */ /* 0x000fea0003800000 */
[----:B------:R-:W2:Y:S01]  /*ab60*/  LDL R45, [R1+0x4] ;  /* 0x00000400012d7983 */ /* 0x000ea20000100800 */
[----:B------:R-:W0:Y:S03]  /*ab70*/  LDC.64 R52, c[0x0][0x2e8] ;  /* 0x0000ba00ff347b82 */ /* 0x000e260000000a00 */
[----:B------:R-:W3:Y:S01]  /*ab80*/  LDL R46, [R1+0x4c] ;  /* 0x00004c00012e7983 */ /* 0x000ee20000100800 */
[----:B------:R-:W-:Y:S01]  /*ab90*/  IMAD.IADD R57, R137, 0x1, R57 ;  /* 0x0000000189397824 */ /* 0x000fe200078e0239 */
[----:B------:R-:W-:Y:S01]  /*aba0*/  IADD3 R44, P4, P5, R100, R136, R20 ;  /* 0x00000088642c7210 */ /* 0x000fe20007d9e014 */
[----:B------:R-:W-:Y:S01]  /*abb0*/  VIADD R47, R22, 0xa0 ;  /* 0x000000a0162f7836 */ /* 0x000fe20000000000 */
[----:B------:R-:W-:Y:S03]  /*abc0*/  BSSY B1, `(.L_x_704) ;  /* 0x0000074000017945 */ /* 0x000fe60003800000 */
[----:B------:R-:W-:-:S05]  /*abd0*/  IMAD.SHL.U32 R47, R47, 0x40, RZ ;  /* 0x000000402f2f7824 */ /* 0x000fca00078e00ff */
[----:B------:R-:W-:Y:S02]  /*abe0*/  LOP3.LUT R47, R47, 0x1c0, RZ, 0xc0, !PT ;  /* 0x000001c02f2f7812 */ /* 0x000fe400078ec0ff */
[----:B--2---:R-:W-:Y:S02]  /*abf0*/  LOP3.LUT P6, RZ, R45, 0x1, RZ, 0xc0, !PT ;  /* 0x000000012dff7812 */ /* 0x004fe400078cc0ff */
[----:B------:R-:W-:Y:S02]  /*ac00*/  IADD3.X R45, R14, R57, R9, P4, P5 ;  /* 0x000000390e2d7210 */ /* 0x000fe400027ea409 */
[C---:B0-----:R-:W-:Y:S02]  /*ac10*/  LEA R54, P4, R44.reuse, R52, 0x1 ;  /* 0x000000342c367211 */ /* 0x041fe400078808ff */
[----:B------:R-:W-:Y:S02]  /*ac20*/  SEL R151, R43, R151, !P6 ;  /* 0x000000972b977207 */ /* 0x000fe40007000000 */
[----:B------:R-:W-:-:S02]  /*ac30*/  LEA.HI.X R55, R44, R53, R45, 0x1, P4 ;  /* 0x000000352c377211 */ /* 0x000fc400020f0c2d */
[----:B------:R-:W-:-:S04]  /*ac40*/  SHF.R.S32.HI R44, RZ, 0x1f, R151 ;  /* 0x0000001fff2c7819 */ /* 0x000fc80000011497 */
[----:B------:R-:W-:-:S04]  /*ac50*/  LEA.HI R151, R44, R151, RZ, 0x4 ;  /* 0x000000972c977211 */ /* 0x000fc800078f20ff */
[----:B------:R-:W-:-:S04]  /*ac60*/  LEA.HI.SX32 R151, R151, R10, 0x1c ;  /* 0x0000000a97977211 */ /* 0x000fc800078fe2ff */
[----:B------:R-:W-:Y:S01]  /*ac70*/  SHF.R.S32.HI R44, RZ, 0x1f, R151 ;  /* 0x0000001fff2c7819 */ /* 0x000fe20000011497 */
[----:B------:R-:W-:-:S03]  /*ac80*/  IMAD.SHL.U32 R59, R151, 0x8, RZ ;  /* 0x00000008973b7824 */ /* 0x000fc600078e00ff */
[----:B------:R-:W-:Y:S02]  /*ac90*/  LEA.HI R44, R44, R151, RZ, 0x3 ;  /* 0x000000972c2c7211 */ /* 0x000fe400078f18ff */
[----:B------:R-:W-:Y:S02]  /*aca0*/  LOP3.LUT R45, R47, 0x38, R59, 0xf8, !PT ;  /* 0x000000382f2d7812 */ /* 0x000fe400078ef83b */
[----:B------:R-:W-:Y:S02]  /*acb0*/  SHF.R.S32.HI R44, RZ, 0x3, R44 ;  /* 0x00000003ff2c7819 */ /* 0x000fe4000001142c */
[----:B------:R-:W-:-:S03]  /*acc0*/  LOP3.LUT R45, R45, R164, RZ, 0x3c, !PT ;  /* 0x000000a42d2d7212 */ /* 0x000fc600078e3cff */
[----:B---3--:R-:W-:-:S04]  /*acd0*/  IMAD R44, R44, 0x2c00, R46 ;  /* 0x00002c002c2c7824 */ /* 0x008fc800078e022e */
        /* <DEDUP_REMOVED lines=9> */
[----:B--2---:R-:W-:Y:S01]  /*ad70*/  IMAD.U32 R63, R49, 0x10000, RZ ;  /* 0x00010000313f7824 */ /* 0x004fe200078e00ff */
[----:B------:R-:W-:Y:S01]  /*ad80*/  SHF.R.U32.HI R88, RZ, 0x10, R89 ;  /* 0x00000010ff587819 */ /* 0x000fe20000011659 */
[----:B0-----:R-:W-:Y:S01]  /*ad90*/  IMAD.U32 R58, R45, 0x10000, RZ ;  /* 0x000100002d3a7824 */ /* 0x001fe200078e00ff */
[--C-:B------:R-:W-:Y:S01]  /*ada0*/  SHF.R.U64 R66, R84, 0x10, R85.reuse ;  /* 0x0000001054427819 */ /* 0x100fe20000001255 */
[----:B------:R-:W-:Y:S01]  /*adb0*/  IMAD.U32 R65, R51, 0x10000, RZ ;  /* 0x0001000033417824 */ /* 0x000fe200078e00ff */
[----:B------:R-:W-:Y:S01]  /*adc0*/  SHF.R.U32.HI R84, RZ, 0x10, R85 ;  /* 0x00000010ff547819 */ /* 0x000fe20000011655 */
[----:B------:R-:W-:Y:S01]  /*add0*/  IMAD.U32 R61, R48, 0x10000, RZ ;  /* 0x00010000303d7824 */ /* 0x000fe200078e00ff */
[----:B------:R-:W-:Y:S01]  /*ade0*/  PRMT R69, R169, 0x5432, R88 ;  /* 0x00005432a9457816 */ /* 0x000fe20000000058 */
[----:B------:R-:W-:Y:S01]  /*adf0*/  IMAD.U32 R56, R44, 0x10000, RZ ;  /* 0x000100002c387824 */ /* 0x000fe200078e00ff */
[----:B------:R-:W-:-:S02]  /*ae00*/  PRMT R66, R167, 0x5410, R66 ;  /* 0x00005410a7427816 */ /* 0x000fc40000000042 */
[----:B------:R-:W-:Y:S01]  /*ae10*/  SHF.R.U64 R67, R86, 0x10, R87 ;  /* 0x0000001056437819 */ /* 0x000fe20000001257 */
[----:B------:R-:W-:Y:S01]  /*ae20*/  IMAD.U32 R70, R69, 0x10000, RZ ;  /* 0x0001000045467824 */ /* 0x000fe200078e00ff */
[----:B------:R-:W-:Y:S02]  /*ae30*/  PRMT R167, R167, 0x5432, R84 ;  /* 0x00005432a7a77816 */ /* 0x000fe40000000054 */
[--C-:B------:R-:W-:Y:S01]  /*ae40*/  SHF.R.U64 R71, R90, 0x10, R91.reuse ;  /* 0x000000105a477819 */ /* 0x100fe2000000125b */
[----:B------:R-:W-:Y:S01]  /*ae50*/  FMUL.FTZ R73, R63, R70 ;  /* 0x000000463f497220 */ /* 0x000fe20000410000 */
[----:B------:R-:W-:Y:S02]  /*ae60*/  SHF.R.U32.HI R91, RZ, 0x10, R91 ;  /* 0x00000010ff5b7819 */ /* 0x000fe4000001165b */
[----:B------:R-:W-:Y:S01]  /*ae70*/  PRMT R68, R166, 0x5410, R67 ;  /* 0x00005410a6447816 */ /* 0x000fe20000000043 */
[----:B------:R-:W-:Y:S01]  /*ae80*/  IMAD.U32 R67, R167, 0x10000, RZ ;  /* 0x00010000a7437824 */ /* 0x000fe200078e00ff */
[----:B------:R-:W-:-:S02]  /*ae90*/  SHF.R.U32.HI R87, RZ, 0x10, R87 ;  /* 0x00000010ff577819 */ /* 0x000fc40000011657 */
[----:B------:R-:W-:Y:S01]  /*aea0*/  LOP3.LUT R64, R49, 0xffff0000, RZ, 0xc0, !PT ;  /* 0xffff000031407812 */ /* 0x000fe200078ec0ff */
[-C--:B------:R-:W-:Y:S01]  /*aeb0*/  FMUL.FTZ R75, R63, R67.reuse ;  /* 0x000000433f4b7220 */ /* 0x080fe20000410000 */
[----:B------:R-:W-:Y:S01]  /*aec0*/  PRMT R71, R168, 0x5410, R71 ;  /* 0x00005410a8477816 */ /* 0x000fe20000000047 */
[C---:B------:R-:W-:Y:S01]  /*aed0*/  FFMA.FTZ R73, R58.reuse, R67, -R73 ;  /* 0x000000433a497223 */ /* 0x040fe20000010849 */
[----:B------:R-:W-:Y:S01]  /*aee0*/  LOP3.LUT R69, R69, 0xffff0000, RZ, 0xc0, !PT ;  /* 0xffff000045457812 */ /* 0x000fe200078ec0ff */
[----:B------:R-:W-:Y:S01]  /*aef0*/  FFMA.FTZ R75, R58, R70, R75 ;  /* 0x000000463a4b7223 */ /* 0x000fe2000001004b */
[----:B------:R-:W-:Y:S02]  /*af00*/  PRMT R168, R168, 0x5432, R91 ;  /* 0x00005432a8a87816 */ /* 0x000fe4000000005b */
[----:B------:R-:W-:Y:S01]  /*af10*/  LOP3.LUT R60, R45, 0xffff0000, RZ, 0xc0, !PT ;  /* 0xffff00002d3c7812 */ /* 0x000fe200078ec0ff */
[----:B------:R-:W-:Y:S01]  /*af20*/  FMUL.FTZ R67, R64, R69 ;  /* 0x0000004540437220 */ /* 0x000fe20000410000 */
[----:B------:R-:W-:Y:S01]  /*af30*/  PRMT R166, R166, 0x5432, R87 ;  /* 0x00005432a6a67816 */ /* 0x000fe20000000057 */
[----:B------:R-:W-:Y:S01]  /*af40*/  IMAD.U32 R63, R168, 0x10000, RZ ;  /* 0x00010000a83f7824 */ /* 0x000fe200078e00ff */
[----:B------:R-:W-:-:S02]  /*af50*/  LOP3.LUT R167, R167, 0xffff0000, RZ, 0xc0, !PT ;  /* 0xffff0000a7a77812 */ /* 0x000fc400078ec0ff */
[----:B------:R-:W-:Y:S01]  /*af60*/  LOP3.LUT R62, R48, 0xffff0000, RZ, 0xc0, !PT ;  /* 0xffff0000303e7812 */ /* 0x000fe200078ec0ff */
[----:B------:R-:W-:Y:S01]  /*af70*/  IMAD.U32 R58, R166, 0x10000, RZ ;  /* 0x00010000a63a7824 */ /* 0x000fe200078e00ff */
[----:B------:R-:W-:Y:S01]  /*af80*/  PRMT R169, R169, 0x5410, R72 ;  /* 0x00005410a9a97816 */ /* 0x000fe20000000048 */
[----:B------:R-:W-:Y:S01]  /*af90*/  FFMA.FTZ R70, R60, R167, -R67 ;  /* 0x000000a73c467223 */ /* 0x000fe20000010843 */
[----:B------:R-:W-:Y:S02]  /*afa0*/  IMAD.U32 R48, R47, 0x10000, RZ ;  /* 0x000100002f307824 */ /* 0x000fe400078e00ff */
[----:B------:R-:W-:Y:S01]  /*afb0*/  FMUL.FTZ R67, R65, R63 ;  /* 0x0000003f41437220 */ /* 0x000fe20000410000 */
[----:B------:R-:W-:Y:S01]  /*afc0*/  FMUL.FTZ R77, R64, R167 ;  /* 0x000000a7404d7220 */ /* 0x000fe20000410000 */
[----:B------:R-:W-:Y:S01]  /*afd0*/  LOP3.LUT R51, R51, 0xffff0000, RZ, 0xc0, !PT ;  /* 0xffff000033337812 */ /* 0x000fe200078ec0ff */
[-C--:B------:R-:W-:Y:S01]  /*afe0*/  FMUL.FTZ R64, R65, R58.reuse ;  /* 0x0000003a41407220 */ /* 0x080fe20000410000 */
[----:B------:R-:W-:Y:S01]  /*aff0*/  LOP3.LUT R168, R168, 0xffff0000, RZ, 0xc0, !PT ;  /* 0xffff0000a8a87812 */ /* 0x000fe200078ec0ff */
[----:B------:R-:W-:Y:S01]  /*b000*/  FFMA.FTZ R67, R48, R58, -R67 ;  /* 0x0000003a30437223 */ /* 0x000fe20000010843 */
[----:B------:R-:W-:Y:S01]  /*b010*/  LOP3.LUT R166, R166, 0xffff0000, RZ, 0xc0, !PT ;  /* 0xffff0000a6a67812 */ /* 0x000fe200078ec0ff */
[----:B------:R-:W-:Y:S01]  /*b020*/  IMAD.U32 R58, R169, 0x10000, RZ ;  /* 0x00010000a93a7824 */ /* 0x000fe200078e00ff */
[----:B------:R-:W-:Y:S01]  /*b030*/  LOP3.LUT R49, R47, 0xffff0000, RZ, 0xc0, !PT ;  /* 0xffff00002f317812 */ /* 0x000fe200078ec0ff */
[----:B------:R-:W-:Y:S01]  /*b040*/  FFMA.FTZ R72, R60, R69, R77 ;  /* 0x000000453c487223 */ /* 0x000fe2000001004d */
[----:B------:R-:W-:Y:S01]  /*b050*/  FFMA.FTZ R65, R48, R63, R64 ;  /* 0x0000003f30417223 */ /* 0x000fe20000010040 */
[----:B------:R-:W-:Y:S01]  /*b060*/  FMUL.FTZ R60, R51, R168 ;  /* 0x000000a8333c7220 */ /* 0x000fe20000410000 */
[----:B------:R-:W-:-:S02]  /*b070*/  IMAD.U32 R48, R66, 0x10000, RZ ;  /* 0x0001000042307824 */ /* 0x000fc400078e00ff */
[----:B------:R-:W-:Y:S01]  /*b080*/  FMUL.FTZ R64, R51, R166 ;  /* 0x000000a633407220 */ /* 0x000fe20000410000 */
[----:B------:R-:W-:Y:S01]  /*b090*/  LOP3.LUT R169, R169, 0xffff0000, RZ, 0xc0, !PT ;  /* 0xffff0000a9a97812 */ /* 0x000fe200078ec0ff */
[----:B------:R-:W-:Y:S01]  /*b0a0*/  FMUL.FTZ R51, R61, R58 ;  /* 0x0000003a3d337220 */ /* 0x000fe20000410000 */
[----:B------:R-:W-:Y:S01]  /*b0b0*/  LOP3.LUT R66, R66, 0xffff0000, RZ, 0xc0, !PT ;  /* 0xffff000042427812 */ /* 0x000fe200078ec0ff */
[C---:B------:R-:W-:Y:S01]  /*b0c0*/  FFMA.FTZ R166, R49.reuse, R166, -R60 ;  /* 0x000000a631a67223 */ /* 0x040fe2000001083c */
[----:B------:R-:W-:Y:S01]  /*b0d0*/  FFMA.FTZ R168, R49, R168, R64 ;  /* 0x000000a831a87223 */ /* 0x000fe20000010040 */
[----:B------:R-:W-:Y:S01]  /*b0e0*/  LOP3.LUT R45, R44, 0xffff0000, RZ, 0xc0, !PT ;  /* 0xffff00002c2d7812 */ /* 0x000fe200078ec0ff */
[-C--:B------:R-:W-:Y:S01]  /*b0f0*/  FMUL.FTZ R64, R62, R169.reuse ;  /* 0x000000a93e407220 */ /* 0x080fe20000410000 */
[-C--:B------:R-:W-:Y:S01]  /*b100*/  FFMA.FTZ R60, R56, R48.reuse, -R51 ;  /* 0x00000030383c7223 */ /* 0x080fe20000010833 */
[----:B------:R-:W-:Y:S02]  /*b110*/  IMAD.U32 R47, R50, 0x10000, RZ ;  /* 0x00010000322f7824 */ /* 0x000fe400078e00ff */
[----:B------:R-:W-:Y:S01]  /*b120*/  FMUL.FTZ R61, R61, R48 ;  /* 0x000000303d3d7220 */ /* 0x000fe20000410000 */
[----:B------:R-:W-:Y:S01]  /*b130*/  FMUL.FTZ R62, R62, R66 ;  /* 0x000000423e3e7220 */ /* 0x000fe20000410000 */
[C---:B------:R-:W-:Y:S01]  /*b140*/  IMAD.U32 R51, R71.reuse, 0x10000, RZ ;  /* 0x0001000047337824 */ /* 0x040fe200078e00ff */
[----:B------:R-:W-:Y:S01]  /*b150*/  LOP3.LUT R50, R50, 0xffff0000, RZ, 0xc0, !PT ;  /* 0xffff000032327812 */ /* 0x000fe200078ec0ff */
[----:B------:R-:W-:Y:S01]  /*b160*/  IMAD.U32 R48, R68, 0x10000, RZ ;  /* 0x0001000044307824 */ /* 0x000fe200078e00ff */
[----:B------:R-:W-:Y:S01]  /*b170*/  LOP3.LUT R71, R71, 0xffff0000, RZ, 0xc0, !PT ;  /* 0xffff000047477812 */ /* 0x000fe200078ec0ff */
[----:B------:R-:W-:Y:S01]  /*b180*/  IMAD.U32 R44, R46, 0x10000, RZ ;  /* 0x000100002e2c7824 */ /* 0x000fe200078e00ff */
[----:B------:R-:W-:Y:S01]  /*b190*/  LOP3.LUT R49, R68, 0xffff0000, RZ, 0xc0, !PT ;  /* 0xffff000044317812 */ /* 0x000fe200078ec0ff */
[----:B------:R-:W-:Y:S01]  /*b1a0*/  FFMA.FTZ R61, R56, R58, R61 ;  /* 0x0000003a383d7223 */ /* 0x000fe2000001003d */
[C---:B------:R-:W-:Y:S01]  /*b1b0*/  FFMA.FTZ R63, R45.reuse, R66, -R64 ;  /* 0x000000422d3f7223 */ /* 0x040fe20000010840 */
[----:B------:R-:W-:Y:S01]  /*b1c0*/  FFMA.FTZ R62, R45, R169, R62 ;  /* 0x000000a92d3e7223 */ /* 0x000fe2000001003e */
[----:B------:R-:W-:Y:S01]  /*b1d0*/  LOP3.LUT R46, R46, 0xffff0000, RZ, 0xc0, !PT ;  /* 0xffff00002e2e7812 */ /* 0x000fe200078ec0ff */
[C---:B------:R-:W-:Y:S01]  /*b1e0*/  FMUL.FTZ R45, R47.reuse, R51 ;  /* 0x000000332f2d7220 */ /* 0x040fe20000410000 */
[-C--:B------:R-:W-:Y:S01]  /*b1f0*/  FMUL.FTZ R56, R47, R48.reuse ;  /* 0x000000302f387220 */ /* 0x080fe20000410000 */
        /* <DEDUP_REMOVED lines=11> */
[----:B------:R-:W-:Y:S01]  /*b2b0*/  IMAD.MOV.U32 R44, RZ, RZ, R63 ;  /* 0x000000ffff2c7224 */ /* 0x000fe200078e003f */
[----:B------:R-:W-:Y:S02]  /*b2c0*/  F2FP.BF16.F32.PACK_AB R49, R72, R75 ;  /* 0x0000004b4831723e */ /* 0x000fe400000010ff */
[----:B------:R-:W-:Y:S02]  /*b2d0*/  F2FP.BF16.F32.PACK_AB R51, R168, R65 ;  /* 0x00000041a833723e */ /* 0x000fe400000010ff */
[----:B------:R-:W-:-:S02]  /*b2e0*/  F2FP.BF16.F32.PACK_AB R48, R62, R61 ;  /* 0x0000003d3e30723e */ /* 0x000fc400000010ff */
[----:B------:R-:W-:-:S07]  /*b2f0*/  F2FP.BF16.F32.PACK_AB R50, R71, R56 ;  /* 0x000000384732723e */ /* 0x000fce00000010ff */
.L_x_705:
[----:B------:R-:W-:Y:S05]  /*b300*/  BSYNC B1 ;  /* 0x0000000000017941 */ /* 0x000fea0003800000 */
.L_x_704:
[----:B------:R-:W-:Y:S01]  /*b310*/  ISETP.GE.AND P3, PT, R59, R150, PT ;  /* 0x000000963b00720c */ /* 0x000fe20003f66270 */
[----:B------:R-:W-:Y:S02]  /*b320*/  ULDC.64 UR4, c[0x0][0x208] ;  /* 0x0000820000047ab9 */ /* 0x000fe40000000a00 */
[----:B0-----:R3:W-:Y:S10]  /*b330*/  STG.E.128 desc[UR4][R54.64], R44 ;  /* 0x0000002c36007986 */ /* 0x0017f4000c101d04 */
[----:B------:R-:W-:Y:S05]  /*b340*/  @P3 BRA `(.L_x_670) ;  /* 0x0000000800783947 */ /* 0x000fea0003800000 */
[--C-:B---3--:R-:W-:Y:S01]  /*b350*/  SHF.R.S32.HI R44, RZ, 0x1f, R59.reuse ;  /* 0x0000001fff2c7819 */ /* 0x108fe2000001143b */
[----:B------:R-:W-:Y:S01]  /*b360*/  ULDC.64 UR4, c[0x0][0x208] ;  /* 0x0000820000047ab9 */ /* 0x000fe20000000a00 */
[----:B------:R-:W-:-:S04]  /*b370*/  IADD3 R59, P3, P4, R100, R136, R59 ;  /* 0x00000088643b7210 */ /* 0x000fc80007c7e03b */
[----:B------:R-:W-:Y:S02]  /*b380*/  IADD3.X R44, R14, R57, R44, P3, P4 ;  /* 0x000000390e2c7210 */ /* 0x000fe40001fe842c */
[----:B------:R-:W-:-:S04]  /*b390*/  LEA R52, P3, R59, R52, 0x1 ;  /* 0x000000343b347211 */ /* 0x000fc800078608ff */
[----:B------:R-:W-:-:S05]  /*b3a0*/  LEA.HI.X R53, R59, R53, R44, 0x1, P3 ;  /* 0x000000353b357211 */ /* 0x000fca00018f0c2c */
[----:B--2---:R4:W-:Y:S01]  /*b3b0*/  STG.E.128 desc[UR4][R52.64], R48 ;  /* 0x0000003034007986 */ /* 0x0049e2000c101d04 */
[----:B------:R-:W-:Y:S05]  /*b3c0*/  BRA `(.L_x_670) ;  /* 0x0000000800587947 */ /* 0x000fea0003800000 */
.L_x_613:
[----:B------:R-:W-:-:S13]  /*b3d0*/  ISETP.NE.AND P2, PT, R224, 0x3, PT ;  /* 0x00000003e000780c */ /* 0x000fda0003f45270 */
[----:B------:R-:W-:Y:S05]  /*b3e0*/  @!P2 BRA `(.L_x_706) ;  /* 0x000000000004a947 */ /* 0x000fea0003800000 */
[----:B------:R-:W-:Y:S01]  /*b3f0*/  BPT.TRAP 0x1 ;  /* 0x000000040000795c */ /* 0x000fe20000300000 */
.L_x_706:
[----:B------:R-:W-:Y:S01]  /*b400*/  IMAD R3, R23, 0x8, R2 ;  /* 0x0000000817037824 */ /* 0x000fe200078e0202 */
[----:B------:R-:W-:Y:S01]  /*b410*/  SHF.L.U32 R0, R223, 0x1f, RZ ;  /* 0x0000001fdf007819 */ /* 0x000fe200000006ff */
[----:B------:R-:W-:Y:S01]  /*b420*/  IMAD R4, R24, -0xb0, R25 ;  /* 0xffffff5018047824 */ /* 0x000fe200078e0219 */
[----:B------:R-:W-:Y:S01]  /*b430*/  BSSY B1, `(.L_x_707) ;  /* 0x0000006000017945 */ /* 0x000fe20003800000 */
[----:B------:R-:W-:Y:S01]  /*b440*/  SHF.R.S32.HI R45, RZ, 0x1f, R24 ;  /* 0x0000001fff2d7819 */ /* 0x000fe20000011418 */
[----:B------:R-:W1:Y:S01]  /*b450*/  SYNCS.PHASECHK.TRANS64.TRYWAIT P3, [R3+URZ+0x34890], R0 ;  /* 0x03489000030075a7 */ /* 0x000e62000806017f */
[----:B------:R-:W-:Y:S01]  /*b460*/  IMAD R44, R41, R24, RZ ;  /* 0x00000018292c7224 */ /* 0x000fe200078e02ff */
[----:B------:R-:W-:Y:S01]  /*b470*/  VIMNMX R4, R4, 0xb0, PT ;  /* 0x000000b004047848 */ /* 0x000fe20003fe0100 */
[----:B-1----:R-:W-:Y:S06]  /*b480*/  @!P3 BRA `(.L_x_708) ;  /* 0x000001c40040b947 */ /* 0x002fec0003800000 */
.L_x_979:
[----:B------:R-:W-:Y:S05]  /*b490*/  BSYNC B1 ;  /* 0x0000000000017941 */ /* 0x000fea0003800000 */
.L_x_707:
[----:B------:R-:W-:Y:S01]  /*b4a0*/  ISETP.GE.AND P3, PT, R22, R4, PT ;  /* 0x000000041600720c */ /* 0x000fe20003f66270 */
[----:B------:R-:W-:Y:S01]  /*b4b0*/  IMAD R45, R45, R156, R44 ;  /* 0x0000009c2d2d7224 */ /* 0x000fe200078e022c */
[----:B------:R-:W-:Y:S01]  /*b4c0*/  BSSY B1, `(.L_x_709) ;  /* 0x0000013000017945 */ /* 0x000fe20003800000 */
[----:B------:R-:W-:-:S05]  /*b4d0*/  IMAD.WIDE.U32 R52, R156, R24, RZ ;  /* 0x000000189c347225 */ /* 0x000fca00078e00ff */
[----:B------:R-:W-:-:S05]  /*b4e0*/  IADD3 R62, R45, R53, RZ ;  /* 0x000000352d3e7210 */ /* 0x000fca0007ffe0ff */
[----:B------:R-:W-:Y:S05]  /*b4f0*/  @P3 BRA `(.L_x_710) ;  /* 0x00000000003c3947 */ /* 0x000fea0003800000 */
[----:B------:R-:W2:Y:S01]  /*b500*/  @!P0 LDC.64 R54, c[0x0][0x2e8] ;  /* 0x0000ba00ff368b82 */ /* 0x000ea20000000a00 */
[----:B------:R-:W3:Y:S01]  /*b510*/  @!P0 LDS.128 R44, [R5+0x1e400] ;  /* 0x01e40000052c8984 */ /* 0x000ee20000000c00 */
[----:B------:R-:W-:Y:S01]  /*b520*/  @!P0 IADD3 R58, P3, R15, R52, RZ ;  /* 0x000000340f3a8210 */ /* 0x000fe20007f7e0ff */
[----:B------:R-:W-:Y:S02]  /*b530*/  ULDC.64 UR4, c[0x0][0x208] ;  /* 0x0000820000047ab9 */ /* 0x000fe40000000a00 */
[----:B0-----:R-:W0:Y:S02]  /*b540*/  @!P1 LDS.128 R48, [R5+0x23c00] ;  /* 0x023c000005309984 */ /* 0x001e240000000c00 */
[----:B------:R-:W-:Y:S01]  /*b550*/  @!P0 IMAD.X R59, R62, 0x1, R11, P3 ;  /* 0x000000013e3b8824 */ /* 0x000fe200018e060b */
[----:B------:R-:W4:Y:S01]  /*b560*/  @!P1 LDC.64 R56, c[0x0][0x2e8] ;  /* 0x0000ba00ff389b82 */ /* 0x000f220000000a00 */
[----:B--2---:R-:W-:-:S04]  /*b570*/  @!P0 LEA R54, P3, R58, R54, 0x1 ;  /* 0x000000363a368211 */ /* 0x004fc800078608ff */
[----:B------:R-:W-:Y:S02]  /*b580*/  @!P0 LEA.HI.X R55, R58, R55, R59, 0x1, P3 ;  /* 0x000000373a378211 */ /* 0x000fe400018f0c3b */
[----:B------:R-:W-:-:S05]  /*b590*/  @!P1 IADD3 R58, P3, R12, R52, RZ ;  /* 0x000000340c3a9210 */ /* 0x000fca0007f7e0ff */
[----:B------:R-:W-:Y:S01]  /*b5a0*/  @!P1 IMAD.X R59, R62, 0x1, R7, P3 ;  /* 0x000000013e3b9824 */ /* 0x000fe200018e0607 */
[----:B----4-:R-:W-:-:S04]  /*b5b0*/  @!P1 LEA R56, P3, R58, R56, 0x1 ;  /* 0x000000383a389211 */ /* 0x010fc800078608ff */
[----:B------:R-:W-:Y:S01]  /*b5c0*/  @!P1 LEA.HI.X R57, R58, R57, R59, 0x1, P3 ;  /* 0x000000393a399211 */ /* 0x000fe200018f0c3b */
[----:B---3--:R2:W-:Y:S04]  /*b5d0*/  @!P0 STG.E.128 desc[UR4][R54.64], R44 ;  /* 0x0000002c36008986 */ /* 0x0085e8000c101d04 */
[----:B0-----:R2:W-:Y:S04]  /*b5e0*/  @!P1 STG.E.128 desc[UR4][R56.64], R48 ;  /* 0x0000003038009986 */ /* 0x0015e8000c101d04 */
.L_x_710:
[----:B------:R-:W-:Y:S05]  /*b5f0*/  BSYNC B1 ;  /* 0x0000000000017941 */ /* 0x000fea0003800000 */
.L_x_709:
[----:B--2---:R-:W-:Y:S01]  /*b600*/  VIADD R44, R22, 0x20 ;  /* 0x00000020162c7836 */ /* 0x004fe20000000000 */
[----:B------:R-:W-:Y:S04]  /*b610*/  BSSY B1, `(.L_x_711) ;  /* 0x0000014000017945 */ /* 0x000fe80003800000 */
[----:B------:R-:W-:-:S13]  /*b620*/  ISETP.GE.AND P3, PT, R44, R4, PT ;  /* 0x000000042c00720c */ /* 0x000fda0003f66270 */
[----:B------:R-:W-:Y:S05]  /*b630*/  @P3 BRA `(.L_x_712) ;  /* 0x0000000000443947 */ /* 0x000fea0003800000 */
[----:B------:R-:W2:Y:S01]  /*b640*/  @!P0 LDC.64 R54, c[0x0][0x2e8] ;  /* 0x0000ba00ff368b82 */ /* 0x000ea20000000a00 */
[----:B------:R-:W3:Y:S01]  /*b650*/  @!P0 LDS.128 R44, [R5+0x1f400] ;  /* 0x01f40000052c8984 */ /* 0x000ee20000000c00 */
[----:B------:R-:W-:Y:S01]  /*b660*/  IADD3 R60, P3, R116, R52, RZ ;  /* 0x00000034743c7210 */ /* 0x000fe20007f7e0ff */
[----:B------:R-:W-:Y:S02]  /*b670*/  ULDC.64 UR4, c[0x0][0x208] ;  /* 0x0000820000047ab9 */ /* 0x000fe40000000a00 */
[----:B0-----:R-:W0:Y:S02]  /*b680*/  @!P1 LDS.128 R48, [R5+0x24c00] ;  /* 0x024c000005309984 */ /* 0x001e240000000c00 */
[----:B------:R-:W-:Y:S01]  /*b690*/  IMAD.X R64, R62, 0x1, R117, P3 ;  /* 0x000000013e407824 */ /* 0x000fe200018e0675 */
[----:B------:R-:W4:Y:S01]  /*b6a0*/  @!P1 LDC.64 R56, c[0x0][0x2e8] ;  /* 0x0000ba00ff389b82 */ /* 0x000f220000000a00 */
[----:B------:R-:W-:-:S05]  /*b6b0*/  @!P0 IADD3 R58, P3, R60, R15, RZ ;  /* 0x0000000f3c3a8210 */ /* 0x000fca0007f7e0ff */
[----:B------:R-:W-:Y:S01]  /*b6c0*/  @!P0 IMAD.X R59, R64, 0x1, R11, P3 ;  /* 0x00000001403b8824 */ /* 0x000fe200018e060b */
        /* <DEDUP_REMOVED lines=8> */
.L_x_712:
[----:B------:R-:W-:Y:S05]  /*b750*/  BSYNC B1 ;  /* 0x0000000000017941 */ /* 0x000fea0003800000 */
.L_x_711:
[----:B--2---:R-:W-:Y:S01]  /*b760*/  VIADD R44, R22, 0x40 ;  /* 0x00000040162c7836 */ /* 0x004fe20000000000 */
[----:B------:R-:W-:Y:S04]  /*b770*/  BSSY B1, `(.L_x_713) ;  /* 0x0000014000017945 */ /* 0x000fe80003800000 */
[----:B------:R-:W-:-:S13]  /*b780*/  ISETP.GE.AND P3, PT, R44, R4, PT ;  /* 0x000000042c00720c */ /* 0x000fda0003f66270 */
[----:B------:R-:W-:Y:S05]  /*b790*/  @P3 BRA `(.L_x_714) ;  /* 0x0000000000443947 */ /* 0x000fea0003800000 */
[----:B------:R-:W2:Y:S01]  /*b7a0*/  @!P0 LDC.64 R54, c[0x0][0x2e8] ;  /* 0x0000ba00ff368b82 */ /* 0x000ea20000000a00 */
[----:B------:R-:W3:Y:S01]  /*b7b0*/  @!P0 LDS.128 R44, [R5+0x20400] ;  /* 0x02040000052c8984 */ /* 0x000ee20000000c00 */
[----:B------:R-:W-:Y:S01]  /*b7c0*/  LEA R60, P3, R42, R52, 0x6 ;  /* 0x000000342a3c7211 */ /* 0x000fe200078630ff */
        /* <DEDUP_REMOVED lines=14> */
.L_x_714:
[----:B------:R-:W-:Y:S05]  /*b8b0*/  BSYNC B1 ;  /* 0x0000000000017941 */ /* 0x000fea0003800000 */
.L_x_713:
[----:B--2---:R-:W-:Y:S01]  /*b8c0*/  VIADD R44, R22, 0x60 ;  /* 0x00000060162c7836 */ /* 0x004fe20000000000 */
[----:B------:R-:W-:Y:S04]  /*b8d0*/  BSSY B1, `(.L_x_715) ;  /* 0x0000018000017945 */ /* 0x000fe80003800000 */
[----:B------:R-:W-:-:S13]  /*b8e0*/  ISETP.GE.AND P3, PT, R44, R4, PT ;  /* 0x000000042c00720c */ /* 0x000fda0003f66270 */
[----:B------:R-:W-:Y:S05]  /*b8f0*/  @P3 BRA `(.L_x_716) ;  /* 0x0000000000543947 */ /* 0x000fea0003800000 */
[----:B------:R-:W2:Y:S01]  /*b900*/  LDC.64 R58, c[0x0][0x300] ;  /* 0x0000c000ff3a7b82 */ /* 0x000ea20000000a00 */
[----:B------:R-:W3:Y:S01]  /*b910*/  @!P0 LDS.128 R44, [R5+0x21400] ;  /* 0x02140000052c8984 */ /* 0x000ee20000000c00 */
[----:B------:R-:W-:Y:S01]  /*b920*/  IMAD.MOV.U32 R60, RZ, RZ, R52 ;  /* 0x000000ffff3c7224 */ /* 0x000fe200078e0034 */
[----:B------:R-:W-:Y:S01]  /*b930*/  ULDC.64 UR4, c[0x0][0x208] ;  /* 0x0000820000047ab9 */ /* 0x000fe20000000a00 */
[----:B------:R-:W-:Y:S01]  /*b940*/  IMAD.MOV.U32 R61, RZ, RZ, R62 ;  /* 0x000000ffff3d7224 */ /* 0x000fe200078e003e */
[----:B0-----:R-:W0:Y:S03]  /*b950*/  @!P1 LDS.128 R48, [R5+0x26c00] ;  /* 0x026c000005309984 */ /* 0x001e260000000c00 */
[----:B------:R-:W4:Y:S08]  /*b960*/  @!P0 LDC.64 R54, c[0x0][0x2e8] ;  /* 0x0000ba00ff368b82 */ /* 0x000f300000000a00 */
[----:B------:R-:W5:Y:S01]  /*b970*/  @!P1 LDC.64 R56, c[0x0][0x2e8] ;  /* 0x0000ba00ff389b82 */ /* 0x000f620000000a00 */
[----:B--2---:R-:W-:-:S04]  /*b980*/  IMAD.WIDE.U32 R60, R58, 0x60, R60 ;  /* 0x000000603a3c7825 */ /* 0x004fc800078e003c */
[----:B------:R-:W-:Y:S01]  /*b990*/  IMAD R59, R59, 0x60, RZ ;  /* 0x000000603b3b7824 */ /* 0x000fe200078e02ff */
[----:B------:R-:W-:-:S03]  /*b9a0*/  @!P0 IADD3 R58, P3, R15, R60, RZ ;  /* 0x0000003c0f3a8210 */ /* 0x000fc60007f7e0ff */
[----:B------:R-:W-:-:S04]  /*b9b0*/  IMAD.IADD R64, R61, 0x1, R59 ;  /* 0x000000013d407824 */ /* 0x000fc800078e023b */
[----:B------:R-:W-:Y:S01]  /*b9c0*/  @!P0 IMAD.X R59, R64, 0x1, R11, P3 ;  /* 0x00000001403b8824 */ /* 0x000fe200018e060b */
[----:B----4-:R-:W-:-:S04]  /*b9d0*/  @!P0 LEA R54, P3, R58, R54, 0x1 ;  /* 0x000000363a368211 */ /* 0x010fc800078608ff */
[----:B------:R-:W-:Y:S02]  /*b9e0*/  @!P0 LEA.HI.X R55, R58, R55, R59, 0x1, P3 ;  /* 0x000000373a378211 */ /* 0x000fe400018f0c3b */
[----:B------:R-:W-:-:S03]  /*b9f0*/  @!P1 IADD3 R60, P3, R12, R60, RZ ;  /* 0x0000003c0c3c9210 */ /* 0x000fc60007f7e0ff */
[----:B---3--:R2:W-:Y:S02]  /*ba00*/  @!P0 STG.E.128 desc[UR4][R54.64], R44 ;  /* 0x0000002c36008986 */ /* 0x0085e4000c101d04 */
[----:B------:R-:W-:Y:S01]  /*ba10*/  @!P1 IMAD.X R58, R64, 0x1, R7, P3 ;  /* 0x00000001403a9824 */ /* 0x000fe200018e0607 */
[----:B-----5:R-:W-:-:S04]  /*ba20*/  @!P1 LEA R56, P3, R60, R56, 0x1 ;  /* 0x000000383c389211 */ /* 0x020fc800078608ff */
[----:B------:R-:W-:-:S05]  /*ba30*/  @!P1 LEA.HI.X R57, R60, R57, R58, 0x1, P3 ;  /* 0x000000393c399211 */ /* 0x000fca00018f0c3a */
[----:B0-----:R2:W-:Y:S04]  /*ba40*/  @!P1 STG.E.128 desc[UR4][R56.64], R48 ;  /* 0x0000003038009986 */ /* 0x0015e8000c101d04 */
.L_x_716:
[----:B------:R-:W-:Y:S05]  /*ba50*/  BSYNC B1 ;  /* 0x0000000000017941 */ /* 0x000fea0003800000 */
.L_x_715:
        /* <DEDUP_REMOVED lines=21> */
.L_x_718:
[----:B------:R-:W-:Y:S05]  /*bbb0*/  BSYNC B1 ;  /* 0x0000000000017941 */ /* 0x000fea0003800000 */
.L_x_717:
[----:B--2---:R-:W-:-:S05]  /*bbc0*/  VIADD R44, R22, 0xa0 ;  /* 0x000000a0162c7836 */ /* 0x004fca0000000000 */
[----:B------:R-:W-:-:S13]  /*bbd0*/  ISETP.GE.AND P3, PT, R44, R4, PT ;  /* 0x000000042c00720c */ /* 0x000fda0003f66270 */
[----:B------:R-:W-:Y:S05]  /*bbe0*/  @P3 BRA `(.L_x_670) ;  /* 0x0000000000503947 */ /* 0x000fea0003800000 */
[----:B------:R-:W2:Y:S01]  /*bbf0*/  LDC.64 R58, c[0x0][0x300] ;  /* 0x0000c000ff3a7b82 */ /* 0x000ea20000000a00 */
[----:B------:R-:W3:Y:S01]  /*bc00*/  @!P0 LDS.128 R44, [R5+0x23400] ;  /* 0x02340000052c8984 */ /* 0x000ee20000000c00 */
[----:B------:R-:W-:Y:S01]  /*bc10*/  IMAD.MOV.U32 R53, RZ, RZ, R62 ;  /* 0x000000ffff357224 */ /* 0x000fe200078e003e */
[----:B------:R-:W-:Y:S02]  /*bc20*/  ULDC.64 UR4, c[0x0][0x208] ;  /* 0x0000820000047ab9 */ /* 0x000fe40000000a00 */
[----:B0-----:R-:W0:Y:S03]  /*bc30*/  @!P1 LDS.128 R48, [R5+0x28c00] ;  /* 0x028c000005309984 */ /* 0x001e260000000c00 */
[----:B------:R-:W4:Y:S08]  /*bc40*/  @!P0 LDC.64 R54, c[0x0][0x2e8] ;  /* 0x0000ba00ff368b82 */ /* 0x000f300000000a00 */
[----:B------:R-:W5:Y:S01]  /*bc50*/  @!P1 LDC.64 R56, c[0x0][0x2e8] ;  /* 0x0000ba00ff389b82 */ /* 0x000f620000000a00 */
[----:B--2---:R-:W-:-:S04]  /*bc60*/  IMAD.WIDE.U32 R52, R58, 0xa0, R52 ;  /* 0x000000a03a347825 */ /* 0x004fc800078e0034 */
[----:B------:R-:W-:-:S04]  /*bc70*/  IMAD R59, R59, 0xa0, RZ ;  /* 0x000000a03b3b7824 */ /* 0x000fc800078e02ff */
[----:B------:R-:W-:Y:S01]  /*bc80*/  IMAD.IADD R60, R53, 0x1, R59 ;  /* 0x00000001353c7824 */ /* 0x000fe200078e023b */
[----:B------:R-:W-:-:S05]  /*bc90*/  @!P0 IADD3 R53, P3, R15, R52, RZ ;  /* 0x000000340f358210 */ /* 0x000fca0007f7e0ff */
        /* <DEDUP_REMOVED lines=9> */
.L_x_670:
[----:B------:R-:W-:Y:S05]  /*bd30*/  BSYNC B0 ;  /* 0x0000000000007941 */ /* 0x000fea0003800000 */
.L_x_612:
[----:B0-234-:R-:W0:Y:S01]  /*bd40*/  S2R R44, SR_TID.X ;  /* 0x00000000002c7919 */ /* 0x01de220000002100 */
[----:B------:R-:W-:Y:S01]  /*bd50*/  @!PT LDS RZ, [RZ] ;  /* 0x00000000fffff984 */ /* 0x000fe20000000800 */
[----:B------:R-:W-:Y:S01]  /*bd60*/  @!PT LDS RZ, [RZ] ;  /* 0x00000000fffff984 */ /* 0x000fe20000000800 */
[----:B------:R-:W-:Y:S01]  /*bd70*/  @!PT LDS RZ, [RZ] ;  /* 0x00000000fffff984 */ /* 0x000fe20000000800 */
[----:B------:R-:W-:Y:S01]  /*bd80*/  @!PT LDS RZ, [RZ] ;  /* 0x00000000fffff984 */ /* 0x000fe20000000800 */
[----:B------:R2:W-:Y:S06]  /*bd90*/  MEMBAR.ALL.CTA ;  /* 0x0000000000007992 */ /* 0x0005ec0000008000 */
[----:B--2---:R-:W2:Y:S01]  /*bda0*/  FENCE.VIEW.ASYNC.S ;  /* 0x00000000000073c6 */ /* 0x004ea20000000000 */
[----:B------:R-:W-:Y:S05]  /*bdb0*/  WARPSYNC.ALL ;  /* 0x0000000000007948 */ /* 0x000fea0003800000 */
[----:B------:R-:W-:Y:S01]  /*bdc0*/  BSSY B0, `(.L_x_719) ;  /* 0x0000009000007945 */ /* 0x000fe20003800000 */
[----:B0-----:R-:W-:Y:S01]  /*bdd0*/  LOP3.LUT R44, R44, 0x7f, RZ, 0xc0, !PT ;  /* 0x0000007f2c2c7812 */ /* 0x001fe200078ec0ff */
[----:B--2---:R0:W-:Y:S03]  /*bde0*/  BAR.SYNC.DEFER_BLOCKING R162, 0x80 ;  /* 0x000200a20000751d */ /* 0x0041e60000010000 */
[----:B------:R-:W-:-:S13]  /*bdf0*/  ISETP.NE.AND P3, PT, R44, RZ, PT ;  /* 0x000000ff2c00720c */ /* 0x000fda0003f65270 */
[----:B------:R-:W-:-:S05]  /*be00*/  @!P3 VIADD R44, R3, 0x348a0 ;  /* 0x000348a0032cb836 */ /* 0x000fca0000000000 */
[----:B------:R-:W-:-:S04]  /*be10*/  @!P3 PRMT R44, RZ, 0x654, R44 ;  /* 0x00000654ff2cb816 */ /* 0x000fc8000000002c */
[----:B------:R0:W-:Y:S01]  /*be20*/  @!P3 SYNCS.ARRIVE.TRANS64.RED.A1T0 RZ, [R44+URZ], RZ ;  /* 0x000000ff2cffb9a7 */ /* 0x0001e2000810043f */
[----:B------:R-:W-:Y:S05]  /*be30*/  @!P2 BRA `(.L_x_720) ;  /* 0x000000000004a947 */ /* 0x000fea0003800000 */
[----:B------:R-:W-:Y:S01]  /*be40*/  BPT.TRAP 0x1 ;  /* 0x000000040000795c */ /* 0x000fe20000300000 */
.L_x_720:
[----:B------:R-:W-:Y:S05]  /*be50*/  BSYNC B0 ;  /* 0x0000000000007941 */ /* 0x000fea0003800000 */
.L_x_719:
[----:B------:R-:W2:Y:S01]  /*be60*/  SYNCS.PHASECHK.TRANS64.TRYWAIT P2, [R3+URZ+0x348b0], R0 ;  /* 0x0348b000030075a7 */ /* 0x000ea2000804017f */
[----:B------:R-:W-:Y:S01]  /*be70*/  ULDC UR60, c[0x0][0x2f4] ;  /* 0x0000bd00003c7ab9 */ /* 0x000fe20000000800 */
[----:B------:R-:W-:Y:S01]  /*be80*/  ULDC.64 UR38, c[0x0][0x328] ;  /* 0x0000ca0000267ab9 */ /* 0x000fe20000000a00 */
[----:B------:R-:W-:Y:S01]  /*be90*/  ULDC.64 UR36, c[0x0][0x318] ;  /* 0x0000c60000247ab9 */ /* 0x000fe20000000a00 */
[----:B------:R-:W-:Y:S04]  /*bea0*/  BSSY B0, `(.L_x_721) ;  /* 0x0000002000007945 */ /* 0x000fe80003800000 */
[----:B--2---:R-:W-:Y:S05]  /*beb0*/  @!P2 BRA `(.L_x_722) ;  /* 0x000001b800c8a947 */ /* 0x004fea0003800000 */
.L_x_980:
[----:B------:R-:W-:Y:S05]  /*bec0*/  BSYNC B0 ;  /* 0x0000000000007941 */ /* 0x000fea0003800000 */
.L_x_721:
[----:B------:R-:W-:Y:S01]  /*bed0*/  ISETP.GE.AND P2, PT, R22, R4, PT ;  /* 0x000000041600720c */ /* 0x000fe20003f46270 */
[----:B------:R-:W-:Y:S01]  /*bee0*/  BSSY B0, `(.L_x_723) ;  /* 0x0000012000007945 */ /* 0x000fe20003800000 */
[----:B------:R-:W-:-:S11]  /*bef0*/  IMAD.WIDE R48, R24, 0xb0, R118 ;  /* 0x000000b018307825 */ /* 0x000fd600078e0276 */
[----:B------:R-:W-:Y:S05]  /*bf00*/  @P2 BRA `(.L_x_724) ;  /* 0x00000000003c2947 */ /* 0x000fea0003800000 */
[----:B------:R-:W-:Y:S01]  /*bf10*/  IMAD R47, R49, UR38, RZ ;  /* 0x00000026312f7c24 */ /* 0x000fe2000f8e02ff */
[----:B------:R-:W-:Y:S01]  /*bf20*/  ULDC.64 UR4, c[0x0][0x208] ;  /* 0x0000820000047ab9 */ /* 0x000fe20000000a00 */
[----:B0-----:R-:W-:Y:S02]  /*bf30*/  IMAD.MOV.U32 R44, RZ, RZ, R102 ;  /* 0x000000ffff2c7224 */ /* 0x001fe400078e0066 */
[----:B------:R-:W-:Y:S02]  /*bf40*/  IMAD.MOV.U32 R45, RZ, RZ, R6 ;  /* 0x000000ffff2d7224 */ /* 0x000fe400078e0006 */
[C---:B------:R-:W-:Y:S02]  /*bf50*/  IMAD R47, R48.reuse, UR39, R47 ;  /* 0x00000027302f7c24 */ /* 0x040fe4000f8e022f */
[----:B------:R-:W-:-:S04]  /*bf60*/  IMAD.WIDE.U32 R44, R48, UR38, R44 ;  /* 0x00000026302c7c25 */ /* 0x000fc8000f8e002c */
[----:B------:R-:W-:Y:S01]  /*bf70*/  IMAD.IADD R45, R45, 0x1, R47 ;  /* 0x000000012d2d7824 */ /* 0x000fe200078e022f */
[----:B------:R-:W-:-:S04]  /*bf80*/  LEA R50, P2, R44, UR36, 0x1 ;  /* 0x000000242c327c11 */ /* 0x000fc8000f8408ff */
[----:B------:R-:W-:Y:S02]  /*bf90*/  LEA.HI.X R51, R44, UR37, R45, 0x1, P2 ;  /* 0x000000252c337c11 */ /* 0x000fe400090f0c2d */
[----:B------:R-:W-:-:S13]  /*bfa0*/  ISETP.GE.AND P2, PT, R16, UR60, PT ;  /* 0x0000003c10007c0c */ /* 0x000fda000bf46270 */
[----:B------:R-:W0:Y:S04]  /*bfb0*/  @!P2 LDS.128 R44, [R5+0x400] ;  /* 0x00040000052ca984 */ /* 0x000e280000000c00 */
[----:B0-----:R-:W-:Y:S01]  /*bfc0*/  @!P2 STG.E.128 desc[UR4][R50.64], R44 ;  /* 0x0000002c3200a986 */ /* 0x001fe2000c101d04 */
[----:B------:R-:W-:-:S13]  /*bfd0*/  ISETP.GE.AND P2, PT, R221, UR60, PT ;  /* 0x0000003cdd007c0c */ /* 0x000fda000bf46270 */
[----:B------:R-:W0:Y:S04]  /*bfe0*/  @!P2 LDS.128 R44, [R5+0x5c00] ;  /* 0x005c0000052ca984 */ /* 0x000e280000000c00 */
[----:B0-----:R3:W-:Y:S02]  /*bff0*/  @!P2 STG.E.128 desc[UR4][R50.64+0x80], R44 ;  /* 0x0000802c3200a986 */ /* 0x0017e4000c101d04 */
.L_x_724:
[----:B------:R-:W-:Y:S05]  /*c000*/  BSYNC B0 ;  /* 0x0000000000007941 */ /* 0x000fea0003800000 */
.L_x_723:
[----:B-12---:R-:W-:Y:S01]  /*c010*/  VIADD R0, R22, 0x20 ;  /* 0x0000002016007836 */ /* 0x006fe20000000000 */
[----:B------:R-:W-:Y:S04]  /*c020*/  BSSY B0, `(.L_x_725) ;  /* 0x0000014000007945 */ /* 0x000fe80003800000 */
[----:B------:R-:W-:-:S13]  /*c030*/  ISETP.GE.AND P2, PT, R0, R4, PT ;  /* 0x000000040000720c */ /* 0x000fda0003f46270 */
[----:B------:R-:W-:Y:S05]  /*c040*/  @P2 BRA `(.L_x_726) ;  /* 0x0000000000442947 */ /* 0x000fea0003800000 */
[----:B---3--:R-:W-:Y:S01]  /*c050*/  IADD3 R47, P2, R48, 0x20, RZ ;  /* 0x00000020302f7810 */ /* 0x008fe20007f5e0ff */
[----:B0-----:R-:W-:Y:S01]  /*c060*/  IMAD.MOV.U32 R44, RZ, RZ, R102 ;  /* 0x000000ffff2c7224 */ /* 0x001fe200078e0066 */
[----:B------:R-:W-:Y:S01]  /*c070*/  ULDC.64 UR4, c[0x0][0x208] ;  /* 0x0000820000047ab9 */ /* 0x000fe20000000a00 */
[----:B------:R-:W-:Y:S02]  /*c080*/  IMAD.MOV.U32 R45, RZ, RZ, R6 ;  /* 0x000000ffff2d7224 */ /* 0x000fe400078e0006 */
[----:B------:R-:W-:Y:S02]  /*c090*/  IMAD.X R0, RZ, RZ, R49, P2 ;  /* 0x000000ffff007224 */ /* 0x000fe400010e0631 */
[----:B------:R-:W-:-:S04]  /*c0a0*/  IMAD.WIDE.U32 R44, R47, UR38, R44 ;  /* 0x000000262f2c7c25 */ /* 0x000fc8000f8e002c */
[----:B------:R-:W-:Y:S01]  /*c0b0*/  IMAD R0, R0, UR38, RZ ;  /* 0x0000002600007c24 */ /* 0x000fe2000f8e02ff */
[----:B------:R-:W-:-:S03]  /*c0c0*/  LEA R50, P2, R44, UR36, 0x1 ;  /* 0x000000242c327c11 */ /* 0x000fc6000f8408ff */
[----:B------:R-:W-:-:S04]  /*c0d0*/  IMAD R47, R47, UR39, R0 ;  /* 0x000000272f2f7c24 */ /* 0x000fc8000f8e0200 */
[----:B------:R-:W-:-:S05]  /*c0e0*/  IMAD.IADD R45, R45, 0x1, R47 ;  /* 0x000000012d2d7824 */ /* 0x000fca00078e022f */
[----:B------:R-:W-:Y:S02]  /*c0f0*/  LEA.HI.X R51, R44, UR37, R45, 0x1, P2 ;  /* 0x000000252c337c11 */ /* 0x000fe400090f0c2d */
[----:B------:R-:W-:-:S13]  /*c100*/  ISETP.GE.AND P2, PT, R16, UR60, PT ;  /* 0x0000003c10007c0c */ /* 0x000fda000bf46270 */
[----:B------:R-:W0:Y:S04]  /*c110*/  @!P2 LDS.128 R44, [R5+0x1400] ;  /* 0x00140000052ca984 */ /* 0x000e280000000c00 */
[----:B0-----:R-:W-:Y:S01]  /*c120*/  @!P2 STG.E.128 desc[UR4][R50.64], R44 ;  /* 0x0000002c3200a986 */ /* 0x001fe2000c101d04 */
[----:B------:R-:W-:-:S13]  /*c130*/  ISETP.GE.AND P2, PT, R221, UR60, PT ;  /* 0x0000003cdd007c0c */ /* 0x000fda000bf46270 */
[----:B------:R-:W0:Y:S04]  /*c140*/  @!P2 LDS.128 R44, [R5+0x6c00] ;  /* 0x006c0000052ca984 */ /* 0x000e280000000c00 */
[----:B0-----:R1:W-:Y:S02]  /*c150*/  @!P2 STG.E.128 desc[UR4][R50.64+0x80], R44 ;  /* 0x0000802c3200a986 */ /* 0x0013e4000c101d04 */
.L_x_726:
[----:B------:R-:W-:Y:S05]  /*c160*/  BSYNC B0 ;  /* 0x0000000000007941 */ /* 0x000fea0003800000 */
.L_x_725:
[----:B------:R-:W-:Y:S01]  /*c170*/  VIADD R0, R22, 0x40 ;  /* 0x0000004016007836 */ /* 0x000fe20000000000 */
[----:B------:R-:W-:Y:S04]  /*c180*/  BSSY B0, `(.L_x_727) ;  /* 0x0000014000007945 */ /* 0x000fe80003800000 */
[----:B------:R-:W-:-:S13]  /*c190*/  ISETP.GE.AND P2, PT, R0, R4, PT ;  /* 0x000000040000720c */ /* 0x000fda0003f46270 */
[----:B------:R-:W-:Y:S05]  /*c1a0*/  @P2 BRA `(.L_x_728) ;  /* 0x0000000000442947 */ /* 0x000fea0003800000 */
[----:B-1-3--:R-:W-:Y:S01]  /*c1b0*/  IADD3 R47, P2, R48, 0x40, RZ ;  /* 0x00000040302f7810 */ /* 0x00afe20007f5e0ff */
        /* <DEDUP_REMOVED lines=16> */
.L_x_728:
[----:B------:R-:W-:Y:S05]  /*c2c0*/  BSYNC B0 ;  /* 0x0000000000007941 */ /* 0x000fea0003800000 */
.L_x_727:
[----:B------:R-:W-:Y:S01]  /*c2d0*/  VIADD R0, R22, 0x60 ;  /* 0x0000006016007836 */ /* 0x000fe20000000000 */
[----:B------:R-:W-:Y:S04]  /*c2e0*/  BSSY B0, `(.L_x_729) ;  /* 0x0000014000007945 */ /* 0x000fe80003800000 */
[----:B------:R-:W-:-:S13]  /*c2f0*/  ISETP.GE.AND P2, PT, R0, R4, PT ;  /* 0x000000040000720c */ /* 0x000fda0003f46270 */
[----:B------:R-:W-:Y:S05]  /*c300*/  @P2 BRA `(.L_x_730) ;  /* 0x0000000000442947 */ /* 0x000fea0003800000 */
[----:B-123--:R-:W-:Y:S01]  /*c310*/  IADD3 R47, P2, R48, 0x60, RZ ;  /* 0x00000060302f7810 */ /* 0x00efe20007f5e0ff */
        /* <DEDUP_REMOVED lines=16> */
.L_x_730:
[----:B------:R-:W-:Y:S05]  /*c420*/  BSYNC B0 ;  /* 0x0000000000007941 */ /* 0x000fea0003800000 */
.L_x_729:
[----:B------:R-:W-:Y:S01]  /*c430*/  IADD3 R0, R22, 0x80, RZ ;  /* 0x0000008016007810 */ /* 0x000fe20007ffe0ff */
[----:B------:R-:W-:Y:S03]  /*c440*/  BSSY B0, `(.L_x_731) ;  /* 0x0000014000007945 */ /* 0x000fe60003800000 */
[----:B------:R-:W-:-:S13]  /*c450*/  ISETP.GE.AND P2, PT, R0, R4, PT ;  /* 0x000000040000720c */ /* 0x000fda0003f46270 */
[----:B------:R-:W-:Y:S05]  /*c460*/  @P2 BRA `(.L_x_732) ;  /* 0x0000000000442947 */ /* 0x000fea0003800000 */
[----:B-1234-:R-:W-:Y:S01]  /*c470*/  IADD3 R47, P2, R48, 0x80, RZ ;  /* 0x00000080302f7810 */ /* 0x01efe20007f5e0ff */
        /* <DEDUP_REMOVED lines=16> */
.L_x_732:
[----:B------:R-:W-:Y:S05]  /*c580*/  BSYNC B0 ;  /* 0x0000000000007941 */ /* 0x000fea0003800000 */
.L_x_731:
[----:B------:R-:W-:Y:S01]  /*c590*/  VIADD R0, R22, 0xa0 ;  /* 0x000000a016007836 */ /* 0x000fe20000000000 */
[----:B------:R-:W-:Y:S04]  /*c5a0*/  BSSY B0, `(.L_x_733) ;  /* 0x0000014000007945 */ /* 0x000fe80003800000 */
[----:B------:R-:W-:-:S13]  /*c5b0*/  ISETP.GE.AND P2, PT, R0, R4, PT ;  /* 0x000000040000720c */ /* 0x000fda0003f46270 */
[----:B------:R-:W-:Y:S05]  /*c5c0*/  @P2 BRA `(.L_x_734) ;  /* 0x0000000000442947 */ /* 0x000fea0003800000 */
[----:B01234-:R-:W-:Y:S01]  /*c5d0*/  IADD3 R47, P2, R48, 0xa0, RZ ;  /* 0x000000a0302f7810 */ /* 0x01ffe20007f5e0ff */
[----:B------:R-:W-:Y:S01]  /*c5e0*/  IMAD.MOV.U32 R44, RZ, RZ, R102 ;  /* 0x000000ffff2c7224 */ /* 0x000fe200078e0066 */
[----:B------:R-:W-:Y:S01]  /*c5f0*/  ULDC.64 UR4, c[0x0][0x208] ;  /* 0x0000820000047ab9 */ /* 0x000fe20000000a00 */
[----:B------:R-:W-:Y:S02]  /*c600*/  IMAD.MOV.U32 R45, RZ, RZ, R6 ;  /* 0x000000ffff2d7224 */ /* 0x000fe400078e0006 */
[----:B------:R-:W-:Y:S02]  /*c610*/  IMAD.X R48, RZ, RZ, R49, P2 ;  /* 0x000000ffff307224 */ /* 0x000fe400010e0631 */
[----:B------:R-:W-:-:S04]  /*c620*/  IMAD.WIDE.U32 R44, R47, UR38, R44 ;  /* 0x000000262f2c7c25 */ /* 0x000fc8000f8e002c */
[----:B------:R-:W-:-:S04]  /*c630*/  IMAD R48, R48, UR38, RZ ;  /* 0x0000002630307c24 */ /* 0x000fc8000f8e02ff */
[----:B------:R-:W-:Y:S01]  /*c640*/  IMAD R47, R47, UR39, R48 ;  /* 0x000000272f2f7c24 */ /* 0x000fe2000f8e0230 */
[----:B------:R-:W-:-:S03]  /*c650*/  LEA R48, P2, R44, UR36, 0x1 ;  /* 0x000000242c307c11 */ /* 0x000fc6000f8408ff */
        /* <DEDUP_REMOVED lines=8> */
.L_x_734:
[----:B------:R-:W-:Y:S05]  /*c6e0*/  BSYNC B0 ;  /* 0x0000000000007941 */ /* 0x000fea0003800000 */
.L_x_733:
[----:B------:R-:W5:Y:S01]  /*c6f0*/  LDL R0, [R1+0x4] ;  /* 0x0000040001007983 */ /* 0x000f620000100800 */
[----:B------:R-:W-:Y:S02]  /*c700*/  VIADD R23, R23, 0x1 ;  /* 0x0000000117177836 */ /* 0x000fe40000000000 */
[----:B------:R-:W-:Y:S01]  /*c710*/  @!P3 VIADD R3, R3, 0x348c0 ;  /* 0x000348c00303b836 */ /* 0x000fe20000000000 */
[----:B------:R-:W-:Y:S01]  /*c720*/  @!PT LDS RZ, [RZ] ;  /* 0x00000000fffff984 */ /* 0x000fe20000000800 */
[----:B------:R-:W-:Y:S01]  /*c730*/  @!PT LDS RZ, [RZ] ;  /* 0x00000000fffff984 */ /* 0x000fe20000000800 */
[----:B------:R-:W-:Y:S01]  /*c740*/  @!PT LDS RZ, [RZ] ;  /* 0x00000000fffff984 */ /* 0x000fe20000000800 */
[----:B------:R-:W-:Y:S01]  /*c750*/  @!PT LDS RZ, [RZ] ;  /* 0x00000000fffff984 */ /* 0x000fe20000000800 */
[----:B------:R1:W-:Y:S06]  /*c760*/  MEMBAR.ALL.CTA ;  /* 0x0000000000007992 */ /* 0x0003ec0000008000 */
[----:B-1----:R-:W1:Y:S02]  /*c770*/  FENCE.VIEW.ASYNC.S ;  /* 0x00000000000073c6 */ /* 0x002e640000000000 */
[----:B-1----:R1:W-:Y:S01]  /*c780*/  BAR.SYNC.DEFER_BLOCKING R162, 0x80 ;  /* 0x000200a20000751d */ /* 0x0023e20000010000 */
[----:B------:R-:W-:-:S02]  /*c790*/  ISETP.NE.AND P2, PT, R23, 0x2, PT ;  /* 0x000000021700780c */ /* 0x000fc40003f45270 */
[----:B------:R-:W-:Y:S02]  /*c7a0*/  @!P3 PRMT R3, RZ, 0x654, R3 ;  /* 0x00000654ff03b816 */ /* 0x000fe40000000003 */
[----:B------:R-:W-:Y:S02]  /*c7b0*/  SEL R23, R23, RZ, P2 ;  /* 0x000000ff17177207 */ /* 0x000fe40001000000 */
[----:B------:R1:W-:Y:S01]  /*c7c0*/  @!P3 SYNCS.ARRIVE.TRANS64.RED.A1T0 RZ, [R3+URZ], RZ ;  /* 0x000000ff03ffb9a7 */ /* 0x0003e2000810043f */
[----:B-----5:R-:W-:Y:S02]  /*c7d0*/  LOP3.LUT P4, RZ, R0, 0x10, RZ, 0xc0, !PT ;  /* 0x0000001000ff7812 */ /* 0x020fe4000788c0ff */
[----:B------:R-:W-:-:S04]  /*c7e0*/  SEL R0, RZ, 0x1, P2 ;  /* 0x00000001ff007807 */ /* 0x000fc80001000000 */
[----:B------:R-:W-:-:S07]  /*c7f0*/  LOP3.LUT R223, R223, R0, RZ, 0x3c, !PT ;  /* 0x00000000dfdf7212 */ /* 0x000fce00078e3cff */
[----:B-1----:R-:W-:Y:S05]  /*c800*/  @P4 BRA `(.L_x_735) ;  /* 0xffffff6000904947 */ /* 0x002fea000383ffff */
[----:B------:R-:W1:Y:S01]  /*c810*/  S2R R4, SR_TID.X ;  /* 0x0000000000047919 */ /* 0x000e620000002100 */
[----:B------:R-:W-:Y:S02]  /*c820*/  PLOP3.LUT P0, PT, PT, PT, PT, 0x8, 0x0 ;  /* 0x000000000000781c */ /* 0x000fe40003f0e170 */
[----:B-1----:R-:W-:-:S04]  /*c830*/  SHF.R.U32.HI R4, RZ, 0x7, R4 ;  /* 0x00000007ff047819 */ /* 0x002fc80000011604 */
[----:B------:R-:W-:-:S13]  /*c840*/  ISETP.NE.AND P4, PT, R4, 0x1, PT ;  /* 0x000000010400780c */ /* 0x000fda0003f85270 */
[----:B------:R-:W-:Y:S06]  /*c850*/  @!P4 BAR.ARV 0x9, 0x100 ;  /* 0x024400000000cb1d */ /* 0x000fec0000002000 */
.L_x_607:
[----:B------:R-:W-:Y:S01]  /*c860*/  ISETP.GE.AND P2, PT, R161, 0x1, PT ;  /* 0x00000001a100780c */ /* 0x000fe20003f46270 */
[----:B------:R-:W-:Y:S01]  /*c870*/  IMAD.MOV.U32 R3, RZ, RZ, RZ ;  /* 0x000000ffff037224 */ /* 0x000fe200078e00ff */
[----:B------:R-:W-:Y:S01]  /*c880*/  PLOP3.LUT P1, PT, PT, PT, PT, 0x80, 0x0 ;  /* 0x000000000000781c */ /* 0x000fe20003f2f070 */
[----:B------:R-:W-:Y:S01]  /*c890*/  IMAD.MOV.U32 R0, RZ, RZ, RZ ;  /* 0x000000ffff007224 */ /* 0x000fe200078e00ff */
[----:B------:R-:W-:Y:S01]  /*c8a0*/  CS2R R42, SRZ ;  /* 0x00000000002a7805 */ /* 0x000fe2000001ff00 */
[----:B------:R-:W-:Y:S01]  /*c8b0*/  IMAD.MOV.U32 R87, RZ, RZ, RZ ;  /* 0x000000ffff577224 */ /* 0x000fe200078e00ff */
[----:B------:R-:W-:Y:S01]  /*c8c0*/  CS2R R36, SRZ ;  /* 0x0000000000247805 */ /* 0x000fe2000001ff00 */
[----:B------:R-:W-:Y:S01]  /*c8d0*/  IMAD.MOV.U32 R39, RZ, RZ, RZ ;  /* 0x000000ffff277224 */ /* 0x000fe200078e00ff */
[----:B0-234-:R-:W-:Y:S02]  /*c8e0*/  CS2R R46, SRZ ;  /* 0x00000000002e7805 */ /* 0x01dfe4000001ff00 */
        /* <DEDUP_REMOVED lines=8> */
[----:B------:R-:W-:Y:S01]  /*c970*/  CS2R R56, SRZ ;  /* 0x0000000000387805 */ /* 0x000fe2000001ff00 */
[----:B------:R-:W-:Y:S01]  /*c980*/  IMAD.MOV.U32 R45, RZ, RZ, RZ ;  /* 0x000000ffff2d7224 */ /* 0x000fe200078e00ff */
        /* <DEDUP_REMOVED lines=15> */
[----:B------:R-:W-:Y:S01]  /*ca80*/  CS2R R94, SRZ ;  /* 0x00000000005e7805 */ /* 0x000fe2000001ff00 */
[----:B------:R-:W-:Y:S02]  /*ca90*/  IMAD.MOV.U32 R106, RZ, RZ, RZ ;  /* 0x000000ffff6a7224 */ /* 0x000fe400078e00ff */
[----:B------:R-:W-:-:S02]  /*caa0*/  IMAD.MOV.U32 R103, RZ, RZ, RZ ;  /* 0x000000ffff677224 */ /* 0x000fc400078e00ff */
[----:B------:R-:W-:Y:S02]  /*cab0*/  IMAD.MOV.U32 R10, RZ, RZ, RZ ;  /* 0x000000ffff0a7224 */ /* 0x000fe400078e00ff */
[----:B------:R-:W-:Y:S01]  /*cac0*/  IMAD.MOV.U32 R108, RZ, RZ, RZ ;  /* 0x000000ffff6c7224 */ /* 0x000fe200078e00ff */
[----:B------:R-:W-:Y:S06]  /*cad0*/  @P0 BRA `(.L_x_736) ;  /* 0x00000000000c0947 */ /* 0x000fec0003800000 */
[----:B------:R-:W0:Y:S01]  /*cae0*/  FENCE.VIEW.ASYNC.G ;  /* 0x00000000000073c6 */ /* 0x000e220000000100 */
[----:B------:R-:W-:Y:S05]  /*caf0*/  WARPSYNC.ALL ;  /* 0x0000000000007948 */ /* 0x000fea0003800000 */
[----:B0-----:R-:W-:Y:S06]  /*cb00*/  BAR.ARV 0xc, 0x180 ;  /* 0x0306000000007b1d */ /* 0x001fec0000002000 */
.L_x_736:
[----:B------:R-:W-:Y:S02]  /*cb10*/  IMAD.MOV.U32 R102, RZ, RZ, RZ ;  /* 0x000000ffff667224 */ /* 0x000fe400078e00ff */
[----:B------:R-:W-:Y:S01]  /*cb20*/  IMAD.MOV.U32 R11, RZ, RZ, RZ ;  /* 0x000000ffff0b7224 */ /* 0x000fe200078e00ff */
[----:B------:R-:W-:Y:S06]  /*cb30*/  @!P2 BRA `(.L_x_737) ;  /* 0x000001180044a947 */ /* 0x000fec0003800000 */
[----:B------:R-:W-:-:S03]  /*cb40*/  UMOV UR4, 0xffffffff ;  /* 0xffffffff00047882 */ /* 0x000fc60000000000 */
[----:B------:R-:W-:Y:S05]  /*cb50*/  BRA.DIV UR4, `(.L_x_738) ;  /* 0x000001ae04b47947 */ /* 0x000fea000b800000 */
[----:B------:R-:W0:Y:S02]  /*cb60*/  S2R R3, SR_TID.X ;  /* 0x0000000000037919 */ /* 0x000e240000002100 */
[----:B0-----:R-:W-:-:S05]  /*cb70*/  VIADD R3, R3, 0xffffff80 ;  /* 0xffffff8003037836 */ /* 0x001fca0000000000 */
[----:B------:R-:W-:-:S04]  /*cb80*/  SHF.R.S32.HI R0, RZ, 0x1f, R3 ;  /* 0x0000001fff007819 */ /* 0x000fc80000011403 */
[----:B------:R-:W-:-:S04]  /*cb90*/  LEA.HI R0, R0, R3, RZ, 0x7 ;  /* 0x0000000300007211 */ /* 0x000fc800078f38ff */
[----:B------:R-:W-:-:S06]  /*cba0*/  SHF.R.S32.HI R0, RZ, 0x7, R0 ;  /* 0x00000007ff007819 */ /* 0x000fcc0000011400 */
[----:B------:R-:W0:Y:S04]  /*cbb0*/  SHFL.IDX PT, R0, R0, RZ, 0x1f ;  /* 0x00001fff00007589 */ /* 0x000e2800000e0000 */
[----:B0-----:R0:W-:Y:S02]  /*cbc0*/  STL [R1+0x18], R0 ;  /* 0x0000180001007387 */ /* 0x0011e40000100800 */
.L_x_983:
[----:B------:R-:W0:Y:S04]  /*cbd0*/  LDL R4, [R1+0x18] ;  /* 0x0000180001047983 */ /* 0x000e280000100800 */
[----:B------:R-:W2:Y:S01]  /*cbe0*/  LDL R3, [R1+0x6c] ;  /* 0x00006c0001037983 */ /* 0x000ea20000100800 */
[----:B0-----:R-:W-:-:S04]  /*cbf0*/  LEA.HI R0, R4, R4, RZ, 0x1 ;  /* 0x0000000404007211 */ /* 0x001fc800078f08ff */
[----:B------:R-:W-:Y:S02]  /*cc00*/  LOP3.LUT R0, R0, 0x1e, RZ, 0xc0, !PT ;  /* 0x0000001e00007812 */ /* 0x000fe400078ec0ff */
[----:B--2---:R-:W-:-:S03]  /*cc10*/  LOP3.LUT P0, RZ, R3, 0x9f, RZ, 0xc0, !PT ;  /* 0x0000009f03ff7812 */ /* 0x004fc6000780c0ff */
[----:B------:R-:W-:-:S04]  /*cc20*/  IMAD.IADD R0, R4, 0x1, -R0 ;  /* 0x0000000104007824 */ /* 0x000fc800078e0a00 */
[----:B------:R-:W-:-:S05]  /*cc30*/  IMAD R0, R0, 0x2000, R3 ;  /* 0x0000200000007824 */ /* 0x000fca00078e0203 */
[----:B------:R-:W-:-:S04]  /*cc40*/  SHF.R.U32.HI R0, RZ, 0x4, R0 ;  /* 0x00000004ff007819 */ /* 0x000fc80000011600 */
[----:B------:R-:W-:Y:S01]  /*cc50*/  LOP3.LUT R28, R0, 0x3fff, RZ, 0xc0, !PT ;  /* 0x00003fff001c7812 */ /* 0x000fe200078ec0ff */
[----:B------:R-:W-:Y:S06]  /*cc60*/  @!P0 BRA `(.L_x_739) ;  /* 0x0000000000408947 */ /* 0x000fec0003800000 */
[----:B------:R-:W-:Y:S01]  /*cc70*/  MOV R0, 0x0 ;  /* 0x0000000000007802 */ /* 0x000fe20000000f00 */
[----:B------:R-:W-:Y:S01]  /*cc80*/  ULDC.64 UR4, c[0x4][0xa0] ;  /* 0x0100280000047ab9 */ /* 0x000fe20000000a00 */
[----:B------:R-:W-:Y:S01]  /*cc90*/  ULDC.64 UR6, c[0x4][0xa8] ;  /* 0x01002a0000067ab9 */ /* 0x000fe20000000a00 */
[----:B------:R-:W-:Y:S01]  /*cca0*/  IMAD.U32 R4, RZ, RZ, UR4 ;  /* 0x00000004ff047e24 */ /* 0x000fe2000f8e00ff */
[----:B-1----:R0:W1:Y:S01]  /*ccb0*/  LDC.64 R14, c[0x4][R0] ;  /* 0x01000000000e7b82 */ /* 0x0020620000000a00 */
        /* <DEDUP_REMOVED lines=11> */
.L_x_739:
[----:B------:R-:W-:Y:S02]  /*cd70*/  ULDC UR4, c[0x0][0x3f4] ;  /* 0x0000fd0000047ab9 */ /* 0x000fe40000000800 */
[----:B------:R-:W-:-:S13]  /*cd80*/  ISETP.LT.AND P0, PT, RZ, UR4, PT ;  /* 0x00000004ff007c0c */ /* 0x000fda000bf01270 */
[----:B------:R-:W-:Y:S05]  /*cd90*/  @P0 BRA `(.L_x_740) ;  /* 0x0000000000400947 */ /* 0x000fea0003800000 */
[----:B------:R-:W2:Y:S02]  /*cda0*/  LDL R20, [R1+0x64] ;  /* 0x0000640001147983 */ /* 0x000ea40000100800 */
[----:B--2---:R-:W-:-:S04]  /*cdb0*/  LEA.HI R0, R20, R20, RZ, 0x1 ;  /* 0x0000001414007211 */ /* 0x004fc800078f08ff */
[----:B------:R-:W-:-:S05]  /*cdc0*/  LOP3.LUT R0, R0, 0xfffffffe, RZ, 0xc0, !PT ;  /* 0xfffffffe00007812 */ /* 0x000fca00078ec0ff */
[----:B------:R-:W-:-:S05]  /*cdd0*/  IMAD.IADD R0, R20, 0x1, -R0 ;  /* 0x0000000114007824 */ /* 0x000fca00078e0a00 */
[----:B------:R-:W-:-:S04]  /*cde0*/  SHF.L.U32 R3, R0, 0x1f, RZ ;  /* 0x0000001f00037819 */ /* 0x000fc800000006ff */
[----:B------:R0:W2:Y:S03]  /*cdf0*/  SYNCS.PHASECHK.TRANS64.TRYWAIT P0, [R2+URZ+0x34800], R3 ;  /* 0x03480003020075a7 */ /* 0x0000a6000800017f */
[----:B--2---:R-:W-:Y:S05]  /*ce00*/  @!P0 NANOSLEEP.SYNCS 0x989680 ;  /* 0x009896800000895d */ /* 0x004fea0003900000 */
[----:B------:R-:W2:Y:S01]  /*ce10*/  @!P0 SYNCS.PHASECHK.TRANS64 P0, [R2+URZ+0x34800], R3 ;  /* 0x03480003020085a7 */ /* 0x000ea2000800007f */
[----:B------:R-:W-:Y:S04]  /*ce20*/  BSSY B0, `(.L_x_741) ;  /* 0x0000006000007945 */ /* 0x000fe80003800000 */
[----:B--2---:R-:W-:Y:S05]  /*ce30*/  @P0 BRA `(.L_x_742) ;  /* 0x0000000000100947 */ /* 0x004fea0003800000 */
.L_x_743:
[----:B--2---:R2:W3:Y:S02]  /*ce40*/  SYNCS.PHASECHK.TRANS64.TRYWAIT P0, [R2+URZ+0x34800], R3 ;  /* 0x03480003020075a7 */ /* 0x0044e4000800017f */
[----:B---3--:R-:W-:Y:S05]  /*ce50*/  @!P0 NANOSLEEP.SYNCS 0x989680 ;  /* 0x009896800000895d */ /* 0x008fea0003900000 */
[----:B------:R-:W3:Y:S02]  /*ce60*/  @!P0 SYNCS.PHASECHK.TRANS64 P0, [R2+URZ+0x34800], R3 ;  /* 0x03480003020085a7 */ /* 0x000ee4000800007f */
[----:B---3--:R-:W-:Y:S05]  /*ce70*/  @!P0 BRA `(.L_x_743) ;  /* 0xfffffffc00f08947 */ /* 0x008fea000383ffff */
.L_x_742:
[----:B------:R-:W-:Y:S05]  /*ce80*/  BSYNC B0 ;  /* 0x0000000000007941 */ /* 0x000fea0003800000 */
.L_x_741:
[----:B------:R-:W-:Y:S05]  /*ce90*/  BRA `(.L_x_744) ;  /* 0x0000003c00207947 */ /* 0x000fea0003800000 */
.L_x_740:
[----:B------:R-:W2:Y:S01]  /*cea0*/  LDL R29, [R1+0x6c] ;  /* 0x00006c00011d7983 */ /* 0x000ea20000100800 */
[----:B-----5:R-:W-:Y:S01]  /*ceb0*/  SHF.R.S32.HI R0, RZ, 0x1f, R148 ;  /* 0x0000001fff007819 */ /* 0x020fe20000011494 */
[----:B------:R-:W-:Y:S01]  /*cec0*/  ULDC.64 UR4, c[0x0][0x3f8] ;  /* 0x0000fe0000047ab9 */ /* 0x000fe20000000a00 */
[----:B------:R-:W-:Y:S01]  /*ced0*/  ULDC.64 UR6, c[0x0][0x408] ;  /* 0x0001020000067ab9 */ /* 0x000fe20000000a00 */
[----:B------:R-:W-:-:S04]  /*cee0*/  IMAD.WIDE.U32 R4, R148, UR4, RZ ;  /* 0x0000000494047c25 */ /* 0x000fc8000f8e00ff */
[C---:B------:R-:W-:Y:S02]  /*cef0*/  IMAD R3, R0.reuse, UR4, RZ ;  /* 0x0000000400037c24 */ /* 0x040fe4000f8e02ff */
[----:B------:R-:W-:Y:S02]  /*cf00*/  IMAD R7, R0, UR6, RZ ;  /* 0x0000000600077c24 */ /* 0x000fe4000f8e02ff */
[C---:B------:R-:W-:Y:S01]  /*cf10*/  IMAD R3, R148.reuse, UR5, R3 ;  /* 0x0000000594037c24 */ /* 0x040fe2000f8e0203 */
[----:B------:R-:W-:Y:S01]  /*cf20*/  ULDC.64 UR4, c[0x0][0x3e8] ;  /* 0x0000fa0000047ab9 */ /* 0x000fe20000000a00 */
[----:B------:R-:W-:Y:S01]  /*cf30*/  IMAD R7, R148, UR7, R7 ;  /* 0x0000000794077c24 */ /* 0x000fe2000f8e0207 */
[----:B------:R-:W-:Y:S01]  /*cf40*/  LEA R24, P1, R4, UR4, 0x1 ;  /* 0x0000000404187c11 */ /* 0x000fe2000f8208ff */
[----:B------:R-:W-:Y:S01]  /*cf50*/  IMAD.WIDE.U32 R148, R148, UR6, RZ ;  /* 0x0000000694947c25 */ /* 0x000fe2000f8e00ff */
[----:B------:R-:W-:-:S03]  /*cf60*/  ULDC.64 UR6, c[0x0][0x400] ;  /* 0x0001000000067ab9 */ /* 0x000fc60000000a00 */
[----:B------:R-:W-:Y:S01]  /*cf70*/  IMAD.IADD R25, R3, 0x1, R5 ;  /* 0x0000000103197824 */ /* 0x000fe200078e0205 */
[----:B------:R-:W-:Y:S01]  /*cf80*/  LEA R26, P2, R148, UR6, 0x1 ;  /* 0x00000006941a7c11 */ /* 0x000fe2000f8408ff */
[----:B------:R-:W-:-:S03]  /*cf90*/  IMAD.IADD R27, R7, 0x1, R149 ;  /* 0x00000001071b7824 */ /* 0x000fc600078e0295 */
[----:B------:R-:W-:Y:S02]  /*cfa0*/  LEA.HI.X R25, R4, UR5, R25, 0x1, P1 ;  /* 0x0000000504197c11 */ /* 0x000fe400088f0c19 */
[----:B------:R-:W-:Y:S02]  /*cfb0*/  LEA.HI.X R27, R148, UR7, R27, 0x1, P2 ;  /* 0x00000007941b7c11 */ /* 0x000fe400090f0c1b */
[----:B--2---:R-:W-:-:S13]  /*cfc0*/  LOP3.LUT P0, RZ, R29, 0x3ff, RZ, 0xc0, !PT ;  /* 0x000003ff1dff7812 */ /* 0x004fda000780c0ff */
[----:B------:R-:W-:Y:S05]  /*cfd0*/  @!P0 BRA `(.L_x_745) ;  /* 0x0000000000408947 */ /* 0x000fea0003800000 */
[----:B------:R-:W-:Y:S01]  /*cfe0*/  MOV R0, 0x0 ;  /* 0x0000000000007802 */ /* 0x000fe20000000f00 */
[----:B------:R-:W-:Y:S01]  /*cff0*/  ULDC.64 UR4, c[0x4][0xa0] ;  /* 0x0100280000047ab9 */ /* 0x000fe20000000a00 */
[----:B------:R-:W-:Y:S01]  /*d000*/  ULDC.64 UR6, c[0x4][0xa8] ;  /* 0x01002a0000067ab9 */ /* 0x000fe20000000a00 */
[----:B------:R-:W-:Y:S01]  /*d010*/  IMAD.U32 R4, RZ, RZ, UR4 ;  /* 0x00000004ff047e24 */ /* 0x000fe2000f8e00ff */
[----:B-1----:R0:W1:Y:S01]  /*d020*/  LDC.64 R14, c[0x4][R0] ;  /* 0x01000000000e7b82 */ /* 0x0020620000000a00 */
        /* <DEDUP_REMOVED lines=11> */
.L_x_745:
[----:B------:R-:W2:Y:S01]  /*d0e0*/  LDL R20, [R1+0x34] ;  /* 0x0000340001147983 */ /* 0x000ea20000100800 */
[----:B------:R-:W-:Y:S01]  /*d0f0*/  ULDC.U8 UR4, c[0x0][0x410] ;  /* 0x0001040000047ab9 */ /* 0x000fe20000000000 */
[----:B------:R-:W-:Y:S01]  /*d100*/  BSSY B0, `(.L_x_746) ;  /* 0x0000399000007945 */ /* 0x000fe20003800000 */
[----:B------:R-:W-:Y:S01]  /*d110*/  ISETP.NE.AND P0, PT, RZ, UR4, PT ;  /* 0x00000004ff007c0c */ /* 0x000fe2000bf05270 */
[----:B------:R-:W-:Y:S02]  /*d120*/  IMAD R5, R125, 0x80, R22 ;  /* 0x000000807d057824 */ /* 0x000fe400078e0216 */
[----:B--2---:R-:W-:-:S10]  /*d130*/  IMAD R21, R20, 0x2, R29 ;  /* 0x0000000214157824 */ /* 0x004fd400078e021d */
[----:B------:R-:W-:Y:S05]  /*d140*/  @!P0 BRA `(.L_x_747) ;  /* 0x0000001800ac8947 */ /* 0x000fea0003800000 */
[----:B------:R-:W-:-:S03]  /*d150*/  UMOV UR4, 0xffffffff ;  /* 0xffffffff00047882 */ /* 0x000fc60000000000 */
[----:B------:R-:W-:Y:S05]  /*d160*/  BRA.DIV UR4, `(.L_x_748) ;  /* 0x000001aa04707947 */ /* 0x000fea000b800000 */
[----:B------:R0:W2:Y:S04]  /*d170*/  SHFL.IDX PT, R0, R25, RZ, 0x181f ;  /* 0x00181fff19007589 */ /* 0x0000a800000e0000 */
[----:B------:R0:W3:Y:S04]  /*d180*/  SHFL.IDX PT, R3, R24, RZ, 0x181f ;  /* 0x00181fff18037589 */ /* 0x0000e800000e0000 */
[----:B------:R0:W4:Y:S04]  /*d190*/  SHFL.IDX PT, R4, R27, RZ, 0x181f ;  /* 0x00181fff1b047589 */ /* 0x00012800000e0000 */
[----:B-1----:R0:W1:Y:S02]  /*d1a0*/  SHFL.IDX PT, R14, R26, RZ, 0x181f ;  /* 0x00181fff1a0e7589 */ /* 0x00206400000e0000 */
.L_x_989:
[----:B------:R-:W5:Y:S01]  /*d1b0*/  LDL R7, [R1+0x64] ;  /* 0x0000640001077983 */ /* 0x000f620000100800 */
[----:B------:R-:W-:Y:S01]  /*d1c0*/  ULDC UR4, c[0x0][0x448] ;  /* 0x0001120000047ab9 */ /* 0x000fe20000000800 */
[----:B------:R-:W-:Y:S01]  /*d1d0*/  BSSY B1, `(.L_x_749) ;  /* 0x0000026000017945 */ /* 0x000fe20003800000 */
[----:B------:R-:W-:Y:S01]  /*d1e0*/  IMAD R160, R160, UR4, RZ ;  /* 0x00000004a0a07c24 */ /* 0x000fe2000f8e02ff */
[----:B------:R-:W-:Y:S02]  /*d1f0*/  CS2R R8, SRZ ;  /* 0x0000000000087805 */ /* 0x000fe4000001ff00 */
[----:B------:R-:W-:Y:S02]  /*d200*/  CS2R R10, SRZ ;  /* 0x00000000000a7805 */ /* 0x000fe4000001ff00 */
[----:B------:R-:W-:Y:S02]  /*d210*/  CS2R R12, SRZ ;  /* 0x00000000000c7805 */ /* 0x000fe4000001ff00 */
[----:B------:R-:W-:-:S02]  /*d220*/  ISETP.GE.AND P0, PT, R5, R160, PT ;  /* 0x000000a00500720c */ /* 0x000fc40003f06270 */
[----:B-----5:R-:W-:-:S04]  /*d230*/  LEA.HI R6, R7, R7, RZ, 0x1 ;  /* 0x0000000707067211 */ /* 0x020fc800078f08ff */
[----:B------:R-:W-:-:S05]  /*d240*/  LOP3.LUT R6, R6, 0xfffffffe, RZ, 0xc0, !PT ;  /* 0xfffffffe06067812 */ /* 0x000fca00078ec0ff */
[----:B------:R-:W-:Y:S01]  /*d250*/  IMAD.IADD R5, R7, 0x1, -R6 ;  /* 0x0000000107057824 */ /* 0x000fe200078e0a06 */
[----:B------:R-:W-:-:S04]  /*d260*/  CS2R R6, SRZ ;  /* 0x0000000000067805 */ /* 0x000fc8000001ff00 */
[----:B------:R-:W-:Y:S01]  /*d270*/  SHF.L.U32 R5, R5, 0x1f, RZ ;  /* 0x0000001f05057819 */ /* 0x000fe200000006ff */
[----:B------:R-:W-:Y:S06]  /*d280*/  @P0 BRA `(.L_x_750) ;  /* 0x0000000000680947 */ /* 0x000fec0003800000 */
[----:B------:R-:W-:Y:S01]  /*d290*/  ULDC UR4, c[0x0][0x3f4] ;  /* 0x0000fd0000047ab9 */ /* 0x000fe20000000800 */
[----:B------:R-:W-:Y:S01]  /*d2a0*/  IMAD.SHL.U32 R30, R220, 0x2, RZ ;  /* 0x00000002dc1e7824 */ /* 0x000fe200078e00ff */
[----:B------:R-:W-:Y:S02]  /*d2b0*/  ISETP.GE.AND P4, PT, R18, UR4, PT ;  /* 0x0000000412007c0c */ /* 0x000fe4000bf86270 */
[----:B------:R-:W-:Y:S02]  /*d2c0*/  CS2R R12, SRZ ;  /* 0x00000000000c7805 */ /* 0x000fe4000001ff00 */
[----:B------:R-:W-:Y:S02]  /*d2d0*/  ISETP.GE.AND P5, PT, R220, UR4, PT ;  /* 0x00000004dc007c0c */ /* 0x000fe4000bfa6270 */
[----:B------:R-:W-:Y:S01]  /*d2e0*/  SHF.R.S32.HI R9, RZ, 0x1f, R220 ;  /* 0x0000001fff097819 */ /* 0x000fe200000114dc */
[----:B------:R-:W-:Y:S01]  /*d2f0*/  ULDC.64 UR6, c[0x0][0x208] ;  /* 0x0000820000067ab9 */ /* 0x000fe20000000a00 */
[----:B------:R-:W-:-:S02]  /*d300*/  SHF.R.S32.HI R7, RZ, 0x1f, R18 ;  /* 0x0000001fff077819 */ /* 0x000fc40000011412 */
[----:B------:R-:W-:-:S03]  /*d310*/  SHF.L.U64.HI R9, R220, 0x1, R9 ;  /* 0x00000001dc097819 */ /* 0x000fc60000010209 */
[----:B------:R-:W-:-:S04]  /*d320*/  @!P4 IMAD.SHL.U32 R15, R18, 0x2, RZ ;  /* 0x00000002120fc824 */ /* 0x000fc800078e00ff */
[CC--:B0--3--:R-:W-:Y:S02]  /*d330*/  @!P5 IADD3 R26, P2, R3.reuse, R30.reuse, RZ ;  /* 0x0000001e031ad210 */ /* 0x0c9fe40007f5e0ff */
[----:B-1----:R-:W-:Y:S02]  /*d340*/  @!P5 IADD3 R30, P3, R14, R30, RZ ;  /* 0x0000001e0e1ed210 */ /* 0x002fe40007f7e0ff */
[-C--:B------:R-:W-:Y:S01]  /*d350*/  @!P4 IADD3 R24, P0, R3, R15.reuse, RZ ;  /* 0x0000000f0318c210 */ /* 0x080fe20007f1e0ff */
[--C-:B--2---:R-:W-:Y:S01]  /*d360*/  @!P5 IMAD.X R27, R0, 0x1, R9.reuse, P2 ;  /* 0x00000001001bd824 */ /* 0x104fe200010e0609 */
[----:B------:R-:W-:Y:S01]  /*d370*/  @!P4 IADD3 R14, P1, R14, R15, RZ ;  /* 0x0000000f0e0ec210 */ /* 0x000fe20007f3e0ff */
[----:B----4-:R-:W-:Y:S01]  /*d380*/  @!P5 IMAD.X R31, R4, 0x1, R9, P3 ;  /* 0x00000001041fd824 */ /* 0x010fe200018e0609 */
[----:B------:R-:W-:Y:S02]  /*d390*/  @!P4 SHF.L.U64.HI R3, R18, 0x1, R7 ;  /* 0x000000011203c819 */ /* 0x000fe40000010207 */
[----:B------:R-:W-:-:S02]  /*d3a0*/  CS2R R8, SRZ ;  /* 0x0000000000087805 */ /* 0x000fc4000001ff00 */
[----:B------:R-:W-:Y:S02]  /*d3b0*/  CS2R R10, SRZ ;  /* 0x00000000000a7805 */ /* 0x000fe4000001ff00 */
[----:B------:R-:W-:Y:S01]  /*d3c0*/  CS2R R6, SRZ ;  /* 0x0000000000067805 */ /* 0x000fe2000001ff00 */
[----:B------:R0:W5:Y:S01]  /*d3d0*/  @!P5 LD.E.64 R12, desc[UR6][R26.64] ;  /* 0x000000061a0cd980 */ /* 0x000162000c101b00 */
[--C-:B------:R-:W-:Y:S02]  /*d3e0*/  @!P4 IMAD.X R25, R0, 0x1, R3.reuse, P0 ;  /* 0x000000010019c824 */ /* 0x100fe400000e0603 */
[----:B------:R-:W-:Y:S01]  /*d3f0*/  @!P4 IMAD.X R15, R4, 0x1, R3, P1 ;  /* 0x00000001040fc824 */ /* 0x000fe200008e0603 */
[----:B------:R0:W5:Y:S04]  /*d400*/  @!P5 LD.E.64 R8, desc[UR6][R30.64] ;  /* 0x000000061e08d980 */ /* 0x000168000c101b00 */
[----:B------:R0:W5:Y:S04]  /*d410*/  @!P4 LD.E.64 R10, desc[UR6][R24.64] ;  /* 0x00000006180ac980 */ /* 0x000168000c101b00 */
[----:B------:R0:W5:Y:S02]  /*d420*/  @!P4 LD.E.64 R6, desc[UR6][R14.64] ;  /* 0x000000060e06c980 */ /* 0x000164000c101b00 */
.L_x_750:
[----:B------:R-:W-:Y:S05]  /*d430*/  BSYNC B1 ;  /* 0x0000000000017941 */ /* 0x000fea0003800000 */
.L_x_749:
[----:B------:R-:W4:Y:S01]  /*d440*/  SYNCS.PHASECHK.TRANS64.TRYWAIT P0, [R2+URZ+0x34800], R5 ;  /* 0x03480005020075a7 */ /* 0x000f22000800017f */
[----:B--2---:R-:W-:Y:S01]  /*d450*/  IMAD R0, R125, -0x80, R160 ;  /* 0xffffff807d007824 */ /* 0x004fe200078e02a0 */
[--C-:B0----5:R-:W-:Y:S01]  /*d460*/  SHF.R.U32.HI R30, RZ, 0x10, R11.reuse ;  /* 0x00000010ff1e7819 */ /* 0x121fe2000001160b */
[----:B---3--:R-:W-:Y:S01]  /*d470*/  IMAD.MOV.U32 R3, RZ, RZ, R10 ;  /* 0x000000ffff037224 */ /* 0x008fe200078e000a */
[--C-:B------:R-:W-:Y:S01]  /*d480*/  SHF.R.U64 R10, R10, 0x10, R11.reuse ;  /* 0x000000100a0a7819 */ /* 0x100fe2000000120b */
[----:B------:R-:W-:Y:S01]  /*d490*/  IMAD.MOV.U32 R15, RZ, RZ, R11 ;  /* 0x000000ffff0f7224 */ /* 0x000fe200078e000b */
[--C-:B------:R-:W-:Y:S01]  /*d4a0*/  SHF.R.U64 R29, R12, 0x10, R13.reuse ;  /* 0x000000100c1d7819 */ /* 0x100fe2000000120d */
[----:B------:R-:W-:Y:S01]  /*d4b0*/  IMAD.MOV.U32 R20, RZ, RZ, R12 ;  /* 0x000000ffff147224 */ /* 0x000fe200078e000c */
[--C-:B------:R-:W-:Y:S01]  /*d4c0*/  SHF.R.U32.HI R27, RZ, 0x10, R13.reuse ;  /* 0x00000010ff1b7819 */ /* 0x100fe2000001160d */
[----:B------:R-:W-:Y:S01]  /*d4d0*/  IMAD.MOV.U32 R24, RZ, RZ, R13 ;  /* 0x000000ffff187224 */ /* 0x000fe200078e000d */
[----:B------:R-:W-:Y:S01]  /*d4e0*/  VIMNMX R11, R0, 0x80, PT ;  /* 0x00000080000b7848 */ /* 0x000fe20003fe0100 */
[----:B------:R-:W-:Y:S01]  /*d4f0*/  BSSY B1, `(.L_x_751) ;  /* 0x000000f000017945 */ /* 0x000fe20003800000 */
[----:B------:R-:W-:Y:S01]  /*d500*/  IMAD.MOV.U32 R13, RZ, RZ, R6 ;  /* 0x000000ffff0d7224 */ /* 0x000fe200078e0006 */
[--C-:B------:R-:W-:Y:S01]  /*d510*/  SHF.R.U64 R26, R6, 0x10, R7.reuse ;  /* 0x00000010061a7819 */ /* 0x100fe20000001207 */
[--C-:B-1----:R-:W-:Y:S01]  /*d520*/  IMAD.MOV.U32 R14, RZ, RZ, R7.reuse ;  /* 0x000000ffff0e7224 */ /* 0x102fe200078e0007 */
[----:B------:R-:W-:Y:S01]  /*d530*/  SHF.R.U32.HI R25, RZ, 0x10, R7 ;  /* 0x00000010ff197819 */ /* 0x000fe20000011607 */
[--C-:B------:R-:W-:Y:S01]  /*d540*/  IMAD.MOV.U32 R6, RZ, RZ, R9.reuse ;  /* 0x000000ffff067224 */ /* 0x100fe200078e0009 */
[----:B------:R-:W-:Y:S01]  /*d550*/  SHF.R.U64 R7, R8, 0x10, R9 ;  /* 0x0000001008077819 */ /* 0x000fe20000001209 */
[----:B----4-:R-:W-:Y:S01]  /*d560*/  IMAD.MOV.U32 R4, RZ, RZ, R8 ;  /* 0x000000ffff047224 */ /* 0x010fe200078e0008 */
[----:B------:R-:W-:-:S02]  /*d570*/  PRMT R10, R3, 0x5410, R10 ;  /* 0x00005410030a7816 */ /* 0x000fc4000000000a */
[----:B------:R-:W-:Y:S02]  /*d580*/  ISETP.GE.AND P1, PT, R22, R11, PT ;  /* 0x0000000b1600720c */ /* 0x000fe40003f26270 */
[----:B------:R-:W-:Y:S02]  /*d590*/  SHF.R.U32.HI R9, RZ, 0x10, R9 ;  /* 0x00000010ff097819 */ /* 0x000fe40000011609 */
[----:B------:R-:W-:Y:S02]  /*d5a0*/  PRMT R12, R15, 0x5410, R30 ;  /* 0x000054100f0c7816 */ /* 0x000fe4000000001e */
[----:B------:R-:W-:Y:S02]  /*d5b0*/  PRMT R0, R20, 0x5410, R29 ;  /* 0x0000541014007816 */ /* 0x000fe4000000001d */
[----:B------:R-:W-:Y:S01]  /*d5c0*/  PRMT R3, R24, 0x5410, R27 ;  /* 0x0000541018037816 */ /* 0x000fe2000000001b */
[----:B------:R-:W-:Y:S06]  /*d5d0*/  @!P0 BRA `(.L_x_752) ;  /* 0x000001a400c48947 */ /* 0x000fec0003800000 */
.L_x_990:
[----:B------:R-:W-:Y:S05]  /*d5e0*/  BSYNC B1 ;  /* 0x0000000000017941 */ /* 0x000fea0003800000 */
.L_x_751:
[----:B------:R-:W-:Y:S01]  /*d5f0*/  BSSY B1, `(.L_x_753) ;  /* 0x0000059000017945 */ /* 0x000fe20003800000 */
[----:B------:R-:W-:Y:S02]  /*d600*/  PRMT R13, R13, 0x5410, R26 ;  /* 0x000054100d0d7816 */ /* 0x000fe4000000001a */
[----:B------:R-:W-:Y:S02]  /*d610*/  PRMT R14, R14, 0x5410, R25 ;  /* 0x000054100e0e7816 */ /* 0x000fe40000000019 */
[----:B------:R-:W-:Y:S02]  /*d620*/  PRMT R8, R4, 0x5410, R7 ;  /* 0x0000541004087816 */ /* 0x000fe40000000007 */
[----:B------:R-:W-:Y:S01]  /*d630*/  PRMT R9, R6, 0x5410, R9 ;  /* 0x0000541006097816 */ /* 0x000fe20000000009 */
[----:B------:R-:W-:Y:S06]  /*d640*/  @P1 BRA `(.L_x_754) ;  /* 0x00000004004c1947 */ /* 0x000fec0003800000 */
[----:B0-----:R-:W0:Y:S01]  /*d650*/  LDC R5, c[0x0][0x3f4] ;  /* 0x0000fd00ff057b82 */ /* 0x001e220000000800 */
[----:B------:R-:W-:Y:S01]  /*d660*/  BSSY B2, `(.L_x_755) ;  /* 0x000002a000027945 */ /* 0x000fe20003800000 */
[-C--:B0-----:R-:W-:Y:S02]  /*d670*/  ISETP.GE.AND P0, PT, R18, R5.reuse, PT ;  /* 0x000000051200720c */ /* 0x081fe40003f06270 */
[----:B------:R-:W-:-:S11]  /*d680*/  ISETP.GE.AND P1, PT, R220, R5, PT ;  /* 0x00000005dc00720c */ /* 0x000fd60003f26270 */
[----:B------:R-:W-:Y:S05]  /*d690*/  @P0 BRA `(.L_x_756) ;  /* 0x0000000000980947 */ /* 0x000fea0003800000 */
[----:B------:R-:W0:Y:S01]  /*d6a0*/  LDS.128 R4, [R21] ;  /* 0x0000000015047984 */ /* 0x000e220000000c00 */
[C---:B------:R-:W-:Y:S01]  /*d6b0*/  IMAD.U32 R29, R13.reuse, 0x10000, RZ ;  /* 0x000100000d1d7824 */ /* 0x040fe200078e00ff */
[----:B------:R-:W-:Y:S01]  /*d6c0*/  LOP3.LUT R30, R13, 0xffff0000, RZ, 0xc0, !PT ;  /* 0xffff00000d1e7812 */ /* 0x000fe200078ec0ff */
[C---:B------:R-:W-:Y:S01]  /*d6d0*/  IMAD.U32 R26, R10.reuse, 0x10000, RZ ;  /* 0x000100000a1a7824 */ /* 0x040fe200078e00ff */
[----:B------:R-:W-:Y:S01]  /*d6e0*/  LOP3.LUT R27, R10, 0xffff0000, RZ, 0xc0, !PT ;  /* 0xffff00000a1b7812 */ /* 0x000fe200078ec0ff */
[C---:B0-----:R-:W-:Y:S01]  /*d6f0*/  IMAD.U32 R15, R4.reuse, 0x10000, RZ ;  /* 0x00010000040f7824 */ /* 0x041fe200078e00ff */
[----:B------:R-:W-:Y:S01]  /*d700*/  LOP3.LUT R4, R4, 0xffff0000, RZ, 0xc0, !PT ;  /* 0xffff000004047812 */ /* 0x000fe200078ec0ff */
[C---:B------:R-:W-:Y:S01]  /*d710*/  IMAD.U32 R20, R5.reuse, 0x10000, RZ ;  /* 0x0001000005147824 */ /* 0x040fe200078e00ff */
[----:B------:R-:W-:Y:S01]  /*d720*/  LOP3.LUT R5, R5, 0xffff0000, RZ, 0xc0, !PT ;  /* 0xffff000005057812 */ /* 0x000fe200078ec0ff */
[C---:B------:R-:W-:Y:S01]  /*d730*/  IMAD.U32 R24, R6.reuse, 0x10000, RZ ;  /* 0x0001000006187824 */ /* 0x040fe200078e00ff */
[----:B------:R-:W-:Y:S01]  /*d740*/  LOP3.LUT R6, R6, 0xffff0000, RZ, 0xc0, !PT ;  /* 0xffff000006067812 */ /* 0x000fe200078ec0ff */
[C---:B------:R-:W-:Y:S01]  /*d750*/  FMUL.FTZ R32, R4.reuse, R29 ;  /* 0x0000001d04207220 */ /* 0x040fe20000410000 */
[----:B------:R-:W-:Y:S01]  /*d760*/  FMUL.FTZ R4, R4, R26 ;  /* 0x0000001a04047220 */ /* 0x000fe20000410000 */
[----:B------:R-:W-:-:S02]  /*d770*/  IMAD.U32 R25, R7, 0x10000, RZ ;  /* 0x0001000007197824 */ /* 0x000fc400078e00ff */
[----:B------:R-:W-:Y:S01]  /*d780*/  FMUL.FTZ R31, R5, R30 ;  /* 0x0000001e051f7220 */ /* 0x000fe20000410000 */
[C---:B------:R-:W-:Y:S01]  /*d790*/  FFMA.FTZ R32, R15.reuse, R26, -R32 ;  /* 0x0000001a0f207223 */ /* 0x040fe20000010820 */
[----:B------:R-:W-:Y:S01]  /*d7a0*/  FFMA.FTZ R29, R15, R29, R4 ;  /* 0x0000001d0f1d7223 */ /* 0x000fe20000010004 */
[----:B------:R-:W-:Y:S01]  /*d7b0*/  LOP3.LUT R7, R7, 0xffff0000, RZ, 0xc0, !PT ;  /* 0xffff000007077812 */ /* 0x000fe200078ec0ff */
[-C--:B------:R-:W-:Y:S01]  /*d7c0*/  FMUL.FTZ R33, R5, R27.reuse ;  /* 0x0000001b05217220 */ /* 0x080fe20000410000 */
[C---:B------:R-:W-:Y:S01]  /*d7d0*/  LOP3.LUT R26, R14.reuse, 0xffff0000, RZ, 0xc0, !PT ;  /* 0xffff00000e1a7812 */ /* 0x040fe200078ec0ff */
[----:B------:R-:W-:Y:S01]  /*d7e0*/  IMAD.U32 R15, R14, 0x10000, RZ ;  /* 0x000100000e0f7824 */ /* 0x000fe200078e00ff */
[C---:B------:R-:W-:Y:S01]  /*d7f0*/  LOP3.LUT R4, R12.reuse, 0xffff0000, RZ, 0xc0, !PT ;  /* 0xffff00000c047812 */ /* 0x040fe200078ec0ff */
[----:B------:R-:W-:Y:S02]  /*d800*/  IMAD.U32 R5, R12, 0x10000, RZ ;  /* 0x000100000c057824 */ /* 0x000fe400078e00ff */
[C---:B------:R-:W-:Y:S01]  /*d810*/  FFMA.FTZ R31, R20.reuse, R27, -R31 ;  /* 0x0000001b141f7223 */ /* 0x040fe2000001081f */
        /* <DEDUP_REMOVED lines=12> */
[----:B------:R-:W-:-:S05]  /*d8e0*/  F2FP.BF16.F32.PACK_AB R7, R26, R7 ;  /* 0x000000071a07723e */ /* 0x000fca00000010ff */
[----:B------:R0:W-:Y:S02]  /*d8f0*/  STS.128 [R21], R4 ;  /* 0x0000000415007388 */ /* 0x0001e40000000c00 */
.L_x_756:
[----:B------:R-:W-:Y:S05]  /*d900*/  BSYNC B2 ;  /* 0x0000000000027941 */ /* 0x000fea0003800000 */
.L_x_755:
[----:B------:R-:W-:Y:S05]  /*d910*/  @P1 BRA `(.L_x_754) ;  /* 0x0000000000981947 */ /* 0x000fea0003800000 */
[----:B0-----:R-:W0:Y:S01]  /*d920*/  LDS.128 R4, [R21+0x4000] ;  /* 0x0040000015047984 */ /* 0x001e220000000c00 */
        /* <DEDUP_REMOVED lines=36> */
[----:B------:R1:W-:Y:S02]  /*db70*/  STS.128 [R21+0x4000], R4 ;  /* 0x0040000415007388 */ /* 0x0003e40000000c00 */
.L_x_754:
[----:B------:R-:W-:Y:S05]  /*db80*/  BSYNC B1 ;  /* 0x0000000000017941 */ /* 0x000fea0003800000 */
.L_x_753:
[----:B01----:R-:W-:Y:S01]  /*db90*/  VIADD R4, R22, 0x20 ;  /* 0x0000002016047836 */ /* 0x003fe20000000000 */
[----:B------:R-:W-:Y:S04]  /*dba0*/  BSSY B1, `(.L_x_757) ;  /* 0x0000056000017945 */ /* 0x000fe80003800000 */
[----:B------:R-:W-:-:S13]  /*dbb0*/  ISETP.GE.AND P0, PT, R4, R11, PT ;  /* 0x0000000b0400720c */ /* 0x000fda0003f06270 */
[----:B------:R-:W-:Y:S05]  /*dbc0*/  @P0 BRA `(.L_x_758) ;  /* 0x00000004004c0947 */ /* 0x000fea0003800000 */
[----:B------:R-:W0:Y:S01]  /*dbd0*/  LDC R5, c[0x0][0x3f4] ;  /* 0x0000fd00ff057b82 */ /* 0x000e220000000800 */
[----:B------:R-:W-:Y:S01]  /*dbe0*/  BSSY B2, `(.L_x_759) ;  /* 0x000002a000027945 */ /* 0x000fe20003800000 */
[-C--:B0-----:R-:W-:Y:S02]  /*dbf0*/  ISETP.GE.AND P0, PT, R18, R5.reuse, PT ;  /* 0x000000051200720c */ /* 0x081fe40003f06270 */
[----:B------:R-:W-:-:S11]  /*dc00*/  ISETP.GE.AND P1, PT, R220, R5, PT ;  /* 0x00000005dc00720c */ /* 0x000fd60003f26270 */
[----:B------:R-:W-:Y:S05]  /*dc10*/  @P0 BRA `(.L_x_760) ;  /* 0x0000000000980947 */ /* 0x000fea0003800000 */
[----:B------:R-:W0:Y:S01]  /*dc20*/  LDS.128 R4, [R21+0x1000] ;  /* 0x0010000015047984 */ /* 0x000e220000000c00 */
[C---:B------:R-:W-:Y:S01]  /*dc30*/  IMAD.U32 R31, R13.reuse, 0x10000, RZ ;  /* 0x000100000d1f7824 */ /* 0x040fe200078e00ff */
[----:B------:R-:W-:Y:S01]  /*dc40*/  LOP3.LUT R34, R13, 0xffff0000, RZ, 0xc0, !PT ;  /* 0xffff00000d227812 */ /* 0x000fe200078ec0ff */
        /* <DEDUP_REMOVED lines=10> */
[-C--:B------:R-:W-:Y:S01]  /*dcf0*/  FMUL.FTZ R26, R31, R4.reuse ;  /* 0x000000041f1a7220 */ /* 0x080fe20000410000 */
[----:B------:R-:W-:Y:S01]  /*dd00*/  FMUL.FTZ R30, R29, R4 ;  /* 0x000000041d1e7220 */ /* 0x000fe20000410000 */
[----:B------:R-:W-:Y:S01]  /*dd10*/  FMUL.FTZ R27, R34, R5 ;  /* 0x00000005221b7220 */ /* 0x000fe20000410000 */
[----:B------:R-:W-:-:S02]  /*dd20*/  IMAD.U32 R25, R7, 0x10000, RZ ;  /* 0x0001000007197824 */ /* 0x000fc400078e00ff */
[-C--:B------:R-:W-:Y:S01]  /*dd30*/  FFMA.FTZ R4, R29, R15.reuse, -R26 ;  /* 0x0000000f1d047223 */ /* 0x080fe2000001081a */
[----:B------:R-:W-:Y:S01]  /*dd40*/  FFMA.FTZ R15, R31, R15, R30 ;  /* 0x0000000f1f0f7223 */ /* 0x000fe2000001001e */
[C---:B------:R-:W-:Y:S01]  /*dd50*/  FMUL.FTZ R29, R32.reuse, R5 ;  /* 0x00000005201d7220 */ /* 0x040fe20000410000 */
[----:B------:R-:W-:Y:S01]  /*dd60*/  LOP3.LUT R7, R7, 0xffff0000, RZ, 0xc0, !PT ;  /* 0xffff000007077812 */ /* 0x000fe200078ec0ff */
[-C--:B------:R-:W-:Y:S01]  /*dd70*/  FFMA.FTZ R5, R32, R20.reuse, -R27 ;  /* 0x0000001420057223 */ /* 0x080fe2000001081b */
[C---:B------:R-:W-:Y:S01]  /*dd80*/  LOP3.LUT R31, R12.reuse, 0xffff0000, RZ, 0xc0, !PT ;  /* 0xffff00000c1f7812 */ /* 0x040fe200078ec0ff */
[----:B------:R-:W-:Y:S02]  /*dd90*/  IMAD.U32 R32, R12, 0x10000, RZ ;  /* 0x000100000c207824 */ /* 0x000fe400078e00ff */
[----:B------:R-:W-:Y:S01]  /*dda0*/  FFMA.FTZ R20, R34, R20, R29 ;  /* 0x0000001422147223 */ /* 0x000fe2000001001d */
[-C--:B------:R-:W-:Y:S01]  /*ddb0*/  FMUL.FTZ R27, R36, R6.reuse ;  /* 0x00000006241b7220 */ /* 0x080fe20000410000 */
[-C--:B------:R-:W-:Y:S01]  /*ddc0*/  FMUL.FTZ R26, R33, R7.reuse ;  /* 0x00000007211a7220 */ /* 0x080fe20000410000 */
[C---:B------:R-:W-:Y:S01]  /*ddd0*/  FMUL.FTZ R29, R32.reuse, R6 ;  /* 0x00000006201d7220 */ /* 0x040fe20000410000 */
[C---:B------:R-:W-:Y:S01]  /*dde0*/  FMUL.FTZ R30, R31.reuse, R7 ;  /* 0x000000071f1e7220 */ /* 0x040fe20000410000 */
[-C--:B------:R-:W-:Y:S01]  /*ddf0*/  FFMA.FTZ R6, R32, R24.reuse, -R27 ;  /* 0x0000001820067223 */ /* 0x080fe2000001081b */
[-C--:B------:R-:W-:Y:S01]  /*de00*/  FFMA.FTZ R7, R31, R25.reuse, -R26 ;  /* 0x000000191f077223 */ /* 0x080fe2000001081a */
[----:B------:R-:W-:Y:S01]  /*de10*/  FFMA.FTZ R29, R36, R24, R29 ;  /* 0x00000018241d7223 */ /* 0x000fe2000001001d */
[----:B------:R-:W-:Y:S01]  /*de20*/  FFMA.FTZ R30, R33, R25, R30 ;  /* 0x00000019211e7223 */ /* 0x000fe2000001001e */
[----:B------:R-:W-:-:S02]  /*de30*/  F2FP.BF16.F32.PACK_AB R4, R15, R4 ;  /* 0x000000040f04723e */ /* 0x000fc400000010ff */
[----:B------:R-:W-:Y:S02]  /*de40*/  F2FP.BF16.F32.PACK_AB R5, R20, R5 ;  /* 0x000000051405723e */ /* 0x000fe400000010ff */
[----:B------:R-:W-:Y:S02]  /*de50*/  F2FP.BF16.F32.PACK_AB R6, R29, R6 ;  /* 0x000000061d06723e */ /* 0x000fe400000010ff */
[----:B------:R-:W-:-:S05]  /*de60*/  F2FP.BF16.F32.PACK_AB R7, R30, R7 ;  /* 0x000000071e07723e */ /* 0x000fca00000010ff */
[----:B------:R0:W-:Y:S02]  /*de70*/  STS.128 [R21+0x1000], R4 ;  /* 0x0010000415007388 */ /* 0x0001e40000000c00 */
.L_x_760:
[----:B------:R-:W-:Y:S05]  /*de80*/  BSYNC B2 ;  /* 0x0000000000027941 */ /* 0x000fea0003800000 */
.L_x_759:
[----:B------:R-:W-:Y:S05]  /*de90*/  @P1 BRA `(.L_x_758) ;  /* 0x0000000000981947 */ /* 0x000fea0003800000 */
[----:B0-----:R-:W0:Y:S01]  /*dea0*/  LDS.128 R4, [R21+0x5000] ;  /* 0x0050000015047984 */ /* 0x001e220000000c00 */
[C---:B------:R-:W-:Y:S01]  /*deb0*/  IMAD.U32 R31, R8.reuse, 0x10000, RZ ;  /* 0x00010000081f7824 */ /* 0x040fe200078e00ff */
[----:B------:R-:W-:Y:S01]  /*dec0*/  LOP3.LUT R34, R8, 0xffff0000, RZ, 0xc0, !PT ;  /* 0xffff000008227812 */ /* 0x000fe200078ec0ff */
[C---:B------:R-:W-:Y:S01]  /*ded0*/  IMAD.U32 R29, R0.reuse, 0x10000, RZ ;  /* 0x00010000001d7824 */ /* 0x040fe200078e00ff */
[----:B------:R-:W-:Y:S01]  /*dee0*/  LOP3.LUT R32, R0, 0xffff0000, RZ, 0xc0, !PT ;  /* 0xffff000000207812 */ /* 0x000fe200078ec0ff */
[C---:B------:R-:W-:Y:S01]  /*def0*/  IMAD.U32 R36, R9.reuse, 0x10000, RZ ;  /* 0x0001000009247824 */ /* 0x040fe200078e00ff */
[----:B------:R-:W-:Y:S02]  /*df00*/  LOP3.LUT R33, R9, 0xffff0000, RZ, 0xc0, !PT ;  /* 0xffff000009217812 */ /* 0x000fe400078ec0ff */
[C---:B0-----:R-:W-:Y:S01]  /*df10*/  SHF.L.U32 R15, R4.reuse, 0x10, RZ ;  /* 0x00000010040f7819 */ /* 0x041fe200000006ff */
[C---:B------:R-:W-:Y:S01]  /*df20*/  IMAD.U32 R20, R5.reuse, 0x10000, RZ ;  /* 0x0001000005147824 */ /* 0x040fe200078e00ff */
[----:B------:R-:W-:Y:S01]  /*df30*/  LOP3.LUT R4, R4, 0xffff0000, RZ, 0xc0, !PT ;  /* 0xffff000004047812 */ /* 0x000fe200078ec0ff */
[C---:B------:R-:W-:Y:S01]  /*df40*/  IMAD.U32 R24, R6.reuse, 0x10000, RZ ;  /* 0x0001000006187824 */ /* 0x040fe200078e00ff */
[----:B------:R-:W-:Y:S01]  /*df50*/  LOP3.LUT R5, R5, 0xffff0000, RZ, 0xc0, !PT ;  /* 0xffff000005057812 */ /* 0x000fe200078ec0ff */
[----:B------:R-:W-:Y:S01]  /*df60*/  IMAD.U32 R25, R7, 0x10000, RZ ;  /* 0x0001000007197824 */ /* 0x000fe200078e00ff */
[----:B------:R-:W-:Y:S01]  /*df70*/  LOP3.LUT R6, R6, 0xffff0000, RZ, 0xc0, !PT ;  /* 0xffff000006067812 */ /* 0x000fe200078ec0ff */
[-C--:B------:R-:W-:Y:S01]  /*df80*/  FMUL.FTZ R26, R31, R4.reuse ;  /* 0x000000041f1a7220 */ /* 0x080fe20000410000 */
[----:B------:R-:W-:Y:S01]  /*df90*/  FMUL.FTZ R30, R29, R4 ;  /* 0x000000041d1e7220 */ /* 0x000fe20000410000 */
[----:B------:R-:W-:Y:S01]  /*dfa0*/  FMUL.FTZ R27, R34, R5 ;  /* 0x00000005221b7220 */ /* 0x000fe20000410000 */
[----:B------:R-:W-:Y:S01]  /*dfb0*/  LOP3.LUT R7, R7, 0xffff0000, RZ, 0xc0, !PT ;  /* 0xffff000007077812 */ /* 0x000fe200078ec0ff */
[-C--:B------:R-:W-:Y:S01]  /*dfc0*/  FFMA.FTZ R4, R29, R15.reuse, -R26 ;  /* 0x0000000f1d047223 */ /* 0x080fe2000001081a */
[----:B------:R-:W-:Y:S01]  /*dfd0*/  FFMA.FTZ R15, R31, R15, R30 ;  /* 0x0000000f1f0f7223 */ /* 0x000fe2000001001e */
[C---:B------:R-:W-:Y:S01]  /*dfe0*/  FMUL.FTZ R29, R32.reuse, R5 ;  /* 0x00000005201d7220 */ /* 0x040fe20000410000 */
[----:B------:R-:W-:Y:S01]  /*dff0*/  FFMA.FTZ R5, R32, R20, -R27 ;  /* 0x0000001420057223 */ /* 0x000fe2000001081b */
[C---:B------:R-:W-:Y:S01]  /*e000*/  LOP3.LUT R31, R3.reuse, 0xffff0000, RZ, 0xc0, !PT ;  /* 0xffff0000031f7812 */ /* 0x040fe200078ec0ff */
[----:B------:R-:W-:-:S02]  /*e010*/  IMAD.U32 R32, R3, 0x10000, RZ ;  /* 0x0001000003207824 */ /* 0x000fc400078e00ff */
        /* <DEDUP_REMOVED lines=9> */
[----:B------:R-:W-:Y:S02]  /*e0b0*/  F2FP.BF16.F32.PACK_AB R4, R15, R4 ;  /* 0x000000040f04723e */ /* 0x000fe400000010ff */
[----:B------:R-:W-:-:S02]  /*e0c0*/  F2FP.BF16.F32.PACK_AB R5, R20, R5 ;  /* 0x000000051405723e */ /* 0x000fc400000010ff */
[----:B------:R-:W-:Y:S02]  /*e0d0*/  F2FP.BF16.F32.PACK_AB R6, R29, R6 ;  /* 0x000000061d06723e */ /* 0x000fe400000010ff */
[----:B------:R-:W-:-:S05]  /*e0e0*/  F2FP.BF16.F32.PACK_AB R7, R30, R7 ;  /* 0x000000071e07723e */ /* 0x000fca00000010ff */
[----:B------:R1:W-:Y:S02]  /*e0f0*/  STS.128 [R21+0x5000], R4 ;  /* 0x0050000415007388 */ /* 0x0003e40000000c00 */
.L_x_758:
[----:B------:R-:W-:Y:S05]  /*e100*/  BSYNC B1 ;  /* 0x0000000000017941 */ /* 0x000fea0003800000 */
.L_x_757:
        /* <DEDUP_REMOVED lines=47> */
.L_x_764:
[----:B------:R-:W-:Y:S05]  /*e400*/  BSYNC B2 ;  /* 0x0000000000027941 */ /* 0x000fea0003800000 */
.L_x_763:
[----:B------:R-:W-:Y:S05]  /*e410*/  @P1 BRA `(.L_x_762) ;  /* 0x0000000000981947 */ /* 0x000fea0003800000 */
[----:B0-----:R-:W0:Y:S01]  /*e420*/  LDS.128 R4, [R21+0x6000] ;  /* 0x0060000015047984 */ /* 0x001e220000000c00 */
        /* <DEDUP_REMOVED lines=37> */
.L_x_762:
[----:B------:R-:W-:Y:S05]  /*e680*/  BSYNC B1 ;  /* 0x0000000000017941 */ /* 0x000fea0003800000 */
.L_x_761:
[----:B01----:R-:W-:-:S05]  /*e690*/  VIADD R4, R22, 0x60 ;  /* 0x0000006016047836 */ /* 0x003fca0000000000 */
        /* <DEDUP_REMOVED lines=22> */
[----:B------:R-:W-:Y:S01]  /*e800*/  FFMA.FTZ R4, R25, R11, -R20 ;  /* 0x0000000b19047223 */ /* 0x000fe20000010814 */
[----:B------:R-:W-:Y:S01]  /*e810*/  FMUL.FTZ R20, R27, R5 ;  /* 0x000000051b147220 */ /* 0x000fe20000410000 */
[----:B------:R-:W-:Y:S01]  /*e820*/  FFMA.FTZ R11, R29, R11, R24 ;  /* 0x0000000b1d0b7223 */ /* 0x000fe20000010018 */
[-C--:B------:R-:W-:Y:S01]  /*e830*/  FFMA.FTZ R5, R27, R15.reuse, -R26 ;  /* 0x0000000f1b057223 */ /* 0x080fe2000001081a */
[----:B------:R-:W-:Y:S01]  /*e840*/  LOP3.LUT R7, R7, 0xffff0000, RZ, 0xc0, !PT ;  /* 0xffff000007077812 */ /* 0x000fe200078ec0ff */
[C---:B------:R-:W-:Y:S01]  /*e850*/  IMAD.U32 R26, R14.reuse, 0x10000, RZ ;  /* 0x000100000e1a7824 */ /* 0x040fe200078e00ff */
[----:B------:R-:W-:Y:S01]  /*e860*/  LOP3.LUT R29, R14, 0xffff0000, RZ, 0xc0, !PT ;  /* 0xffff00000e1d7812 */ /* 0x000fe200078ec0ff */
[C---:B------:R-:W-:Y:S01]  /*e870*/  IMAD.U32 R24, R12.reuse, 0x10000, RZ ;  /* 0x000100000c187824 */ /* 0x040fe200078e00ff */
[----:B------:R-:W-:Y:S01]  /*e880*/  LOP3.LUT R27, R12, 0xffff0000, RZ, 0xc0, !PT ;  /* 0xffff00000c1b7812 */ /* 0x000fe200078ec0ff */
[----:B------:R-:W-:Y:S01]  /*e890*/  FFMA.FTZ R20, R31, R15, R20 ;  /* 0x0000000f1f147223 */ /* 0x000fe20000010014 */
[-C--:B------:R-:W-:Y:S01]  /*e8a0*/  FMUL.FTZ R15, R26, R6.reuse ;  /* 0x000000061a0f7220 */ /* 0x080fe20000410000 */
[C---:B------:R-:W-:Y:S01]  /*e8b0*/  FMUL.FTZ R25, R24.reuse, R6 ;  /* 0x0000000618197220 */ /* 0x040fe20000410000 */
[-C--:B------:R-:W-:Y:S01]  /*e8c0*/  FMUL.FTZ R12, R29, R7.reuse ;  /* 0x000000071d0c7220 */ /* 0x080fe20000410000 */
[C---:B------:R-:W-:Y:S01]  /*e8d0*/  FMUL.FTZ R14, R27.reuse, R7 ;  /* 0x000000071b0e7220 */ /* 0x040fe20000410000 */
[-C--:B------:R-:W-:Y:S01]  /*e8e0*/  FFMA.FTZ R6, R24, R10.reuse, -R15 ;  /* 0x0000000a18067223 */ /* 0x080fe2000001080f */
[----:B------:R-:W-:Y:S01]  /*e8f0*/  FFMA.FTZ R25, R26, R10, R25 ;  /* 0x0000000a1a197223 */ /* 0x000fe20000010019 */
[-C--:B------:R-:W-:Y:S01]  /*e900*/  FFMA.FTZ R7, R27, R13.reuse, -R12 ;  /* 0x0000000d1b077223 */ /* 0x080fe2000001080c */
[----:B------:R-:W-:Y:S01]  /*e910*/  FFMA.FTZ R14, R29, R13, R14 ;  /* 0x0000000d1d0e7223 */ /* 0x000fe2000001000e */
[----:B------:R-:W-:-:S02]  /*e920*/  F2FP.BF16.F32.PACK_AB R4, R11, R4 ;  /* 0x000000040b04723e */ /* 0x000fc400000010ff */
[----:B------:R-:W-:Y:S02]  /*e930*/  F2FP.BF16.F32.PACK_AB R5, R20, R5 ;  /* 0x000000051405723e */ /* 0x000fe400000010ff */
[----:B------:R-:W-:Y:S02]  /*e940*/  F2FP.BF16.F32.PACK_AB R6, R25, R6 ;  /* 0x000000061906723e */ /* 0x000fe400000010ff */
[----:B------:R-:W-:-:S05]  /*e950*/  F2FP.BF16.F32.PACK_AB R7, R14, R7 ;  /* 0x000000070e07723e */ /* 0x000fca00000010ff */
[----:B------:R0:W-:Y:S02]  /*e960*/  STS.128 [R21+0x3000], R4 ;  /* 0x0030000415007388 */ /* 0x0001e40000000c00 */
.L_x_767:
[----:B------:R-:W-:Y:S05]  /*e970*/  BSYNC B1 ;  /* 0x0000000000017941 */ /* 0x000fea0003800000 */
.L_x_766:
[----:B------:R-:W-:Y:S05]  /*e980*/  @P1 BRA `(.L_x_765) ;  /* 0x0000002000401947 */ /* 0x000fea0003800000 */
[----:B0-----:R-:W0:Y:S01]  /*e990*/  LDS.128 R4, [R21+0x7000] ;  /* 0x0070000015047984 */ /* 0x001e220000000c00 */
[----:B------:R-:W-:Y:S01]  /*e9a0*/  IMAD.U32 R14, R0, 0x10000, RZ ;  /* 0x00010000000e7824 */ /* 0x000fe200078e00ff */
[C---:B------:R-:W-:Y:S01]  /*e9b0*/  LOP3.LUT R27, R8.reuse, 0xffff0000, RZ, 0xc0, !PT ;  /* 0xffff0000081b7812 */ /* 0x040fe200078ec0ff */
[----:B------:R-:W-:Y:S01]  /*e9c0*/  IMAD.U32 R20, R8, 0x10000, RZ ;  /* 0x0001000008147824 */ /* 0x000fe200078e00ff */
[----:B------:R-:W-:Y:S02]  /*e9d0*/  LOP3.LUT R25, R0, 0xffff0000, RZ, 0xc0, !PT ;  /* 0xffff000000197812 */ /* 0x000fe400078ec0ff */
        /* <DEDUP_REMOVED lines=16> */
[----:B------:R-:W-:Y:S01]  /*eae0*/  LOP3.LUT R14, R3, 0xffff0000, RZ, 0xc0, !PT ;  /* 0xffff0000030e7812 */ /* 0x000fe200078ec0ff */
[----:B------:R-:W-:Y:S02]  /*eaf0*/  IMAD.U32 R20, R9, 0x10000, RZ ;  /* 0x0001000009147824 */ /* 0x000fe400078e00ff */
[----:B------:R-:W-:Y:S01]  /*eb00*/  FFMA.FTZ R10, R27, R11, R10 ;  /* 0x0000000b1b0a7223 */ /* 0x000fe2000001000a */
[----:B------:R-:W-:Y:S02]  /*eb10*/  IMAD.U32 R12, R3, 0x10000, RZ ;  /* 0x00010000030c7824 */ /* 0x000fe400078e00ff */
[-C--:B------:R-:W-:Y:S01]  /*eb20*/  FMUL.FTZ R11, R24, R7.reuse ;  /* 0x00000007180b7220 */ /* 0x080fe20000410000 */
[-C--:B------:R-:W-:Y:S01]  /*eb30*/  FMUL.FTZ R3, R20, R6.reuse ;  /* 0x0000000614037220 */ /* 0x080fe20000410000 */
[----:B------:R-:W-:Y:S01]  /*eb40*/  FMUL.FTZ R13, R14, R7 ;  /* 0x000000070e0d7220 */ /* 0x000fe20000410000 */
[----:B------:R-:W-:Y:S01]  /*eb50*/  FMUL.FTZ R9, R12, R6 ;  /* 0x000000060c097220 */ /* 0x000fe20000410000 */
[----:B------:R-:W-:Y:S01]  /*eb60*/  FFMA.FTZ R7, R14, R8, -R11 ;  /* 0x000000080e077223 */ /* 0x000fe2000001080b */
[----:B------:R-:W-:Y:S01]  /*eb70*/  FFMA.FTZ R3, R12, R0, -R3 ;  /* 0x000000000c037223 */ /* 0x000fe20000010803 */
[----:B------:R-:W-:Y:S01]  /*eb80*/  FFMA.FTZ R8, R24, R8, R13 ;  /* 0x0000000818087223 */ /* 0x000fe2000001000d */
[----:B------:R-:W-:Y:S01]  /*eb90*/  FFMA.FTZ R6, R20, R0, R9 ;  /* 0x0000000014067223 */ /* 0x000fe20000010009 */
[----:B------:R-:W-:-:S02]  /*eba0*/  F2FP.BF16.F32.PACK_AB R4, R15, R4 ;  /* 0x000000040f04723e */ /* 0x000fc400000010ff */
[----:B------:R-:W-:Y:S02]  /*ebb0*/  F2FP.BF16.F32.PACK_AB R5, R10, R5 ;  /* 0x000000050a05723e */ /* 0x000fe400000010ff */
[----:B------:R-:W-:Y:S02]  /*ebc0*/  F2FP.BF16.F32.PACK_AB R6, R6, R3 ;  /* 0x000000030606723e */ /* 0x000fe400000010ff */
[----:B------:R-:W-:-:S05]  /*ebd0*/  F2FP.BF16.F32.PACK_AB R7, R8, R7 ;  /* 0x000000070807723e */ /* 0x000fca00000010ff */
[----:B------:R1:W-:Y:S01]  /*ebe0*/  STS.128 [R21+0x7000], R4 ;  /* 0x0070000415007388 */ /* 0x0003e20000000c00 */
[----:B------:R-:W-:Y:S05]  /*ebf0*/  BRA `(.L_x_765) ;  /* 0x0000001c00a47947 */ /* 0x000fea0003800000 */
.L_x_747:
[----:B------:R-:W-:-:S03]  /*ec00*/  UMOV UR4, 0xffffffff ;  /* 0xffffffff00047882 */ /* 0x000fc60000000000 */
[----:B------:R-:W-:Y:S05]  /*ec10*/  BRA.DIV UR4, `(.L_x_768) ;  /* 0x0000019204487947 */ /* 0x000fea000b800000 */
[----:B------:R0:W2:Y:S04]  /*ec20*/  SHFL.IDX PT, R0, R25, RZ, 0x181f ;  /* 0x00181fff19007589 */ /* 0x0000a800000e0000 */
[----:B------:R0:W3:Y:S04]  /*ec30*/  SHFL.IDX PT, R3, R24, RZ, 0x181f ;  /* 0x00181fff18037589 */ /* 0x0000e800000e0000 */
[----:B------:R0:W4:Y:S04]  /*ec40*/  SHFL.IDX PT, R20, R27, RZ, 0x181f ;  /* 0x00181fff1b147589 */ /* 0x00012800000e0000 */
[----:B-1----:R0:W1:Y:S02]  /*ec50*/  SHFL.IDX PT, R14, R26, RZ, 0x181f ;  /* 0x00181fff1a0e7589 */ /* 0x00206400000e0000 */
.L_x_996:
[----:B------:R-:W5:Y:S01]  /*ec60*/  LDL R6, [R1+0x64] ;  /* 0x0000640001067983 */ /* 0x000f620000100800 */
[----:B------:R-:W-:Y:S01]  /*ec70*/  ULDC UR4, c[0x0][0x448] ;  /* 0x0001120000047ab9 */ /* 0x000fe20000000800 */
[----:B------:R-:W0:Y:S01]  /*ec80*/  LDC R13, c[0x0][0x3f4] ;  /* 0x0000fd00ff0d7b82 */ /* 0x000e220000000800 */
[----:B------:R-:W-:Y:S01]  /*ec90*/  IMAD R160, R160, UR4, RZ ;  /* 0x00000004a0a07c24 */ /* 0x000fe2000f8e02ff */
[----:B------:R-:W-:Y:S01]  /*eca0*/  BSSY B1, `(.L_x_769) ;  /* 0x0000018000017945 */ /* 0x000fe20003800000 */
[----:B------:R-:W-:Y:S02]  /*ecb0*/  CS2R R8, SRZ ;  /* 0x0000000000087805 */ /* 0x000fe4000001ff00 */
[----:B------:R-:W-:Y:S02]  /*ecc0*/  CS2R R10, SRZ ;  /* 0x00000000000a7805 */ /* 0x000fe4000001ff00 */
[----:B------:R-:W-:Y:S02]  /*ecd0*/  ISETP.GE.AND P0, PT, R5, R160, PT ;  /* 0x000000a00500720c */ /* 0x000fe40003f06270 */
[----:B-----5:R-:W-:-:S04]  /*ece0*/  LEA.HI R4, R6, R6, RZ, 0x1 ;  /* 0x0000000606047211 */ /* 0x020fc800078f08ff */
[----:B------:R-:W-:-:S05]  /*ecf0*/  LOP3.LUT R4, R4, 0xfffffffe, RZ, 0xc0, !PT ;  /* 0xfffffffe04047812 */ /* 0x000fca00078ec0ff */
[----:B0-----:R-:W-:Y:S01]  /*ed00*/  IMAD.IADD R27, R6, 0x1, -R4 ;  /* 0x00000001061b7824 */ /* 0x001fe200078e0a04 */
[----:B------:R-:W-:Y:S02]  /*ed10*/  CS2R R6, SRZ ;  /* 0x0000000000067805 */ /* 0x000fe4000001ff00 */
[----:B------:R-:W-:Y:S02]  /*ed20*/  CS2R R4, SRZ ;  /* 0x0000000000047805 */ /* 0x000fe4000001ff00 */
[----:B------:R-:W-:Y:S01]  /*ed30*/  SHF.L.U32 R27, R27, 0x1f, RZ ;  /* 0x0000001f1b1b7819 */ /* 0x000fe200000006ff */
[----:B------:R-:W-:Y:S06]  /*ed40*/  @P0 BRA `(.L_x_770) ;  /* 0x0000000000340947 */ /* 0x000fec0003800000 */
[----:B------:R-:W-:Y:S01]  /*ed50*/  ULDC UR4, c[0x0][0x3f4] ;  /* 0x0000fd0000047ab9 */ /* 0x000fe20000000800 */
[C---:B------:R-:W-:Y:S01]  /*ed60*/  IMAD.SHL.U32 R15, R16.reuse, 0x2, RZ ;  /* 0x00000002100f7824 */ /* 0x040fe200078e00ff */
[C---:B------:R-:W-:Y:S02]  /*ed70*/  ISETP.GE.AND P2, PT, R16.reuse, UR4, PT ;  /* 0x0000000410007c0c */ /* 0x040fe4000bf46270 */
[----:B------:R-:W-:Y:S02]  /*ed80*/  SHF.L.U64.HI R9, R16, 0x1, R17 ;  /* 0x0000000110097819 */ /* 0x000fe40000010211 */
[-C--:B---3--:R-:W-:Y:S02]  /*ed90*/  IADD3 R24, P0, R3, R15.reuse, RZ ;  /* 0x0000000f03187210 */ /* 0x088fe40007f1e0ff */
[----:B-1----:R-:W-:-:S03]  /*eda0*/  IADD3 R14, P1, R14, R15, RZ ;  /* 0x0000000f0e0e7210 */ /* 0x002fc60007f3e0ff */
[----:B--2---:R-:W-:Y:S01]  /*edb0*/  IMAD.X R25, R0, 0x1, R9, P0 ;  /* 0x0000000100197824 */ /* 0x004fe200000e0609 */
[----:B----4-:R-:W-:Y:S02]  /*edc0*/  IADD3.X R15, R20, R9, RZ, P1, !PT ;  /* 0x00000009140f7210 */ /* 0x010fe40000ffe4ff */
[----:B------:R-:W-:Y:S01]  /*edd0*/  CS2R R8, SRZ ;  /* 0x0000000000087805 */ /* 0x000fe2000001ff00 */
[----:B------:R-:W-:Y:S06]  /*ede0*/  @P2 BRA `(.L_x_770) ;  /* 0x00000000000c2947 */ /* 0x000fec0003800000 */
[----:B------:R-:W-:Y:S02]  /*edf0*/  ULDC.64 UR4, c[0x0][0x208] ;  /* 0x0000820000047ab9 */ /* 0x000fe40000000a00 */
[----:B------:R0:W5:Y:S04]  /*ee00*/  LD.E.128 R4, desc[UR4][R24.64] ;  /* 0x0000000418047980 */ /* 0x000168000c101d00 */
[----:B------:R0:W5:Y:S02]  /*ee10*/  LD.E.128 R8, desc[UR4][R14.64] ;  /* 0x000000040e087980 */ /* 0x000164000c101d00 */
.L_x_770:
[----:B------:R-:W-:Y:S05]  /*ee20*/  BSYNC B1 ;  /* 0x0000000000017941 */ /* 0x000fea0003800000 */
.L_x_769:
[----:B------:R-:W4:Y:S01]  /*ee30*/  SYNCS.PHASECHK.TRANS64.TRYWAIT P4, [R2+URZ+0x34800], R27 ;  /* 0x0348001b020075a7 */ /* 0x000f22000808017f */
[----:B--2---:R-:W-:Y:S01]  /*ee40*/  IMAD R0, R125, -0x80, R160 ;  /* 0xffffff807d007824 */ /* 0x004fe200078e02a0 */
[--C-:B-----5:R-:W-:Y:S01]  /*ee50*/  SHF.R.U64 R31, R6, 0x10, R7.reuse ;  /* 0x00000010061f7819 */ /* 0x120fe20000001207 */
[----:B---3--:R-:W-:Y:S01]  /*ee60*/  IMAD.MOV.U32 R3, RZ, RZ, R4 ;  /* 0x000000ffff037224 */ /* 0x008fe200078e0004 */
[--C-:B------:R-:W-:Y:S01]  /*ee70*/  SHF.R.U32.HI R29, RZ, 0x10, R7.reuse ;  /* 0x00000010ff1d7819 */ /* 0x100fe20000011607 */
[----:B01----:R-:W-:Y:S01]  /*ee80*/  IMAD.MOV.U32 R14, RZ, RZ, R7 ;  /* 0x000000ffff0e7224 */ /* 0x003fe200078e0007 */
[----:B------:R-:W-:Y:S01]  /*ee90*/  SHF.R.U64 R26, R4, 0x10, R5 ;  /* 0x00000010041a7819 */ /* 0x000fe20000001205 */
[----:B------:R-:W-:Y:S01]  /*eea0*/  IMAD.MOV.U32 R15, RZ, RZ, R8 ;  /* 0x000000ffff0f7224 */ /* 0x000fe200078e0008 */
[----:B------:R-:W-:Y:S01]  /*eeb0*/  SHF.R.U64 R8, R8, 0x10, R9 ;  /* 0x0000001008087819 */ /* 0x000fe20000001209 */
[----:B------:R-:W-:Y:S01]  /*eec0*/  IMAD.MOV.U32 R24, RZ, RZ, R5 ;  /* 0x000000ffff187224 */ /* 0x000fe200078e0005 */
[--C-:B------:R-:W-:Y:S01]  /*eed0*/  SHF.R.U32.HI R7, RZ, 0x10, R9.reuse ;  /* 0x00000010ff077819 */ /* 0x100fe20000011609 */
[----:B----4-:R-:W-:Y:S01]  /*eee0*/  IMAD.MOV.U32 R20, RZ, RZ, R9 ;  /* 0x000000ffff147224 */ /* 0x010fe200078e0009 */
[----:B------:R-:W-:Y:S01]  /*eef0*/  SHF.R.U32.HI R33, RZ, 0x10, R5 ;  /* 0x00000010ff217819 */ /* 0x000fe20000011605 */
[----:B------:R-:W-:Y:S01]  /*ef00*/  VIADD R34, R22, 0x20 ;  /* 0x0000002016227836 */ /* 0x000fe20000000000 */
[----:B------:R-:W-:Y:S01]  /*ef10*/  ISETP.GE.AND P0, PT, R16, R13, PT ;  /* 0x0000000d1000720c */ /* 0x000fe20003f06270 */
[----:B------:R-:W-:Y:S01]  /*ef20*/  VIADD R32, R22, 0x40 ;  /* 0x0000004016207836 */ /* 0x000fe20000000000 */
[----:B------:R-:W-:Y:S01]  /*ef30*/  VIMNMX R9, R0, 0x80, PT ;  /* 0x0000008000097848 */ /* 0x000fe20003fe0100 */
[----:B------:R-:W-:Y:S01]  /*ef40*/  IMAD.MOV.U32 R12, RZ, RZ, R6 ;  /* 0x000000ffff0c7224 */ /* 0x000fe200078e0006 */
[--C-:B------:R-:W-:Y:S01]  /*ef50*/  SHF.R.U64 R5, R10, 0x10, R11.reuse ;  /* 0x000000100a057819 */ /* 0x100fe2000000120b */
[----:B------:R-:W-:Y:S01]  /*ef60*/  IMAD.MOV.U32 R4, RZ, RZ, R10 ;  /* 0x000000ffff047224 */ /* 0x000fe200078e000a */
[--C-:B------:R-:W-:Y:S01]  /*ef70*/  SHF.R.U32.HI R6, RZ, 0x10, R11.reuse ;  /* 0x00000010ff067819 */ /* 0x100fe2000001160b */
[----:B------:R-:W-:Y:S01]  /*ef80*/  IMAD.MOV.U32 R25, RZ, RZ, R11 ;  /* 0x000000ffff197224 */ /* 0x000fe200078e000b */
[----:B------:R-:W-:Y:S01]  /*ef90*/  BSSY B1, `(.L_x_771) ;  /* 0x000000f000017945 */ /* 0x000fe20003800000 */
[----:B------:R-:W-:Y:S01]  /*efa0*/  VIADD R30, R22, 0x60 ;  /* 0x00000060161e7836 */ /* 0x000fe20000000000 */
[----:B------:R-:W-:-:S02]  /*efb0*/  PRMT R0, R3, 0x5410, R26 ;  /* 0x0000541003007816 */ /* 0x000fc4000000001a */
[-C--:B------:R-:W-:Y:S02]  /*efc0*/  ISETP.GE.OR P3, PT, R22, R9.reuse, P0 ;  /* 0x000000091600720c */ /* 0x080fe40000766670 */
[-C--:B------:R-:W-:Y:S02]  /*efd0*/  ISETP.GE.OR P2, PT, R34, R9.reuse, P0 ;  /* 0x000000092200720c */ /* 0x080fe40000746670 */
[-C--:B------:R-:W-:Y:S02]  /*efe0*/  ISETP.GE.OR P1, PT, R32, R9.reuse, P0 ;  /* 0x000000092000720c */ /* 0x080fe40000726670 */
[----:B------:R-:W-:Y:S02]  /*eff0*/  PRMT R3, R24, 0x5410, R33 ;  /* 0x0000541018037816 */ /* 0x000fe40000000021 */
[----:B------:R-:W-:Y:S02]  /*f000*/  ISETP.GE.OR P0, PT, R30, R9, P0 ;  /* 0x000000091e00720c */ /* 0x000fe40000706670 */
[----:B------:R-:W-:-:S02]  /*f010*/  PRMT R12, R12, 0x5410, R31 ;  /* 0x000054100c0c7816 */ /* 0x000fc4000000001f */
[----:B------:R-:W-:Y:S02]  /*f020*/  PRMT R14, R14, 0x5410, R29 ;  /* 0x000054100e0e7816 */ /* 0x000fe4000000001d */
[----:B------:R-:W-:Y:S02]  /*f030*/  PRMT R15, R15, 0x5410, R8 ;  /* 0x000054100f0f7816 */ /* 0x000fe40000000008 */
[----:B------:R-:W-:Y:S02]  /*f040*/  PRMT R20, R20, 0x5410, R7 ;  /* 0x0000541014147816 */ /* 0x000fe40000000007 */
[----:B------:R-:W-:Y:S02]  /*f050*/  PRMT R24, R4, 0x5410, R5 ;  /* 0x0000541004187816 */ /* 0x000fe40000000005 */
[----:B------:R-:W-:Y:S01]  /*f060*/  PRMT R25, R25, 0x5410, R6 ;  /* 0x0000541019197816 */ /* 0x000fe20000000006 */
[----:B------:R-:W-:Y:S06]  /*f070*/  @!P4 BRA `(.L_x_772) ;  /* 0x0000018c00a0c947 */ /* 0x000fec0003800000 */
.L_x_997:
[----:B------:R-:W-:Y:S05]  /*f080*/  BSYNC B1 ;  /* 0x0000000000017941 */ /* 0x000fea0003800000 */
.L_x_771:
[----:B------:R-:W-:Y:S04]  /*f090*/  BSSY B1, `(.L_x_773) ;  /* 0x0000069000017945 */ /* 0x000fe80003800000 */
[----:B------:R-:W-:Y:S05]  /*f0a0*/  @P3 BRA `(.L_x_774) ;  /* 0x00000004009c3947 */ /* 0x000fea0003800000 */
[----:B------:R-:W1:Y:S01]  /*f0b0*/  S2R R5, SR_TID.X ;  /* 0x0000000000057919 */ /* 0x000e620000002100 */
[----:B------:R-:W-:Y:S01]  /*f0c0*/  IMAD.SHL.U32 R6, R22, 0x40, RZ ;  /* 0x0000004016067824 */ /* 0x000fe200078e00ff */
[C---:B------:R-:W-:Y:S01]  /*f0d0*/  LOP3.LUT R39, R15.reuse, 0xffff0000, RZ, 0xc0, !PT ;  /* 0xffff00000f277812 */ /* 0x040fe200078ec0ff */
[----:B------:R-:W-:Y:S01]  /*f0e0*/  IMAD.U32 R38, R15, 0x10000, RZ ;  /* 0x000100000f267824 */ /* 0x000fe200078e00ff */
[----:B------:R-:W2:Y:S01]  /*f0f0*/  S2R R8, SR_TID.X ;  /* 0x0000000000087919 */ /* 0x000ea20000002100 */
[C---:B------:R-:W-:Y:S01]  /*f100*/  IMAD.U32 R36, R0.reuse, 0x10000, RZ ;  /* 0x0001000000247824 */ /* 0x040fe200078e00ff */
[----:B------:R-:W-:Y:S01]  /*f110*/  LOP3.LUT R37, R0, 0xffff0000, RZ, 0xc0, !PT ;  /* 0xffff000000257812 */ /* 0x000fe200078ec0ff */
[----:B-1----:R-:W-:Y:S02]  /*f120*/  VIADD R5, R5, 0xffffff80 ;  /* 0xffffff8005057836 */ /* 0x002fe40000000000 */
[----:B--2---:R-:W-:-:S03]  /*f130*/  VIADD R8, R8, 0xffffff80 ;  /* 0xffffff8008087836 */ /* 0x004fc60000000000 */
[----:B------:R-:W-:-:S04]  /*f140*/  SHF.R.S32.HI R4, RZ, 0x1f, R5 ;  /* 0x0000001fff047819 */ /* 0x000fc80000011405 */
[----:B------:R-:W-:-:S04]  /*f150*/  LEA.HI R4, R4, R5, RZ, 0x3 ;  /* 0x0000000504047211 */ /* 0x000fc800078f18ff */
[----:B------:R-:W-:-:S05]  /*f160*/  LOP3.LUT R4, R4, 0xfffffff8, RZ, 0xc0, !PT ;  /* 0xfffffff804047812 */ /* 0x000fca00078ec0ff */
[----:B------:R-:W-:-:S05]  /*f170*/  IMAD.IADD R4, R5, 0x1, -R4 ;  /* 0x0000000105047824 */ /* 0x000fca00078e0a04 */
[----:B------:R-:W-:-:S04]  /*f180*/  LEA.HI R4, R13, R4, RZ, 0x1d ;  /* 0x000000040d047211 */ /* 0x000fc800078fe8ff */
[----:B------:R-:W-:Y:S01]  /*f190*/  SHF.R.S32.HI R7, RZ, 0x1f, R4 ;  /* 0x0000001fff077819 */ /* 0x000fe20000011404 */
[----:B------:R-:W-:-:S03]  /*f1a0*/  IMAD.SHL.U32 R5, R4, 0x8, RZ ;  /* 0x0000000804057824 */ /* 0x000fc600078e00ff */
[----:B------:R-:W-:Y:S02]  /*f1b0*/  LEA.HI R7, R7, R4, RZ, 0x3 ;  /* 0x0000000407077211 */ /* 0x000fe400078f18ff */
[----:B------:R-:W-:-:S03]  /*f1c0*/  LOP3.LUT R5, R5, 0x38, RZ, 0xc0, !PT ;  /* 0x0000003805057812 */ /* 0x000fc600078ec0ff */
[----:B------:R-:W-:Y:S01]  /*f1d0*/  IMAD.SHL.U32 R7, R7, 0x400, RZ ;  /* 0x0000040007077824 */ /* 0x000fe200078e00ff */
[----:B------:R-:W-:Y:S02]  /*f1e0*/  LOP3.LUT R5, R5, 0x1c0, R6, 0xf8, !PT ;  /* 0x000001c005057812 */ /* 0x000fe400078ef806 */
[----:B------:R-:W-:Y:S02]  /*f1f0*/  SHF.R.S32.HI R6, RZ, 0x1f, R8 ;  /* 0x0000001fff067819 */ /* 0x000fe40000011408 */
[----:B------:R-:W-:Y:S02]  /*f200*/  LOP3.LUT R7, R7, 0x7fffe000, RZ, 0xc0, !PT ;  /* 0x7fffe00007077812 */ /* 0x000fe400078ec0ff */
[----:B------:R-:W-:Y:S01]  /*f210*/  LEA.HI R6, R6, R8, RZ, 0x6 ;  /* 0x0000000806067211 */ /* 0x000fe200078f30ff */
[----:B------:R-:W-:-:S04]  /*f220*/  IMAD.SHL.U32 R8, R22, 0x40, RZ ;  /* 0x0000004016087824 */ /* 0x000fc800078e00ff */
[----:B------:R-:W-:Y:S01]  /*f230*/  IMAD.SHL.U32 R6, R6, 0x8, RZ ;  /* 0x0000000806067824 */ /* 0x000fe200078e00ff */
[----:B------:R-:W-:-:S04]  /*f240*/  LOP3.LUT R8, R8, 0x1c0, RZ, 0xc0, !PT ;  /* 0x000001c008087812 */ /* 0x000fc800078ec0ff */
[----:B------:R-:W-:Y:S02]  /*f250*/  SHF.R.U32.HI R8, RZ, 0x3, R8 ;  /* 0x00000003ff087819 */ /* 0x000fe40000011608 */
[----:B------:R-:W-:Y:S02]  /*f260*/  LOP3.LUT R6, R6, 0xfffffe00, RZ, 0xc0, !PT ;  /* 0xfffffe0006067812 */ /* 0x000fe400078ec0ff */
[----:B------:R-:W-:-:S04]  /*f270*/  LOP3.LUT R4, R5, R8, RZ, 0x3c, !PT ;  /* 0x0000000805047212 */ /* 0x000fc800078e3cff */
[----:B------:R-:W-:Y:S02]  /*f280*/  IADD3 R9, R4, R7, R6 ;  /* 0x0000000704097210 */ /* 0x000fe40007ffe006 */
[----:B------:R-:W0:Y:S03]  /*f290*/  LDS.128 R4, [R21] ;  /* 0x0000000015047984 */ /* 0x000e260000000c00 */
[----:B------:R-:W-:-:S05]  /*f2a0*/  IMAD R26, R9, 0x2, R2 ;  /* 0x00000002091a7824 */ /* 0x000fca00078e0202 */
[----:B------:R-:W1:Y:S01]  /*f2b0*/  LDS.128 R8, [R26+0x16400] ;  /* 0x016400001a087984 */ /* 0x000e620000000c00 */
[C---:B0-----:R-:W-:Y:S01]  /*f2c0*/  IMAD.U32 R27, R4.reuse, 0x10000, RZ ;  /* 0x00010000041b7824 */ /* 0x041fe200078e00ff */
[----:B------:R-:W-:Y:S01]  /*f2d0*/  LOP3.LUT R4, R4, 0xffff0000, RZ, 0xc0, !PT ;  /* 0xffff000004047812 */ /* 0x000fe200078ec0ff */
[C---:B------:R-:W-:Y:S01]  /*f2e0*/  IMAD.U32 R29, R5.reuse, 0x10000, RZ ;  /* 0x00010000051d7824 */ /* 0x040fe200078e00ff */
[----:B------:R-:W-:Y:S01]  /*f2f0*/  LOP3.LUT R5, R5, 0xffff0000, RZ, 0xc0, !PT ;  /* 0xffff000005057812 */ /* 0x000fe200078ec0ff */
[C---:B------:R-:W-:Y:S01]  /*f300*/  IMAD.U32 R30, R6.reuse, 0x10000, RZ ;  /* 0x00010000061e7824 */ /* 0x040fe200078e00ff */
[----:B------:R-:W-:Y:S01]  /*f310*/  LOP3.LUT R6, R6, 0xffff0000, RZ, 0xc0, !PT ;  /* 0xffff000006067812 */ /* 0x000fe200078ec0ff */
[C---:B------:R-:W-:Y:S01]  /*f320*/  IMAD.U32 R31, R7.reuse, 0x10000, RZ ;  /* 0x00010000071f7824 */ /* 0x040fe200078e00ff */
[----:B------:R-:W-:Y:S01]  /*f330*/  LOP3.LUT R7, R7, 0xffff0000, RZ, 0xc0, !PT ;  /* 0xffff000007077812 */ /* 0x000fe200078ec0ff */
[C---:B-1----:R-:W-:Y:S01]  /*f340*/  IMAD.U32 R32, R8.reuse, 0x10000, RZ ;  /* 0x0001000008207824 */ /* 0x042fe200078e00ff */
[----:B------:R-:W-:Y:S01]  /*f350*/  LOP3.LUT R8, R8, 0xffff0000, RZ, 0xc0, !PT ;  /* 0xffff000008087812 */ /* 0x000fe200078ec0ff */
[C---:B------:R-:W-:Y:S01]  /*f360*/  IMAD.U32 R33, R9.reuse, 0x10000, RZ ;  /* 0x0001000009217824 */ /* 0x040fe200078e00ff */
[----:B------:R-:W-:Y:S01]  /*f370*/  LOP3.LUT R9, R9, 0xffff0000, RZ, 0xc0, !PT ;  /* 0xffff000009097812 */ /* 0x000fe200078ec0ff */
[C---:B------:R-:W-:Y:S01]  /*f380*/  FMUL.FTZ R40, R32.reuse, R38 ;  /* 0x0000002620287220 */ /* 0x040fe20000410000 */
[----:B------:R-:W-:Y:S01]  /*f390*/  FMUL.FTZ R32, R32, R36 ;  /* 0x0000002420207220 */ /* 0x000fe20000410000 */
[----:B------:R-:W-:Y:S01]  /*f3a0*/  FMUL.FTZ R41, R8, R39 ;  /* 0x0000002708297220 */ /* 0x000fe20000410000 */
[----:B------:R-:W-:-:S02]  /*f3b0*/  IMAD.U32 R34, R10, 0x10000, RZ ;  /* 0x000100000a227824 */ /* 0x000fc400078e00ff */
[C---:B------:R-:W-:Y:S01]  /*f3c0*/  FFMA.FTZ R40, R27.reuse, R36, -R40 ;  /* 0x000000241b287223 */ /* 0x040fe20000010828 */
[----:B------:R-:W-:Y:S02]  /*f3d0*/  IMAD.U32 R36, R20, 0x10000, RZ ;  /* 0x0001000014247824 */ /* 0x000fe400078e00ff */
[----:B------:R-:W-:Y:S01]  /*f3e0*/  FFMA.FTZ R38, R27, R38, R32 ;  /* 0x000000261b267223 */ /* 0x000fe20000010020 */
[----:B------:R-:W-:Y:S02]  /*f3f0*/  IMAD.U32 R32, R3, 0x10000, RZ ;  /* 0x0001000003207824 */ /* 0x000fe400078e00ff */
[-C--:B------:R-:W-:Y:S01]  /*f400*/  FMUL.FTZ R27, R8, R37.reuse ;  /* 0x00000025081b7220 */ /* 0x080fe20000410000 */
[C---:B------:R-:W-:Y:S01]  /*f410*/  FMUL.FTZ R8, R33.reuse, R36 ;  /* 0x0000002421087220 */ /* 0x040fe20000410000 */
[----:B------:R-:W-:Y:S01]  /*f420*/  FFMA.FTZ R41, R4, R37, -R41 ;  /* 0x0000002504297223 */ /* 0x000fe20000010829 */
[----:B------:R-:W-:Y:S01]  /*f430*/  FMUL.FTZ R33, R33, R32 ;  /* 0x0000002021217220 */ /* 0x000fe20000410000 */
[----:B------:R-:W-:-:S02]  /*f440*/  IMAD.U32 R37, R24, 0x10000, RZ ;  /* 0x0001000018257824 */ /* 0x000fc400078e00ff */
[----:B------:R-:W-:Y:S01]  /*f450*/  FFMA.FTZ R39, R4, R39, R27 ;  /* 0x0000002704277223 */ /* 0x000fe2000001001b */
[----:B------:R-:W-:Y:S01]  /*f460*/  LOP3.LUT R10, R10, 0xffff0000, RZ, 0xc0, !PT ;  /* 0xffff00000a0a7812 */ /* 0x000fe200078ec0ff */
[C---:B------:R-:W-:Y:S01]  /*f470*/  FFMA.FTZ R36, R29.reuse, R36, R33 ;  /* 0x000000241d247223 */ /* 0x040fe20000010021 */
[----:B------:R-:W-:Y:S01]  /*f480*/  FFMA.FTZ R42, R29, R32, -R8 ;  /* 0x000000201d2a7223 */ /* 0x000fe20000010808 */
[----:B------:R-:W-:Y:S02]  /*f490*/  IMAD.U32 R27, R12, 0x10000, RZ ;  /* 0x000100000c1b7824 */ /* 0x000fe400078e00ff */
[----:B------:R-:W-:Y:S01]  /*f4a0*/  FMUL.FTZ R43, R34, R37 ;  /* 0x00000025222b7220 */ /* 0x000fe20000410000 */
[----:B------:R-:W-:Y:S01]  /*f4b0*/  LOP3.LUT R33, R24, 0xffff0000, RZ, 0xc0, !PT ;  /* 0xffff000018217812 */ /* 0x000fe200078ec0ff */
[----:B------:R-:W-:Y:S01]  /*f4c0*/  IMAD.U32 R35, R11, 0x10000, RZ ;  /* 0x000100000b237824 */ /* 0x000fe200078e00ff */
[----:B------:R-:W-:Y:S01]  /*f4d0*/  LOP3.LUT R29, R12, 0xffff0000, RZ, 0xc0, !PT ;  /* 0xffff00000c1d7812 */ /* 0x000fe200078ec0ff */
[----:B------:R-:W-:-:S02]  /*f4e0*/  IMAD.U32 R32, R25, 0x10000, RZ ;  /* 0x0001000019207824 */ /* 0x000fc400078e00ff */
[-C--:B------:R-:W-:Y:S01]  /*f4f0*/  FMUL.FTZ R45, R34, R27.reuse ;  /* 0x0000001b222d7220 */ /* 0x080fe20000410000 */
[----:B------:R-:W-:Y:S01]  /*f500*/  FFMA.FTZ R43, R30, R27, -R43 ;  /* 0x0000001b1e2b7223 */ /* 0x000fe2000001082b */
[----:B------:R-:W-:Y:S01]  /*f510*/  FMUL.FTZ R27, R10, R33 ;  /* 0x000000210a1b7220 */ /* 0x000fe20000410000 */
[----:B------:R-:W-:Y:S02]  /*f520*/  IMAD.U32 R4, R14, 0x10000, RZ ;  /* 0x000100000e047824 */ /* 0x000fe400078e00ff */
[-C--:B------:R-:W-:Y:S01]  /*f530*/  FMUL.FTZ R10, R10, R29.reuse ;  /* 0x0000001d0a0a7220 */ /* 0x080fe20000410000 */
[----:B------:R-:W-:Y:S01]  /*f540*/  FMUL.FTZ R8, R35, R32 ;  /* 0x0000002023087220 */ /* 0x000fe20000410000 */
[----:B------:R-:W-:Y:S01]  /*f550*/  FFMA.FTZ R34, R6, R29, -R27 ;  /* 0x0000001d06227223 */ /* 0x000fe2000001081b */
[----:B------:R-:W-:Y:S01]  /*f560*/  FFMA.FTZ R45, R30, R37, R45 ;  /* 0x000000251e2d7223 */ /* 0x000fe2000001002d */
[----:B------:R-:W-:Y:S01]  /*f570*/  FFMA.FTZ R44, R6, R33, R10 ;  /* 0x00000021062c7223 */ /* 0x000fe2000001000a */
[-C--:B------:R-:W-:Y:S01]  /*f580*/  FFMA.FTZ R29, R31, R4.reuse, -R8 ;  /* 0x000000041f1d7223 */ /* 0x080fe20000010808 */
[----:B------:R-:W-:Y:S01]  /*f590*/  LOP3.LUT R11, R11, 0xffff0000, RZ, 0xc0, !PT ;  /* 0xffff00000b0b7812 */ /* 0x000fe200078ec0ff */
[----:B------:R-:W-:Y:S01]  /*f5a0*/  FMUL.FTZ R30, R35, R4 ;  /* 0x00000004231e7220 */ /* 0x000fe20000410000 */
[----:B------:R-:W-:-:S02]  /*f5b0*/  LOP3.LUT R8, R20, 0xffff0000, RZ, 0xc0, !PT ;  /* 0xffff000014087812 */ /* 0x000fc400078ec0ff */
[----:B------:R-:W-:Y:S01]  /*f5c0*/  LOP3.LUT R10, R25, 0xffff0000, RZ, 0xc0, !PT ;  /* 0xffff0000190a7812 */ /* 0x000fe200078ec0ff */
[----:B------:R-:W-:Y:S01]  /*f5d0*/  FFMA.FTZ R31, R31, R32, R30 ;  /* 0x000000201f1f7223 */ /* 0x000fe2000001001e */
[----:B------:R-:W-:Y:S01]  /*f5e0*/  LOP3.LUT R4, R3, 0xffff0000, RZ, 0xc0, !PT ;  /* 0xffff000003047812 */ /* 0x000fe200078ec0ff */
[----:B------:R-:W-:Y:S01]  /*f5f0*/  FMUL.FTZ R30, R9, R8 ;  /* 0x00000008091e7220 */ /* 0x000fe20000410000 */
[----:B------:R-:W-:Y:S01]  /*f600*/  LOP3.LUT R6, R14, 0xffff0000, RZ, 0xc0, !PT ;  /* 0xffff00000e067812 */ /* 0x000fe200078ec0ff */
[----:B------:R-:W-:Y:S02]  /*f610*/  FMUL.FTZ R32, R11, R10 ;  /* 0x0000000a0b207220 */ /* 0x000fe40000410000 */
[-C--:B------:R-:W-:Y:S01]  /*f620*/  FMUL.FTZ R27, R9, R4.reuse ;  /* 0x00000004091b7220 */ /* 0x080fe20000410000 */
[----:B------:R-:W-:Y:S01]  /*f630*/  FFMA.FTZ R9, R5, R4, -R30 ;  /* 0x0000000405097223 */ /* 0x000fe2000001081e */
[-C--:B------:R-:W-:Y:S01]  /*f640*/  FMUL.FTZ R11, R11, R6.reuse ;  /* 0x000000060b0b7220 */ /* 0x080fe20000410000 */
[----:B------:R-:W-:Y:S01]  /*f650*/  FFMA.FTZ R32, R7, R6, -R32 ;  /* 0x0000000607207223 */ /* 0x000fe20000010820 */
[----:B------:R-:W-:Y:S01]  /*f660*/  FFMA.FTZ R27, R5, R8, R27 ;  /* 0x00000008051b7223 */ /* 0x000fe2000001001b */
[----:B------:R-:W-:Y:S01]  /*f670*/  F2FP.BF16.F32.PACK_AB R6, R34, R43 ;  /* 0x0000002b2206723e */ /* 0x000fe200000010ff */
[----:B------:R-:W-:Y:S01]  /*f680*/  FFMA.FTZ R30, R7, R10, R11 ;  /* 0x0000000a071e7223 */ /* 0x000fe2000001000b */
[----:B------:R-:W-:-:S02]  /*f690*/  F2FP.BF16.F32.PACK_AB R4, R41, R40 ;  /* 0x000000282904723e */ /* 0x000fc400000010ff */
[----:B------:R-:W-:Y:S02]  /*f6a0*/  F2FP.BF16.F32.PACK_AB R5, R9, R42 ;  /* 0x0000002a0905723e */ /* 0x000fe400000010ff */
[----:B------:R-:W-:Y:S02]  /*f6b0*/  F2FP.BF16.F32.PACK_AB R7, R32, R29 ;  /* 0x0000001d2007723e */ /* 0x000fe400000010ff */
[----:B------:R-:W-:Y:S02]  /*f6c0*/  F2FP.BF16.F32.PACK_AB R10, R44, R45 ;  /* 0x0000002d2c0a723e */ /* 0x000fe400000010ff */
[----:B------:R-:W-:Y:S01]  /*f6d0*/  F2FP.BF16.F32.PACK_AB R8, R39, R38 ;  /* 0x000000262708723e */ /* 0x000fe200000010ff */
[----:B------:R1:W-:Y:S01]  /*f6e0*/  STS.128 [R21], R4 ;  /* 0x0000000415007388 */ /* 0x0003e20000000c00 */
[----:B------:R-:W-:Y:S02]  /*f6f0*/  F2FP.BF16.F32.PACK_AB R9, R27, R36 ;  /* 0x000000241b09723e */ /* 0x000fe400000010ff */
[----:B------:R-:W-:-:S05]  /*f700*/  F2FP.BF16.F32.PACK_AB R11, R30, R31 ;  /* 0x0000001f1e0b723e */ /* 0x000fca00000010ff */
[----:B------:R1:W-:Y:S02]  /*f710*/  STS.128 [R26+0x16400], R8 ;  /* 0x016400081a007388 */ /* 0x0003e40000000c00 */
.L_x_774:
[----:B------:R-:W-:Y:S05]  /*f720*/  BSYNC B1 ;  /* 0x0000000000017941 */ /* 0x000fea0003800000 */
.L_x_773:
[----:B------:R-:W-:Y:S04]  /*f730*/  BSSY B1, `(.L_x_775) ;  /* 0x0000067000017945 */ /* 0x000fe80003800000 */
[----:B------:R-:W-:Y:S05]  /*f740*/  @P2 BRA `(.L_x_776) ;  /* 0x0000000400942947 */ /* 0x000fea0003800000 */
[----:B-1----:R-:W2:Y:S04]  /*f750*/  LDL R6, [R1+0x40] ;  /* 0x0000400001067983 */ /* 0x002ea80000100800 */
[----:B------:R-:W3:Y:S01]  /*f760*/  LDL R46, [R1+0x78] ;  /* 0x00007800012e7983 */ /* 0x000ee20000100800 */
[----:B------:R-:W1:Y:S01]  /*f770*/  S2R R5, SR_TID.X ;  /* 0x0000000000057919 */ /* 0x000e620000002100 */
[C---:B------:R-:W-:Y:S02]  /*f780*/  VIADD R8, R22.reuse, 0x20 ;  /* 0x0000002016087836 */ /* 0x040fe40000000000 */
[----:B------:R-:W-:Y:S02]  /*f790*/  VIADD R9, R22, 0x20 ;  /* 0x0000002016097836 */ /* 0x000fe40000000000 */
[----:B------:R-:W-:-:S02]  /*f7a0*/  IMAD.SHL.U32 R8, R8, 0x40, RZ ;  /* 0x0000004008087824 */ /* 0x000fc400078e00ff */
[----:B-1----:R-:W-:-:S05]  /*f7b0*/  VIADD R5, R5, 0xffffff80 ;  /* 0xffffff8005057836 */ /* 0x002fca0000000000 */
[----:B------:R-:W-:-:S04]  /*f7c0*/  SHF.R.S32.HI R4, RZ, 0x1f, R5 ;  /* 0x0000001fff047819 */ /* 0x000fc80000011405 */
[----:B------:R-:W-:-:S04]  /*f7d0*/  LEA.HI R4, R4, R5, RZ, 0x3 ;  /* 0x0000000504047211 */ /* 0x000fc800078f18ff */
[----:B------:R-:W-:-:S05]  /*f7e0*/  LOP3.LUT R4, R4, 0xfffffff8, RZ, 0xc0, !PT ;  /* 0xfffffff804047812 */ /* 0x000fca00078ec0ff */
[----:B------:R-:W-:Y:S02]  /*f7f0*/  IMAD.IADD R4, R5, 0x1, -R4 ;  /* 0x0000000105047824 */ /* 0x000fe400078e0a04 */
[----:B------:R-:W-:-:S03]  /*f800*/  IMAD.SHL.U32 R9, R9, 0x40, RZ ;  /* 0x0000004009097824 */ /* 0x000fc600078e00ff */
[----:B------:R-:W-:-:S04]  /*f810*/  LEA.HI R4, R13, R4, RZ, 0x1d ;  /* 0x000000040d047211 */ /* 0x000fc800078fe8ff */
[----:B------:R-:W-:Y:S01]  /*f820*/  SHF.R.S32.HI R7, RZ, 0x1f, R4 ;  /* 0x0000001fff077819 */ /* 0x000fe20000011404 */
[----:B------:R-:W-:Y:S01]  /*f830*/  IMAD.SHL.U32 R5, R4, 0x8, RZ ;  /* 0x0000000804057824 */ /* 0x000fe200078e00ff */
[----:B------:R-:W-:Y:S02]  /*f840*/  LOP3.LUT R9, R9, 0x1c0, RZ, 0xc0, !PT ;  /* 0x000001c009097812 */ /* 0x000fe400078ec0ff */
[----:B------:R-:W-:Y:S02]  /*f850*/  LOP3.LUT R8, R8, 0x1c0, RZ, 0xc0, !PT ;  /* 0x000001c008087812 */ /* 0x000fe400078ec0ff */
[----:B------:R-:W-:Y:S02]  /*f860*/  LEA.HI R7, R7, R4, RZ, 0x3 ;  /* 0x0000000407077211 */ /* 0x000fe400078f18ff */
[----:B------:R-:W-:Y:S02]  /*f870*/  SHF.R.U32.HI R8, RZ, 0x3, R8 ;  /* 0x00000003ff087819 */ /* 0x000fe40000011608 */
[----:B------:R-:W-:-:S02]  /*f880*/  LOP3.LUT R4, R9, 0x38, R5, 0xf8, !PT ;  /* 0x0000003809047812 */ /* 0x000fc400078ef805 */
[----:B------:R-:W-:Y:S02]  /*f890*/  SHF.L.U32 R7, R7, 0xa, RZ ;  /* 0x0000000a07077819 */ /* 0x000fe400000006ff */
[----:B------:R-:W-:Y:S02]  /*f8a0*/  LOP3.LUT R4, R4, R8, RZ, 0x3c, !PT ;  /* 0x0000000804047212 */ /* 0x000fe400078e3cff */
[----:B------:R-:W-:Y:S01]  /*f8b0*/  LOP3.LUT R7, R7, 0x7fffe000, RZ, 0xc0, !PT ;  /* 0x7fffe00007077812 */ /* 0x000fe200078ec0ff */
[C---:B------:R-:W-:Y:S02]  /*f8c0*/  IMAD.U32 R38, R15.reuse, 0x10000, RZ ;  /* 0x000100000f267824 */ /* 0x040fe400078e00ff */
[----:B------:R-:W-:Y:S01]  /*f8d0*/  IMAD.U32 R36, R0, 0x10000, RZ ;  /* 0x0001000000247824 */ /* 0x000fe200078e00ff */
[----:B------:R-:W-:Y:S01]  /*f8e0*/  LOP3.LUT R40, R15, 0xffff0000, RZ, 0xc0, !PT ;  /* 0xffff00000f287812 */ /* 0x000fe200078ec0ff */
[----:B------:R-:W-:Y:S02]  /*f8f0*/  IMAD.U32 R43, R20, 0x10000, RZ ;  /* 0x00010000142b7824 */ /* 0x000fe400078e00ff */
[----:B------:R-:W-:-:S02]  /*f900*/  IMAD.U32 R41, R3, 0x10000, RZ ;  /* 0x0001000003297824 */ /* 0x000fc400078e00ff */
[C---:B------:R-:W-:Y:S01]  /*f910*/  IMAD.U32 R45, R24.reuse, 0x10000, RZ ;  /* 0x00010000182d7824 */ /* 0x040fe200078e00ff */
[----:B------:R-:W-:Y:S01]  /*f920*/  LOP3.LUT R42, R24, 0xffff0000, RZ, 0xc0, !PT ;  /* 0xffff0000182a7812 */ /* 0x000fe200078ec0ff */
[----:B------:R-:W-:Y:S01]  /*f930*/  IMAD.U32 R44, R25, 0x10000, RZ ;  /* 0x00010000192c7824 */ /* 0x000fe200078e00ff */
[----:B--2---:R-:W-:Y:S02]  /*f940*/  IADD3 R9, R4, R7, R6 ;  /* 0x0000000704097210 */ /* 0x004fe40007ffe006 */
[----:B---3--:R-:W1:Y:S03]  /*f950*/  LDS.128 R4, [R46] ;  /* 0x000000002e047984 */ /* 0x008e660000000c00 */
[----:B------:R-:W-:-:S05]  /*f960*/  IMAD R21, R9, 0x2, R2 ;  /* 0x0000000209157824 */ /* 0x000fca00078e0202 */
[----:B------:R-:W2:Y:S01]  /*f970*/  LDS.128 R8, [R21+0x16400] ;  /* 0x0164000015087984 */ /* 0x000ea20000000c00 */
[----:B-1----:R-:W-:Y:S02]  /*f980*/  IMAD.U32 R26, R4, 0x10000, RZ ;  /* 0x00010000041a7824 */ /* 0x002fe400078e00ff */
[C---:B--2---:R-:W-:Y:S01]  /*f990*/  IMAD.U32 R31, R8.reuse, 0x10000, RZ ;  /* 0x00010000081f7824 */ /* 0x044fe200078e00ff */
[----:B------:R-:W-:-:S03]  /*f9a0*/  LOP3.LUT R8, R8, 0xffff0000, RZ, 0xc0, !PT ;  /* 0xffff000008087812 */ /* 0x000fc600078ec0ff */
[-C--:B------:R-:W-:Y:S01]  /*f9b0*/  FMUL.FTZ R35, R38, R31.reuse ;  /* 0x0000001f26237220 */ /* 0x080fe20000410000 */
[----:B------:R-:W-:-:S03]  /*f9c0*/  FMUL.FTZ R31, R36, R31 ;  /* 0x0000001f241f7220 */ /* 0x000fc60000410000 */
[----:B------:R-:W-:Y:S01]  /*f9d0*/  FFMA.FTZ R35, R36, R26, -R35 ;  /* 0x0000001a24237223 */ /* 0x000fe20000010823 */
[----:B------:R-:W-:Y:S01]  /*f9e0*/  LOP3.LUT R36, R0, 0xffff0000, RZ, 0xc0, !PT ;  /* 0xffff000000247812 */ /* 0x000fe200078ec0ff */
[-C--:B------:R-:W-:Y:S01]  /*f9f0*/  FMUL.FTZ R37, R40, R8.reuse ;  /* 0x0000000828257220 */ /* 0x080fe20000410000 */
[----:B------:R-:W-:Y:S01]  /*fa00*/  LOP3.LUT R4, R4, 0xffff0000, RZ, 0xc0, !PT ;  /* 0xffff000004047812 */ /* 0x000fe200078ec0ff */
[----:B------:R-:W-:Y:S02]  /*fa10*/  IMAD.U32 R32, R9, 0x10000, RZ ;  /* 0x0001000009207824 */ /* 0x000fe400078e00ff */
[----:B------:R-:W-:Y:S01]  /*fa20*/  FMUL.FTZ R39, R36, R8 ;  /* 0x0000000824277220 */ /* 0x000fe20000410000 */
[----:B------:R-:W-:Y:S02]  /*fa30*/  IMAD.U32 R33, R10, 0x10000, RZ ;  /* 0x000100000a217824 */ /* 0x000fe400078e00ff */
[----:B------:R-:W-:Y:S01]  /*fa40*/  FFMA.FTZ R8, R36, R4, -R37 ;  /* 0x0000000424087223 */ /* 0x000fe20000010825 */
[----:B------:R-:W-:Y:S01]  /*fa50*/  FFMA.FTZ R31, R38, R26, R31 ;  /* 0x0000001a261f7223 */ /* 0x000fe2000001001f */
[-C--:B------:R-:W-:Y:S01]  /*fa60*/  FMUL.FTZ R36, R43, R32.reuse ;  /* 0x000000202b247220 */ /* 0x080fe20000410000 */
[----:B0-----:R-:W-:Y:S01]  /*fa70*/  IMAD.U32 R27, R5, 0x10000, RZ ;  /* 0x00010000051b7824 */ /* 0x001fe200078e00ff */
[----:B------:R-:W-:Y:S01]  /*fa80*/  LOP3.LUT R10, R10, 0xffff0000, RZ, 0xc0, !PT ;  /* 0xffff00000a0a7812 */ /* 0x000fe200078ec0ff */
[----:B------:R-:W-:Y:S01]  /*fa90*/  FMUL.FTZ R32, R41, R32 ;  /* 0x0000002029207220 */ /* 0x000fe20000410000 */
[----:B------:R-:W-:Y:S01]  /*faa0*/  FFMA.FTZ R26, R40, R4, R39 ;  /* 0x00000004281a7223 */ /* 0x000fe20000010027 */
[----:B------:R-:W-:-:S02]  /*fab0*/  IMAD.U32 R37, R12, 0x10000, RZ ;  /* 0x000100000c257824 */ /* 0x000fc400078e00ff */
[----:B------:R-:W-:Y:S01]  /*fac0*/  FMUL.FTZ R4, R45, R33 ;  /* 0x000000212d047220 */ /* 0x000fe20000410000 */
[----:B------:R-:W-:Y:S01]  /*fad0*/  IMAD.U32 R29, R6, 0x10000, RZ ;  /* 0x00010000061d7824 */ /* 0x000fe200078e00ff */
[----:B------:R-:W-:Y:S01]  /*fae0*/  LOP3.LUT R40, R12, 0xffff0000, RZ, 0xc0, !PT ;  /* 0xffff00000c287812 */ /* 0x000fe200078ec0ff */
[-C--:B------:R-:W-:Y:S01]  /*faf0*/  FFMA.FTZ R36, R41, R27.reuse, -R36 ;  /* 0x0000001b29247223 */ /* 0x080fe20000010824 */
[----:B------:R-:W-:Y:S01]  /*fb00*/  LOP3.LUT R6, R6, 0xffff0000, RZ, 0xc0, !PT ;  /* 0xffff000006067812 */ /* 0x000fe200078ec0ff */
[----:B------:R-:W-:Y:S01]  /*fb10*/  FFMA.FTZ R32, R43, R27, R32 ;  /* 0x0000001b2b207223 */ /* 0x000fe20000010020 */
[----:B------:R-:W-:Y:S01]  /*fb20*/  FMUL.FTZ R38, R37, R33 ;  /* 0x0000002125267220 */ /* 0x000fe20000410000 */
[----:B------:R-:W-:Y:S02]  /*fb30*/  IMAD.U32 R34, R11, 0x10000, RZ ;  /* 0x000100000b227824 */ /* 0x000fe400078e00ff */
[----:B------:R-:W-:Y:S01]  /*fb40*/  FFMA.FTZ R27, R37, R29, -R4 ;  /* 0x0000001d251b7223 */ /* 0x000fe20000010804 */
[----:B------:R-:W-:Y:S01]  /*fb50*/  FMUL.FTZ R33, R42, R10 ;  /* 0x0000000a2a217220 */ /* 0x000fe20000410000 */
[----:B------:R-:W-:-:S02]  /*fb60*/  IMAD.U32 R4, R14, 0x10000, RZ ;  /* 0x000100000e047824 */ /* 0x000fc400078e00ff */
[----:B------:R-:W-:Y:S01]  /*fb70*/  FMUL.FTZ R37, R40, R10 ;  /* 0x0000000a28257220 */ /* 0x000fe20000410000 */
[----:B------:R-:W-:Y:S01]  /*fb80*/  FFMA.FTZ R10, R45, R29, R38 ;  /* 0x0000001d2d0a7223 */ /* 0x000fe20000010026 */
[----:B------:R-:W-:Y:S01]  /*fb90*/  IMAD.U32 R30, R7, 0x10000, RZ ;  /* 0x00010000071e7824 */ /* 0x000fe200078e00ff */
[----:B------:R-:W-:Y:S01]  /*fba0*/  LOP3.LUT R9, R9, 0xffff0000, RZ, 0xc0, !PT ;  /* 0xffff000009097812 */ /* 0x000fe200078ec0ff */
[----:B------:R-:W-:Y:S01]  /*fbb0*/  FMUL.FTZ R29, R44, R34 ;  /* 0x000000222c1d7220 */ /* 0x000fe20000410000 */
[----:B------:R-:W-:Y:S01]  /*fbc0*/  FFMA.FTZ R38, R40, R6, -R33 ;  /* 0x0000000628267223 */ /* 0x000fe20000010821 */
[----:B------:R-:W-:Y:S01]  /*fbd0*/  LOP3.LUT R43, R20, 0xffff0000, RZ, 0xc0, !PT ;  /* 0xffff0000142b7812 */ /* 0x000fe200078ec0ff */
[----:B------:R-:W-:Y:S01]  /*fbe0*/  FMUL.FTZ R33, R4, R34 ;  /* 0x0000002204217220 */ /* 0x000fe20000410000 */
[----:B------:R-:W-:Y:S02]  /*fbf0*/  LOP3.LUT R11, R11, 0xffff0000, RZ, 0xc0, !PT ;  /* 0xffff00000b0b7812 */ /* 0x000fe400078ec0ff */
[----:B------:R-:W-:-:S02]  /*fc00*/  LOP3.LUT R39, R3, 0xffff0000, RZ, 0xc0, !PT ;  /* 0xffff000003277812 */ /* 0x000fc400078ec0ff */
[----:B------:R-:W-:Y:S02]  /*fc10*/  LOP3.LUT R45, R25, 0xffff0000, RZ, 0xc0, !PT ;  /* 0xffff0000192d7812 */ /* 0x000fe400078ec0ff */
[----:B------:R-:W-:Y:S01]  /*fc20*/  LOP3.LUT R41, R14, 0xffff0000, RZ, 0xc0, !PT ;  /* 0xffff00000e297812 */ /* 0x000fe200078ec0ff */
[----:B------:R-:W-:Y:S01]  /*fc30*/  FFMA.FTZ R29, R4, R30, -R29 ;  /* 0x0000001e041d7223 */ /* 0x000fe2000001081d */
[----:B------:R-:W-:Y:S01]  /*fc40*/  LOP3.LUT R5, R5, 0xffff0000, RZ, 0xc0, !PT ;  /* 0xffff000005057812 */ /* 0x000fe200078ec0ff */
[----:B------:R-:W-:Y:S01]  /*fc50*/  FFMA.FTZ R37, R42, R6, R37 ;  /* 0x000000062a257223 */ /* 0x000fe20000010025 */
[----:B------:R-:W-:Y:S01]  /*fc60*/  LOP3.LUT R7, R7, 0xffff0000, RZ, 0xc0, !PT ;  /* 0xffff000007077812 */ /* 0x000fe200078ec0ff */
[----:B------:R-:W-:Y:S01]  /*fc70*/  FFMA.FTZ R33, R44, R30, R33 ;  /* 0x0000001e2c217223 */ /* 0x000fe20000010021 */
[-C--:B------:R-:W-:Y:S01]  /*fc80*/  FMUL.FTZ R4, R43, R9.reuse ;  /* 0x000000092b047220 */ /* 0x080fe20000410000 */
[----:B------:R-:W-:Y:S01]  /*fc90*/  FMUL.FTZ R6, R39, R9 ;  /* 0x0000000927067220 */ /* 0x000fe20000410000 */
[-C--:B------:R-:W-:Y:S01]  /*fca0*/  FMUL.FTZ R30, R45, R11.reuse ;  /* 0x0000000b2d1e7220 */ /* 0x080fe20000410000 */
[----:B------:R-:W-:Y:S01]  /*fcb0*/  FMUL.FTZ R34, R41, R11 ;  /* 0x0000000b29227220 */ /* 0x000fe20000410000 */
[-C--:B------:R-:W-:Y:S01]  /*fcc0*/  FFMA.FTZ R9, R39, R5.reuse, -R4 ;  /* 0x0000000527097223 */ /* 0x080fe20000010804 */
[----:B------:R-:W-:Y:S01]  /*fcd0*/  FFMA.FTZ R11, R43, R5, R6 ;  /* 0x000000052b0b7223 */ /* 0x000fe20000010006 */
[-C--:B------:R-:W-:Y:S01]  /*fce0*/  FFMA.FTZ R30, R41, R7.reuse, -R30 ;  /* 0x00000007291e7223 */ /* 0x080fe2000001081e */
[----:B------:R-:W-:Y:S01]  /*fcf0*/  FFMA.FTZ R34, R45, R7, R34 ;  /* 0x000000072d227223 */ /* 0x000fe20000010022 */
        /* <DEDUP_REMOVED lines=8> */
[----:B------:R2:W-:Y:S04]  /*fd80*/  STS.128 [R46], R4 ;  /* 0x000000042e007388 */ /* 0x0005e80000000c00 */
[----:B------:R2:W-:Y:S02]  /*fd90*/  STS.128 [R21+0x16400], R8 ;  /* 0x0164000815007388 */ /* 0x0005e40000000c00 */
.L_x_776:
[----:B------:R-:W-:Y:S05]  /*fda0*/  BSYNC B1 ;  /* 0x0000000000017941 */ /* 0x000fea0003800000 */
.L_x_775:
[----:B------:R-:W-:Y:S04]  /*fdb0*/  BSSY B1, `(.L_x_777) ;  /* 0x0000067000017945 */ /* 0x000fe80003800000 */
[----:B------:R-:W-:Y:S05]  /*fdc0*/  @P1 BRA `(.L_x_778) ;  /* 0x0000000400941947 */ /* 0x000fea0003800000 */
[----:B-12---:R-:W2:Y:S04]  /*fdd0*/  LDL R6, [R1+0x3c] ;  /* 0x00003c0001067983 */ /* 0x006ea80000100800 */
[----:B------:R-:W3:Y:S01]  /*fde0*/  LDL R46, [R1+0x74] ;  /* 0x00007400012e7983 */ /* 0x000ee20000100800 */
[----:B------:R-:W1:Y:S01]  /*fdf0*/  S2R R5, SR_TID.X ;  /* 0x0000000000057919 */ /* 0x000e620000002100 */
[C---:B------:R-:W-:Y:S02]  /*fe00*/  VIADD R8, R22.reuse, 0x40 ;  /* 0x0000004016087836 */ /* 0x040fe40000000000 */
[----:B------:R-:W-:Y:S02]  /*fe10*/  VIADD R9, R22, 0x40 ;  /* 0x0000004016097836 */ /* 0x000fe40000000000 */
[----:B-1----:R-:W-:-:S05]  /*fe20*/  VIADD R5, R5, 0xffffff80 ;  /* 0xffffff8005057836 */ /* 0x002fca0000000000 */
[----:B------:R-:W-:-:S04]  /*fe30*/  SHF.R.S32.HI R4, RZ, 0x1f, R5 ;  /* 0x0000001fff047819 */ /* 0x000fc80000011405 */
[----:B------:R-:W-:-:S04]  /*fe40*/  LEA.HI R4, R4, R5, RZ, 0x3 ;  /* 0x0000000504047211 */ /* 0x000fc800078f18ff */
[----:B------:R-:W-:-:S05]  /*fe50*/  LOP3.LUT R4, R4, 0xfffffff8, RZ, 0xc0, !PT ;  /* 0xfffffff804047812 */ /* 0x000fca00078ec0ff */
[----:B------:R-:W-:-:S05]  /*fe60*/  IMAD.IADD R4, R5, 0x1, -R4 ;  /* 0x0000000105047824 */ /* 0x000fca00078e0a04 */
[----:B------:R-:W-:Y:S01]  /*fe70*/  LEA.HI R4, R13, R4, RZ, 0x1d ;  /* 0x000000040d047211 */ /* 0x000fe200078fe8ff */
[----:B------:R-:W-:Y:S02]  /*fe80*/  IMAD.SHL.U32 R8, R8, 0x40, RZ ;  /* 0x0000004008087824 */ /* 0x000fe400078e00ff */
[----:B------:R-:W-:Y:S01]  /*fe90*/  IMAD.SHL.U32 R9, R9, 0x40, RZ ;  /* 0x0000004009097824 */ /* 0x000fe200078e00ff */
[----:B------:R-:W-:Y:S01]  /*fea0*/  SHF.R.S32.HI R7, RZ, 0x1f, R4 ;  /* 0x0000001fff077819 */ /* 0x000fe20000011404 */
[----:B------:R-:W-:Y:S01]  /*feb0*/  IMAD.SHL.U32 R5, R4, 0x8, RZ ;  /* 0x0000000804057824 */ /* 0x000fe200078e00ff */
[----:B------:R-:W-:Y:S02]  /*fec0*/  LOP3.LUT R8, R8, 0x1c0, RZ, 0xc0, !PT ;  /* 0x000001c008087812 */ /* 0x000fe400078ec0ff */
[----:B------:R-:W-:Y:S02]  /*fed0*/  LEA.HI R7, R7, R4, RZ, 0x3 ;  /* 0x0000000407077211 */ /* 0x000fe400078f18ff */
[----:B------:R-:W-:-:S02]  /*fee0*/  LOP3.LUT R9, R9, 0x1c0, RZ, 0xc0, !PT ;  /* 0x000001c009097812 */ /* 0x000fc400078ec0ff */
[----:B------:R-:W-:Y:S01]  /*fef0*/  SHF.R.U32.HI R8, RZ, 0x3, R8 ;  /* 0x00000003ff087819 */ /* 0x000fe20000011608 */
[----:B------:R-:W-:Y:S01]  /*ff00*/  IMAD.SHL.U32 R7, R7, 0x400, RZ ;  /* 0x0000040007077824 */ /* 0x000fe200078e00ff */
[----:B------:R-:W-:-:S04]  /*ff10*/  LOP3.LUT R4, R9, 0x38, R5, 0xf8, !PT ;  /* 0x0000003809047812 */ /* 0x000fc800078ef805 */
[----:B------:R-:W-:Y:S02]  /*ff20*/  LOP3.LUT R4, R4, R8, RZ, 0x3c, !PT ;  /* 0x0000000804047212 */ /* 0x000fe400078e3cff */
[----:B------:R-:W-:Y:S01]  /*ff30*/  LOP3.LUT R7, R7, 0x7fffe000, RZ, 0xc0, !PT ;  /* 0x7fffe00007077812 */ /* 0x000fe200078ec0ff */
[C---:B------:R-:W-:Y:S02]  /*ff40*/  IMAD.U32 R38, R15.reuse, 0x10000, RZ ;  /* 0x000100000f267824 */ /* 0x040fe400078e00ff */
[----:B------:R-:W-:Y:S01]  /*ff50*/  IMAD.U32 R36, R0, 0x10000, RZ ;  /* 0x0001000000247824 */ /* 0x000fe200078e00ff */
[----:B------:R-:W-:Y:S01]  /*ff60*/  LOP3.LUT R40, R15, 0xffff0000, RZ, 0xc0, !PT ;  /* 0xffff00000f287812 */ /* 0x000fe200078ec0ff */
[----:B------:R-:W-:Y:S02]  /*ff70*/  IMAD.U32 R43, R20, 0x10000, RZ ;  /* 0x00010000142b7824 */ /* 0x000fe400078e00ff */
[----:B------:R-:W-:Y:S02]  /*ff80*/  IMAD.U32 R41, R3, 0x10000, RZ ;  /* 0x0001000003297824 */ /* 0x000fe400078e00ff */
[C---:B------:R-:W-:Y:S01]  /*ff90*/  IMAD.U32 R45, R24.reuse, 0x10000, RZ ;  /* 0x00010000182d7824 */ /* 0x040fe200078e00ff */
[----:B------:R-:W-:Y:S01]  /*ffa0*/  LOP3.LUT R42, R24, 0xffff0000, RZ, 0xc0, !PT ;  /* 0xffff0000182a7812 */ /* 0x000fe200078ec0ff */
[----:B------:R-:W-:Y:S01]  /*ffb0*/  IMAD.U32 R44, R25, 0x10000, RZ ;  /* 0x00010000192c7824 */ /* 0x000fe200078e00ff */
[----:B--2---:R-:W-:-:S02]  /*ffc0*/  IADD3 R9, R4, R7, R6 ;  /* 0x0000000704097210 */ /* 0x004fc40007ffe006 */
        /* <DEDUP_REMOVED lines=69> */
.L_x_778:
[----:B------:R-:W-:Y:S05]  /*10420*/  BSYNC B1 ;  /* 0x0000000000017941 */ /* 0x000fea0003800000 */
.L_x_777:
[----:B------:R-:W-:Y:S05]  /*10430*/  @P0 BRA `(.L_x_765) ;  /* 0x0000000400940947 */ /* 0x000fea0003800000 */
[----:B-123--:R-:W1:Y:S01]  /*10440*/  S2R R5, SR_TID.X ;  /* 0x0000000000057919 */ /* 0x00ee620000002100 */
[----:B------:R-:W2:Y:S01]  /*10450*/  LDL R42, [R1+0x70] ;  /* 0x00007000012a7983 */ /* 0x000ea20000100800 */
[----:B-1----:R-:W-:-:S05]  /*10460*/  VIADD R5, R5, 0xffffff80 ;  /* 0xffffff8005057836 */ /* 0x002fca0000000000 */
[----:B------:R-:W-:-:S04]  /*10470*/  SHF.R.S32.HI R4, RZ, 0x1f, R5 ;  /* 0x0000001fff047819 */ /* 0x000fc80000011405 */
[----:B------:R-:W-:-:S04]  /*10480*/  LEA.HI R4, R4, R5, RZ, 0x3 ;  /* 0x0000000504047211 */ /* 0x000fc800078f18ff */
[----:B------:R-:W-:-:S04]  /*10490*/  LOP3.LUT R4, R4, 0xfffffff8, RZ, 0xc0, !PT ;  /* 0xfffffff804047812 */ /* 0x000fc800078ec0ff */
[----:B------:R-:W-:Y:S02]  /*104a0*/  IADD3 R4, R5, -R4, RZ ;  /* 0x8000000405047210 */ /* 0x000fe40007ffe0ff */
[----:B------:R-:W3:Y:S01]  /*104b0*/  LDL R5, [R1+0x38] ;  /* 0x0000380001057983 */ /* 0x000ee20000100800 */
[C---:B------:R-:W-:Y:S01]  /*104c0*/  VIADD R7, R22.reuse, 0x60 ;  /* 0x0000006016077836 */ /* 0x040fe20000000000 */
[----:B------:R-:W-:Y:S01]  /*104d0*/  LEA.HI R13, R13, R4, RZ, 0x1d ;  /* 0x000000040d0d7211 */ /* 0x000fe200078fe8ff */
[----:B------:R-:W-:Y:S02]  /*104e0*/  VIADD R8, R22, 0x60 ;  /* 0x0000006016087836 */ /* 0x000fe40000000000 */
[----:B------:R-:W-:Y:S01]  /*104f0*/  IMAD.SHL.U32 R7, R7, 0x40, RZ ;  /* 0x0000004007077824 */ /* 0x000fe200078e00ff */
[----:B------:R-:W-:Y:S01]  /*10500*/  SHF.R.S32.HI R6, RZ, 0x1f, R13 ;  /* 0x0000001fff067819 */ /* 0x000fe2000001140d */
[----:B------:R-:W-:Y:S02]  /*10510*/  IMAD.SHL.U32 R8, R8, 0x40, RZ ;  /* 0x0000004008087824 */ /* 0x000fe400078e00ff */
[----:B------:R-:W-:Y:S01]  /*10520*/  IMAD.SHL.U32 R4, R13, 0x8, RZ ;  /* 0x000000080d047824 */ /* 0x000fe200078e00ff */
[----:B------:R-:W-:-:S02]  /*10530*/  LEA.HI R6, R6, R13, RZ, 0x3 ;  /* 0x0000000d06067211 */ /* 0x000fc400078f18ff */
[----:B------:R-:W-:Y:S02]  /*10540*/  LOP3.LUT R8, R8, 0x1c0, RZ, 0xc0, !PT ;  /* 0x000001c008087812 */ /* 0x000fe400078ec0ff */
[----:B------:R-:W-:Y:S01]  /*10550*/  LOP3.LUT R7, R7, 0x1c0, RZ, 0xc0, !PT ;  /* 0x000001c007077812 */ /* 0x000fe200078ec0ff */
[----:B------:R-:W-:Y:S01]  /*10560*/  IMAD.SHL.U32 R6, R6, 0x400, RZ ;  /* 0x0000040006067824 */ /* 0x000fe200078e00ff */
[----:B------:R-:W-:Y:S02]  /*10570*/  LOP3.LUT R4, R8, 0x38, R4, 0xf8, !PT ;  /* 0x0000003808047812 */ /* 0x000fe400078ef804 */
[----:B------:R-:W-:Y:S02]  /*10580*/  SHF.R.U32.HI R7, RZ, 0x3, R7 ;  /* 0x00000003ff077819 */ /* 0x000fe40000011607 */
[----:B------:R-:W-:Y:S02]  /*10590*/  LOP3.LUT R9, R6, 0x7fffe000, RZ, 0xc0, !PT ;  /* 0x7fffe00006097812 */ /* 0x000fe400078ec0ff */
[----:B------:R-:W-:Y:S01]  /*105a0*/  LOP3.LUT R4, R4, R7, RZ, 0x3c, !PT ;  /* 0x0000000704047212 */ /* 0x000fe200078e3cff */
[C---:B------:R-:W-:Y:S01]  /*105b0*/  IMAD.U32 R37, R15.reuse, 0x10000, RZ ;  /* 0x000100000f257824 */ /* 0x040fe200078e00ff */
[----:B------:R-:W-:Y:S01]  /*105c0*/  LOP3.LUT R38, R15, 0xffff0000, RZ, 0xc0, !PT ;  /* 0xffff00000f267812 */ /* 0x000fe200078ec0ff */
[C---:B------:R-:W-:Y:S01]  /*105d0*/  IMAD.U32 R35, R0.reuse, 0x10000, RZ ;  /* 0x0001000000237824 */ /* 0x040fe200078e00ff */
[----:B------:R-:W-:Y:S01]  /*105e0*/  LOP3.LUT R0, R0, 0xffff0000, RZ, 0xc0, !PT ;  /* 0xffff000000007812 */ /* 0x000fe200078ec0ff */
[C---:B------:R-:W-:Y:S01]  /*105f0*/  IMAD.U32 R43, R24.reuse, 0x10000, RZ ;  /* 0x00010000182b7824 */ /* 0x040fe200078e00ff */
[----:B------:R-:W-:Y:S01]  /*10600*/  LOP3.LUT R24, R24, 0xffff0000, RZ, 0xc0, !PT ;  /* 0xffff000018187812 */ /* 0x000fe200078ec0ff */
[----:B------:R-:W-:-:S02]  /*10610*/  IMAD.U32 R45, R25, 0x10000, RZ ;  /* 0x00010000192d7824 */ /* 0x000fc400078e00ff */
[----:B------:R-:W-:Y:S02]  /*10620*/  IMAD.U32 R41, R14, 0x10000, RZ ;  /* 0x000100000e297824 */ /* 0x000fe400078e00ff */
[C---:B------:R-:W-:Y:S01]  /*10630*/  IMAD.U32 R36, R3.reuse, 0x10000, RZ ;  /* 0x0001000003247824 */ /* 0x040fe200078e00ff */
[----:B------:R-:W-:Y:S01]  /*10640*/  LOP3.LUT R3, R3, 0xffff0000, RZ, 0xc0, !PT ;  /* 0xffff000003037812 */ /* 0x000fe200078ec0ff */
[----:B------:R-:W-:Y:S01]  /*10650*/  IMAD.U32 R40, R20, 0x10000, RZ ;  /* 0x0001000014287824 */ /* 0x000fe200078e00ff */
[----:B---3--:R-:W-:Y:S02]  /*10660*/  IADD3 R9, R4, R9, R5 ;  /* 0x0000000904097210 */ /* 0x008fe40007ffe005 */
[----:B--2---:R-:W1:Y:S03]  /*10670*/  LDS.128 R4, [R42] ;  /* 0x000000002a047984 */ /* 0x004e660000000c00 */
[----:B------:R-:W-:-:S05]  /*10680*/  IMAD R13, R9, 0x2, R2 ;  /* 0x00000002090d7824 */ /* 0x000fca00078e0202 */
[----:B------:R-:W2:Y:S01]  /*10690*/  LDS.128 R8, [R13+0x16400] ;  /* 0x016400000d087984 */ /* 0x000ea20000000c00 */
[C---:B-1----:R-:W-:Y:S01]  /*106a0*/  IMAD.U32 R21, R4.reuse, 0x10000, RZ ;  /* 0x0001000004157824 */ /* 0x042fe200078e00ff */
[----:B------:R-:W-:Y:S01]  /*106b0*/  LOP3.LUT R4, R4, 0xffff0000, RZ, 0xc0, !PT ;  /* 0xffff000004047812 */ /* 0x000fe200078ec0ff */
[C---:B--2---:R-:W-:Y:S01]  /*106c0*/  IMAD.U32 R30, R8.reuse, 0x10000, RZ ;  /* 0x00010000081e7824 */ /* 0x044fe200078e00ff */
[----:B------:R-:W-:-:S03]  /*106d0*/  LOP3.LUT R8, R8, 0xffff0000, RZ, 0xc0, !PT ;  /* 0xffff000008087812 */ /* 0x000fc600078ec0ff */
[-C--:B------:R-:W-:Y:S01]  /*106e0*/  FMUL.FTZ R34, R37, R30.reuse ;  /* 0x0000001e25227220 */ /* 0x080fe20000410000 */
[C---:B------:R-:W-:Y:S01]  /*106f0*/  FMUL.FTZ R30, R35.reuse, R30 ;  /* 0x0000001e231e7220 */ /* 0x040fe20000410000 */
[-C--:B------:R-:W-:Y:S01]  /*10700*/  FMUL.FTZ R15, R38, R8.reuse ;  /* 0x00000008260f7220 */ /* 0x080fe20000410000 */
[----:B------:R-:W-:Y:S02]  /*10710*/  IMAD.U32 R32, R10, 0x10000, RZ ;  /* 0x000100000a207824 */ /* 0x000fe400078e00ff */
[-C--:B------:R-:W-:Y:S01]  /*10720*/  FFMA.FTZ R34, R35, R21.reuse, -R34 ;  /* 0x0000001523227223 */ /* 0x080fe20000010822 */
[----:B------:R-:W-:Y:S01]  /*10730*/  FFMA.FTZ R30, R37, R21, R30 ;  /* 0x00000015251e7223 */ /* 0x000fe2000001001e */
[----:B------:R-:W-:Y:S02]  /*10740*/  IMAD.U32 R37, R12, 0x10000, RZ ;  /* 0x000100000c257824 */ /* 0x000fe400078e00ff */
[C---:B------:R-:W-:Y:S01]  /*10750*/  FMUL.FTZ R21, R0.reuse, R8 ;  /* 0x0000000800157220 */ /* 0x040fe20000410000 */
[----:B------:R-:W-:Y:S01]  /*10760*/  FFMA.FTZ R15, R0, R4, -R15 ;  /* 0x00000004000f7223 */ /* 0x000fe2000001080f */
[----:B0-----:R-:W-:Y:S01]  /*10770*/  IMAD.U32 R27, R6, 0x10000, RZ ;  /* 0x00010000061b7824 */ /* 0x001fe200078e00ff */
[----:B------:R-:W-:Y:S01]  /*10780*/  LOP3.LUT R10, R10, 0xffff0000, RZ, 0xc0, !PT ;  /* 0xffff00000a0a7812 */ /* 0x000fe200078ec0ff */
[-C--:B------:R-:W-:Y:S01]  /*10790*/  FMUL.FTZ R0, R43, R32.reuse ;  /* 0x000000202b007220 */ /* 0x080fe20000410000 */
[----:B------:R-:W-:Y:S01]  /*107a0*/  LOP3.LUT R12, R12, 0xffff0000, RZ, 0xc0, !PT ;  /* 0xffff00000c0c7812 */ /* 0x000fe200078ec0ff */
[----:B------:R-:W-:Y:S01]  /*107b0*/  FMUL.FTZ R32, R37, R32 ;  /* 0x0000002025207220 */ /* 0x000fe20000410000 */
[----:B------:R-:W-:-:S02]  /*107c0*/  IMAD.U32 R33, R11, 0x10000, RZ ;  /* 0x000100000b217824 */ /* 0x000fc400078e00ff */
[-C--:B------:R-:W-:Y:S01]  /*107d0*/  FFMA.FTZ R8, R37, R27.reuse, -R0 ;  /* 0x0000001b25087223 */ /* 0x080fe20000010800 */
[----:B------:R-:W-:Y:S01]  /*107e0*/  LOP3.LUT R6, R6, 0xffff0000, RZ, 0xc0, !PT ;  /* 0xffff000006067812 */ /* 0x000fe200078ec0ff */
[-C--:B------:R-:W-:Y:S01]  /*107f0*/  FMUL.FTZ R37, R24, R10.reuse ;  /* 0x0000000a18257220 */ /* 0x080fe20000410000 */
[----:B------:R-:W-:Y:S01]  /*10800*/  FMUL.FTZ R39, R12, R10 ;  /* 0x0000000a0c277220 */ /* 0x000fe20000410000 */
[----:B------:R-:W-:Y:S02]  /*10810*/  IMAD.U32 R31, R9, 0x10000, RZ ;  /* 0x00010000091f7824 */ /* 0x000fe400078e00ff */
[----:B------:R-:W-:Y:S01]  /*10820*/  FFMA.FTZ R21, R38, R4, R21 ;  /* 0x0000000426157223 */ /* 0x000fe20000010015 */
[----:B------:R-:W-:Y:S01]  /*10830*/  FFMA.FTZ R10, R43, R27, R32 ;  /* 0x0000001b2b0a7223 */ /* 0x000fe20000010020 */
[----:B------:R-:W-:Y:S01]  /*10840*/  IMAD.U32 R29, R7, 0x10000, RZ ;  /* 0x00010000071d7824 */ /* 0x000fe200078e00ff */
[----:B------:R-:W-:Y:S01]  /*10850*/  LOP3.LUT R9, R9, 0xffff0000, RZ, 0xc0, !PT ;  /* 0xffff000009097812 */ /* 0x000fe200078ec0ff */
[-C--:B------:R-:W-:Y:S01]  /*10860*/  FMUL.FTZ R0, R45, R33.reuse ;  /* 0x000000212d007220 */ /* 0x080fe20000410000 */
[----:B------:R-:W-:Y:S01]  /*10870*/  FMUL.FTZ R4, R41, R33 ;  /* 0x0000002129047220 */ /* 0x000fe20000410000 */
[----:B------:R-:W-:-:S02]  /*10880*/  LOP3.LUT R27, R20, 0xffff0000, RZ, 0xc0, !PT ;  /* 0xffff0000141b7812 */ /* 0x000fc400078ec0ff */
[----:B------:R-:W-:Y:S02]  /*10890*/  LOP3.LUT R11, R11, 0xffff0000, RZ, 0xc0, !PT ;  /* 0xffff00000b0b7812 */ /* 0x000fe400078ec0ff */
[----:B------:R-:W-:Y:S01]  /*108a0*/  LOP3.LUT R33, R25, 0xffff0000, RZ, 0xc0, !PT ;  /* 0xffff000019217812 */ /* 0x000fe200078ec0ff */
[C---:B------:R-:W-:Y:S01]  /*108b0*/  IMAD.U32 R26, R5.reuse, 0x10000, RZ ;  /* 0x00010000051a7824 */ /* 0x040fe200078e00ff */
[----:B------:R-:W-:Y:S01]  /*108c0*/  LOP3.LUT R25, R14, 0xffff0000, RZ, 0xc0, !PT ;  /* 0xffff00000e197812 */ /* 0x000fe200078ec0ff */
[-C--:B------:R-:W-:Y:S01]  /*108d0*/  FFMA.FTZ R39, R24, R6.reuse, R39 ;  /* 0x0000000618277223 */ /* 0x080fe20000010027 */
[----:B------:R-:W-:Y:S01]  /*108e0*/  LOP3.LUT R5, R5, 0xffff0000, RZ, 0xc0, !PT ;  /* 0xffff000005057812 */ /* 0x000fe200078ec0ff */
[----:B------:R-:W-:Y:S01]  /*108f0*/  FFMA.FTZ R24, R41, R29, -R0 ;  /* 0x0000001d29187223 */ /* 0x000fe20000010800 */
[----:B------:R-:W-:Y:S01]  /*10900*/  LOP3.LUT R7, R7, 0xffff0000, RZ, 0xc0, !PT ;  /* 0xffff000007077812 */ /* 0x000fe200078ec0ff */
[----:B------:R-:W-:Y:S01]  /*10910*/  FFMA.FTZ R37, R12, R6, -R37 ;  /* 0x000000060c257223 */ /* 0x000fe20000010825 */
[----:B------:R-:W-:Y:S01]  /*10920*/  FMUL.FTZ R0, R27, R9 ;  /* 0x000000091b007220 */ /* 0x000fe20000410000 */
[----:B------:R-:W-:Y:S01]  /*10930*/  FMUL.FTZ R35, R40, R31 ;  /* 0x0000001f28237220 */ /* 0x000fe20000410000 */
[----:B------:R-:W-:Y:S01]  /*10940*/  FFMA.FTZ R29, R45, R29, R4 ;  /* 0x0000001d2d1d7223 */ /* 0x000fe20000010004 */
[----:B------:R-:W-:Y:S01]  /*10950*/  FMUL.FTZ R6, R33, R11 ;  /* 0x0000000b21067220 */ /* 0x000fe20000410000 */
[C---:B------:R-:W-:Y:S01]  /*10960*/  FMUL.FTZ R31, R36.reuse, R31 ;  /* 0x0000001f241f7220 */ /* 0x040fe20000410000 */
[----:B------:R-:W-:Y:S01]  /*10970*/  FMUL.FTZ R4, R3, R9 ;  /* 0x0000000903047220 */ /* 0x000fe20000410000 */
[----:B------:R-:W-:Y:S01]  /*10980*/  FMUL.FTZ R14, R25, R11 ;  /* 0x0000000b190e7220 */ /* 0x000fe20000410000 */
[----:B------:R-:W-:Y:S01]  /*10990*/  FFMA.FTZ R0, R3, R5, -R0 ;  /* 0x0000000503007223 */ /* 0x000fe20000010800 */
[-C--:B------:R-:W-:Y:S01]  /*109a0*/  FFMA.FTZ R35, R36, R26.reuse, -R35 ;  /* 0x0000001a24237223 */ /* 0x080fe20000010823 */
[----:B------:R-:W-:Y:S01]  /*109b0*/  FFMA.FTZ R3, R25, R7, -R6 ;  /* 0x0000000719037223 */ /* 0x000fe20000010806 */
[----:B------:R-:W-:Y:S01]  /*109c0*/  FFMA.FTZ R31, R40, R26, R31 ;  /* 0x0000001a281f7223 */ /* 0x000fe2000001001f */
[----:B------:R-:W-:Y:S01]  /*109d0*/  FFMA.FTZ R12, R27, R5, R4 ;  /* 0x000000051b0c7223 */ /* 0x000fe20000010004 */
        /* <DEDUP_REMOVED lines=11> */
.L_x_765:
[----:B------:R-:W-:Y:S05]  /*10a90*/  BSYNC B0 ;  /* 0x0000000000007941 */ /* 0x000fea0003800000 */
.L_x_746:
[----:B------:R-:W-:Y:S01]  /*10aa0*/  @!PT LDS RZ, [RZ] ;  /* 0x00000000fffff984 */ /* 0x000fe20000000800 */
[----:B------:R-:W-:Y:S01]  /*10ab0*/  @!PT LDS RZ, [RZ] ;  /* 0x00000000fffff984 */ /* 0x000fe20000000800 */
[----:B------:R-:W-:Y:S01]  /*10ac0*/  @!PT LDS RZ, [RZ] ;  /* 0x00000000fffff984 */ /* 0x000fe20000000800 */
[----:B------:R-:W-:Y:S01]  /*10ad0*/  @!PT LDS RZ, [RZ] ;  /* 0x00000000fffff984 */ /* 0x000fe20000000800 */
[----:B------:R5:W-:Y:S06]  /*10ae0*/  MEMBAR.ALL.CTA ;  /* 0x0000000000007992 */ /* 0x000bec0000008000 */
[----:B-----5:R-:W5:Y:S01]  /*10af0*/  FENCE.VIEW.ASYNC.S ;  /* 0x00000000000073c6 */ /* 0x020f620000000000 */
[----:B------:R-:W-:Y:S05]  /*10b00*/  WARPSYNC.ALL ;  /* 0x0000000000007948 */ /* 0x000fea0003800000 */
[----:B-----5:R-:W-:Y:S06]  /*10b10*/  BAR.SYNC.DEFER_BLOCKING 0xd, 0x100 ;  /* 0x0344000000007b1d */ /* 0x020fec0000010000 */
.L_x_744:
[----:B------:R-:W-:-:S13]  /*10b20*/  ISETP.NE.AND P0, PT, R224, 0x3, PT ;  /* 0x00000003e000780c */ /* 0x000fda0003f05270 */
[----:B------:R-:W-:Y:S05]  /*10b30*/  @!P0 BRA `(.L_x_779) ;  /* 0x0000000000048947 */ /* 0x000fea0003800000 */
[----:B------:R-:W-:Y:S01]  /*10b40*/  BPT.TRAP 0x1 ;  /* 0x000000040000795c */ /* 0x000fe20000300000 */
.L_x_779:
[----:B0-2---:R-:W2:Y:S01]  /*10b50*/  LDL R3, [R1] ;  /* 0x0000000001037983 */ /* 0x005ea20000100800 */
[----:B------:R-:W-:Y:S01]  /*10b60*/  IMAD R0, R222, 0x8, R2 ;  /* 0x00000008de007824 */ /* 0x000fe200078e0202 */
[----:B--2---:R-:W-:-:S04]  /*10b70*/  SHF.L.U32 R3, R3, 0x1f, RZ ;  /* 0x0000001f03037819 */ /* 0x004fc800000006ff */
[----:B------:R0:W2:Y:S01]  /*10b80*/  SYNCS.PHASECHK.TRANS64.TRYWAIT P2, [R0+URZ+0x34830], R3 ;  /* 0x03483003000075a7 */ /* 0x0000a2000804017f */
[----:B------:R-:W-:Y:S05]  /*10b90*/  @!P0 BRA `(.L_x_780) ;  /* 0x0000000000048947 */ /* 0x000fea0003800000 */
[----:B------:R-:W-:Y:S01]  /*10ba0*/  BPT.TRAP 0x1 ;  /* 0x000000040000795c */ /* 0x000fe20000300000 */
.L_x_780:
[----:B-1-34-:R-:W1:Y:S01]  /*10bb0*/  S2R R4, SR_TID.X ;  /* 0x0000000000047919 */ /* 0x01ae620000002100 */
[----:B------:R-:W-:Y:S01]  /*10bc0*/  IMAD.MOV.U32 R87, RZ, RZ, RZ ;  /* 0x000000ffff577224 */ /* 0x000fe200078e00ff */
[----:B-1----:R-:W-:-:S04]  /*10bd0*/  LOP3.LUT R4, R4, 0x7f, RZ, 0xc0, !PT ;  /* 0x0000007f04047812 */ /* 0x002fc800078ec0ff */
[----:B------:R-:W-:Y:S01]  /*10be0*/  ISETP.NE.AND P1, PT, R4, RZ, PT ;  /* 0x000000ff0400720c */ /* 0x000fe20003f25270 */
[----:B--2---:R-:W-:-:S12]  /*10bf0*/  @P2 BRA `(.L_x_781) ;  /* 0x0000000000082947 */ /* 0x004fd80003800000 */
[----:B------:R-:W1:Y:S02]  /*10c00*/  SYNCS.PHASECHK.TRANS64.TRYWAIT P2, [R0+URZ+0x34830], R3 ;  /* 0x03483003000075a7 */ /* 0x000e64000804017f */
[----:B-1----:R-:W-:Y:S05]  /*10c10*/  @!P2 BRA `(.L_x_782) ;  /* 0x0000017000cca947 */ /* 0x002fea0003800000 */
.L_x_781:
[----:B------:R-:W-:Y:S05]  /*10c20*/  WARPSYNC.ALL ;  /* 0x0000000000007948 */ /* 0x000fea0003800000 */
[----:B01----:R-:W-:Y:S01]  /*10c30*/  VIADD R3, R2, 0x1e400 ;  /* 0x0001e40002037836 */ /* 0x003fe20000000000 */
[----:B------:R-:W-:Y:S01]  /*10c40*/  R2UR UR56, R28 ;  /* 0x000000001c3872ca */ /* 0x000fe200000e0000 */
[----:B------:R-:W-:Y:S01]  /*10c50*/  IMAD.MOV.U32 R5, RZ, RZ, 0x40000040 ;  /* 0x40000040ff057424 */ /* 0x000fe200078e00ff */
[----:B------:R-:W-:Y:S01]  /*10c60*/  WARPGROUP.ARRIVE ;  /* 0x00000000000079c5 */ /* 0x000fe20000000000 */
[----:B------:R-:W-:Y:S01]  /*10c70*/  UMOV UR9, 0x40000040 ;  /* 0x4000004000097882 */ /* 0x000fe20000000000 */
[----:B------:R-:W-:Y:S01]  /*10c80*/  SHF.R.U32.HI R3, RZ, 0x4, R3 ;  /* 0x00000004ff037819 */ /* 0x000fe20000011603 */
[----:B------:R-:W-:Y:S01]  /*10c90*/  IMAD.MOV.U32 R11, RZ, RZ, 0x40000040 ;  /* 0x40000040ff0b7424 */ /* 0x000fe200078e00ff */
[----:B------:R-:W-:Y:S01]  /*10ca0*/  R2UR UR11, R5 ;  /* 0x00000000050b72ca */ /* 0x000fe200000e0000 */
[----:B------:R-:W-:Y:S01]  /*10cb0*/  IMAD.MOV.U32 R13, RZ, RZ, 0x40000040 ;  /* 0x40000040ff0d7424 */ /* 0x000fe200078e00ff */
[----:B------:R-:W-:Y:S01]  /*10cc0*/  LOP3.LUT R3, R3, 0x3fff, RZ, 0xc0, !PT ;  /* 0x00003fff03037812 */ /* 0x000fe200078ec0ff */
[----:B------:R-:W-:Y:S01]  /*10cd0*/  IMAD.MOV.U32 R15, RZ, RZ, 0x40000040 ;  /* 0x40000040ff0f7424 */ /* 0x000fe200078e00ff */
[----:B------:R-:W-:-:S02]  /*10ce0*/  R2UR UR15, R11 ;  /* 0x000000000b0f72ca */ /* 0x000fc400000e0000 */
[----:B------:R-:W-:Y:S01]  /*10cf0*/  MOV R8, UR37 ;  /* 0x0000002500087c02 */ /* 0x000fe20008000f00 */
[----:B------:R-:W-:Y:S01]  /*10d00*/  ULOP3.LUT UR56, UR56, 0x10000, URZ, 0xfc, !UPT ;  /* 0x0001000038387892 */ /* 0x000fe2000f8efc3f */
[----:B------:R-:W-:Y:S01]  /*10d10*/  LOP3.LUT R4, R3, 0x10000, RZ, 0xfc, !PT ;  /* 0x0001000003047812 */ /* 0x000fe200078efcff */
[----:B------:R-:W-:Y:S01]  /*10d20*/  UMOV UR37, UR9 ;  /* 0x0000000900257c82 */ /* 0x000fe20008000000 */
[----:B------:R-:W-:Y:S01]  /*10d30*/  MOV R9, UR36 ;  /* 0x0000002400097c02 */ /* 0x000fe20008000f00 */
[----:B------:R-:W-:Y:S01]  /*10d40*/  UMOV UR13, UR37 ;  /* 0x00000025000d7c82 */ /* 0x000fe20008000000 */
[----:B------:R-:W-:Y:S01]  /*10d50*/  R2UR UR23, R13 ;  /* 0x000000000d1772ca */ /* 0x000fe200000e0000 */
[----:B------:R0:W-:Y:S01]  /*10d60*/  STL [R1+0x1c], R4 ;  /* 0x00001c0401007387 */ /* 0x0001e20000100800 */
[----:B------:R-:W-:Y:S01]  /*10d70*/  UMOV UR8, UR56 ;  /* 0x0000003800087c82 */ /* 0x000fe20008000000 */
[----:B------:R-:W-:Y:S01]  /*10d80*/  UMOV UR21, UR37 ;  /* 0x0000002500157c82 */ /* 0x000fe20008000000 */
[----:B------:R-:W-:Y:S01]  /*10d90*/  UMOV UR36, UR8 ;  /* 0x0000000800247c82 */ /* 0x000fe20008000000 */
[----:B------:R-:W-:Y:S01]  /*10da0*/  R2UR UR55, R15 ;  /* 0x000000000f3772ca */ /* 0x000fe200000e0000 */
[----:B------:R-:W-:Y:S01]  /*10db0*/  UMOV UR12, UR36 ;  /* 0x00000024000c7c82 */ /* 0x000fe20008000000 */
[----:B------:R-:W-:Y:S01]  /*10dc0*/  UMOV UR20, UR36 ;  /* 0x0000002400147c82 */ /* 0x000fe20008000000 */
[----:B------:R-:W-:Y:S01]  /*10dd0*/  UMOV UR52, UR36 ;  /* 0x0000002400347c82 */ /* 0x000fe20008000000 */
[----:B------:R-:W-:Y:S01]  /*10de0*/  UMOV UR53, UR37 ;  /* 0x0000002500357c82 */ /* 0x000fe20008000000 */
[----:B------:R-:W-:Y:S01]  /*10df0*/  R2UR UR35, R11 ;  /* 0x000000000b2372ca */ /* 0x000fe200000e0000 */
[----:B0-----:R-:W-:Y:S01]  /*10e00*/  IMAD R4, R222, 0xb00, R4 ;  /* 0x00000b00de047824 */ /* 0x001fe200078e0204 */
[----:B------:R-:W-:Y:S01]  /*10e10*/  UMOV UR32, UR36 ;  /* 0x0000002400207c82 */ /* 0x000fe20008000000 */
[----:B------:R-:W-:Y:S01]  /*10e20*/  UMOV UR33, UR37 ;  /* 0x0000002500217c82 */ /* 0x000fe20008000000 */
[----:B------:R-:W-:Y:S01]  /*10e30*/  R2UR UR31, R13 ;  /* 0x000000000d1f72ca */ /* 0x000fe200000e0000 */
[C---:B------:R-:W-:Y:S01]  /*10e40*/  VIADD R10, R4.reuse, 0x80 ;  /* 0x00000080040a7836 */ /* 0x040fe20000000000 */
[C---:B------:R-:W-:Y:S01]  /*10e50*/  R2UR UR10, R4.reuse ;  /* 0x00000000040a72ca */ /* 0x040fe200000e0000 */
[C---:B------:R-:W-:Y:S01]  /*10e60*/  VIADD R12, R4.reuse, 0x100 ;  /* 0x00000100040c7836 */ /* 0x040fe20000000000 */
[----:B------:R-:W-:Y:S01]  /*10e70*/  UMOV UR28, UR36 ;  /* 0x00000024001c7c82 */ /* 0x000fe20008000000 */
[----:B------:R-:W-:Y:S01]  /*10e80*/  VIADD R14, R4, 0x180 ;  /* 0x00000180040e7836 */ /* 0x000fe20000000000 */
[----:B------:R-:W-:Y:S01]  /*10e90*/  R2UR UR14, R10 ;  /* 0x000000000a0e72ca */ /* 0x000fe200000e0000 */
[----:B------:R-:W-:Y:S01]  /*10ea0*/  VIADD R10, R4, 0x200 ;  /* 0x00000200040a7836 */ /* 0x000fe20000000000 */
[----:B------:R-:W-:Y:S01]  /*10eb0*/  R2UR UR22, R12 ;  /* 0x000000000c1672ca */ /* 0x000fe200000e0000 */
[----:B------:R-:W-:Y:S01]  /*10ec0*/  VIADD R12, R4, 0x280 ;  /* 0x00000280040c7836 */ /* 0x000fe20000000000 */
[----:B------:R-:W-:Y:S01]  /*10ed0*/  R2UR UR54, R14 ;  /* 0x000000000e3672ca */ /* 0x000fe200000e0000 */
[----:B------:R-:W-:Y:S01]  /*10ee0*/  UMOV UR29, UR37 ;  /* 0x00000025001d7c82 */ /* 0x000fe20008000000 */
[----:B------:R-:W-:Y:S01]  /*10ef0*/  R2UR UR34, R10 ;  /* 0x000000000a2272ca */ /* 0x000fe200000e0000 */
[----:B------:R-:W-:Y:S01]  /*10f00*/  VIADD R14, R4, 0x300 ;  /* 0x00000300040e7836 */ /* 0x000fe20000000000 */
[----:B------:R-:W-:Y:S01]  /*10f10*/  R2UR UR30, R12 ;  /* 0x000000000c1e72ca */ /* 0x000fe200000e0000 */
[----:B------:R-:W-:Y:S01]  /*10f20*/  HGMMA.64x16x16.F32.BF16 R112, gdesc[UR8], RZ, !UPT, gsb0 ;  /* 0x00200000087079f0 */ /* 0x000fe2000c0018ff */
[----:B------:R-:W-:Y:S01]  /*10f30*/  R2UR UR47, R15 ;  /* 0x000000000f2f72ca */ /* 0x000fe200000e0000 */
[----:B------:R-:W-:Y:S01]  /*10f40*/  UMOV UR44, UR36 ;  /* 0x00000024002c7c82 */ /* 0x000fe20008000000 */
[----:B------:R-:W-:Y:S01]  /*10f50*/  R2UR UR46, R14 ;  /* 0x000000000e2e72ca */ /* 0x000fe200000e0000 */
[----:B------:R-:W-:Y:S01]  /*10f60*/  UMOV UR45, UR37 ;  /* 0x00000025002d7c82 */ /* 0x000fe20008000000 */
[C---:B------:R-:W-:Y:S01]  /*10f70*/  VIADD R10, R4.reuse, 0x380 ;  /* 0x00000380040a7836 */ /* 0x040fe20000000000 */
[----:B------:R-:W-:Y:S01]  /*10f80*/  R2UR UR27, R11 ;  /* 0x000000000b1b72ca */ /* 0x000fe200000e0000 */
[----:B------:R-:W-:Y:S01]  /*10f90*/  UMOV UR24, UR36 ;  /* 0x0000002400187c82 */ /* 0x000fe20008000000 */
[----:B------:R-:W-:Y:S01]  /*10fa0*/  UMOV UR25, UR37 ;  /* 0x0000002500197c82 */ /* 0x000fe20008000000 */
[----:B------:R-:W-:Y:S01]  /*10fb0*/  VIADD R12, R4, 0x400 ;  /* 0x00000400040c7836 */ /* 0x000fe20000000000 */
[----:B------:R-:W-:Y:S01]  /*10fc0*/  R2UR UR26, R10 ;  /* 0x000000000a1a72ca */ /* 0x000fe200000e0000 */
[----:B------:R-:W-:Y:S01]  /*10fd0*/  UMOV UR16, UR36 ;  /* 0x0000002400107c82 */ /* 0x000fe20008000000 */
[----:B------:R-:W-:Y:S01]  /*10fe0*/  R2UR UR19, R13 ;  /* 0x000000000d1372ca */ /* 0x000fe200000e0000 */
[----:B------:R-:W-:Y:S01]  /*10ff0*/  UMOV UR17, UR37 ;  /* 0x0000002500117c82 */ /* 0x000fe20008000000 */
[----:B------:R-:W-:Y:S01]  /*11000*/  R2UR UR18, R12 ;  /* 0x000000000c1272ca */ /* 0x000fe200000e0000 */
        /* <DEDUP_REMOVED lines=10> */
[----:B------:R-:W-:Y:S01]  /*110b0*/  VIADD R10, R4, 0x2 ;  /* 0x00000002040a7836 */ /* 0x000fe20000000000 */
[----:B------:R-:W-:Y:S01]  /*110c0*/  MOV R6, UR39 ;  /* 0x0000002700067c02 */ /* 0x000fe20008000f00 */
[----:B------:R-:W-:Y:S01]  /*110d0*/  IMAD.MOV.U32 R11, RZ, RZ, 0x40000040 ;  /* 0x40000040ff0b7424 */ /* 0x000fe200078e00ff */
[----:B------:R-:W-:Y:S01]  /*110e0*/  MOV R7, UR38 ;  /* 0x0000002600077c02 */ /* 0x000fe20008000f00 */
[----:B------:R-:W-:Y:S01]  /*110f0*/  IMAD.U32 R20, RZ, RZ, UR8 ;  /* 0x00000008ff147e24 */ /* 0x000fe2000f8e00ff */
[----:B------:R-:W-:Y:S01]  /*11100*/  R2UR UR38, R10 ;  /* 0x000000000a2672ca */ /* 0x000fe200000e0000 */
[----:B------:R-:W-:Y:S01]  /*11110*/  UIADD3 UR8, UR56, 0x2, URZ ;  /* 0x0000000238087890 */ /* 0x000fe2000fffe03f */
[----:B------:R-:W-:Y:S01]  /*11120*/  R2UR UR39, R11 ;  /* 0x000000000b2772ca */ /* 0x000fe200000e0000 */
[----:B------:R-:W-:Y:S01]  /*11130*/  UMOV UR37, 0x40000040 ;  /* 0x4000004000257882 */ /* 0x000fe20000000000 */
[----:B------:R-:W-:Y:S01]  /*11140*/  VIADD R14, R4, 0x82 ;  /* 0x00000082040e7836 */ /* 0x000fe20000000000 */
[----:B------:R-:W-:Y:S01]  /*11150*/  MOV R21, UR9 ;  /* 0x0000000900157c02 */ /* 0x000fe20008000f00 */
[----:B------:R-:W-:Y:S01]  /*11160*/  IMAD.MOV.U32 R15, RZ, RZ, 0x40000040 ;  /* 0x40000040ff0f7424 */ /* 0x000fe200078e00ff */
[----:B------:R-:W-:Y:S01]  /*11170*/  ULDC UR61, c[0x0][0x988] ;  /* 0x00026200003d7ab9 */ /* 0x000fe20000000800 */
[----:B------:R-:W-:Y:S01]  /*11180*/  UMOV UR36, UR8 ;  /* 0x0000000800247c82 */ /* 0x000fe20008000000 */
[----:B------:R-:W-:Y:S01]  /*11190*/  R2UR UR10, R14 ;  /* 0x000000000e0a72ca */ /* 0x000fe200000e0000 */
[C---:B------:R-:W-:Y:S01]  /*111a0*/  VIADD R12, R4.reuse, 0x102 ;  /* 0x00000102040c7836 */ /* 0x040fe20000000000 */
[----:B------:R-:W-:Y:S01]  /*111b0*/  R2UR UR11, R15 ;  /* 0x000000000f0b72ca */ /* 0x000fe200000e0000 */
[----:B------:R-:W-:Y:S01]  /*111c0*/  IMAD.MOV.U32 R13, RZ, RZ, 0x40000040 ;  /* 0x40000040ff0d7424 */ /* 0x000fe200078e00ff */
[----:B------:R0:W-:Y:S01]  /*111d0*/  STL.64 [R1+0x10], R20 ;  /* 0x0000101401007387 */ /* 0x0001e20000100a00 */
[----:B------:R-:W-:Y:S01]  /*111e0*/  VIADD R10, R4, 0x182 ;  /* 0x00000182040a7836 */ /* 0x000fe20000000000 */
[----:B------:R-:W-:Y:S01]  /*111f0*/  R2UR UR50, R12 ;  /* 0x000000000c3272ca */ /* 0x000fe200000e0000 */
[----:B------:R-:W-:Y:S01]  /*11200*/  IMAD.MOV.U32 R11, RZ, RZ, 0x40000040 ;  /* 0x40000040ff0b7424 */ /* 0x000fe200078e00ff */
[----:B------:R-:W-:Y:S01]  /*11210*/  R2UR UR51, R13 ;  /* 0x000000000d3372ca */ /* 0x000fe200000e0000 */
[----:B------:R-:W-:Y:S01]  /*11220*/  VIADD R12, R4, 0x202 ;  /* 0x00000202040c7836 */ /* 0x000fe20000000000 */
[----:B------:R-:W2:Y:S01]  /*11230*/  LDL R120, [R1+0x80] ;  /* 0x0000800001787983 */ /* 0x000ea20000100800 */
[----:B------:R-:W-:Y:S01]  /*11240*/  IMAD.MOV.U32 R13, RZ, RZ, 0x40000040 ;  /* 0x40000040ff0d7424 */ /* 0x000fe200078e00ff */
[----:B------:R-:W-:-:S02]  /*11250*/  WARPGROUP.DEPBAR.LE gsb0, 0x0 ;  /* 0x00008000000079c5 */ /* 0x000fc40000010000 */
[----:B------:R-:W-:Y:S01]  /*11260*/  WARPGROUP.ARRIVE ;  /* 0x00000000000079c5 */ /* 0x000fe20000000000 */
[----:B------:R-:W-:Y:S02]  /*11270*/  VIADD R14, R4, 0x4 ;  /* 0x00000004040e7836 */ /* 0x000fe40000000000 */
[----:B------:R-:W-:Y:S02]  /*11280*/  IMAD.MOV.U32 R15, RZ, RZ, 0x40000040 ;  /* 0x40000040ff0f7424 */ /* 0x000fe400078e00ff */
[----:B0-----:R-:W-:Y:S01]  /*11290*/  IMAD.U32 R20, RZ, RZ, UR36 ;  /* 0x00000024ff147e24 */ /* 0x001fe2000f8e00ff */
[----:B------:R-:W-:Y:S01]  /*112a0*/  HGMMA.64x16x16.F32.BF16 R104, gdesc[UR12], RZ, !UPT, gsb0 ;  /* 0x002000000c6879f0 */ /* 0x000fe2000c0018ff */
[----:B------:R-:W-:Y:S01]  /*112b0*/  R2UR UR14, R10 ;  /* 0x000000000a0e72ca */ /* 0x000fe200000e0000 */
[----:B------:R-:W-:Y:S01]  /*112c0*/  VIADD R10, R4, 0x282 ;  /* 0x00000282040a7836 */ /* 0x000fe20000000000 */
[----:B------:R-:W-:Y:S01]  /*112d0*/  R2UR UR15, R11 ;  /* 0x000000000b0f72ca */ /* 0x000fe200000e0000 */
[----:B------:R-:W-:-:S02]  /*112e0*/  IMAD.MOV.U32 R11, RZ, RZ, 0x40000040 ;  /* 0x40000040ff0b7424 */ /* 0x000fc400078e00ff */
[----:B------:R-:W-:Y:S01]  /*112f0*/  IMAD.U32 R21, RZ, RZ, UR37 ;  /* 0x00000025ff157e24 */ /* 0x000fe2000f8e00ff */
[----:B------:R-:W-:Y:S02]  /*11300*/  WARPGROUP.DEPBAR.LE gsb0, 0x0 ;  /* 0x00008000000079c5 */ /* 0x000fe40000010000 */
[----:B------:R-:W-:-:S06]  /*11310*/  WARPGROUP.ARRIVE ;  /* 0x00000000000079c5 */ /* 0x000fcc0000000000 */
[----:B------:R-:W-:Y:S01]  /*11320*/  HGMMA.64x16x16.F32.BF16 R96, gdesc[UR20], RZ, !UPT, gsb0 ;  /* 0x00200000146079f0 */ /* 0x000fe2000c0018ff */
[----:B------:R-:W-:Y:S01]  /*11330*/  R2UR UR22, R12 ;  /* 0x000000000c1672ca */ /* 0x000fe200000e0000 */
[----:B------:R-:W-:Y:S01]  /*11340*/  VIADD R12, R4, 0x302 ;  /* 0x00000302040c7836 */ /* 0x000fe20000000000 */
[----:B------:R-:W-:Y:S01]  /*11350*/  R2UR UR23, R13 ;  /* 0x000000000d1772ca */ /* 0x000fe200000e0000 */
[----:B------:R-:W-:Y:S01]  /*11360*/  IMAD.MOV.U32 R13, RZ, RZ, 0x40000040 ;  /* 0x40000040ff0d7424 */ /* 0x000fe200078e00ff */
[----:B------:R-:W-:Y:S02]  /*11370*/  WARPGROUP.DEPBAR.LE gsb0, 0x0 ;  /* 0x00008000000079c5 */ /* 0x000fe40000010000 */
[----:B------:R-:W-:-:S06]  /*11380*/  WARPGROUP.ARRIVE ;  /* 0x00000000000079c5 */ /* 0x000fcc0000000000 */
[----:B------:R-:W-:Y:S03]  /*11390*/  HGMMA.64x16x16.F32.BF16 R88, gdesc[UR52], RZ, !UPT, gsb0 ;  /* 0x00200000345879f0 */ /* 0x000fe6000c0018ff */
        /* <DEDUP_REMOVED lines=20> */
[----:B------:R-:W-:Y:S01]  /*114e0*/  UMOV UR44, UR36 ;  /* 0x00000024002c7c82 */ /* 0x000fe20008000000 */
[----:B------:R-:W-:Y:S01]  /*114f0*/  UMOV UR45, UR37 ;  /* 0x00000025002d7c82 */ /* 0x000fe20008000000 */
[----:B------:R-:W-:Y:S02]  /*11500*/  R2UR UR26, R10 ;  /* 0x000000000a1a72ca */ /* 0x000fe400000e0000 */
[----:B------:R-:W-:Y:S01]  /*11510*/  R2UR UR27, R11 ;  /* 0x000000000b1b72ca */ /* 0x000fe200000e0000 */
[----:B------:R-:W-:Y:S02]  /*11520*/  WARPGROUP.DEPBAR.LE gsb0, 0x0 ;  /* 0x00008000000079c5 */ /* 0x000fe40000010000 */
[----:B------:R-:W-:Y:S01]  /*11530*/  WARPGROUP.ARRIVE ;  /* 0x00000000000079c5 */ /* 0x000fe20000000000 */
[----:B------:R-:W-:Y:S01]  /*11540*/  UMOV UR8, UR44 ;  /* 0x0000002c00087c82 */ /* 0x000fe20008000000 */
[----:B------:R-:W-:Y:S01]  /*11550*/  UMOV UR9, UR45 ;  /* 0x0000002d00097c82 */ /* 0x000fe20008000000 */
[----:B------:R-:W-:Y:S01]  /*11560*/  UMOV UR48, UR44 ;  /* 0x0000002c00307c82 */ /* 0x000fe20008000000 */
[----:B------:R-:W-:Y:S01]  /*11570*/  UMOV UR49, UR45 ;  /* 0x0000002d00317c82 */ /* 0x000fe20008000000 */
[----:B------:R-:W-:Y:S01]  /*11580*/  UMOV UR12, UR44 ;  /* 0x0000002c000c7c82 */ /* 0x000fe20008000000 */
[----:B------:R-:W-:Y:S01]  /*11590*/  HGMMA.64x16x16.F32.BF16 R40, gdesc[UR16], RZ, !UPT, gsb0 ;  /* 0x00200000102879f0 */ /* 0x000fe2000c0018ff */
        /* <DEDUP_REMOVED lines=9> */
[----:B------:R-:W-:Y:S01]  /*11630*/  R2UR UR18, R12 ;  /* 0x000000000c1272ca */ /* 0x000fe200000e0000 */
[----:B------:R-:W-:Y:S01]  /*11640*/  UMOV UR16, UR44 ;  /* 0x0000002c00107c82 */ /* 0x000fe20008000000 */
[----:B------:R-:W-:Y:S01]  /*11650*/  R2UR UR19, R13 ;  /* 0x000000000d1372ca */ /* 0x000fe200000e0000 */
[----:B------:R-:W-:Y:S01]  /*11660*/  UMOV UR17, UR45 ;  /* 0x0000002d00117c82 */ /* 0x000fe20008000000 */
[----:B------:R-:W-:-:S02]  /*11670*/  VIADD R10, R4, 0x482 ;  /* 0x00000482040a7836 */ /* 0x000fc40000000000 */
[----:B------:R-:W-:Y:S02]  /*11680*/  IMAD.MOV.U32 R11, RZ, RZ, 0x40000040 ;  /* 0x40000040ff0b7424 */ /* 0x000fe400078e00ff */
[----:B------:R-:W-:Y:S01]  /*11690*/  VIADD R12, R4, 0x502 ;  /* 0x00000502040c7836 */ /* 0x000fe20000000000 */
[----:B------:R-:W-:Y:S02]  /*116a0*/  WARPGROUP.DEPBAR.LE gsb0, 0x0 ;  /* 0x00008000000079c5 */ /* 0x000fe40000010000 */
[----:B------:R-:W-:-:S06]  /*116b0*/  WARPGROUP.ARRIVE ;  /* 0x00000000000079c5 */ /* 0x000fcc0000000000 */
[----:B------:R-:W-:Y:S03]  /*116c0*/  HGMMA.64x16x16.F32.BF16 R32, gdesc[UR4], RZ, !UPT, gsb0 ;  /* 0x00200000042079f0 */ /* 0x000fe6000c0018ff */
[----:B------:R-:W-:Y:S02]  /*116d0*/  WARPGROUP.DEPBAR.LE gsb0, 0x0 ;  /* 0x00008000000079c5 */ /* 0x000fe40000010000 */
[----:B------:R-:W-:-:S06]  /*116e0*/  WARPGROUP.ARRIVE ;  /* 0x00000000000079c5 */ /* 0x000fcc0000000000 */
[----:B------:R-:W-:Y:S03]  /*116f0*/  HGMMA.64x16x16.F32.BF16 R24, gdesc[UR40], RZ, !UPT, gsb0 ;  /* 0x00200000281879f0 */ /* 0x000fe6000c0018ff */
        /* <DEDUP_REMOVED lines=27> */
[----:B------:R-:W-:Y:S02]  /*118b0*/  R2UR UR42, R10 ;  /* 0x000000000a2a72ca */ /* 0x000fe400000e0000 */
[----:B------:R-:W-:Y:S01]  /*118c0*/  R2UR UR43, R11 ;  /* 0x000000000b2b72ca */ /* 0x000fe200000e0000 */
[----:B------:R-:W-:Y:S01]  /*118d0*/  UMOV UR40, UR44 ;  /* 0x0000002c00287c82 */ /* 0x000fe20008000000 */
[----:B------:R-:W-:Y:S01]  /*118e0*/  UMOV UR41, UR45 ;  /* 0x0000002d00297c82 */ /* 0x000fe20008000000 */
[----:B------:R-:W-:Y:S02]  /*118f0*/  WARPGROUP.DEPBAR.LE gsb0, 0x0 ;  /* 0x00008000000079c5 */ /* 0x000fe40000010000 */
[----:B------:R-:W-:-:S08]  /*11900*/  WARPGROUP.ARRIVE ;  /* 0x00000000000079c5 */ /* 0x000fd00000000000 */
[----:B------:R-:W-:Y:S01]  /*11910*/  HGMMA.64x16x16.F32.BF16 R32, gdesc[UR40], R32, gsb0 ;  /* 0x00200000282079f0 */ /* 0x000fe20008001820 */
[----:B------:R-:W-:Y:S01]  /*11920*/  IMAD.MOV.U32 R13, RZ, RZ, 0x40000040 ;  /* 0x40000040ff0d7424 */ /* 0x000fe200078e00ff */
[----:B------:R-:W-:-:S04]  /*11930*/  R2UR UR46, R12 ;  /* 0x000000000c2e72ca */ /* 0x000fc800000e0000 */
[----:B------:R-:W-:Y:S01]  /*11940*/  R2UR UR47, R13 ;  /* 0x000000000d2f72ca */ /* 0x000fe200000e0000 */
[----:B------:R-:W-:Y:S02]  /*11950*/  WARPGROUP.DEPBAR.LE gsb0, 0x0 ;  /* 0x00008000000079c5 */ /* 0x000fe40000010000 */
[----:B------:R-:W-:-:S10]  /*11960*/  WARPGROUP.ARRIVE ;  /* 0x00000000000079c5 */ /* 0x000fd40000000000 */
[----:B------:R-:W-:Y:S01]  /*11970*/  HGMMA.64x16x16.F32.BF16 R24, gdesc[UR44], R24, gsb0 ;  /* 0x002000002c1879f0 */ /* 0x000fe20008001818 */
[----:B------:R-:W-:Y:S02]  /*11980*/  R2UR UR54, R14 ;  /* 0x000000000e3672ca */ /* 0x000fe400000e0000 */
[----:B------:R-:W-:Y:S01]  /*11990*/  R2UR UR55, R15 ;  /* 0x000000000f3772ca */ /* 0x000fe200000e0000 */
[----:B------:R-:W-:Y:S01]  /*119a0*/  UIADD3 UR4, UR56, 0x4, URZ ;  /* 0x0000000438047890 */ /* 0x000fe2000fffe03f */
[----:B------:R-:W-:-:S06]  /*119b0*/  UMOV UR53, 0x40000040 ;  /* 0x4000004000357882 */ /* 0x000fcc0000000000 */
[----:B------:R-:W-:Y:S01]  /*119c0*/  UMOV UR52, UR4 ;  /* 0x0000000400347c82 */ /* 0x000fe20008000000 */
[----:B------:R-:W-:Y:S02]  /*119d0*/  WARPGROUP.DEPBAR.LE gsb0, 0x0 ;  /* 0x00008000000079c5 */ /* 0x000fe40000010000 */
[----:B------:R-:W-:-:S06]  /*119e0*/  WARPGROUP.ARRIVE ;  /* 0x00000000000079c5 */ /* 0x000fcc0000000000 */
[----:B------:R-:W-:Y:S01]  /*119f0*/  HGMMA.64x16x16.F32.BF16 R112, gdesc[UR52], R112, gsb0 ;  /* 0x00200000347079f0 */ /* 0x000fe20008001870 */
[----:B------:R-:W-:Y:S01]  /*11a00*/  R2UR UR39, R6 ;  /* 0x00000000062772ca */ /* 0x000fe200000e0000 */
[----:B------:R-:W-:Y:S01]  /*11a10*/  VIADD R6, R4, 0x84 ;  /* 0x0000008404067836 */ /* 0x000fe20000000000 */
[----:B------:R-:W-:Y:S01]  /*11a20*/  R2UR UR38, R7 ;  /* 0x00000000072672ca */ /* 0x000fe200000e0000 */
[----:B------:R-:W-:-:S03]  /*11a30*/  IMAD.MOV.U32 R7, RZ, RZ, 0x40000040 ;  /* 0x40000040ff077424 */ /* 0x000fc600078e00ff */
[----:B------:R-:W-:Y:S02]  /*11a40*/  R2UR UR6, R6 ;  /* 0x00000000060672ca */ /* 0x000fe400000e0000 */
[----:B------:R-:W-:Y:S01]  /*11a50*/  R2UR UR7, R7 ;  /* 0x00000000070772ca */ /* 0x000fe200000e0000 */
[----:B------:R-:W-:Y:S01]  /*11a60*/  UMOV UR40, UR52 ;  /* 0x0000003400287c82 */ /* 0x000fe20008000000 */
[----:B------:R-:W-:Y:S01]  /*11a70*/  UMOV UR41, UR53 ;  /* 0x0000003500297c82 */ /* 0x000fe20008000000 */
[----:B------:R-:W-:Y:S01]  /*11a80*/  UMOV UR4, UR40 ;  /* 0x0000002800047c82 */ /* 0x000fe20008000000 */
        /* <DEDUP_REMOVED lines=12> */
[----:B------:R-:W-:Y:S02]  /*11b50*/  WARPGROUP.DEPBAR.LE gsb0, 0x0 ;  /* 0x00008000000079c5 */ /* 0x000fe40000010000 */
[----:B------:R-:W-:-:S08]  /*11b60*/  WARPGROUP.ARRIVE ;  /* 0x00000000000079c5 */ /* 0x000fd00000000000 */
[----:B------:R-:W-:Y:S01]  /*11b70*/  HGMMA.64x16x16.F32.BF16 R96, gdesc[UR8], R96, gsb0 ;  /* 0x00200000086079f0 */ /* 0x000fe20008001860 */
[----:B------:R-:W-:Y:S02]  /*11b80*/  VIADD R6, R4, 0x184 ;  /* 0x0000018404067836 */ /* 0x000fe40000000000 */
        /* <DEDUP_REMOVED lines=44> */
[----:B------:R-:W-:Y:S01]  /*11e50*/  VIADD R6, R4, 0x404 ;  /* 0x0000040404067836 */ /* 0x000fe20000000000 */
[----:B------:R-:W-:-:S04]  /*11e60*/  MOV R7, 0x40000040 ;  /* 0x4000004000077802 */ /* 0x000fc80000000f00 */
        /* <DEDUP_REMOVED lines=20> */
[----:B------:R-:W-:Y:S02]  /*11fb0*/  WARPGROUP.DEPBAR.LE gsb0, 0x0 ;  /* 0x00008000000079c5 */ /* 0x000fe40000010000 */
[----:B------:R-:W-:-:S10]  /*11fc0*/  WARPGROUP.ARRIVE ;  /* 0x00000000000079c5 */ /* 0x000fd40000000000 */
[----:B------:R-:W-:Y:S01]  /*11fd0*/  HGMMA.64x16x16.F32.BF16 R24, gdesc[UR40], R24, gsb0 ;  /* 0x00200000281879f0 */ /* 0x000fe20008001818 */
[----:B------:R-:W-:Y:S02]  /*11fe0*/  VIADD R6, R4, 0x6 ;  /* 0x0000000604067836 */ /* 0x000fe40000000000 */
[----:B------:R-:W-:-:S03]  /*11ff0*/  IMAD.MOV.U32 R7, RZ, RZ, 0x40000040 ;  /* 0x40000040ff077424 */ /* 0x000fc600078e00ff */
        /* <DEDUP_REMOVED lines=8> */
[----:B------:R-:W-:Y:S02]  /*12080*/  VIADD R6, R4, 0x86 ;  /* 0x0000008604067836 */ /* 0x000fe40000000000 */
        /* <DEDUP_REMOVED lines=167> */
[----:B------:R-:W-:-:S04]  /*12b00*/  IADD3 R6, R4, 0x980, RZ ;  /* 0x0000098004067810 */ /* 0x000fc80007ffe0ff */
        /* <DEDUP_REMOVED lines=130> */
[----:B------:R-:W-:Y:S01]  /*13330*/  UMOV UR5, 0x40000040 ;  /* 0x4000004000057882 */ /* 0x000fe20000000000 */
        /* <DEDUP_REMOVED lines=64> */
[C---:B------:R-:W-:Y:S01]  /*13740*/  VIADD R6, R4.reuse, 0x984 ;  /* 0x0000098404067836 */ /* 0x040fe20000000000 */
[----:B------:R-:W-:Y:S01]  /*13750*/  UMOV UR8, UR4 ;  /* 0x0000000400087c82 */ /* 0x000fe20008000000 */
[----:B------:R-:W-:Y:S01]  /*13760*/  IMAD.MOV.U32 R7, RZ, RZ, 0x40000040 ;  /* 0x40000040ff077424 */ /* 0x000fe200078e00ff */
[----:B------:R-:W-:Y:S01]  /*13770*/  UMOV UR9, UR5 ;  /* 0x0000000500097c82 */ /* 0x000fe20008000000 */
[----:B------:R-:W-:Y:S01]  /*13780*/  VIADD R8, R4, 0xa04 ;  /* 0x00000a0404087836 */ /* 0x000fe20000000000 */
[----:B------:R-:W-:Y:S01]  /*13790*/  R2UR UR10, R6 ;  /* 0x00000000060a72ca */ /* 0x000fe200000e0000 */
[----:B------:R-:W-:Y:S01]  /*137a0*/  IMAD.MOV.U32 R9, RZ, RZ, 0x40000040 ;  /* 0x40000040ff097424 */ /* 0x000fe200078e00ff */
[----:B------:R-:W-:Y:S01]  /*137b0*/  R2UR UR11, R7 ;  /* 0x00000000070b72ca */ /* 0x000fe200000e0000 */
[----:B------:R-:W-:Y:S01]  /*137c0*/  UMOV UR12, UR4 ;  /* 0x00000004000c7c82 */ /* 0x000fe20008000000 */
[----:B------:R-:W-:Y:S01]  /*137d0*/  UMOV UR13, UR5 ;  /* 0x00000005000d7c82 */ /* 0x000fe20008000000 */
[----:B------:R-:W-:Y:S01]  /*137e0*/  UMOV UR16, UR4 ;  /* 0x0000000400107c82 */ /* 0x000fe20008000000 */
[----:B------:R-:W-:Y:S01]  /*137f0*/  UMOV UR17, UR5 ;  /* 0x0000000500117c82 */ /* 0x000fe20008000000 */
[----:B------:R-:W-:Y:S01]  /*13800*/  UIADD3 UR20, UR56, 0x406, URZ ;  /* 0x0000040638147890 */ /* 0x000fe2000fffe03f */
[----:B------:R-:W-:Y:S01]  /*13810*/  UMOV UR21, 0x40000040 ;  /* 0x4000004000157882 */ /* 0x000fe20000000000 */
[----:B------:R-:W-:Y:S01]  /*13820*/  ULDC UR6, c[0x0][0x9d8] ;  /* 0x0002760000067ab9 */ /* 0x000fe20000000800 */
[----:B------:R0:W-:Y:S01]  /*13830*/  STL.64 [R1+0x8], R20 ;  /* 0x0000081401007387 */ /* 0x0001e20000100a00 */
[----:B------:R-:W-:Y:S01]  /*13840*/  IMAD.MOV.U32 R5, RZ, RZ, 0x40000040 ;  /* 0x40000040ff057424 */ /* 0x000fe200078e00ff */
[----:B------:R-:W-:Y:S01]  /*13850*/  ULDC UR7, c[0x0][0x988] ;  /* 0x0002620000077ab9 */ /* 0x000fe20000000800 */
[----:B------:R-:W-:-:S02]  /*13860*/  WARPGROUP.DEPBAR.LE gsb0, 0x0 ;  /* 0x00008000000079c5 */ /* 0x000fc40000010000 */
[----:B------:R-:W-:-:S06]  /*13870*/  WARPGROUP.ARRIVE ;  /* 0x00000000000079c5 */ /* 0x000fcc0000000000 */
[----:B------:R-:W-:Y:S01]  /*13880*/  HGMMA.64x16x16.F32.BF16 R40, gdesc[UR8], R40, gsb0 ;  /* 0x00200000082879f0 */ /* 0x000fe20008001828 */
[----:B------:R-:W-:Y:S02]  /*13890*/  R2UR UR14, R8 ;  /* 0x00000000080e72ca */ /* 0x000fe400000e0000 */
[----:B------:R-:W-:Y:S01]  /*138a0*/  R2UR UR15, R9 ;  /* 0x00000000090f72ca */ /* 0x000fe200000e0000 */
[----:B------:R-:W-:Y:S01]  /*138b0*/  VIADD R6, R4, 0xa84 ;  /* 0x00000a8404067836 */ /* 0x000fe20000000000 */
[----:B------:R-:W-:Y:S02]  /*138c0*/  WARPGROUP.DEPBAR.LE gsb0, 0x0 ;  /* 0x00008000000079c5 */ /* 0x000fe40000010000 */
[----:B------:R-:W-:-:S09]  /*138d0*/  WARPGROUP.ARRIVE ;  /* 0x00000000000079c5 */ /* 0x000fd20000000000 */
[----:B------:R-:W-:Y:S01]  /*138e0*/  HGMMA.64x16x16.F32.BF16 R32, gdesc[UR12], R32, gsb0 ;  /* 0x002000000c2079f0 */ /* 0x000fe20008001820 */
[----:B------:R-:W-:Y:S01]  /*138f0*/  IMAD.MOV.U32 R7, RZ, RZ, 0x40000040 ;  /* 0x40000040ff077424 */ /* 0x000fe200078e00ff */
[----:B------:R-:W-:-:S04]  /*13900*/  R2UR UR18, R6 ;  /* 0x00000000061272ca */ /* 0x000fc800000e0000 */
        /* <DEDUP_REMOVED lines=71> */
[----:B------:R-:W-:Y:S01]  /*13d80*/  UMOV UR8, UR20 ;  /* 0x0000001400087c82 */ /* 0x000fe20008000000 */
[----:B------:R-:W-:Y:S01]  /*13d90*/  UMOV UR9, UR21 ;  /* 0x0000001500097c82 */ /* 0x000fe20008000000 */
[----:B------:R-:W-:Y:S01]  /*13da0*/  FMUL.FTZ R12, R113, UR6 ;  /* 0x00000006710c7c20 */ /* 0x000fe20008410000 */
[----:B0-----:R-:W-:Y:S01]  /*13db0*/  FMUL.FTZ R20, R115, UR6 ;  /* 0x0000000673147c20 */ /* 0x001fe20008410000 */
[----:B------:R-:W-:Y:S01]  /*13dc0*/  FMUL.FTZ R3, R112, UR6 ;  /* 0x0000000670037c20 */ /* 0x000fe20008410000 */
[----:B------:R-:W-:Y:S02]  /*13dd0*/  WARPGROUP.DEPBAR.LE gsb0, 0x0 ;  /* 0x00008000000079c5 */ /* 0x000fe40000010000 */
[----:B------:R-:W-:-:S06]  /*13de0*/  WARPGROUP.ARRIVE ;  /* 0x00000000000079c5 */ /* 0x000fcc0000000000 */
[----:B------:R-:W-:Y:S01]  /*13df0*/  HGMMA.64x16x16.F32.BF16 R32, gdesc[UR8], R32, gsb0 ;  /* 0x00200000082079f0 */ /* 0x000fe20008001820 */
[----:B------:R-:W-:Y:S01]  /*13e00*/  FMUL.FTZ R10, R105, UR6 ;  /* 0x00000006690a7c20 */ /* 0x000fe20008410000 */
[----:B------:R-:W-:Y:S01]  /*13e10*/  MUFU.TANH R12, R12 ;  /* 0x0000000c000c7308 */ /* 0x000fe20000002400 */
[----:B------:R-:W-:Y:S01]  /*13e20*/  FMUL.FTZ R8, R116, UR6 ;  /* 0x0000000674087c20 */ /* 0x000fe20008410000 */
[----:B------:R-:W-:Y:S01]  /*13e30*/  FMUL.FTZ R112, R114, UR6 ;  /* 0x0000000672707c20 */ /* 0x000fe20008410000 */
[----:B------:R-:W-:Y:S01]  /*13e40*/  FMUL.FTZ R11, R117, UR6 ;  /* 0x00000006750b7c20 */ /* 0x000fe20008410000 */
[----:B--2---:R-:W-:-:S04]  /*13e50*/  IMAD.IADD R6, R120, 0x1, R161 ;  /* 0x0000000178067824 */ /* 0x004fc800078e02a1 */
[----:B------:R-:W0:Y:S01]  /*13e60*/  MUFU.TANH R20, R20 ;  /* 0x0000001400147308 */ /* 0x000e220000002400 */
[----:B------:R-:W-:Y:S01]  /*13e70*/  FMUL.FTZ R9, R104, UR6 ;  /* 0x0000000668097c20 */ /* 0x000fe20008410000 */
[----:B------:R-:W-:-:S06]  /*13e80*/  IMAD R6, R163, -0xb0, R6 ;  /* 0xffffff50a3067824 */ /* 0x000fcc00078e0206 */
[----:B------:R-:W1:Y:S01]  /*13e90*/  MUFU.TANH R3, R3 ;  /* 0x0000000300037308 */ /* 0x000e620000002400 */
[----:B------:R-:W-:-:S07]  /*13ea0*/  FMUL.FTZ R84, R118, UR6 ;  /* 0x0000000676547c20 */ /* 0x000fce0008410000 */
[----:B------:R-:W2:Y:S01]  /*13eb0*/  MUFU.TANH R10, R10 ;  /* 0x0000000a000a7308 */ /* 0x000ea20000002400 */
[----:B------:R-:W-:-:S07]  /*13ec0*/  ISETP.GT.AND P3, PT, R6, 0x1, PT ;  /* 0x000000010600780c */ /* 0x000fce0003f64270 */
[----:B------:R-:W3:Y:S01]  /*13ed0*/  MUFU.TANH R8, R8 ;  /* 0x0000000800087308 */ /* 0x000ee20000002400 */
[----:B------:R-:W-:Y:S01]  /*13ee0*/  FMUL.FTZ R21, R119, UR6 ;  /* 0x0000000677157c20 */ /* 0x000fe20008410000 */
[----:B------:R-:W-:-:S06]  /*13ef0*/  ISETP.GT.AND P2, PT, R6, RZ, PT ;  /* 0x000000ff0600720c */ /* 0x000fcc0003f44270 */
[----:B------:R-:W4:Y:S01]  /*13f00*/  MUFU.TANH R112, R112 ;  /* 0x0000007000707308 */ /* 0x000f220000002400 */
[----:B------:R-:W-:-:S07]  /*13f10*/  FMUL.FTZ R13, R108, UR6 ;  /* 0x000000066c0d7c20 */ /* 0x000fce0008410000 */
[----:B------:R-:W4:Y:S01]  /*13f20*/  MUFU.TANH R11, R11 ;  /* 0x0000000b000b7308 */ /* 0x000f220000002400 */
[----:B------:R-:W-:Y:S01]  /*13f30*/  FMUL.FTZ R7, R52, UR6 ;  /* 0x0000000634077c20 */ /* 0x000fe20008410000 */
[----:B0-----:R-:W-:Y:S01]  /*13f40*/  FSEL R20, R20, -INF , P3 ;  /* 0xff80000014147808 */ /* 0x001fe20001800000 */
[----:B------:R-:W-:Y:S02]  /*13f50*/  WARPGROUP.DEPBAR.LE gsb0, 0x0 ;  /* 0x00008000000079c5 */ /* 0x000fe40000010000 */
[----:B------:R-:W-:-:S03]  /*13f60*/  FSEL R12, R12, -INF , P3 ;  /* 0xff8000000c0c7808 */ /* 0x000fc60001800000 */
[----:B------:R-:W0:Y:S01]  /*13f70*/  MUFU.TANH R9, R9 ;  /* 0x0000000900097308 */ /* 0x000e220000002400 */
[----:B------:R-:W-:Y:S01]  /*13f80*/  FMUL.FTZ R52, R33, UR6 ;  /* 0x0000000621347c20 */ /* 0x000fe20008410000 */
[----:B------:R-:W-:Y:S01]  /*13f90*/  ISETP.GT.AND P3, PT, R6, 0x11, PT ;  /* 0x000000110600780c */ /* 0x000fe20003f64270 */
[----:B------:R-:W-:Y:S01]  /*13fa0*/  FMUL.FTZ R83, R106, UR6 ;  /* 0x000000066a537c20 */ /* 0x000fe20008410000 */
[----:B------:R-:W-:Y:S01]  /*13fb0*/  FMUL.FTZ R81, R100, UR6 ;  /* 0x0000000664517c20 */ /* 0x000fe20008410000 */
[----:B------:R-:W-:-:S03]  /*13fc0*/  ISETP.GT.AND P4, PT, R6, 0x8, PT ;  /* 0x000000080600780c */ /* 0x000fc60003f84270 */
[----:B------:R-:W0:Y:S01]  /*13fd0*/  MUFU.TANH R84, R84 ;  /* 0x0000005400547308 */ /* 0x000e220000002400 */
[----:B-1----:R-:W-:Y:S01]  /*13fe0*/  FSEL R33, R3, -INF , P2 ;  /* 0xff80000003217808 */ /* 0x002fe20001000000 */
[----:B------:R-:W-:Y:S01]  /*13ff0*/  FMUL.FTZ R15, R109, UR6 ;  /* 0x000000066d0f7c20 */ /* 0x000fe20008410000 */
[----:B------:R-:W-:Y:S01]  /*14000*/  FMUL.FTZ R100, R102, UR6 ;  /* 0x0000000666647c20 */ /* 0x000fe20008410000 */
[----:B------:R-:W-:Y:S01]  /*14010*/  FMUL.FTZ R50, R50, UR6 ;  /* 0x0000000632327c20 */ /* 0x000fe20008410000 */
[----:B------:R-:W-:Y:S01]  /*14020*/  FMUL.FTZ R109, R43, UR6 ;  /* 0x000000062b6d7c20 */ /* 0x000fe20008410000 */
[----:B------:R-:W-:Y:S01]  /*14030*/  FMUL.FTZ R102, R46, UR6 ;  /* 0x000000062e667c20 */ /* 0x000fe20008410000 */
[----:B------:R-:W-:Y:S01]  /*14040*/  FMUL.FTZ R46, R35, UR6 ;  /* 0x00000006232e7c20 */ /* 0x000fe20008410000 */
[----:B------:R-:W1:Y:S01]  /*14050*/  MUFU.TANH R21, R21 ;  /* 0x0000001500157308 */ /* 0x000e620000002400 */
[----:B--2---:R-:W-:Y:S01]  /*14060*/  FSEL R43, R10, -INF , P3 ;  /* 0xff8000000a2b7808 */ /* 0x004fe20001800000 */
[----:B------:R-:W-:Y:S01]  /*14070*/  FMUL.FTZ R82, R107, UR6 ;  /* 0x000000066b527c20 */ /* 0x000fe20008410000 */
[----:B------:R-:W-:Y:S01]  /*14080*/  FMUL.FTZ R157, R40, UR6 ;  /* 0x00000006289d7c20 */ /* 0x000fe20008410000 */
[----:B------:R-:W-:Y:S01]  /*14090*/  ISETP.GT.AND P5, PT, R6, 0x9, PT ;  /* 0x000000090600780c */ /* 0x000fe20003fa4270 */
[----:B------:R-:W-:Y:S01]  /*140a0*/  FMUL.FTZ R80, R96, UR6 ;  /* 0x0000000660507c20 */ /* 0x000fe20008410000 */
[----:B---3--:R-:W-:-:S02]  /*140b0*/  FSEL R35, R8, -INF , P4 ;  /* 0xff80000008237808 */ /* 0x008fc40002000000 */
[----:B------:R-:W2:Y:S01]  /*140c0*/  MUFU.TANH R13, R13 ;  /* 0x0000000d000d7308 */ /* 0x000ea20000002400 */
[----:B------:R-:W-:Y:S02]  /*140d0*/  FMNMX.FTZ R10, R33, R12, !PT ;  /* 0x0000000c210a7209 */ /* 0x000fe40007810000 */
[----:B------:R-:W-:Y:S01]  /*140e0*/  R2UR UR23, R5 ;  /* 0x00000000051772ca */ /* 0x000fe200000e0000 */
[----:B------:R-:W-:Y:S01]  /*140f0*/  FMUL.FTZ R105, R110, UR6 ;  /* 0x000000066e697c20 */ /* 0x000fe20008410000 */
[----:B----4-:R-:W-:-:S03]  /*14100*/  FSEL R5, R112, -INF , P2 ;  /* 0xff80000070057808 */ /* 0x010fc60001000000 */
[----:B------:R3:W-:Y:S01]  /*14110*/  MUFU.TANH R40, R50 ;  /* 0x0000003200287308 */ /* 0x0007e20000002400 */
[----:B------:R-:W-:Y:S01]  /*14120*/  ISETP.GT.AND P2, PT, R6, 0x10, PT ;  /* 0x000000100600780c */ /* 0x000fe20003f44270 */
[----:B------:R-:W-:Y:S01]  /*14130*/  FMUL.FTZ R14, R97, UR6 ;  /* 0x00000006610e7c20 */ /* 0x000fe20008410000 */
[----:B------:R-:W-:Y:S01]  /*14140*/  FMNMX.FTZ R10, R35, R10, !PT ;  /* 0x0000000a230a7209 */ /* 0x000fe20007810000 */
[----:B------:R-:W-:-:S04]  /*14150*/  FMUL.FTZ R86, R101, UR6 ;  /* 0x0000000665567c20 */ /* 0x000fc80008410000 */
[----:B------:R-:W4:Y:S01]  /*14160*/  MUFU.TANH R83, R83 ;  /* 0x0000005300537308 */ /* 0x000f220000002400 */
[----:B---3--:R-:W-:Y:S01]  /*14170*/  FMUL.FTZ R50, R34, UR6 ;  /* 0x0000000622327c20 */ /* 0x008fe20008410000 */
[----:B------:R-:W-:Y:S01]  /*14180*/  FMUL.FTZ R34, R37, UR6 ;  /* 0x0000000625227c20 */ /* 0x000fe20008410000 */
[----:B------:R-:W-:Y:S01]  /*14190*/  FSEL R37, R11, -INF , P5 ;  /* 0xff8000000b257808 */ /* 0x000fe20002800000 */
[----:B------:R-:W-:-:S04]  /*141a0*/  FMUL.FTZ R101, R90, UR6 ;  /* 0x000000065a657c20 */ /* 0x000fc80008410000 */
[----:B------:R-:W3:Y:S01]  /*141b0*/  MUFU.TANH R15, R15 ;  /* 0x0000000f000f7308 */ /* 0x000ee20000002400 */
[----:B------:R-:W-:Y:S01]  /*141c0*/  FMUL.FTZ R159, R41, UR6 ;  /* 0x00000006299f7c20 */ /* 0x000fe20008410000 */
[----:B------:R-:W-:Y:S01]  /*141d0*/  FMUL.FTZ R104, R111, UR6 ;  /* 0x000000066f687c20 */ /* 0x000fe20008410000 */
[----:B------:R-:W-:Y:S01]  /*141e0*/  FMUL.FTZ R90, R72, UR6 ;  /* 0x00000006485a7c20 */ /* 0x000fe20008410000 */
[----:B0-----:R-:W-:Y:S01]  /*141f0*/  FSEL R41, R9, -INF , P2 ;  /* 0xff80000009297808 */ /* 0x001fe20001000000 */
[----:B------:R-:W-:Y:S01]  /*14200*/  FMUL.FTZ R72, R73, UR6 ;  /* 0x0000000649487c20 */ /* 0x000fe20008410000 */
[----:B------:R-:W-:Y:S02]  /*14210*/  FMNMX.FTZ R10, R37, R10, !PT ;  /* 0x0000000a250a7209 */ /* 0x000fe40007810000 */
[----:B------:R-:W-:Y:S01]  /*14220*/  MUFU.TANH R82, R82 ;  /* 0x0000005200527308 */ /* 0x000fe20000002400 */
[----:B------:R-:W-:Y:S01]  /*14230*/  FMUL.FTZ R73, R76, UR6 ;  /* 0x000000064c497c20 */ /* 0x000fe20008410000 */
[----:B------:R-:W-:Y:S01]  /*14240*/  FMUL.FTZ R76, R64, UR6 ;  /* 0x00000006404c7c20 */ /* 0x000fe20008410000 */
[----:B------:R-:W-:-:S05]  /*14250*/  FSEL R3, R84, -INF , P4 ;  /* 0xff80000054037808 */ /* 0x000fca0002000000 */
[----:B------:R-:W-:Y:S01]  /*14260*/  MUFU.TANH R80, R80 ;  /* 0x0000005000507308 */ /* 0x000fe20000002400 */
[----:B------:R-:W-:Y:S01]  /*14270*/  FMUL.FTZ R98, R98, UR6 ;  /* 0x0000000662627c20 */ /* 0x000fe20008410000 */
[----:B------:R-:W-:Y:S01]  /*14280*/  FMUL.FTZ R64, R65, UR6 ;  /* 0x0000000641407c20 */ /* 0x000fe20008410000 */
[----:B------:R-:W-:Y:S01]  /*14290*/  ISETP.GT.AND P4, PT, R6, 0x18, PT ;  /* 0x000000180600780c */ /* 0x000fe20003f84270 */
[----:B------:R-:W-:Y:S01]  /*142a0*/  FMUL.FTZ R65, R68, UR6 ;  /* 0x0000000644417c20 */ /* 0x000fe20008410000 */
[----:B------:R-:W-:-:S03]  /*142b0*/  FMNMX.FTZ R10, R41, R10, !PT ;  /* 0x0000000a290a7209 */ /* 0x000fc60007810000 */
[----:B------:R-:W0:Y:S01]  /*142c0*/  MUFU.TANH R105, R105 ;  /* 0x0000006900697308 */ /* 0x000e220000002400 */
[----:B------:R-:W-:Y:S01]  /*142d0*/  FMUL.FTZ R68, R70, UR6 ;  /* 0x0000000646447c20 */ /* 0x000fe20008410000 */
[----:B------:R-:W-:Y:S01]  /*142e0*/  FMUL.FTZ R70, R59, UR6 ;  /* 0x000000063b467c20 */ /* 0x000fe20008410000 */
[----:B------:R-:W-:Y:S01]  /*142f0*/  FMUL.FTZ R167, R45, UR6 ;  /* 0x000000062da77c20 */ /* 0x000fe20008410000 */
[----:B-1----:R-:W-:-:S04]  /*14300*/  FSEL R21, R21, -INF , P5 ;  /* 0xff80000015157808 */ /* 0x002fc80002800000 */
[----:B------:R-:W1:Y:S01]  /*14310*/  MUFU.TANH R14, R14 ;  /* 0x0000000e000e7308 */ /* 0x000e620000002400 */
[----:B------:R-:W-:Y:S01]  /*14320*/  FMUL.FTZ R97, R99, UR6 ;  /* 0x0000000663617c20 */ /* 0x000fe20008410000 */
[----:B------:R-:W-:Y:S01]  /*14330*/  FMUL.FTZ R59, R60, UR6 ;  /* 0x000000063c3b7c20 */ /* 0x000fe20008410000 */
[----:B------:R-:W-:Y:S01]  /*14340*/  ISETP.GT.AND P5, PT, R6, 0x19, PT ;  /* 0x000000190600780c */ /* 0x000fe20003fa4270 */
[----:B------:R-:W-:Y:S01]  /*14350*/  FMUL.FTZ R96, R88, UR6 ;  /* 0x0000000658607c20 */ /* 0x000fe20008410000 */
[----:B--2---:R-:W-:-:S03]  /*14360*/  FSEL R45, R13, -INF , P4 ;  /* 0xff8000000d2d7808 */ /* 0x004fc60002000000 */
[----:B------:R-:W2:Y:S01]  /*14370*/  MUFU.TANH R104, R104 ;  /* 0x0000006800687308 */ /* 0x000ea20000002400 */
[----:B------:R-:W-:Y:S01]  /*14380*/  FMNMX.FTZ R10, R43, R10, !PT ;  /* 0x0000000a2b0a7209 */ /* 0x000fe20007810000 */
[----:B------:R-:W-:Y:S01]  /*14390*/  FMUL.FTZ R60, R63, UR6 ;  /* 0x000000063f3c7c20 */ /* 0x000fe20008410000 */
[----:B------:R-:W-:Y:S01]  /*143a0*/  FMUL.FTZ R63, R54, UR6 ;  /* 0x00000006363f7c20 */ /* 0x000fe20008410000 */
[----:B------:R-:W-:-:S04]  /*143b0*/  FMUL.FTZ R51, R51, UR6 ;  /* 0x0000000633337c20 */ /* 0x000fc80008410000 */
[----:B------:R-:W2:Y:S01]  /*143c0*/  MUFU.TANH R81, R81 ;  /* 0x0000005100517308 */ /* 0x000ea20000002400 */
[----:B------:R-:W-:Y:S01]  /*143d0*/  FMUL.FTZ R54, R47, UR6 ;  /* 0x000000062f367c20 */ /* 0x000fe20008410000 */
[----:B----4-:R-:W-:Y:S01]  /*143e0*/  FSEL R83, R83, -INF , P2 ;  /* 0xff80000053537808 */ /* 0x010fe20001000000 */
[----:B------:R-:W-:Y:S01]  /*143f0*/  FMUL.FTZ R165, R44, UR6 ;  /* 0x000000062ca57c20 */ /* 0x000fe20008410000 */
[----:B------:R-:W-:Y:S01]  /*14400*/  ISETP.GT.AND P2, PT, R6, 0x20, PT ;  /* 0x000000200600780c */ /* 0x000fe20003f44270 */
[----:B------:R-:W-:Y:S01]  /*14410*/  FMUL.FTZ R85, R89, UR6 ;  /* 0x0000000659557c20 */ /* 0x000fe20008410000 */
[----:B---3--:R-:W-:Y:S02]  /*14420*/  FSEL R47, R15, -INF , P5 ;  /* 0xff8000000f2f7808 */ /* 0x008fe40002800000 */
[----:B------:R-:W3:Y:S01]  /*14430*/  MUFU.TANH R98, R98 ;  /* 0x0000006200627308 */ /* 0x000ee20000002400 */
[----:B------:R-:W-:Y:S01]  /*14440*/  FMNMX.FTZ R10, R45, R10, !PT ;  /* 0x0000000a2d0a7209 */ /* 0x000fe20007810000 */
[----:B------:R-:W-:Y:S01]  /*14450*/  FMUL.FTZ R44, R36, UR6 ;  /* 0x00000006242c7c20 */ /* 0x000fe20008410000 */
[----:B------:R-:W-:-:S05]  /*14460*/  FMUL.FTZ R107, R42, UR6 ;  /* 0x000000062a6b7c20 */ /* 0x000fca0008410000 */
[----:B------:R-:W-:Y:S01]  /*14470*/  MUFU.TANH R86, R86 ;  /* 0x0000005600567308 */ /* 0x000fe20000002400 */
[----:B------:R-:W-:Y:S01]  /*14480*/  FMUL.FTZ R99, R103, UR6 ;  /* 0x0000000667637c20 */ /* 0x000fe20008410000 */
[----:B------:R-:W-:Y:S01]  /*14490*/  FMNMX.FTZ R10, R47, R10, !PT ;  /* 0x0000000a2f0a7209 */ /* 0x000fe20007810000 */
[----:B------:R-:W-:-:S05]  /*144a0*/  FMUL.FTZ R88, R92, UR6 ;  /* 0x000000065c587c20 */ /* 0x000fca0008410000 */
[----:B------:R-:W4:Y:S01]  /*144b0*/  MUFU.TANH R97, R97 ;  /* 0x0000006100617308 */ /* 0x000f220000002400 */
[----:B------:R-:W-:Y:S01]  /*144c0*/  FMUL.FTZ R103, R55, UR6 ;  /* 0x0000000637677c20 */ /* 0x000fe20008410000 */
[----:B0-----:R-:W-:-:S06]  /*144d0*/  FSEL R105, R105, -INF , P4 ;  /* 0xff80000069697808 */ /* 0x001fcc0002000000 */
[----:B------:R0:W-:Y:S01]  /*144e0*/  MUFU.TANH R36, R7 ;  /* 0x0000000700247308 */ /* 0x0001e20000002400 */
[----:B------:R-:W-:Y:S01]  /*144f0*/  ISETP.GT.AND P4, PT, R6, 0x28, PT ;  /* 0x000000280600780c */ /* 0x000fe20003f84270 */
[----:B------:R-:W-:-:S06]  /*14500*/  FMUL.FTZ R89, R93, UR6 ;  /* 0x000000065d597c20 */ /* 0x000fcc0008410000 */
[----:B------:R-:W4:Y:S01]  /*14510*/  MUFU.TANH R96, R96 ;  /* 0x0000006000607308 */ /* 0x000f220000002400 */
[----:B0-----:R-:W-:Y:S02]  /*14520*/  FSEL R7, R82, -INF , P3 ;  /* 0xff80000052077808 */ /* 0x001fe40001800000 */
[----:B------:R-:W-:-:S05]  /*14530*/  ISETP.GT.AND P3, PT, R6, 0x21, PT ;  /* 0x000000210600780c */ /* 0x000fca0003f64270 */
[----:B------:R0:W-:Y:S01]  /*14540*/  MUFU.TANH R42, R51 ;  /* 0x00000033002a7308 */ /* 0x0001e20000002400 */
[----:B-1----:R-:W-:Y:S02]  /*14550*/  FSEL R55, R14, -INF , P3 ;  /* 0xff8000000e377808 */ /* 0x002fe40001800000 */
[----:B0-----:R-:W-:-:S05]  /*14560*/  FSEL R51, R80, -INF , P2 ;  /* 0xff80000050337808 */ /* 0x001fca0001000000 */
[----:B------:R-:W0:Y:S01]  /*14570*/  MUFU.TANH R100, R100 ;  /* 0x0000006400647308 */ /* 0x000e220000002400 */
[----:B------:R-:W-:-:S07]  /*14580*/  FMNMX.FTZ R10, R51, R10, !PT ;  /* 0x0000000a330a7209 */ /* 0x000fce0007810000 */
[----:B------:R-:W1:Y:S01]  /*14590*/  MUFU.TANH R85, R85 ;  /* 0x0000005500557308 */ /* 0x000e620000002400 */
[----:B--2---:R-:W-:Y:S01]  /*145a0*/  FSEL R9, R104, -INF , P5 ;  /* 0xff80000068097808 */ /* 0x004fe20002800000 */
[----:B------:R-:W-:Y:S01]  /*145b0*/  FMUL.FTZ R91, R91, UR6 ;  /* 0x000000065b5b7c20 */ /* 0x000fe20008410000 */
[----:B------:R-:W-:Y:S02]  /*145c0*/  ISETP.GT.AND P5, PT, R6, 0x29, PT ;  /* 0x000000290600780c */ /* 0x000fe40003fa4270 */
[----:B------:R-:W-:-:S03]  /*145d0*/  FSEL R81, R81, -INF , P4 ;  /* 0xff80000051517808 */ /* 0x000fc60002000000 */
[----:B------:R-:W2:Y:S01]  /*145e0*/  MUFU.TANH R99, R99 ;  /* 0x0000006300637308 */ /* 0x000ea20000002400 */
[----:B------:R-:W-:Y:S01]  /*145f0*/  FMNMX.FTZ R10, R55, R10, !PT ;  /* 0x0000000a370a7209 */ /* 0x000fe20007810000 */
[----:B------:R-:W-:Y:S01]  /*14600*/  FMUL.FTZ R94, R94, UR6 ;  /* 0x000000065e5e7c20 */ /* 0x000fe20008410000 */
[----:B---3--:R-:W-:-:S05]  /*14610*/  FSEL R11, R98, -INF , P2 ;  /* 0xff800000620b7808 */ /* 0x008fca0001000000 */
[----:B------:R-:W3:Y:S01]  /*14620*/  MUFU.TANH R88, R88 ;  /* 0x0000005800587308 */ /* 0x000ee20000002400 */
[----:B------:R-:W-:Y:S02]  /*14630*/  ISETP.GT.AND P2, PT, R6, 0x30, PT ;  /* 0x000000300600780c */ /* 0x000fe40003f44270 */
[----:B------:R-:W-:-:S05]  /*14640*/  FMNMX.FTZ R10, R81, R10, !PT ;  /* 0x0000000a510a7209 */ /* 0x000fca0007810000 */
[----:B------:R-:W3:Y:S01]  /*14650*/  MUFU.TANH R101, R101 ;  /* 0x0000006500657308 */ /* 0x000ee20000002400 */
[----:B------:R-:W-:Y:S01]  /*14660*/  FMUL.FTZ R92, R95, UR6 ;  /* 0x000000065f5c7c20 */ /* 0x000fe20008410000 */
[----:B----4-:R-:W-:-:S06]  /*14670*/  FSEL R97, R97, -INF , P3 ;  /* 0xff80000061617808 */ /* 0x010fcc0001800000 */
[----:B------:R-:W4:Y:S01]  /*14680*/  MUFU.TANH R89, R89 ;  /* 0x0000005900597308 */ /* 0x000f220000002400 */
[----:B------:R-:W-:Y:S02]  /*14690*/  ISETP.GT.AND P3, PT, R6, 0x31, PT ;  /* 0x000000310600780c */ /* 0x000fe40003f64270 */
[----:B------:R-:W-:-:S05]  /*146a0*/  FSEL R95, R96, -INF , P2 ;  /* 0xff800000605f7808 */ /* 0x000fca0001000000 */
[----:B------:R1:W-:Y:S01]  /*146b0*/  MUFU.TANH R8, R63 ;  /* 0x0000003f00087308 */ /* 0x0003e20000002400 */
[----:B0-----:R-:W-:Y:S02]  /*146c0*/  FSEL R13, R100, -INF , P4 ;  /* 0xff800000640d7808 */ /* 0x001fe40002000000 */
[----:B-1----:R-:W-:-:S05]  /*146d0*/  FSEL R63, R86, -INF , P5 ;  /* 0xff800000563f7808 */ /* 0x002fca0002800000 */
[----:B------:R-:W0:Y:S01]  /*146e0*/  MUFU.TANH R91, R91 ;  /* 0x0000005b005b7308 */ /* 0x000e220000002400 */
[----:B------:R-:W-:-:S07]  /*146f0*/  FMNMX.FTZ R10, R63, R10, !PT ;  /* 0x0000000a3f0a7209 */ /* 0x000fce0007810000 */
[----:B------:R-:W1:Y:S01]  /*14700*/  MUFU.TANH R90, R90 ;  /* 0x0000005a005a7308 */ /* 0x000e620000002400 */
[----:B------:R-:W-:Y:S01]  /*14710*/  FMUL.FTZ R93, R74, UR6 ;  /* 0x000000064a5d7c20 */ /* 0x000fe20008410000 */
[C---:B------:R-:W-:Y:S01]  /*14720*/  ISETP.GT.AND P4, PT, R6.reuse, 0x38, PT ;  /* 0x000000380600780c */ /* 0x040fe20003f84270 */
[----:B------:R-:W-:Y:S01]  /*14730*/  FMUL.FTZ R74, R77, UR6 ;  /* 0x000000064d4a7c20 */ /* 0x000fe20008410000 */
[----:B------:R-:W-:Y:S02]  /*14740*/  FSEL R119, R85, -INF , P3 ;  /* 0xff80000055777808 */ /* 0x000fe40001800000 */
[----:B------:R-:W-:Y:S02]  /*14750*/  FMNMX.FTZ R10, R95, R10, !PT ;  /* 0x0000000a5f0a7209 */ /* 0x000fe40007810000 */
[----:B------:R-:W1:Y:S01]  /*14760*/  MUFU.TANH R94, R94 ;  /* 0x0000005e005e7308 */ /* 0x000e620000002400 */
[----:B--2---:R-:W-:Y:S01]  /*14770*/  FSEL R99, R99, -INF , P5 ;  /* 0xff80000063637808 */ /* 0x004fe20002800000 */
[----:B------:R-:W-:Y:S01]  /*14780*/  FMUL.FTZ R75, R75, UR6 ;  /* 0x000000064b4b7c20 */ /* 0x000fe20008410000 */
[----:B------:R-:W-:-:S05]  /*14790*/  ISETP.GT.AND P5, PT, R6, 0x39, PT ;  /* 0x000000390600780c */ /* 0x000fca0003fa4270 */
[----:B------:R-:W2:Y:S01]  /*147a0*/  MUFU.TANH R72, R72 ;  /* 0x0000004800487308 */ /* 0x000ea20000002400 */
[----:B---3--:R-:W-:Y:S02]  /*147b0*/  FSEL R121, R88, -INF , P4 ;  /* 0xff80000058797808 */ /* 0x008fe40002000000 */
[----:B------:R-:W-:-:S05]  /*147c0*/  FMNMX.FTZ R10, R119, R10, !PT ;  /* 0x0000000a770a7209 */ /* 0x000fca0007810000 */
[----:B------:R-:W3:Y:S01]  /*147d0*/  MUFU.TANH R92, R92 ;  /* 0x0000005c005c7308 */ /* 0x000ee20000002400 */
[----:B------:R-:W-:Y:S01]  /*147e0*/  FSEL R101, R101, -INF , P2 ;  /* 0xff80000065657808 */ /* 0x000fe20001000000 */
[----:B------:R-:W-:Y:S01]  /*147f0*/  FMUL.FTZ R78, R78, UR6 ;  /* 0x000000064e4e7c20 */ /* 0x000fe20008410000 */
[----:B------:R-:W-:-:S05]  /*14800*/  ISETP.GT.AND P2, PT, R6, 0x40, PT ;  /* 0x000000400600780c */ /* 0x000fca0003f44270 */
[----:B------:R-:W3:Y:S01]  /*14810*/  MUFU.TANH R73, R73 ;  /* 0x0000004900497308 */ /* 0x000ee20000002400 */
[----:B----4-:R-:W-:Y:S02]  /*14820*/  FSEL R123, R89, -INF , P5 ;  /* 0xff800000597b7808 */ /* 0x010fe40002800000 */
[----:B------:R-:W-:Y:S01]  /*14830*/  FMNMX.FTZ R10, R121, R10, !PT ;  /* 0x0000000a790a7209 */ /* 0x000fe20007810000 */
[----:B------:R-:W-:-:S04]  /*14840*/  FMUL.FTZ R77, R79, UR6 ;  /* 0x000000064f4d7c20 */ /* 0x000fc80008410000 */
[----:B------:R-:W4:Y:S01]  /*14850*/  MUFU.TANH R93, R93 ;  /* 0x0000005d005d7308 */ /* 0x000f220000002400 */
[----:B------:R-:W-:Y:S01]  /*14860*/  FMUL.FTZ R79, R66, UR6 ;  /* 0x00000006424f7c20 */ /* 0x000fe20008410000 */
[----:B0-----:R-:W-:Y:S01]  /*14870*/  FSEL R91, R91, -INF , P3 ;  /* 0xff8000005b5b7808 */ /* 0x001fe20001800000 */
[----:B------:R-:W-:-:S05]  /*14880*/  FMUL.FTZ R66, R69, UR6 ;  /* 0x0000000645427c20 */ /* 0x000fca0008410000 */
[----:B------:R-:W0:Y:S01]  /*14890*/  MUFU.TANH R74, R74 ;  /* 0x0000004a004a7308 */ /* 0x000e220000002400 */
[----:B------:R-:W-:Y:S01]  /*148a0*/  ISETP.GT.AND P3, PT, R6, 0x41, PT ;  /* 0x000000410600780c */ /* 0x000fe20003f64270 */
[----:B------:R-:W-:Y:S01]  /*148b0*/  FMUL.FTZ R69, R71, UR6 ;  /* 0x0000000647457c20 */ /* 0x000fe20008410000 */
[----:B-1----:R-:W-:Y:S02]  /*148c0*/  FSEL R125, R90, -INF , P2 ;  /* 0xff8000005a7d7808 */ /* 0x002fe40001000000 */
[----:B------:R-:W-:-:S03]  /*148d0*/  FMNMX.FTZ R10, R123, R10, !PT ;  /* 0x0000000a7b0a7209 */ /* 0x000fc60007810000 */
[----:B------:R-:W1:Y:S01]  /*148e0*/  MUFU.TANH R75, R75 ;  /* 0x0000004b004b7308 */ /* 0x000e620000002400 */
[----:B------:R-:W-:Y:S01]  /*148f0*/  FMUL.FTZ R71, R58, UR6 ;  /* 0x000000063a477c20 */ /* 0x000fe20008410000 */
[----:B------:R-:W-:Y:S02]  /*14900*/  VIADD R4, R4, 0xa86 ;  /* 0x00000a8604047836 */ /* 0x000fe40000000000 */
[----:B------:R-:W-:Y:S01]  /*14910*/  FMUL.FTZ R58, R61, UR6 ;  /* 0x000000063d3a7c20 */ /* 0x000fe20008410000 */
[----:B------:R-:W-:-:S03]  /*14920*/  FSEL R15, R94, -INF , P4 ;  /* 0xff8000005e0f7808 */ /* 0x000fc60002000000 */
[----:B------:R-:W1:Y:S01]  /*14930*/  MUFU.TANH R76, R76 ;  /* 0x0000004c004c7308 */ /* 0x000e620000002400 */
[----:B------:R-:W-:Y:S01]  /*14940*/  FMUL.FTZ R61, R62, UR6 ;  /* 0x000000063e3d7c20 */ /* 0x000fe20008410000 */
[----:B------:R-:W-:Y:S01]  /*14950*/  ISETP.GT.AND P4, PT, R6, 0x48, PT ;  /* 0x000000480600780c */ /* 0x000fe20003f84270 */
[----:B------:R-:W-:Y:S01]  /*14960*/  FMUL.FTZ R62, R32, UR6 ;  /* 0x00000006203e7c20 */ /* 0x000fe20008410000 */
[----:B--2---:R-:W-:Y:S02]  /*14970*/  FSEL R127, R72, -INF , P3 ;  /* 0xff800000487f7808 */ /* 0x004fe40001800000 */
[----:B------:R-:W-:Y:S02]  /*14980*/  FMNMX.FTZ R10, R125, R10, !PT ;  /* 0x0000000a7d0a7209 */ /* 0x000fe40007810000 */
[----:B------:R-:W-:Y:S01]  /*14990*/  MUFU.TANH R78, R78 ;  /* 0x0000004e004e7308 */ /* 0x000fe20000002400 */
[----:B------:R-:W-:Y:S01]  /*149a0*/  FMUL.FTZ R32, R39, UR6 ;  /* 0x0000000627207c20 */ /* 0x000fe20008410000 */
[----:B------:R-:W-:Y:S01]  /*149b0*/  R2UR UR22, R4 ;  /* 0x00000000041672ca */ /* 0x000fe200000e0000 */
[----:B------:R-:W-:Y:S01]  /*149c0*/  FMUL.FTZ R67, R67, UR6 ;  /* 0x0000000643437c20 */ /* 0x000fe20008410000 */
[----:B---3--:R-:W-:-:S04]  /*149d0*/  FSEL R39, R92, -INF , P5 ;  /* 0xff8000005c277808 */ /* 0x008fc80002800000 */
[----:B------:R-:W2:Y:S01]  /*149e0*/  MUFU.TANH R64, R64 ;  /* 0x0000004000407308 */ /* 0x000ea20000002400 */
[----:B------:R-:W-:Y:S01]  /*149f0*/  ISETP.GT.AND P5, PT, R6, 0x49, PT ;  /* 0x000000490600780c */ /* 0x000fe20003fa4270 */
[----:B------:R-:W-:Y:S01]  /*14a00*/  FMUL.FTZ R56, R56, UR6 ;  /* 0x0000000638387c20 */ /* 0x000fe20008410000 */
[----:B------:R-:W-:Y:S02]  /*14a10*/  FSEL R129, R73, -INF , P4 ;  /* 0xff80000049817808 */ /* 0x000fe40002000000 */
[----:B------:R-:W-:-:S03]  /*14a20*/  FMNMX.FTZ R10, R127, R10, !PT ;  /* 0x0000000a7f0a7209 */ /* 0x000fc60007810000 */
[----:B------:R-:W3:Y:S01]  /*14a30*/  MUFU.TANH R77, R77 ;  /* 0x0000004d004d7308 */ /* 0x000ee20000002400 */
[----:B----4-:R-:W-:Y:S01]  /*14a40*/  FSEL R93, R93, -INF , P2 ;  /* 0xff8000005d5d7808 */ /* 0x010fe20001000000 */
[----:B------:R-:W-:Y:S01]  /*14a50*/  FMUL.FTZ R57, R57, UR6 ;  /* 0x0000000639397c20 */ /* 0x000fe20008410000 */
[----:B------:R-:W-:-:S05]  /*14a60*/  ISETP.GT.AND P2, PT, R6, 0x50, PT ;  /* 0x000000500600780c */ /* 0x000fca0003f44270 */
[----:B------:R-:W4:Y:S01]  /*14a70*/  MUFU.TANH R65, R65 ;  /* 0x0000004100417308 */ /* 0x000f220000002400 */
[----:B0-----:R-:W-:Y:S02]  /*14a80*/  FSEL R131, R74, -INF , P5 ;  /* 0xff8000004a837808 */ /* 0x001fe40002800000 */
[----:B------:R-:W-:Y:S01]  /*14a90*/  FMNMX.FTZ R10, R129, R10, !PT ;  /* 0x0000000a810a7209 */ /* 0x000fe20007810000 */
[----:B------:R-:W-:-:S04]  /*14aa0*/  FMUL.FTZ R53, R53, UR6 ;  /* 0x0000000635357c20 */ /* 0x000fc80008410000 */
[----:B------:R-:W0:Y:S01]  /*14ab0*/  MUFU.TANH R79, R79 ;  /* 0x0000004f004f7308 */ /* 0x000e220000002400 */
[----:B------:R-:W-:Y:S01]  /*14ac0*/  WARPGROUP.ARRIVE ;  /* 0x00000000000079c5 */ /* 0x000fe20000000000 */
[----:B-1----:R-:W-:-:S06]  /*14ad0*/  FSEL R75, R75, -INF , P3 ;  /* 0xff8000004b4b7808 */ /* 0x002fcc0001800000 */
[----:B------:R-:W1:Y:S01]  /*14ae0*/  MUFU.TANH R66, R66 ;  /* 0x0000004200427308 */ /* 0x000e620000002400 */
[----:B------:R-:W-:Y:S01]  /*14af0*/  ISETP.GT.AND P3, PT, R6, 0x51, PT ;  /* 0x000000510600780c */ /* 0x000fe20003f64270 */
[----:B------:R-:W-:Y:S01]  /*14b00*/  HGMMA.64x16x16.F32.BF16 R24, gdesc[UR20], R24, gsb0 ;  /* 0x00200000141879f0 */ /* 0x000fe20008001818 */
[----:B------:R-:W-:Y:S02]  /*14b10*/  FSEL R133, R76, -INF , P2 ;  /* 0xff8000004c857808 */ /* 0x000fe40001000000 */
[----:B------:R-:W-:-:S03]  /*14b20*/  FMNMX.FTZ R10, R131, R10, !PT ;  /* 0x0000000a830a7209 */ /* 0x000fc60007810000 */
[----:B------:R-:W1:Y:S01]  /*14b30*/  MUFU.TANH R67, R67 ;  /* 0x0000004300437308 */ /* 0x000e620000002400 */
[----:B--2---:R-:W-:Y:S02]  /*14b40*/  FSEL R135, R64, -INF , P3 ;  /* 0xff80000040877808 */ /* 0x004fe40001800000 */
[----:B------:R-:W-:-:S05]  /*14b50*/  FMNMX.FTZ R10, R133, R10, !PT ;  /* 0x0000000a850a7209 */ /* 0x000fca0007810000 */
[----:B------:R-:W2:Y:S01]  /*14b60*/  MUFU.TANH R56, R56 ;  /* 0x0000003800387308 */ /* 0x000ea20000002400 */
[----:B---3--:R-:W-:-:S07]  /*14b70*/  FSEL R77, R77, -INF , P5 ;  /* 0xff8000004d4d7808 */ /* 0x008fce0002800000 */
[----:B------:R-:W3:Y:S01]  /*14b80*/  MUFU.TANH R68, R68 ;  /* 0x0000004400447308 */ /* 0x000ee20000002400 */
[----:B------:R-:W-:-:S07]  /*14b90*/  ISETP.GT.AND P5, PT, R6, 0x59, PT ;  /* 0x000000590600780c */ /* 0x000fce0003fa4270 */
[----:B------:R4:W-:Y:S01]  /*14ba0*/  MUFU.TANH R4, R53 ;  /* 0x0000003500047308 */ /* 0x0009e20000002400 */
[----:B------:R-:W-:Y:S01]  /*14bb0*/  FMNMX.FTZ R10, R135, R10, !PT ;  /* 0x0000000a870a7209 */ /* 0x000fe20007810000 */
[----:B------:R-:W-:-:S06]  /*14bc0*/  FMUL.FTZ R48, R48, UR6 ;  /* 0x0000000630307c20 */ /* 0x000fcc0008410000 */
[----:B------:R-:W3:Y:S01]  /*14bd0*/  MUFU.TANH R57, R57 ;  /* 0x0000003900397308 */ /* 0x000ee20000002400 */
[----:B----4-:R-:W-:Y:S02]  /*14be0*/  FSEL R53, R78, -INF , P4 ;  /* 0xff8000004e357808 */ /* 0x010fe40002000000 */
[----:B------:R-:W-:-:S05]  /*14bf0*/  ISETP.GT.AND P4, PT, R6, 0x58, PT ;  /* 0x000000580600780c */ /* 0x000fca0003f84270 */
[----:B------:R-:W4:Y:S01]  /*14c00*/  MUFU.TANH R69, R69 ;  /* 0x0000004500457308 */ /* 0x000f220000002400 */
[----:B------:R-:W-:Y:S02]  /*14c10*/  FSEL R137, R65, -INF , P4 ;  /* 0xff80000041897808 */ /* 0x000fe40002000000 */
[----:B0-----:R-:W-:-:S05]  /*14c20*/  FSEL R79, R79, -INF , P2 ;  /* 0xff8000004f4f7808 */ /* 0x001fca0001000000 */
[----:B------:R-:W0:Y:S01]  /*14c30*/  MUFU.TANH R59, R59 ;  /* 0x0000003b003b7308 */ /* 0x000e220000002400 */
[----:B------:R-:W-:Y:S01]  /*14c40*/  ISETP.GT.AND P2, PT, R6, 0x60, PT ;  /* 0x000000600600780c */ /* 0x000fe20003f44270 */
[----:B------:R-:W-:Y:S01]  /*14c50*/  FMUL.FTZ R49, R49, UR6 ;  /* 0x0000000631317c20 */ /* 0x000fe20008410000 */
[----:B-1----:R-:W-:Y:S02]  /*14c60*/  FSEL R139, R66, -INF , P5 ;  /* 0xff800000428b7808 */ /* 0x002fe40002800000 */
[----:B------:R-:W-:-:S03]  /*14c70*/  FMNMX.FTZ R10, R137, R10, !PT ;  /* 0x0000000a890a7209 */ /* 0x000fc60007810000 */
[----:B------:R-:W1:Y:S01]  /*14c80*/  MUFU.TANH R71, R71 ;  /* 0x0000004700477308 */ /* 0x000e620000002400 */
[----:B------:R-:W-:Y:S02]  /*14c90*/  FSEL R67, R67, -INF , P3 ;  /* 0xff80000043437808 */ /* 0x000fe40001800000 */
[----:B------:R-:W-:-:S05]  /*14ca0*/  ISETP.GT.AND P3, PT, R6, 0x61, PT ;  /* 0x000000610600780c */ /* 0x000fca0003f64270 */
[----:B------:R-:W1:Y:S01]  /*14cb0*/  MUFU.TANH R58, R58 ;  /* 0x0000003a003a7308 */ /* 0x000e620000002400 */
[----:B--2---:R-:W-:Y:S02]  /*14cc0*/  FSEL R141, R56, -INF , P2 ;  /* 0xff800000388d7808 */ /* 0x004fe40001000000 */
[----:B------:R-:W-:-:S05]  /*14cd0*/  FMNMX.FTZ R10, R139, R10, !PT ;  /* 0x0000000a8b0a7209 */ /* 0x000fca0007810000 */
[----:B------:R-:W2:Y:S01]  /*14ce0*/  MUFU.TANH R70, R70 ;  /* 0x0000004600467308 */ /* 0x000ea20000002400 */
[----:B---3--:R-:W-:Y:S02]  /*14cf0*/  FSEL R73, R68, -INF , P4 ;  /* 0xff80000044497808 */ /* 0x008fe40002000000 */
[----:B------:R-:W-:-:S05]  /*14d00*/  ISETP.GT.AND P4, PT, R6, 0x68, PT ;  /* 0x000000680600780c */ /* 0x000fca0003f84270 */
[----:B------:R-:W3:Y:S01]  /*14d10*/  MUFU.TANH R48, R48 ;  /* 0x0000003000307308 */ /* 0x000ee20000002400 */
[----:B------:R-:W-:Y:S02]  /*14d20*/  FSEL R143, R57, -INF , P3 ;  /* 0xff800000398f7808 */ /* 0x000fe40001800000 */
[----:B------:R-:W-:-:S05]  /*14d30*/  FMNMX.FTZ R10, R141, R10, !PT ;  /* 0x0000000a8d0a7209 */ /* 0x000fca0007810000 */
[----:B------:R-:W3:Y:S01]  /*14d40*/  MUFU.TANH R61, R61 ;  /* 0x0000003d003d7308 */ /* 0x000ee20000002400 */
[----:B----4-:R-:W-:Y:S02]  /*14d50*/  FSEL R69, R69, -INF , P5 ;  /* 0xff80000045457808 */ /* 0x010fe40002800000 */
[----:B------:R-:W-:-:S05]  /*14d60*/  ISETP.GT.AND P5, PT, R6, 0x69, PT ;  /* 0x000000690600780c */ /* 0x000fca0003fa4270 */
[----:B------:R-:W4:Y:S01]  /*14d70*/  MUFU.TANH R49, R49 ;  /* 0x0000003100317308 */ /* 0x000f220000002400 */
[----:B0-----:R-:W-:Y:S02]  /*14d80*/  FSEL R145, R59, -INF , P4 ;  /* 0xff8000003b917808 */ /* 0x001fe40002000000 */
[----:B------:R-:W-:-:S05]  /*14d90*/  FMNMX.FTZ R10, R143, R10, !PT ;  /* 0x0000000a8f0a7209 */ /* 0x000fca0007810000 */
[----:B------:R-:W0:Y:S01]  /*14da0*/  MUFU.TANH R60, R60 ;  /* 0x0000003c003c7308 */ /* 0x000e220000002400 */
[----:B-1----:R-:W-:Y:S02]  /*14db0*/  FSEL R71, R71, -INF , P2 ;  /* 0xff80000047477808 */ /* 0x002fe40001000000 */
[----:B------:R-:W-:Y:S02]  /*14dc0*/  ISETP.GT.AND P2, PT, R6, 0x70, PT ;  /* 0x000000700600780c */ /* 0x000fe40003f44270 */
[----:B------:R-:W-:Y:S02]  /*14dd0*/  FSEL R147, R58, -INF , P5 ;  /* 0xff8000003a937808 */ /* 0x000fe40002800000 */
[----:B------:R-:W-:Y:S01]  /*14de0*/  FMNMX.FTZ R10, R145, R10, !PT ;  /* 0x0000000a910a7209 */ /* 0x000fe20007810000 */
[----:B------:R-:W1:Y:S01]  /*14df0*/  MUFU.TANH R157, R157 ;  /* 0x0000009d009d7308 */ /* 0x000e620000002400 */
[----:B--2---:R-:W-:Y:S02]  /*14e00*/  FSEL R65, R70, -INF , P3 ;  /* 0xff80000046417808 */ /* 0x004fe40001800000 */
[----:B------:R-:W-:-:S02]  /*14e10*/  ISETP.GT.AND P3, PT, R6, 0x71, PT ;  /* 0x000000710600780c */ /* 0x000fc40003f64270 */
[----:B---3--:R-:W-:Y:S02]  /*14e20*/  FSEL R151, R48, -INF , P2 ;  /* 0xff80000030977808 */ /* 0x008fe40001000000 */
[----:B------:R-:W-:Y:S01]  /*14e30*/  FMNMX.FTZ R10, R147, R10, !PT ;  /* 0x0000000a930a7209 */ /* 0x000fe20007810000 */
[----:B------:R-:W2:Y:S01]  /*14e40*/  MUFU.TANH R159, R159 ;  /* 0x0000009f009f7308 */ /* 0x000ea20000002400 */
[----:B------:R-:W-:Y:S02]  /*14e50*/  FSEL R61, R61, -INF , P4 ;  /* 0xff8000003d3d7808 */ /* 0x000fe40002000000 */
[----:B------:R-:W-:Y:S02]  /*14e60*/  ISETP.GT.AND P4, PT, R6, 0x78, PT ;  /* 0x000000780600780c */ /* 0x000fe40003f84270 */
[----:B----4-:R-:W-:Y:S02]  /*14e70*/  FSEL R149, R49, -INF , P3 ;  /* 0xff80000031957808 */ /* 0x010fe40001800000 */
[----:B------:R-:W-:Y:S01]  /*14e80*/  FMNMX.FTZ R10, R151, R10, !PT ;  /* 0x0000000a970a7209 */ /* 0x000fe20007810000 */
[----:B------:R-:W3:Y:S01]  /*14e90*/  MUFU.TANH R103, R103 ;  /* 0x0000006700677308 */ /* 0x000ee20000002400 */
[----:B0-----:R-:W-:-:S02]  /*14ea0*/  FSEL R57, R60, -INF , P5 ;  /* 0xff8000003c397808 */ /* 0x001fc40002800000 */
[----:B------:R-:W-:Y:S02]  /*14eb0*/  ISETP.GT.AND P5, PT, R6, 0x79, PT ;  /* 0x000000790600780c */ /* 0x000fe40003fa4270 */
[----:B------:R-:W-:Y:S02]  /*14ec0*/  FSEL R153, R36, -INF , P4 ;  /* 0xff80000024997808 */ /* 0x000fe40002000000 */
[----:B------:R-:W-:Y:S01]  /*14ed0*/  FMNMX.FTZ R10, R149, R10, !PT ;  /* 0x0000000a950a7209 */ /* 0x000fe20007810000 */
[----:B------:R-:W0:Y:S01]  /*14ee0*/  MUFU.TANH R165, R165 ;  /* 0x000000a500a57308 */ /* 0x000e220000002400 */
[----:B------:R-:W-:Y:S02]  /*14ef0*/  FSEL R59, R40, -INF , P2 ;  /* 0xff800000283b7808 */ /* 0x000fe40001000000 */
[----:B------:R-:W-:Y:S02]  /*14f00*/  ISETP.GT.AND P2, PT, R6, 0x80, PT ;  /* 0x000000800600780c */ /* 0x000fe40003f44270 */
[----:B------:R-:W-:-:S03]  /*14f10*/  FSEL R155, R4, -INF , P5 ;  /* 0xff800000049b7808 */ /* 0x000fc60002800000 */
[----:B------:R-:W4:Y:S01]  /*14f20*/  MUFU.TANH R107, R107 ;  /* 0x0000006b006b7308 */ /* 0x000f220000002400 */
[----:B------:R-:W-:Y:S02]  /*14f30*/  FMNMX.FTZ R10, R153, R10, !PT ;  /* 0x0000000a990a7209 */ /* 0x000fe40007810000 */
[----:B------:R-:W-:-:S05]  /*14f40*/  FSEL R85, R42, -INF , P3 ;  /* 0xff8000002a557808 */ /* 0x000fca0001800000 */
[----:B------:R-:W4:Y:S01]  /*14f50*/  MUFU.TANH R167, R167 ;  /* 0x000000a700a77308 */ /* 0x000f220000002400 */
[----:B------:R-:W-:Y:S02]  /*14f60*/  ISETP.GT.AND P3, PT, R6, 0x81, PT ;  /* 0x000000810600780c */ /* 0x000fe40003f64270 */
        /* <DEDUP_REMOVED lines=9> */
[----:B---3--:R-:W-:Y:S01]  /*15000*/  FSEL R103, R103, -INF , P5 ;  /* 0xff80000067677808 */ /* 0x008fe20002800000 */
[----:B------:R-:W-:-:S06]  /*15010*/  WARPGROUP.DEPBAR.LE gsb0, 0x0 ;  /* 0x00008000000079c5 */ /* 0x000fcc0000010000 */
[----:B------:R-:W3:Y:S01]  /*15020*/  MUFU.TANH R52, R52 ;  /* 0x0000003400347308 */ /* 0x000ee20000002400 */
[----:B------:R-:W-:Y:S01]  /*15030*/  ISETP.GT.AND P5, PT, R6, 0x89, PT ;  /* 0x000000890600780c */ /* 0x000fe20003fa4270 */
[----:B------:R-:W-:Y:S01]  /*15040*/  FMUL.FTZ R24, R24, UR6 ;  /* 0x0000000618187c20 */ /* 0x000fe20008410000 */
[----:B0-----:R-:W-:Y:S02]  /*15050*/  FSEL R165, R165, -INF , P4 ;  /* 0xff800000a5a57808 */ /* 0x001fe40002000000 */
[----:B------:R-:W-:-:S03]  /*15060*/  FMNMX.FTZ R10, R159, R10, !PT ;  /* 0x0000000a9f0a7209 */ /* 0x000fc60007810000 */
[----:B------:R-:W0:Y:S01]  /*15070*/  MUFU.TANH R54, R54 ;  /* 0x0000003600367308 */ /* 0x000e220000002400 */
[----:B----4-:R-:W-:Y:S01]  /*15080*/  FSEL R107, R107, -INF , P2 ;  /* 0xff8000006b6b7808 */ /* 0x010fe20001000000 */
[----:B------:R-:W-:Y:S01]  /*15090*/  FMUL.FTZ R38, R38, UR6 ;  /* 0x0000000626267c20 */ /* 0x000fe20008410000 */
[----:B------:R-:W-:-:S05]  /*150a0*/  ISETP.GT.AND P2, PT, R6, 0x90, PT ;  /* 0x000000900600780c */ /* 0x000fca0003f44270 */
[----:B------:R-:W4:Y:S01]  /*150b0*/  MUFU.TANH R44, R44 ;  /* 0x0000002c002c7308 */ /* 0x000f220000002400 */
[----:B------:R-:W-:Y:S01]  /*150c0*/  FSEL R167, R167, -INF , P5 ;  /* 0xff800000a7a77808 */ /* 0x000fe20002800000 */
[----:B------:R-:W-:Y:S01]  /*150d0*/  FMUL.FTZ R4, R25, UR6 ;  /* 0x0000000619047c20 */ /* 0x000fe20008410000 */
[----:B------:R-:W-:-:S05]  /*150e0*/  FMNMX.FTZ R10, R165, R10, !PT ;  /* 0x0000000aa50a7209 */ /* 0x000fca0007810000 */
[----:B------:R-:W4:Y:S01]  /*150f0*/  MUFU.TANH R50, R50 ;  /* 0x0000003200327308 */ /* 0x000f220000002400 */
[----:B-1----:R-:W-:Y:S01]  /*15100*/  FSEL R109, R109, -INF , P3 ;  /* 0xff8000006d6d7808 */ /* 0x002fe20001800000 */
[----:B------:R-:W-:Y:S01]  /*15110*/  FMUL.FTZ R28, R28, UR6 ;  /* 0x000000061c1c7c20 */ /* 0x000fe20008410000 */
[----:B------:R-:W-:-:S05]  /*15120*/  ISETP.GT.AND P3, PT, R6, 0x91, PT ;  /* 0x000000910600780c */ /* 0x000fca0003f64270 */
[----:B------:R-:W1:Y:S01]  /*15130*/  MUFU.TANH R34, R34 ;  /* 0x0000002200227308 */ /* 0x000e620000002400 */
[----:B------:R-:W-:Y:S02]  /*15140*/  FSEL R169, R62, -INF , P2 ;  /* 0xff8000003ea97808 */ /* 0x000fe40001000000 */
[----:B------:R-:W-:-:S05]  /*15150*/  FMNMX.FTZ R10, R167, R10, !PT ;  /* 0x0000000aa70a7209 */ /* 0x000fca0007810000 */
        /* <DEDUP_REMOVED lines=8> */
[----:B0-----:R-:W-:Y:S02]  /*151e0*/  FSEL R111, R54, -INF , P5 ;  /* 0xff800000366f7808 */ /* 0x001fe40002800000 */
[----:B------:R-:W-:-:S05]  /*151f0*/  ISETP.GT.AND P5, PT, R6, 0x99, PT ;  /* 0x000000990600780c */ /* 0x000fca0003fa4270 */
[----:B------:R-:W0:Y:S01]  /*15200*/  MUFU.TANH R4, R4 ;  /* 0x0000000400047308 */ /* 0x000e220000002400 */
[----:B----4-:R-:W-:Y:S02]  /*15210*/  FSEL R173, R44, -INF , P4 ;  /* 0xff8000002cad7808 */ /* 0x010fe40002000000 */
[----:B------:R-:W-:-:S05]  /*15220*/  FMNMX.FTZ R10, R171, R10, !PT ;  /* 0x0000000aab0a7209 */ /* 0x000fca0007810000 */
[----:B------:R-:W4:Y:S01]  /*15230*/  MUFU.TANH R32, R32 ;  /* 0x0000002000207308 */ /* 0x000f220000002400 */
[----:B------:R-:W-:Y:S02]  /*15240*/  FSEL R29, R50, -INF , P2 ;  /* 0xff800000321d7808 */ /* 0x000fe40001000000 */
[----:B------:R-:W-:-:S05]  /*15250*/  ISETP.GT.AND P2, PT, R6, 0xa0, PT ;  /* 0x000000a00600780c */ /* 0x000fca0003f44270 */
[----:B------:R-:W4:Y:S01]  /*15260*/  MUFU.TANH R28, R28 ;  /* 0x0000001c001c7308 */ /* 0x000f220000002400 */
[----:B-1----:R-:W-:Y:S02]  /*15270*/  FSEL R175, R34, -INF , P5 ;  /* 0xff80000022af7808 */ /* 0x002fe40002800000 */
[----:B------:R-:W-:-:S05]  /*15280*/  FMNMX.FTZ R10, R173, R10, !PT ;  /* 0x0000000aad0a7209 */ /* 0x000fca0007810000 */
[----:B------:R-:W1:Y:S01]  /*15290*/  MUFU.TANH R8, R8 ;  /* 0x0000000800087308 */ /* 0x000e620000002400 */
[----:B------:R-:W-:Y:S02]  /*152a0*/  FSEL R115, R46, -INF , P3 ;  /* 0xff8000002e737808 */ /* 0x000fe40001800000 */
[----:B------:R-:W-:Y:S02]  /*152b0*/  ISETP.GT.AND P3, PT, R6, 0xa1, PT ;  /* 0x000000a10600780c */ /* 0x000fe40003f64270 */
[----:B--2---:R-:W-:Y:S02]  /*152c0*/  FSEL R177, R24, -INF , P2 ;  /* 0xff80000018b17808 */ /* 0x004fe40001000000 */
[----:B------:R-:W-:Y:S02]  /*152d0*/  FMNMX.FTZ R10, R175, R10, !PT ;  /* 0x0000000aaf0a7209 */ /* 0x000fe40007810000 */
[----:B---3--:R-:W-:Y:S02]  /*152e0*/  FSEL R117, R38, -INF , P4 ;  /* 0xff80000026757808 */ /* 0x008fe40002000000 */
[----:B------:R-:W-:-:S02]  /*152f0*/  ISETP.GT.AND P4, PT, R6, 0xa8, PT ;  /* 0x000000a80600780c */ /* 0x000fc40003f84270 */
[----:B0-----:R-:W-:Y:S02]  /*15300*/  FSEL R179, R4, -INF , P3 ;  /* 0xff80000004b37808 */ /* 0x001fe40001800000 */
[----:B------:R-:W-:Y:S02]  /*15310*/  FMNMX.FTZ R10, R177, R10, !PT ;  /* 0x0000000ab10a7209 */ /* 0x000fe40007810000 */
[----:B----4-:R-:W-:Y:S02]  /*15320*/  FSEL R113, R32, -INF , P5 ;  /* 0xff80000020717808 */ /* 0x010fe40002800000 */
[----:B------:R-:W-:Y:S02]  /*15330*/  ISETP.GT.AND P5, PT, R6, 0xa9, PT ;  /* 0x000000a90600780c */ /* 0x000fe40003fa4270 */
[----:B------:R-:W-:Y:S02]  /*15340*/  FSEL R183, R28, -INF , P4 ;  /* 0xff8000001cb77808 */ /* 0x000fe40002000000 */
[----:B------:R-:W-:-:S02]  /*15350*/  FMNMX.FTZ R10, R179, R10, !PT ;  /* 0x0000000ab30a7209 */ /* 0x000fc40007810000 */
[----:B-1----:R-:W-:Y:S02]  /*15360*/  FSEL R181, R8, -INF , P5 ;  /* 0xff80000008b57808 */ /* 0x002fe40002800000 */
[----:B------:R-:W-:-:S04]  /*15370*/  FMNMX.FTZ R10, R183, R10, !PT ;  /* 0x0000000ab70a7209 */ /* 0x000fc80007810000 */
[----:B------:R-:W-:-:S05]  /*15380*/  FMNMX.FTZ R6, R181, R10, !PT ;  /* 0x0000000ab5067209 */ /* 0x000fca0007810000 */
[----:B------:R-:W0:Y:S02]  /*15390*/  SHFL.BFLY PT, R89, R6, 0x2, 0x1f ;  /* 0x0c401f0006597f89 */ /* 0x000e2400000e0000 */
[----:B0-----:R-:W-:-:S05]  /*153a0*/  FMNMX.FTZ R8, R6, R89, !PT ;  /* 0x0000005906087209 */ /* 0x001fca0007810000 */
[----:B------:R-:W0:Y:S01]  /*153b0*/  SHFL.BFLY PT, R89, R8, 0x1, 0x1f ;  /* 0x0c201f0008597f89 */ /* 0x000e2200000e0000 */
[----:B------:R-:W-:Y:S02]  /*153c0*/  IMAD.U32 R88, RZ, RZ, UR7 ;  /* 0x00000007ff587e24 */ /* 0x000fe4000f8e00ff */
[----:B------:R-:W-:Y:S01]  /*153d0*/  FMUL.FTZ R14, R27, UR6 ;  /* 0x000000061b0e7c20 */ /* 0x000fe20008410000 */
[----:B0-----:R-:W-:-:S04]  /*153e0*/  FMNMX.FTZ R89, R8, R89, !PT ;  /* 0x0000005908597209 */ /* 0x001fc80007810000 */
[C---:B------:R-:W-:Y:S01]  /*153f0*/  FSETP.NEU.FTZ.AND P6, PT, R89.reuse, -INF , PT ;  /* 0xff8000005900780b */ /* 0x040fe20003fdd000 */
[----:B------:R-:W-:-:S05]  /*15400*/  FMUL.FTZ R4, R89, R88 ;  /* 0x0000005859047220 */ /* 0x000fca0000410000 */
[----:B------:R-:W-:-:S05]  /*15410*/  FSEL R4, R4, RZ, P6 ;  /* 0x000000ff04047208 */ /* 0x000fca0003000000 */
[----:B------:R-:W-:Y:S01]  /*15420*/  FFMA.FTZ R27, R12, R88, -R4 ;  /* 0x000000580c1b7223 */ /* 0x000fe20000010804 */
        /* <DEDUP_REMOVED lines=32> */
[----:B------:R-:W-:-:S03]  /*15630*/  FMUL.FTZ R10, R26, UR6 ;  /* 0x000000061a0a7c20 */ /* 0x000fc60008410000 */
[----:B------:R-:W-:-:S04]  /*15640*/  FMNMX.FTZ R12, R109, R12, !PT ;  /* 0x0000000c6d0c7209 */ /* 0x000fc80007810000 */
[----:B------:R-:W-:Y:S01]  /*15650*/  FMNMX.FTZ R12, R25, R12, !PT ;  /* 0x0000000c190c7209 */ /* 0x000fe20007810000 */
[----:B------:R-:W0:Y:S01]  /*15660*/  MUFU.TANH R10, R10 ;  /* 0x0000000a000a7308 */ /* 0x000e220000002400 */
[----:B------:R-:W-:Y:S02]  /*15670*/  FMUL.FTZ R6, R30, UR6 ;  /* 0x000000061e067c20 */ /* 0x000fe40008410000 */
[----:B------:R-:W-:Y:S01]  /*15680*/  FMNMX.FTZ R12, R111, R12, !PT ;  /* 0x0000000c6f0c7209 */ /* 0x000fe20007810000 */
[----:B------:R-:W-:-:S03]  /*15690*/  FMUL.FTZ R8, R31, UR6 ;  /* 0x000000061f087c20 */ /* 0x000fc60008410000 */
[----:B------:R-:W-:Y:S01]  /*156a0*/  FMNMX.FTZ R12, R29, R12, !PT ;  /* 0x0000000c1d0c7209 */ /* 0x000fe20007810000 */
[----:B------:R-:W1:Y:S03]  /*156b0*/  MUFU.TANH R14, R14 ;  /* 0x0000000e000e7308 */ /* 0x000e660000002400 */
[----:B------:R-:W-:-:S05]  /*156c0*/  FMNMX.FTZ R12, R115, R12, !PT ;  /* 0x0000000c730c7209 */ /* 0x000fca0007810000 */
[----:B------:R-:W2:Y:S01]  /*156d0*/  MUFU.TANH R6, R6 ;  /* 0x0000000600067308 */ /* 0x000ea20000002400 */
[----:B------:R-:W-:Y:S01]  /*156e0*/  FMNMX.FTZ R12, R117, R12, !PT ;  /* 0x0000000c750c7209 */ /* 0x000fe20007810000 */
[-CC-:B------:R-:W-:Y:S01]  /*156f0*/  FFMA.FTZ R182, R45, R88.reuse, -R4.reuse ;  /* 0x000000582db67223 */ /* 0x180fe20000010804 */
[----:B------:R-:W-:-:S05]  /*15700*/  FFMA.FTZ R45, R123, R88, -R4 ;  /* 0x000000587b2d7223 */ /* 0x000fca0000010804 */
[----:B------:R-:W3:Y:S01]  /*15710*/  MUFU.TANH R8, R8 ;  /* 0x0000000800087308 */ /* 0x000ee20000002400 */
[----:B0-----:R-:W-:Y:S01]  /*15720*/  FSEL R123, R10, -INF , P2 ;  /* 0xff8000000a7b7808 */ /* 0x001fe20001000000 */
[--C-:B------:R-:W-:Y:S01]  /*15730*/  FFMA.FTZ R178, R35, R88, -R4.reuse ;  /* 0x0000005823b27223 */ /* 0x100fe20000010804 */
[----:B------:R-:W-:Y:S01]  /*15740*/  FMNMX.FTZ R12, R113, R12, !PT ;  /* 0x0000000c710c7209 */ /* 0x000fe20007810000 */
[-CC-:B------:R-:W-:Y:S01]  /*15750*/  FFMA.FTZ R35, R47, R88.reuse, -R4.reuse ;  /* 0x000000582f237223 */ /* 0x180fe20000010804 */
[--C-:B------:R-:W-:Y:S01]  /*15760*/  FFMA.FTZ R47, R127, R88, -R4.reuse ;  /* 0x000000587f2f7223 */ /* 0x100fe20000010804 */
[----:B-1----:R-:W-:Y:S02]  /*15770*/  FSEL R127, R14, -INF , P3 ;  /* 0xff8000000e7f7808 */ /* 0x002fe40001800000 */
[----:B------:R-:W-:Y:S01]  /*15780*/  FMNMX.FTZ R12, R123, R12, !PT ;  /* 0x0000000c7b0c7209 */ /* 0x000fe20007810000 */
[-CC-:B------:R-:W-:Y:S01]  /*15790*/  FFMA.FTZ R184, R51, R88.reuse, -R4.reuse ;  /* 0x0000005833b87223 */ /* 0x180fe20000010804 */
[----:B------:R-:W-:Y:S01]  /*157a0*/  FFMA.FTZ R51, R131, R88, -R4 ;  /* 0x0000005883337223 */ /* 0x000fe20000010804 */
[----:B--2---:R-:W-:-:S02]  /*157b0*/  FSEL R131, R6, -INF , P4 ;  /* 0xff80000006837808 */ /* 0x004fc40002000000 */
[----:B------:R-:W-:Y:S01]  /*157c0*/  FMNMX.FTZ R12, R127, R12, !PT ;  /* 0x0000000c7f0c7209 */ /* 0x000fe20007810000 */
[--C-:B------:R-:W-:Y:S01]  /*157d0*/  FFMA.FTZ R196, R133, R88, -R4.reuse ;  /* 0x0000005885c47223 */ /* 0x100fe20000010804 */
[----:B---3--:R-:W-:Y:S02]  /*157e0*/  FSEL R133, R8, -INF , P5 ;  /* 0xff80000008857808 */ /* 0x008fe40002800000 */
[----:B------:R-:W-:Y:S01]  /*157f0*/  FMNMX.FTZ R12, R131, R12, !PT ;  /* 0x0000000c830c7209 */ /* 0x000fe20007810000 */
[----:B------:R-:W-:-:S03]  /*15800*/  FFMA.FTZ R31, R37, R88, -R4 ;  /* 0x00000058251f7223 */ /* 0x000fc60000010804 */
[----:B------:R-:W-:Y:S01]  /*15810*/  FMNMX.FTZ R12, R133, R12, !PT ;  /* 0x0000000c850c7209 */ /* 0x000fe20007810000 */
[-CC-:B------:R-:W-:Y:S01]  /*15820*/  FFMA.FTZ R37, R55, R88.reuse, -R4.reuse ;  /* 0x0000005837257223 */ /* 0x180fe20000010804 */
[----:B------:R-:W-:-:S03]  /*15830*/  FFMA.FTZ R55, R135, R88, -R4 ;  /* 0x0000005887377223 */ /* 0x000fc60000010804 */
[----:B------:R-:W0:Y:S01]  /*15840*/  SHFL.BFLY PT, R135, R12, 0x2, 0x1f ;  /* 0x0c401f000c877f89 */ /* 0x000e2200000e0000 */
[-CC-:B------:R-:W-:Y:S01]  /*15850*/  FFMA.FTZ R180, R41, R88.reuse, -R4.reuse ;  /* 0x0000005829b47223 */ /* 0x180fe20000010804 */
[-CC-:B------:R-:W-:Y:S01]  /*15860*/  FFMA.FTZ R41, R63, R88.reuse, -R4.reuse ;  /* 0x000000583f297223 */ /* 0x180fe20000010804 */
[----:B------:R-:W-:Y:S01]  /*15870*/  FFMA.FTZ R63, R139, R88, -R4 ;  /* 0x000000588b3f7223 */ /* 0x000fe20000010804 */
[----:B0-----:R-:W-:-:S05]  /*15880*/  FMNMX.FTZ R6, R12, R135, !PT ;  /* 0x000000870c067209 */ /* 0x001fca0007810000 */
[----:B------:R-:W0:Y:S01]  /*15890*/  SHFL.BFLY PT, R139, R6, 0x1, 0x1f ;  /* 0x0c201f00068b7f89 */ /* 0x000e2200000e0000 */
[-CC-:B------:R-:W-:Y:S01]  /*158a0*/  FFMA.FTZ R176, R33, R88.reuse, -R4.reuse ;  /* 0x0000005821b07223 */ /* 0x180fe20000010804 */
[----:B------:R-:W-:Y:S08]  /*158b0*/  MUFU.EX2 R27, R27 ;  /* 0x0000001b001b7308 */ /* 0x000ff00000000800 */
[----:B------:R-:W1:Y:S01]  /*158c0*/  MUFU.EX2 R176, R176 ;  /* 0x000000b000b07308 */ /* 0x000e620000000800 */
[----:B------:R-:W-:-:S07]  /*158d0*/  FFMA.FTZ R33, R43, R88, -R4 ;  /* 0x000000582b217223 */ /* 0x000fce0000010804 */
[----:B------:R-:W2:Y:S01]  /*158e0*/  MUFU.EX2 R178, R178 ;  /* 0x000000b200b27308 */ /* 0x000ea20000000800 */
[----:B0-----:R-:W-:-:S07]  /*158f0*/  FMNMX.FTZ R92, R6, R139, !PT ;  /* 0x0000008b065c7209 */ /* 0x001fce0007810000 */
[----:B------:R-:W0:Y:S01]  /*15900*/  MUFU.EX2 R31, R31 ;  /* 0x0000001f001f7308 */ /* 0x000e220000000800 */
[C---:B------:R-:W-:Y:S01]  /*15910*/  FSETP.NEU.FTZ.AND P2, PT, R92.reuse, -INF , PT ;  /* 0xff8000005c00780b */ /* 0x040fe20003f5d000 */
[-C--:B------:R-:W-:Y:S01]  /*15920*/  FMUL.FTZ R26, R92, R88.reuse ;  /* 0x000000585c1a7220 */ /* 0x080fe20000410000 */
[----:B------:R-:W-:-:S04]  /*15930*/  FFMA.FTZ R179, R179, R88, -R4 ;  /* 0x00000058b3b37223 */ /* 0x000fc80000010804 */
[----:B------:R-:W-:Y:S01]  /*15940*/  FSEL R26, R26, RZ, P2 ;  /* 0x000000ff1a1a7208 */ /* 0x000fe20001000000 */
[----:B------:R-:W3:Y:S01]  /*15950*/  MUFU.EX2 R180, R180 ;  /* 0x000000b400b47308 */ /* 0x000ee20000000800 */
[-CC-:B------:R-:W-:Y:S01]  /*15960*/  FFMA.FTZ R186, R81, R88.reuse, -R4.reuse ;  /* 0x0000005851ba7223 */ /* 0x180fe20000010804 */
[-CC-:B------:R-:W-:Y:S01]  /*15970*/  FFMA.FTZ R188, R95, R88.reuse, -R4.reuse ;  /* 0x000000585fbc7223 */ /* 0x180fe20000010804 */
[-CC-:B------:R-:W-:Y:S01]  /*15980*/  FFMA.FTZ R43, R119, R88.reuse, -R4.reuse ;  /* 0x00000058772b7223 */ /* 0x180fe20000010804 */
[-CC-:B------:R-:W-:Y:S01]  /*15990*/  FFMA.FTZ R190, R121, R88.reuse, -R4.reuse ;  /* 0x0000005879be7223 */ /* 0x180fe20000010804 */
[----:B------:R-:W-:-:S03]  /*159a0*/  FFMA.FTZ R192, R125, R88, -R4 ;  /* 0x000000587dc07223 */ /* 0x000fc60000010804 */
[----:B------:R4:W-:Y:S01]  /*159b0*/  MUFU.EX2 R139, R179 ;  /* 0x000000b3008b7308 */ /* 0x0009e20000000800 */
[-CC-:B------:R-:W-:Y:S01]  /*159c0*/  FFMA.FTZ R194, R129, R88.reuse, -R4.reuse ;  /* 0x0000005881c27223 */ /* 0x180fe20000010804 */
[-CC-:B------:R-:W-:Y:S01]  /*159d0*/  FFMA.FTZ R198, R137, R88.reuse, -R4.reuse ;  /* 0x0000005889c67223 */ /* 0x180fe20000010804 */
[-CC-:B------:R-:W-:Y:S01]  /*159e0*/  FFMA.FTZ R200, R141, R88.reuse, -R4.reuse ;  /* 0x000000588dc87223 */ /* 0x180fe20000010804 */
[-CC-:B------:R-:W-:Y:S01]  /*159f0*/  FFMA.FTZ R81, R143, R88.reuse, -R4.reuse ;  /* 0x000000588f517223 */ /* 0x180fe20000010804 */
[----:B------:R-:W-:-:S03]  /*15a00*/  FFMA.FTZ R202, R145, R88, -R4 ;  /* 0x0000005891ca7223 */ /* 0x000fc60000010804 */
[----:B------:R-:W3:Y:S01]  /*15a10*/  MUFU.EX2 R33, R33 ;  /* 0x0000002100217308 */ /* 0x000ee20000000800 */
[-C--:B----4-:R-:W-:Y:S01]  /*15a20*/  FFMA.FTZ R179, R3, R88.reuse, -R26 ;  /* 0x0000005803b37223 */ /* 0x090fe2000001081a */
[----:B-1----:R-:W-:Y:S01]  /*15a30*/  FADD.FTZ R3, R176, R27 ;  /* 0x0000001bb0037221 */ /* 0x002fe20000010000 */
        /* <DEDUP_REMOVED lines=16> */
[----:B------:R-:W1:Y:S01]  /*15b40*/  MUFU.EX2 R182, R182 ;  /* 0x000000b600b67308 */ /* 0x000e620000000800 */
[-CC-:B------:R-:W-:Y:S01]  /*15b50*/  FFMA.FTZ R4, R20, R88.reuse, -R26.reuse ;  /* 0x0000005814047223 */ /* 0x180fe2000001081a */
[----:B--2---:R-:W-:Y:S01]  /*15b60*/  FADD.FTZ R20, R178, R3 ;  /* 0x00000003b2147221 */ /* 0x004fe20000010000 */
[----:B------:R-:W-:-:S03]  /*15b70*/  FFMA.FTZ R177, R5, R88, -R26 ;  /* 0x0000005805b17223 */ /* 0x000fc6000001081a */
[----:B0-----:R-:W-:Y:S02]  /*15b80*/  FADD.FTZ R3, R31, R20 ;  /* 0x000000141f037221 */ /* 0x001fe40000010000 */
[----:B------:R-:W0:Y:S02]  /*15b90*/  MUFU.EX2 R35, R35 ;  /* 0x0000002300237308 */ /* 0x000e240000000800 */
[----:B---3--:R-:W-:Y:S01]  /*15ba0*/  FADD.FTZ R20, R180, R3 ;  /* 0x00000003b4147221 */ /* 0x008fe20000010000 */
[----:B------:R-:W-:-:S05]  /*15bb0*/  FFMA.FTZ R6, R21, R88, -R26 ;  /* 0x0000005815067223 */ /* 0x000fca000001081a */
[----:B------:R-:W2:Y:S01]  /*15bc0*/  MUFU.EX2 R184, R184 ;  /* 0x000000b800b87308 */ /* 0x000ea20000000800 */
[----:B------:R-:W-:Y:S01]  /*15bd0*/  FADD.FTZ R3, R33, R20 ;  /* 0x0000001421037221 */ /* 0x000fe20000010000 */
[----:B------:R-:W-:-:S06]  /*15be0*/  FFMA.FTZ R181, R83, R88, -R26 ;  /* 0x0000005853b57223 */ /* 0x000fcc000001081a */
[----:B------:R-:W-:Y:S01]  /*15bf0*/  MUFU.EX2 R177, R177 ;  /* 0x000000b100b17308 */ /* 0x000fe20000000800 */
[----:B-1----:R-:W-:-:S07]  /*15c00*/  FADD.FTZ R20, R182, R3 ;  /* 0x00000003b6147221 */ /* 0x002fce0000010000 */
[----:B------:R-:W1:Y:S08]  /*15c10*/  MUFU.EX2 R4, R4 ;  /* 0x0000000400047308 */ /* 0x000e700000000800 */
[----:B------:R-:W3:Y:S01]  /*15c20*/  MUFU.EX2 R37, R37 ;  /* 0x0000002500257308 */ /* 0x000ee20000000800 */
[----:B------:R-:W-:-:S07]  /*15c30*/  FFMA.FTZ R8, R7, R88, -R26 ;  /* 0x0000005807087223 */ /* 0x000fce000001081a */
[----:B------:R-:W4:Y:S01]  /*15c40*/  MUFU.EX2 R179, R179 ;  /* 0x000000b300b37308 */ /* 0x000f220000000800 */
[----:B0-----:R-:W-:-:S07]  /*15c50*/  FADD.FTZ R3, R35, R20 ;  /* 0x0000001423037221 */ /* 0x001fce0000010000 */
[----:B------:R-:W0:Y:S01]  /*15c60*/  MUFU.EX2 R186, R186 ;  /* 0x000000ba00ba7308 */ /* 0x000e220000000800 */
[----:B------:R-:W-:-:S07]  /*15c70*/  FFMA.FTZ R183, R105, R88, -R26 ;  /* 0x0000005869b77223 */ /* 0x000fce000001081a */
[----:B------:R-:W0:Y:S01]  /*15c80*/  MUFU.EX2 R6, R6 ;  /* 0x0000000600067308 */ /* 0x000e220000000800 */
[----:B--2---:R-:W-:-:S07]  /*15c90*/  FADD.FTZ R38, R184, R3 ;  /* 0x00000003b8267221 */ /* 0x004fce0000010000 */
[----:B------:R-:W2:Y:S01]  /*15ca0*/  MUFU.EX2 R41, R41 ;  /* 0x0000002900297308 */ /* 0x000ea20000000800 */
[----:B-1----:R-:W-:Y:S01]  /*15cb0*/  FADD.FTZ R20, R177, R4 ;  /* 0x00000004b1147221 */ /* 0x002fe20000010000 */
[----:B------:R-:W-:-:S06]  /*15cc0*/  FFMA.FTZ R10, R9, R88, -R26 ;  /* 0x00000058090a7223 */ /* 0x000fcc000001081a */
[----:B------:R-:W1:Y:S01]  /*15cd0*/  MUFU.EX2 R181, R181 ;  /* 0x000000b500b57308 */ /* 0x000e620000000800 */
[----:B---3--:R-:W-:-:S07]  /*15ce0*/  FADD.FTZ R5, R37, R38 ;  /* 0x0000002625057221 */ /* 0x008fce0000010000 */
[----:B------:R-:W3:Y:S01]  /*15cf0*/  MUFU.EX2 R188, R188 ;  /* 0x000000bc00bc7308 */ /* 0x000ee20000000800 */
[----:B----4-:R-:W-:Y:S01]  /*15d00*/  FADD.FTZ R3, R179, R20 ;  /* 0x00000014b3037221 */ /* 0x010fe20000010000 */
[----:B------:R-:W-:-:S06]  /*15d10*/  FFMA.FTZ R185, R11, R88, -R26 ;  /* 0x000000580bb97223 */ /* 0x000fcc000001081a */
[----:B------:R-:W4:Y:S01]  /*15d20*/  MUFU.EX2 R8, R8 ;  /* 0x0000000800087308 */ /* 0x000f220000000800 */
[----:B0-----:R-:W-:-:S07]  /*15d30*/  FADD.FTZ R40, R186, R5 ;  /* 0x00000005ba287221 */ /* 0x001fce0000010000 */
[----:B------:R-:W0:Y:S01]  /*15d40*/  MUFU.EX2 R43, R43 ;  /* 0x0000002b002b7308 */ /* 0x000e220000000800 */
[----:B------:R-:W-:Y:S01]  /*15d50*/  FADD.FTZ R20, R6, R3 ;  /* 0x0000000306147221 */ /* 0x000fe20000010000 */
[----:B------:R-:W-:-:S06]  /*15d60*/  FFMA.FTZ R12, R97, R88, -R26 ;  /* 0x00000058610c7223 */ /* 0x000fcc000001081a */
        /* <DEDUP_REMOVED lines=26> */
[----:B0-----:R-:W-:Y:S01]  /*15f10*/  FADD.FTZ R42, R192, R5 ;  /* 0x00000005c02a7221 */ /* 0x001fe20000010000 */
[----:B------:R-:W-:-:S06]  /*15f20*/  FADD.FTZ R20, R12, R3 ;  /* 0x000000030c147221 */ /* 0x000fcc0000010000 */
[----:B------:R-:W0:Y:S01]  /*15f30*/  MUFU.EX2 R189, R189 ;  /* 0x000000bd00bd7308 */ /* 0x000e220000000800 */
[----:B------:R-:W-:Y:S01]  /*15f40*/  FFMA.FTZ R28, R39, R88, -R26 ;  /* 0x00000058271c7223 */ /* 0x000fe2000001081a */
[----:B--2---:R-:W-:Y:S01]  /*15f50*/  FADD.FTZ R3, R47, R42 ;  /* 0x0000002a2f037221 */ /* 0x004fe20000010000 */
[----:B------:R-:W-:-:S05]  /*15f60*/  @!P1 VIADD R0, R0, 0x34840 ;  /* 0x0003484000009836 */ /* 0x000fca0000000000 */
[----:B------:R-:W2:Y:S01]  /*15f70*/  MUFU.EX2 R24, R24 ;  /* 0x0000001800187308 */ /* 0x000ea20000000800 */
[----:B-1----:R-:W-:Y:S01]  /*15f80*/  FADD.FTZ R5, R187, R20 ;  /* 0x00000014bb057221 */ /* 0x002fe20000010000 */
[----:B------:R-:W-:Y:S01]  /*15f90*/  FFMA.FTZ R193, R93, R88, -R26 ;  /* 0x000000585dc17223 */ /* 0x000fe2000001081a */
[----:B---3--:R-:W-:Y:S01]  /*15fa0*/  FADD.FTZ R42, R194, R3 ;  /* 0x00000003c22a7221 */ /* 0x008fe20000010000 */
[----:B------:R-:W-:-:S04]  /*15fb0*/  @!P1 PRMT R3, RZ, 0x654, R0 ;  /* 0x00000654ff039816 */ /* 0x000fc80000000000 */
[----:B------:R-:W1:Y:S01]  /*15fc0*/  MUFU.EX2 R191, R191 ;  /* 0x000000bf00bf7308 */ /* 0x000e620000000800 */
[----:B----4-:R-:W-:Y:S01]  /*15fd0*/  FADD.FTZ R20, R14, R5 ;  /* 0x000000050e147221 */ /* 0x010fe20000010000 */
[-CC-:B------:R-:W-:Y:S01]  /*15fe0*/  FFMA.FTZ R30, R75, R88.reuse, -R26.reuse ;  /* 0x000000584b1e7223 */ /* 0x180fe2000001081a */
[----:B------:R0:W-:Y:S05]  /*15ff0*/  @!P1 SYNCS.ARRIVE.TRANS64.RED.A1T0 RZ, [R3+URZ], RZ ;  /* 0x000000ff03ff99a7 */ /* 0x0001ea000810043f */
[----:B------:R-:W3:Y:S01]  /*16000*/  MUFU.EX2 R51, R51 ;  /* 0x0000003300337308 */ /* 0x000ee20000000800 */
[----:B------:R-:W-:Y:S01]  /*16010*/  FFMA.FTZ R195, R53, R88, -R26 ;  /* 0x0000005835c37223 */ /* 0x000fe2000001081a */
[----:B0-----:R-:W-:-:S06]  /*16020*/  FADD.FTZ R3, R189, R20 ;  /* 0x00000014bd037221 */ /* 0x001fcc0000010000 */
[----:B------:R-:W0:Y:S08]  /*16030*/  MUFU.EX2 R28, R28 ;  /* 0x0000001c001c7308 */ /* 0x000e300000000800 */
[----:B------:R-:W4:Y:S01]  /*16040*/  MUFU.EX2 R196, R196 ;  /* 0x000000c400c47308 */ /* 0x000f220000000800 */
[----:B--2---:R-:W-:Y:S01]  /*16050*/  FADD.FTZ R20, R24, R3 ;  /* 0x0000000318147221 */ /* 0x004fe20000010000 */
[----:B------:R-:W-:-:S06]  /*16060*/  FFMA.FTZ R32, R77, R88, -R26 ;  /* 0x000000584d207223 */ /* 0x000fcc000001081a */
[----:B------:R-:W2:Y:S08]  /*16070*/  MUFU.EX2 R193, R193 ;  /* 0x000000c100c17308 */ /* 0x000eb00000000800 */
[----:B------:R-:W2:Y:S01]  /*16080*/  MUFU.EX2 R55, R55 ;  /* 0x0000003700377308 */ /* 0x000ea20000000800 */
[----:B-1----:R-:W-:Y:S01]  /*16090*/  FADD.FTZ R3, R191, R20 ;  /* 0x00000014bf037221 */ /* 0x002fe20000010000 */
[----:B------:R-:W-:-:S06]  /*160a0*/  FFMA.FTZ R197, R79, R88, -R26 ;  /* 0x000000584fc57223 */ /* 0x000fcc000001081a */
[----:B------:R-:W1:Y:S01]  /*160b0*/  MUFU.EX2 R30, R30 ;  /* 0x0000001e001e7308 */ /* 0x000e620000000800 */
[----:B---3--:R-:W-:-:S07]  /*160c0*/  FADD.FTZ R5, R51, R42 ;  /* 0x0000002a33057221 */ /* 0x008fce0000010000 */
[----:B------:R-:W3:Y:S01]  /*160d0*/  MUFU.EX2 R198, R198 ;  /* 0x000000c600c67308 */ /* 0x000ee20000000800 */
[----:B0-----:R-:W-:Y:S01]  /*160e0*/  FADD.FTZ R20, R28, R3 ;  /* 0x000000031c147221 */ /* 0x001fe20000010000 */
[----:B------:R-:W-:-:S06]  /*160f0*/  FFMA.FTZ R34, R67, R88, -R26 ;  /* 0x0000005843227223 */ /* 0x000fcc000001081a */
[----:B------:R-:W0:Y:S01]  /*16100*/  MUFU.EX2 R195, R195 ;  /* 0x000000c300c37308 */ /* 0x000e220000000800 */
[----:B----4-:R-:W-:-:S07]  /*16110*/  FADD.FTZ R44, R196, R5 ;  /* 0x00000005c42c7221 */ /* 0x010fce0000010000 */
[----:B------:R-:W4:Y:S01]  /*16120*/  MUFU.EX2 R63, R63 ;  /* 0x0000003f003f7308 */ /* 0x000f220000000800 */
[----:B--2---:R-:W-:Y:S01]  /*16130*/  FADD.FTZ R3, R193, R20 ;  /* 0x00000014c1037221 */ /* 0x004fe20000010000 */
[----:B------:R-:W-:-:S06]  /*16140*/  FFMA.FTZ R199, R73, R88, -R26 ;  /* 0x0000005849c77223 */ /* 0x000fcc000001081a */
[----:B------:R-:W2:Y:S01]  /*16150*/  MUFU.EX2 R32, R32 ;  /* 0x0000002000207308 */ /* 0x000ea20000000800 */
[----:B------:R-:W-:-:S07]  /*16160*/  FADD.FTZ R5, R55, R44 ;  /* 0x0000002c37057221 */ /* 0x000fce0000010000 */
        /* <DEDUP_REMOVED lines=32> */
[----:B---3--:R-:W-:-:S06]  /*16370*/  FADD.FTZ R46, R204, R5 ;  /* 0x00000005cc2e7221 */ /* 0x008fcc0000010000 */
[----:B------:R-:W1:Y:S01]  /*16380*/  MUFU.EX2 R203, R203 ;  /* 0x000000cb00cb7308 */ /* 0x000e620000000800 */
[----:B------:R-:W-:-:S07]  /*16390*/  FFMA.FTZ R85, R85, R88, -R26 ;  /* 0x0000005855557223 */ /* 0x000fce000001081a */
        /* <DEDUP_REMOVED lines=34> */
[----:B----4-:R-:W-:Y:S01]  /*165c0*/  FADD.FTZ R5, R129, R48 ;  /* 0x0000003081057221 */ /* 0x010fe20000010000 */
[----:B------:R-:W-:-:S06]  /*165d0*/  FFMA.FTZ R115, R115, R88, -R26 ;  /* 0x0000005873737223 */ /* 0x000fcc000001081a */
[----:B------:R-:W4:Y:S01]  /*165e0*/  MUFU.EX2 R214, R214 ;  /* 0x000000d600d67308 */ /* 0x000f220000000800 */
[-CC-:B------:R-:W-:Y:S01]  /*165f0*/  FFMA.FTZ R117, R117, R88.reuse, -R26.reuse ;  /* 0x0000005875757223 */ /* 0x180fe2000001081a */
[-CC-:B------:R-:W-:Y:S01]  /*16600*/  FFMA.FTZ R113, R113, R88.reuse, -R26.reuse ;  /* 0x0000005871717223 */ /* 0x180fe2000001081a */
[-CC-:B------:R-:W-:Y:S01]  /*16610*/  FFMA.FTZ R123, R123, R88.reuse, -R26.reuse ;  /* 0x000000587b7b7223 */ /* 0x180fe2000001081a */
[-CC-:B------:R-:W-:Y:S01]  /*16620*/  FFMA.FTZ R127, R127, R88.reuse, -R26.reuse ;  /* 0x000000587f7f7223 */ /* 0x180fe2000001081a */
[----:B------:R-:W-:-:S03]  /*16630*/  FFMA.FTZ R131, R131, R88, -R26 ;  /* 0x0000005883837223 */ /* 0x000fc6000001081a */
[----:B------:R-:W4:Y:S01]  /*16640*/  MUFU.EX2 R211, R211 ;  /* 0x000000d300d37308 */ /* 0x000f220000000800 */
[----:B------:R-:W-:Y:S01]  /*16650*/  FFMA.FTZ R133, R133, R88, -R26 ;  /* 0x0000005885857223 */ /* 0x000fe2000001081a */
[----:B--2---:R-:W-:Y:S01]  /*16660*/  FADD.FTZ R20, R42, R3 ;  /* 0x000000032a147221 */ /* 0x004fe20000010000 */
[----:B------:R-:W-:-:S05]  /*16670*/  FADD.FTZ R48, R212, R5 ;  /* 0x00000005d4307221 */ /* 0x000fca0000010000 */
[----:B------:R-:W2:Y:S01]  /*16680*/  MUFU.EX2 R137, R137 ;  /* 0x0000008900897308 */ /* 0x000ea20000000800 */
[----:B-1----:R-:W-:Y:S01]  /*16690*/  FADD.FTZ R3, R209, R20 ;  /* 0x00000014d1037221 */ /* 0x002fe20000010000 */
[----:B---3--:R-:W-:-:S06]  /*166a0*/  FADD.FTZ R5, R135, R48 ;  /* 0x0000003087057221 */ /* 0x008fcc0000010000 */
[----:B------:R-:W1:Y:S08]  /*166b0*/  MUFU.EX2 R26, R111 ;  /* 0x0000006f001a7308 */ /* 0x000e700000000800 */
[----:B------:R-:W3:Y:S01]  /*166c0*/  MUFU.EX2 R216, R216 ;  /* 0x000000d800d87308 */ /* 0x000ee20000000800 */
[----:B0-----:R-:W-:Y:S01]  /*166d0*/  FADD.FTZ R20, R44, R3 ;  /* 0x000000032c147221 */ /* 0x001fe20000010000 */
[----:B----4-:R-:W-:-:S06]  /*166e0*/  FADD.FTZ R50, R214, R5 ;  /* 0x00000005d6327221 */ /* 0x010fcc0000010000 */
[----:B------:R-:W0:Y:S01]  /*166f0*/  MUFU.EX2 R29, R29 ;  /* 0x0000001d001d7308 */ /* 0x000e220000000800 */
[----:B------:R-:W-:Y:S01]  /*16700*/  FADD.FTZ R3, R211, R20 ;  /* 0x00000014d3037221 */ /* 0x000fe20000010000 */
[----:B--2---:R-:W-:-:S06]  /*16710*/  FADD.FTZ R5, R137, R50 ;  /* 0x0000003289057221 */ /* 0x004fcc0000010000 */
[----:B------:R-:W2:Y:S01]  /*16720*/  MUFU.EX2 R46, R115 ;  /* 0x00000073002e7308 */ /* 0x000ea20000000800 */
[----:B-1----:R-:W-:Y:S01]  /*16730*/  FADD.FTZ R52, R26, R3 ;  /* 0x000000031a347221 */ /* 0x002fe20000010000 */
[----:B---3--:R-:W-:-:S06]  /*16740*/  FADD.FTZ R50, R216, R5 ;  /* 0x00000005d8327221 */ /* 0x008fcc0000010000 */
[----:B------:R-:W1:Y:S01]  /*16750*/  MUFU.EX2 R117, R117 ;  /* 0x0000007500757308 */ /* 0x000e620000000800 */
[----:B0-----:R-:W-:-:S07]  /*16760*/  FADD.FTZ R3, R29, R52 ;  /* 0x000000341d037221 */ /* 0x001fce0000010000 */
[----:B------:R-:W0:Y:S01]  /*16770*/  MUFU.EX2 R48, R113 ;  /* 0x0000007100307308 */ /* 0x000e220000000800 */
[----:B------:R-:W-:Y:S01]  /*16780*/  FADD.FTZ R5, R139, R50 ;  /* 0x000000328b057221 */ /* 0x000fe20000010000 */
[----:B------:R-:W-:Y:S01]  /*16790*/  F2FP.BF16.F32.PACK_AB R177, R4, R177 ;  /* 0x000000b104b1723e */ /* 0x000fe200000010ff */
[----:B--2---:R-:W-:-:S05]  /*167a0*/  FADD.FTZ R4, R46, R3 ;  /* 0x000000032e047221 */ /* 0x004fca0000010000 */
[----:B------:R-:W2:Y:S01]  /*167b0*/  MUFU.EX2 R123, R123 ;  /* 0x0000007b007b7308 */ /* 0x000ea20000000800 */
[----:B-1----:R-:W-:-:S07]  /*167c0*/  FADD.FTZ R3, R117, R4 ;  /* 0x0000000475037221 */ /* 0x002fce0000010000 */
[----:B------:R-:W1:Y:S01]  /*167d0*/  MUFU.EX2 R50, R127 ;  /* 0x0000007f00327308 */ /* 0x000e620000000800 */
[----:B------:R-:W-:Y:S01]  /*167e0*/  F2FP.BF16.F32.PACK_AB R179, R6, R179 ;  /* 0x000000b306b3723e */ /* 0x000fe200000010ff */
[----:B0-----:R-:W-:-:S06]  /*167f0*/  FADD.FTZ R6, R48, R3 ;  /* 0x0000000330067221 */ /* 0x001fcc0000010000 */
[----:B------:R-:W0:Y:S01]  /*16800*/  MUFU.EX2 R218, R218 ;  /* 0x000000da00da7308 */ /* 0x000e220000000800 */
[----:B------:R-:W-:-:S07]  /*16810*/  ISETP.GE.AND P2, PT, R161, 0xb1, PT ;  /* 0x000000b1a100780c */ /* 0x000fce0003f46270 */
[----:B------:R-:W3:Y:S01]  /*16820*/  MUFU.EX2 R131, R131 ;  /* 0x0000008300837308 */ /* 0x000ee20000000800 */
[----:B--2---:R-:W-:-:S07]  /*16830*/  FADD.FTZ R3, R123, R6 ;  /* 0x000000067b037221 */ /* 0x004fce0000010000 */
[----:B------:R-:W2:Y:S08]  /*16840*/  MUFU.EX2 R141, R141 ;  /* 0x0000008d008d7308 */ /* 0x000eb00000000800 */
[----:B------:R-:W4:Y:S01]  /*16850*/  MUFU.EX2 R4, R133 ;  /* 0x0000008500047308 */ /* 0x000f220000000800 */
[----:B------:R-:W-:Y:S01]  /*16860*/  F2FP.BF16.F32.PACK_AB R205, R0, R205 ;  /* 0x000000cd00cd723e */ /* 0x000fe200000010ff */
[----:B-1----:R-:W-:Y:S01]  /*16870*/  FADD.FTZ R0, R50, R3 ;  /* 0x0000000332007221 */ /* 0x002fe20000010000 */
[----:B0-----:R-:W-:Y:S01]  /*16880*/  FADD.FTZ R20, R218, R5 ;  /* 0x00000005da147221 */ /* 0x001fe20000010000 */
[----:B------:R-:W-:-:S02]  /*16890*/  IMAD.U32 R236, RZ, RZ, UR52 ;  /* 0x00000034ffec7e24 */ /* 0x000fc4000f8e00ff */
[----:B---3--:R-:W-:Y:S01]  /*168a0*/  FADD.FTZ R15, R131, R0 ;  /* 0x00000000830f7221 */ /* 0x008fe20000010000 */
[----:B------:R-:W-:Y:S02]  /*168b0*/  IMAD.U32 R237, RZ, RZ, UR53 ;  /* 0x00000035ffed7e24 */ /* 0x000fe4000f8e00ff */
[----:B------:R-:W-:Y:S02]  /*168c0*/  IMAD.U32 R234, RZ, RZ, UR48 ;  /* 0x00000030ffea7e24 */ /* 0x000fe4000f8e00ff */
[----:B------:R-:W-:Y:S02]  /*168d0*/  IMAD.U32 R235, RZ, RZ, UR49 ;  /* 0x00000031ffeb7e24 */ /* 0x000fe4000f8e00ff */
[----:B------:R-:W-:Y:S02]  /*168e0*/  IMAD.U32 R232, RZ, RZ, UR44 ;  /* 0x0000002cffe87e24 */ /* 0x000fe4000f8e00ff */
[----:B------:R-:W-:Y:S02]  /*168f0*/  IMAD.U32 R233, RZ, RZ, UR45 ;  /* 0x0000002dffe97e24 */ /* 0x000fe4000f8e00ff */
[----:B------:R-:W-:-:S02]  /*16900*/  IMAD.U32 R230, RZ, RZ, UR40 ;  /* 0x00000028ffe67e24 */ /* 0x000fc4000f8e00ff */
[----:B------:R-:W-:Y:S01]  /*16910*/  IMAD.U32 R231, RZ, RZ, UR41 ;  /* 0x00000029ffe77e24 */ /* 0x000fe2000f8e00ff */
[----:B------:R-:W-:Y:S01]  /*16920*/  F2FP.BF16.F32.PACK_AB R176, R27, R176 ;  /* 0x000000b01bb0723e */ /* 0x000fe200000010ff */
[----:B--2---:R-:W-:Y:S01]  /*16930*/  FADD.FTZ R20, R141, R20 ;  /* 0x000000148d147221 */ /* 0x004fe20000010000 */
[----:B------:R-:W-:Y:S01]  /*16940*/  F2FP.BF16.F32.PACK_AB R178, R31, R178 ;  /* 0x000000b21fb2723e */ /* 0x000fe200000010ff */
[----:B----4-:R-:W-:Y:S01]  /*16950*/  FADD.FTZ R15, R4, R15 ;  /* 0x0000000f040f7221 */ /* 0x010fe20000010000 */
[----:B------:R-:W-:Y:S01]  /*16960*/  F2FP.BF16.F32.PACK_AB R180, R33, R180 ;  /* 0x000000b421b4723e */ /* 0x000fe200000010ff */
[--C-:B------:R-:W-:Y:S01]  /*16970*/  IMAD.MOV.U32 R86, RZ, RZ, R87.reuse ;  /* 0x000000ffff567224 */ /* 0x100fe200078e0057 */
        /* <DEDUP_REMOVED lines=76> */
[-C--:B------:R-:W-:Y:S01]  /*16e40*/  MOV R76, R87.reuse ;  /* 0x00000057004c7202 */ /* 0x080fe20000000f00 */
[--C-:B------:R-:W-:Y:S01]  /*16e50*/  IMAD.MOV.U32 R46, RZ, RZ, R87.reuse ;  /* 0x000000ffff2e7224 */ /* 0x100fe200078e0057 */
[----:B------:R-:W-:Y:S01]  /*16e60*/  MOV R32, R87 ;  /* 0x0000005700207202 */ /* 0x000fe20000000f00 */
[----:B------:R-:W-:-:S02]  /*16e70*/  IMAD.MOV.U32 R45, RZ, RZ, R87 ;  /* 0x000000ffff2d7224 */ /* 0x000fc400078e0057 */
[--C-:B------:R-:W-:Y:S02]  /*16e80*/  IMAD.MOV.U32 R44, RZ, RZ, R87.reuse ;  /* 0x000000ffff2c7224 */ /* 0x100fe400078e0057 */
[--C-:B------:R-:W-:Y:S02]  /*16e90*/  IMAD.MOV.U32 R43, RZ, RZ, R87.reuse ;  /* 0x000000ffff2b7224 */ /* 0x100fe400078e0057 */
[--C-:B------:R-:W-:Y:S02]  /*16ea0*/  IMAD.MOV.U32 R42, RZ, RZ, R87.reuse ;  /* 0x000000ffff2a7224 */ /* 0x100fe400078e0057 */
[--C-:B------:R-:W-:Y:S02]  /*16eb0*/  IMAD.MOV.U32 R41, RZ, RZ, R87.reuse ;  /* 0x000000ffff297224 */ /* 0x100fe400078e0057 */
[--C-:B------:R-:W-:Y:S02]  /*16ec0*/  IMAD.MOV.U32 R40, RZ, RZ, R87.reuse ;  /* 0x000000ffff287224 */ /* 0x100fe400078e0057 */
        /* <DEDUP_REMOVED lines=14> */
[----:B------:R-:W-:Y:S01]  /*16fb0*/  IMAD.MOV.U32 R24, RZ, RZ, R87 ;  /* 0x000000ffff187224 */ /* 0x000fe200078e0057 */
[----:B------:R-:W-:Y:S06]  /*16fc0*/  @!P2 BRA `(.L_x_783) ;  /* 0x00000068000ca947 */ /* 0x000fec0003800000 */
[----:B------:R0:W5:Y:S01]  /*16fd0*/  LDL.LU R5, [R1] ;  /* 0x0000000001057983 */ /* 0x0001620000300800 */
[----:B------:R-:W-:Y:S01]  /*16fe0*/  VIADD R0, R163, 0xfffffffe ;  /* 0xfffffffea3007836 */ /* 0x000fe20000000000 */
[----:B------:R-:W-:Y:S01]  /*16ff0*/  CS2R R86, SRZ ;  /* 0x0000000000567805 */ /* 0x000fe2000001ff00 */
[----:B------:R-:W-:Y:S01]  /*17000*/  IMAD.MOV.U32 R3, RZ, RZ, R92 ;  /* 0x000000ffff037224 */ /* 0x000fe200078e005c */
[----:B------:R-:W-:Y:S01]  /*17010*/  CS2R R84, SRZ ;  /* 0x0000000000547805 */ /* 0x000fe2000001ff00 */
[----:B------:R-:W-:Y:S01]  /*17020*/  IMAD.MOV.U32 R4, RZ, RZ, R89 ;  /* 0x000000ffff047224 */ /* 0x000fe200078e0059 */
[----:B------:R-:W-:Y:S01]  /*17030*/  CS2R R82, SRZ ;  /* 0x0000000000527805 */ /* 0x000fe2000001ff00 */
[----:B------:R-:W-:Y:S01]  /*17040*/  IMAD.MOV.U32 R6, RZ, RZ, R222 ;  /* 0x000000ffff067224 */ /* 0x000fe200078e00de */
        /* <DEDUP_REMOVED lines=28> */
[----:B0-----:R-:W-:-:S07]  /*17210*/  CS2R R24, SRZ ;  /* 0x0000000000187805 */ /* 0x001fce000001ff00 */
.L_x_793:
[----:B------:R-:W2:Y:S01]  /*17220*/  LDL R7, [R1+0x18] ;  /* 0x0000180001077983 */ /* 0x000ea20000100800 */
[----:B------:R-:W-:Y:S01]  /*17230*/  VIADD R222, R6, 0x1 ;  /* 0x0000000106de7836 */ /* 0x000fe20000000000 */
[----:B------:R-:W-:Y:S05]  /*17240*/  YIELD ;  /* 0x0000000000007946 */ /* 0x000fea0003800000 */
[----:B------:R-:W-:-:S04]  /*17250*/  ISETP.NE.AND P3, PT, R222, 0x2, PT ;  /* 0x00000002de00780c */ /* 0x000fc80003f65270 */
[----:B------:R-:W-:Y:S02]  /*17260*/  SEL R8, RZ, 0x1, P3 ;  /* 0x00000001ff087807 */ /* 0x000fe40001800000 */
[----:B------:R-:W-:Y:S02]  /*17270*/  SEL R222, R222, RZ, P3 ;  /* 0x000000ffdede7207 */ /* 0x000fe40001800000 */
[----:B-----5:R-:W-:-:S05]  /*17280*/  LOP3.LUT R8, R5, R8, RZ, 0x3c, !PT ;  /* 0x0000000805087212 */ /* 0x020fca00078e3cff */
[----:B------:R0:W-:Y:S01]  /*17290*/  STL [R1], R8 ;  /* 0x0000000801007387 */ /* 0x0001e20000100800 */
[----:B--2---:R-:W-:-:S13]  /*172a0*/  ISETP.NE.AND P2, PT, R7, RZ, PT ;  /* 0x000000ff0700720c */ /* 0x004fda0003f45270 */
[----:B0-----:R-:W-:Y:S05]  /*172b0*/  @P2 BRA `(.L_x_784) ;  /* 0x0000000000302947 */ /* 0x001fea0003800000 */
[----:B------:R-:W-:Y:S05]  /*172c0*/  @!P0 BRA `(.L_x_785) ;  /* 0x0000000000048947 */ /* 0x000fea0003800000 */
[----:B------:R-:W-:Y:S01]  /*172d0*/  BPT.TRAP 0x1 ;  /* 0x000000040000795c */ /* 0x000fe20000300000 */
.L_x_785:
[----:B------:R-:W-:Y:S01]  /*172e0*/  IMAD R7, R222, 0x8, R2 ;  /* 0x00000008de077824 */ /* 0x000fe200078e0202 */
[----:B------:R-:W-:-:S04]  /*172f0*/  SHF.L.U32 R8, R8, 0x1f, RZ ;  /* 0x0000001f08087819 */ /* 0x000fc800000006ff */
[----:B------:R0:W1:Y:S01]  /*17300*/  SYNCS.PHASECHK.TRANS64.TRYWAIT P3, [R7+URZ+0x34830], R8 ;  /* 0x03483008070075a7 */ /* 0x000062000806017f */
[----:B------:R-:W-:Y:S05]  /*17310*/  @!P0 BRA `(.L_x_786) ;  /* 0x0000000000048947 */ /* 0x000fea0003800000 */
[----:B------:R-:W-:Y:S01]  /*17320*/  BPT.TRAP 0x1 ;  /* 0x000000040000795c */ /* 0x000fe20000300000 */
.L_x_786:
[----:B------:R-:W-:Y:S04]  /*17330*/  BSSY B0, `(.L_x_784) ;  /* 0x0000004000007945 */ /* 0x000fe80003800000 */
[----:B-1----:R-:W-:Y:S05]  /*17340*/  @P3 BRA `(.L_x_787) ;  /* 0x0000000000083947 */ /* 0x002fea0003800000 */
[----:B------:R-:W1:Y:S02]  /*17350*/  SYNCS.PHASECHK.TRANS64.TRYWAIT P3, [R7+URZ+0x34830], R8 ;  /* 0x03483008070075a7 */ /* 0x000e64000806017f */
[----:B-1----:R-:W-:Y:S05]  /*17360*/  @!P3 BRA `(.L_x_788) ;  /* 0x0000010c000cb947 */ /* 0x002fea0003800000 */
.L_x_787:
[----:B------:R-:W-:Y:S05]  /*17370*/  BSYNC B0 ;  /* 0x0000000000007941 */ /* 0x000fea0003800000 */
.L_x_784:
[----:B------:R-:W2:Y:S04]  /*17380*/  LDL R10, [R1+0x1c] ;  /* 0x00001c00010a7983 */ /* 0x000ea80000100800 */
[----:B01----:R-:W3:Y:S01]  /*17390*/  LDL.64 R8, [R1+0x10] ;  /* 0x0000100001087983 */ /* 0x003ee20000100a00 */
[----:B------:R-:W0:Y:S01]  /*173a0*/  S2R R7, SR_TID.X ;  /* 0x0000000000077919 */ /* 0x000e220000002100 */
[----:B------:R-:W-:Y:S05]  /*173b0*/  WARPSYNC.ALL ;  /* 0x0000000000007948 */ /* 0x000fea0003800000 */
[----:B------:R-:W-:Y:S01]  /*173c0*/  IMAD.MOV.U32 R11, RZ, RZ, 0x40000040 ;  /* 0x40000040ff0b7424 */ /* 0x000fe200078e00ff */
[----:B------:R-:W4:Y:S01]  /*173d0*/  LDL.64 R92, [R1+0x8] ;  /* 0x00000800015c7983 */ /* 0x000f220000100a00 */
[----:B0-----:R-:W-:-:S05]  /*173e0*/  SHF.R.U32.HI R7, RZ, 0x7, R7 ;  /* 0x00000007ff077819 */ /* 0x001fca0000011607 */
[----:B------:R-:W-:-:S05]  /*173f0*/  VIADD R7, R7, 0x8 ;  /* 0x0000000807077836 */ /* 0x000fca0000000000 */
[----:B------:R0:W-:Y:S01]  /*17400*/  BAR.SYNC.DEFER_BLOCKING R7, 0x100 ;  /* 0x000400070000751d */ /* 0x0001e20000010000 */
[----:B------:R-:W-:-:S05]  /*17410*/  R2UR UR15, R11 ;  /* 0x000000000b0f72ca */ /* 0x000fca00000e0000 */
[----:B------:R-:W-:Y:S01]  /*17420*/  WARPGROUP.ARRIVE ;  /* 0x00000000000079c5 */ /* 0x000fe20000000000 */
[----:B------:R-:W-:-:S05]  /*17430*/  IMAD.MOV.U32 R89, RZ, RZ, 0x40000040 ;  /* 0x40000040ff597424 */ /* 0x000fca00078e00ff */
[----:B------:R-:W-:Y:S01]  /*17440*/  R2UR UR19, R89 ;  /* 0x00000000591372ca */ /* 0x000fe200000e0000 */
[----:B------:R-:W-:Y:S01]  /*17450*/  IMAD.MOV.U32 R13, RZ, RZ, 0x40000040 ;  /* 0x40000040ff0d7424 */ /* 0x000fe200078e00ff */
[----:B------:R-:W-:Y:S02]  /*17460*/  MOV R229, UR39 ;  /* 0x0000002700e57c02 */ /* 0x000fe40008000f00 */
[----:B------:R-:W-:Y:S02]  /*17470*/  MOV R228, UR38 ;  /* 0x0000002600e47c02 */ /* 0x000fe40008000f00 */
[----:B------:R-:W-:Y:S02]  /*17480*/  R2UR UR39, R13 ;  /* 0x000000000d2772ca */ /* 0x000fe400000e0000 */
[----:B------:R-:W-:Y:S02]  /*17490*/  MOV R227, UR37 ;  /* 0x0000002500e37c02 */ /* 0x000fe40008000f00 */
[----:B------:R-:W-:Y:S01]  /*174a0*/  MOV R226, UR36 ;  /* 0x0000002400e27c02 */ /* 0x000fe20008000f00 */
[----:B------:R-:W-:Y:S01]  /*174b0*/  IMAD.MOV.U32 R91, RZ, RZ, 0x40000040 ;  /* 0x40000040ff5b7424 */ /* 0x000fe200078e00ff */
[----:B------:R-:W-:-:S04]  /*174c0*/  R2UR UR25, R89 ;  /* 0x00000000591972ca */ /* 0x000fc800000e0000 */
[----:B------:R-:W-:Y:S02]  /*174d0*/  R2UR UR59, R91 ;  /* 0x000000005b3b72ca */ /* 0x000fe400000e0000 */
[----:B------:R-:W-:-:S11]  /*174e0*/  R2UR UR27, R89 ;  /* 0x00000000591b72ca */ /* 0x000fd600000e0000 */
[----:B0-----:R-:W-:Y:S01]  /*174f0*/  MOV R7, UR59 ;  /* 0x0000003b00077c02 */ /* 0x001fe20008000f00 */
[----:B--2---:R-:W-:Y:S01]  /*17500*/  IMAD R10, R222, 0xb00, R10 ;  /* 0x00000b00de0a7824 */ /* 0x004fe200078e020a */
[----:B---3--:R-:W-:Y:S02]  /*17510*/  R2UR UR8, R8 ;  /* 0x00000000080872ca */ /* 0x008fe400000e0000 */
[----:B------:R-:W-:Y:S02]  /*17520*/  R2UR UR9, R9 ;  /* 0x00000000090972ca */ /* 0x000fe400000e0000 */
[----:B------:R-:W-:-:S09]  /*17530*/  R2UR UR14, R10 ;  /* 0x000000000a0e72ca */ /* 0x000fd200000e0000 */
[----:B------:R-:W-:Y:S02]  /*17540*/  UMOV UR12, UR8 ;  /* 0x00000008000c7c82 */ /* 0x000fe40008000000 */
[----:B------:R-:W-:Y:S02]  /*17550*/  UMOV UR13, UR9 ;  /* 0x00000009000d7c82 */ /* 0x000fe40008000000 */
[----:B------:R-:W-:Y:S01]  /*17560*/  HGMMA.64x16x16.F32.BF16 R168, gdesc[UR12], RZ, !UPT, gsb0 ;  /* 0x002000000ca879f0 */ /* 0x000fe2000c0018ff */
[----:B------:R-:W-:-:S05]  /*17570*/  VIADD R88, R10, 0x80 ;  /* 0x000000800a587836 */ /* 0x000fca0000000000 */
[----:B------:R-:W-:Y:S01]  /*17580*/  R2UR UR18, R88 ;  /* 0x00000000581272ca */ /* 0x000fe200000e0000 */
[----:B------:R-:W-:Y:S01]  /*17590*/  UMOV UR16, UR8 ;  /* 0x0000000800107c82 */ /* 0x000fe20008000000 */
[----:B------:R-:W-:Y:S01]  /*175a0*/  UMOV UR17, UR9 ;  /* 0x0000000900117c82 */ /* 0x000fe20008000000 */
[----:B------:R-:W-:Y:S02]  /*175b0*/  WARPGROUP.DEPBAR.LE gsb0, 0x0 ;  /* 0x00008000000079c5 */ /* 0x000fe40000010000 */
[----:B------:R-:W-:-:S08]  /*175c0*/  WARPGROUP.ARRIVE ;  /* 0x00000000000079c5 */ /* 0x000fd00000000000 */
[----:B------:R-:W-:Y:S01]  /*175d0*/  HGMMA.64x16x16.F32.BF16 R160, gdesc[UR16], RZ, !UPT, gsb0 ;  /* 0x0020000010a079f0 */ /* 0x000fe2000c0018ff */
[----:B------:R-:W-:-:S05]  /*175e0*/  VIADD R12, R10, 0x100 ;  /* 0x000001000a0c7836 */ /* 0x000fca0000000000 */
[----:B------:R-:W-:Y:S01]  /*175f0*/  R2UR UR38, R12 ;  /* 0x000000000c2672ca */ /* 0x000fe200000e0000 */
[----:B------:R-:W-:Y:S01]  /*17600*/  UMOV UR36, UR8 ;  /* 0x0000000800247c82 */ /* 0x000fe20008000000 */
[----:B------:R-:W-:Y:S01]  /*17610*/  UMOV UR37, UR9 ;  /* 0x0000000900257c82 */ /* 0x000fe20008000000 */
[C---:B------:R-:W-:Y:S02]  /*17620*/  VIADD R88, R10.reuse, 0x180 ;  /* 0x000001800a587836 */ /* 0x040fe40000000000 */
[----:B------:R-:W-:-:S03]  /*17630*/  VIADD R90, R10, 0x280 ;  /* 0x000002800a5a7836 */ /* 0x000fc60000000000 */
[----:B------:R-:W-:Y:S01]  /*17640*/  R2UR UR26, R88 ;  /* 0x00000000581a72ca */ /* 0x000fe200000e0000 */
[----:B------:R-:W-:Y:S01]  /*17650*/  VIADD R88, R10, 0x300 ;  /* 0x000003000a587836 */ /* 0x000fe20000000000 */
[----:B------:R-:W-:Y:S02]  /*17660*/  WARPGROUP.DEPBAR.LE gsb0, 0x0 ;  /* 0x00008000000079c5 */ /* 0x000fe40000010000 */
[----:B------:R-:W-:-:S06]  /*17670*/  WARPGROUP.ARRIVE ;  /* 0x00000000000079c5 */ /* 0x000fcc0000000000 */
[----:B------:R-:W-:Y:S01]  /*17680*/  HGMMA.64x16x16.F32.BF16 R152, gdesc[UR36], RZ, !UPT, gsb0 ;  /* 0x00200000249879f0 */ /* 0x000fe2000c0018ff */
[----:B------:R-:W-:Y:S01]  /*17690*/  R2UR UR34, R90 ;  /* 0x000000005a2272ca */ /* 0x000fe200000e0000 */
[----:B------:R-:W-:Y:S01]  /*176a0*/  VIADD R90, R10, 0x480 ;  /* 0x000004800a5a7836 */ /* 0x000fe20000000000 */
[----:B------:R-:W-:Y:S01]  /*176b0*/  R2UR UR42, R88 ;  /* 0x00000000582a72ca */ /* 0x000fe200000e0000 */
[----:B------:R-:W-:-:S03]  /*176c0*/  VIADD R88, R10, 0x400 ;  /* 0x000004000a587836 */ /* 0x000fc60000000000 */
[----:B------:R-:W-:Y:S01]  /*176d0*/  R2UR UR54, R90 ;  /* 0x000000005a3672ca */ /* 0x000fe200000e0000 */
[----:B------:R-:W-:Y:S01]  /*176e0*/  VIADD R90, R10, 0x82 ;  /* 0x000000820a5a7836 */ /* 0x000fe20000000000 */
[----:B------:R-:W-:Y:S01]  /*176f0*/  R2UR UR50, R88 ;  /* 0x00000000583272ca */ /* 0x000fe200000e0000 */
[----:B------:R-:W-:-:S03]  /*17700*/  VIADD R88, R10, 0x2 ;  /* 0x000000020a587836 */ /* 0x000fc60000000000 */
[----:B------:R-:W-:Y:S02]  /*17710*/  R2UR UR58, R90 ;  /* 0x000000005a3a72ca */ /* 0x000fe400000e0000 */
[----:B------:R-:W-:Y:S01]  /*17720*/  R2UR UR24, R88 ;  /* 0x00000000581872ca */ /* 0x000fe200000e0000 */
[----:B------:R-:W-:Y:S01]  /*17730*/  UMOV UR59, UR25 ;  /* 0x00000019003b7c82 */ /* 0x000fe20008000000 */
[----:B------:R-:W-:-:S09]  /*17740*/  UMOV UR25, UR9 ;  /* 0x0000000900197c82 */ /* 0x000fd20008000000 */
[----:B------:R-:W-:Y:S02]  /*17750*/  MOV R8, UR58 ;  /* 0x0000003a00087c02 */ /* 0x000fe40008000f00 */
[----:B------:R-:W-:Y:S01]  /*17760*/  UMOV UR58, UR24 ;  /* 0x00000018003a7c82 */ /* 0x000fe20008000000 */
[----:B------:R-:W-:Y:S01]  /*17770*/  UMOV UR24, UR8 ;  /* 0x0000000800187c82 */ /* 0x000fe20008000000 */
[----:B------:R-:W-:Y:S02]  /*17780*/  WARPGROUP.DEPBAR.LE gsb0, 0x0 ;  /* 0x00008000000079c5 */ /* 0x000fe40000010000 */
[----:B------:R-:W-:-:S06]  /*17790*/  WARPGROUP.ARRIVE ;  /* 0x00000000000079c5 */ /* 0x000fcc0000000000 */
[----:B------:R-:W-:Y:S01]  /*177a0*/  HGMMA.64x16x16.F32.BF16 R144, gdesc[UR24], RZ, !UPT, gsb0 ;  /* 0x00200000189079f0 */ /* 0x000fe2000c0018ff */
[----:B------:R-:W-:Y:S01]  /*177b0*/  VIADD R12, R10, 0x200 ;  /* 0x000002000a0c7836 */ /* 0x000fe20000000000 */
[----:B------:R-:W-:-:S04]  /*177c0*/  R2UR UR31, R13 ;  /* 0x000000000d1f72ca */ /* 0x000fc800000e0000 */
[----:B------:R-:W-:Y:S01]  /*177d0*/  R2UR UR30, R12 ;  /* 0x000000000c1e72ca */ /* 0x000fe200000e0000 */
[----:B------:R-:W-:Y:S01]  /*177e0*/  UMOV UR28, UR8 ;  /* 0x00000008001c7c82 */ /* 0x000fe20008000000 */
[----:B------:R-:W-:Y:S01]  /*177f0*/  UMOV UR29, UR9 ;  /* 0x00000009001d7c82 */ /* 0x000fe20008000000 */
[----:B------:R-:W-:Y:S02]  /*17800*/  WARPGROUP.DEPBAR.LE gsb0, 0x0 ;  /* 0x00008000000079c5 */ /* 0x000fe40000010000 */
[----:B------:R-:W-:-:S08]  /*17810*/  WARPGROUP.ARRIVE ;  /* 0x00000000000079c5 */ /* 0x000fd00000000000 */
[----:B------:R-:W-:Y:S01]  /*17820*/  HGMMA.64x16x16.F32.BF16 R136, gdesc[UR28], RZ, !UPT, gsb0 ;  /* 0x002000001c8879f0 */ /* 0x000fe2000c0018ff */
        /* <DEDUP_REMOVED lines=9> */
[----:B------:R-:W-:Y:S01]  /*178c0*/  VIADD R12, R10, 0x380 ;  /* 0x000003800a0c7836 */ /* 0x000fe20000000000 */
[----:B------:R-:W-:Y:S02]  /*178d0*/  WARPGROUP.DEPBAR.LE gsb0, 0x0 ;  /* 0x00008000000079c5 */ /* 0x000fe40000010000 */
[----:B------:R-:W-:-:S07]  /*178e0*/  WARPGROUP.ARRIVE ;  /* 0x00000000000079c5 */ /* 0x000fce0000000000 */
[----:B------:R-:W-:Y:S01]  /*178f0*/  HGMMA.64x16x16.F32.BF16 R120, gdesc[UR40], RZ, !UPT, gsb0 ;  /* 0x00200000287879f0 */ /* 0x000fe2000c0018ff */
[----:B------:R-:W-:Y:S02]  /*17900*/  R2UR UR46, R12 ;  /* 0x000000000c2e72ca */ /* 0x000fe400000e0000 */
        /* <DEDUP_REMOVED lines=16> */
[----:B------:R-:W-:Y:S01]  /*17a10*/  R2UR UR11, R89 ;  /* 0x00000000590b72ca */ /* 0x000fe200000e0000 */
[----:B------:R-:W-:-:S03]  /*17a20*/  IMAD.MOV.U32 R89, RZ, RZ, 0x40000040 ;  /* 0x40000040ff597424 */ /* 0x000fc600078e00ff */
[----:B------:R-:W-:Y:S01]  /*17a30*/  R2UR UR10, R88 ;  /* 0x00000000580a72ca */ /* 0x000fe200000e0000 */
[----:B------:R-:W-:Y:S01]  /*17a40*/  VIADD R88, R10, 0x282 ;  /* 0x000002820a587836 */ /* 0x000fe20000000000 */
[----:B------:R-:W-:Y:S01]  /*17a50*/  R2UR UR19, R89 ;  /* 0x00000000591372ca */ /* 0x000fe200000e0000 */
[----:B------:R-:W-:Y:S02]  /*17a60*/  WARPGROUP.DEPBAR.LE gsb0, 0x0 ;  /* 0x00008000000079c5 */ /* 0x000fe40000010000 */
[----:B------:R-:W-:-:S06]  /*17a70*/  WARPGROUP.ARRIVE ;  /* 0x00000000000079c5 */ /* 0x000fcc0000000000 */
[----:B------:R-:W-:Y:S01]  /*17a80*/  HGMMA.64x16x16.F32.BF16 R96, gdesc[UR52], RZ, !UPT, gsb0 ;  /* 0x00200000346079f0 */ /* 0x000fe2000c0018ff */
[----:B------:R-:W-:Y:S01]  /*17a90*/  R2UR UR18, R88 ;  /* 0x00000000581272ca */ /* 0x000fe200000e0000 */
[C---:B------:R-:W-:Y:S02]  /*17aa0*/  VIADD R88, R10.reuse, 0x382 ;  /* 0x000003820a587836 */ /* 0x040fe40000000000 */
[----:B------:R-:W-:Y:S02]  /*17ab0*/  IMAD.MOV.U32 R89, RZ, RZ, 0x40000040 ;  /* 0x40000040ff597424 */ /* 0x000fe400078e00ff */
[----:B------:R-:W-:Y:S01]  /*17ac0*/  VIADD R12, R10, 0x500 ;  /* 0x000005000a0c7836 */ /* 0x000fe20000000000 */
[----:B------:R-:W-:Y:S01]  /*17ad0*/  R2UR UR26, R88 ;  /* 0x00000000581a72ca */ /* 0x000fe200000e0000 */
[----:B------:R-:W-:Y:S01]  /*17ae0*/  VIADD R88, R10, 0x482 ;  /* 0x000004820a587836 */ /* 0x000fe20000000000 */
[----:B------:R-:W-:Y:S01]  /*17af0*/  R2UR UR27, R89 ;  /* 0x00000000591b72ca */ /* 0x000fe200000e0000 */
[----:B------:R-:W-:Y:S01]  /*17b00*/  IMAD.MOV.U32 R89, RZ, RZ, 0x40000040 ;  /* 0x40000040ff597424 */ /* 0x000fe200078e00ff */
[----:B------:R-:W-:-:S02]  /*17b10*/  R2UR UR22, R12 ;  /* 0x000000000c1672ca */ /* 0x000fc400000e0000 */
[----:B------:R-:W-:Y:S02]  /*17b20*/  R2UR UR23, R13 ;  /* 0x000000000d1772ca */ /* 0x000fe400000e0000 */
[----:B------:R-:W-:Y:S01]  /*17b30*/  R2UR UR34, R88 ;  /* 0x00000000582272ca */ /* 0x000fe200000e0000 */
[----:B------:R-:W-:Y:S01]  /*17b40*/  VIADD R88, R10, 0x4 ;  /* 0x000000040a587836 */ /* 0x000fe20000000000 */
[----:B------:R-:W-:Y:S01]  /*17b50*/  R2UR UR35, R89 ;  /* 0x00000000592372ca */ /* 0x000fe200000e0000 */
[----:B------:R-:W-:Y:S01]  /*17b60*/  IMAD.MOV.U32 R89, RZ, RZ, 0x40000040 ;  /* 0x40000040ff597424 */ /* 0x000fe200078e00ff */
[----:B------:R-:W-:Y:S02]  /*17b70*/  MOV R225, UR5 ;  /* 0x0000000500e17c02 */ /* 0x000fe40008000f00 */
[----:B------:R-:W-:Y:S02]  /*17b80*/  MOV R21, UR4 ;  /* 0x0000000400157c02 */ /* 0x000fe40008000f00 */
[----:B----4-:R-:W-:-:S02]  /*17b90*/  R2UR UR4, R92 ;  /* 0x000000005c0472ca */ /* 0x010fc400000e0000 */
[----:B------:R-:W-:Y:S02]  /*17ba0*/  R2UR UR5, R93 ;  /* 0x000000005d0572ca */ /* 0x000fe400000e0000 */
[----:B------:R-:W-:Y:S02]  /*17bb0*/  R2UR UR46, R88 ;  /* 0x00000000582e72ca */ /* 0x000fe400000e0000 */
[----:B------:R-:W-:Y:S02]  /*17bc0*/  R2UR UR47, R89 ;  /* 0x00000000592f72ca */ /* 0x000fe400000e0000 */
[----:B------:R-:W-:Y:S01]  /*17bd0*/  MOV R14, UR21 ;  /* 0x00000015000e7c02 */ /* 0x000fe20008000f00 */
[----:B------:R-:W-:Y:S01]  /*17be0*/  UMOV UR21, UR9 ;  /* 0x0000000900157c82 */ /* 0x000fe20008000000 */
[----:B------:R-:W-:Y:S01]  /*17bf0*/  MOV R9, UR20 ;  /* 0x0000001400097c02 */ /* 0x000fe20008000f00 */
[----:B------:R-:W-:Y:S01]  /*17c00*/  UMOV UR20, UR8 ;  /* 0x0000000800147c82 */ /* 0x000fe20008000000 */
[----:B------:R-:W-:-:S02]  /*17c10*/  WARPGROUP.DEPBAR.LE gsb0, 0x0 ;  /* 0x00008000000079c5 */ /* 0x000fc40000010000 */
[----:B------:R-:W-:-:S06]  /*17c20*/  WARPGROUP.ARRIVE ;  /* 0x00000000000079c5 */ /* 0x000fcc0000000000 */
[----:B------:R-:W-:Y:S01]  /*17c30*/  HGMMA.64x16x16.F32.BF16 R88, gdesc[UR20], RZ, !UPT, gsb0 ;  /* 0x00200000145879f0 */ /* 0x000fe2000c0018ff */
[----:B------:R-:W-:Y:S01]  /*17c40*/  UMOV UR56, UR4 ;  /* 0x0000000400387c82 */ /* 0x000fe20008000000 */
[----:B------:R-:W-:Y:S01]  /*17c50*/  UMOV UR57, UR5 ;  /* 0x0000000500397c82 */ /* 0x000fe20008000000 */
[----:B------:R-:W-:Y:S02]  /*17c60*/  WARPGROUP.DEPBAR.LE gsb0, 0x0 ;  /* 0x00008000000079c5 */ /* 0x000fe40000010000 */
[----:B------:R-:W-:-:S06]  /*17c70*/  WARPGROUP.ARRIVE ;  /* 0x00000000000079c5 */ /* 0x000fcc0000000000 */
[----:B------:R-:W-:Y:S01]  /*17c80*/  HGMMA.64x16x16.F32.BF16 R168, gdesc[UR56], R168, gsb0 ;  /* 0x0020000038a879f0 */ /* 0x000fe200080018a8 */
[----:B------:R-:W-:Y:S01]  /*17c90*/  VIADD R12, R10, 0x102 ;  /* 0x000001020a0c7836 */ /* 0x000fe20000000000 */
[----:B------:R-:W-:Y:S02]  /*17ca0*/  R2UR UR59, R7 ;  /* 0x00000000073b72ca */ /* 0x000fe400000e0000 */
[----:B------:R-:W-:Y:S02]  /*17cb0*/  R2UR UR58, R8 ;  /* 0x00000000083a72ca */ /* 0x000fe400000e0000 */
[----:B------:R-:W-:Y:S01]  /*17cc0*/  R2UR UR6, R12 ;  /* 0x000000000c0672ca */ /* 0x000fe200000e0000 */
[----:B------:R-:W-:Y:S01]  /*17cd0*/  VIADD R12, R10, 0x202 ;  /* 0x000002020a0c7836 */ /* 0x000fe20000000000 */
[C---:B------:R-:W-:Y:S02]  /*17ce0*/  R2UR UR7, R13.reuse ;  /* 0x000000000d0772ca */ /* 0x040fe400000e0000 */
[----:B------:R-:W-:Y:S01]  /*17cf0*/  R2UR UR15, R13 ;  /* 0x000000000d0f72ca */ /* 0x000fe200000e0000 */
[----:B------:R-:W-:Y:S01]  /*17d00*/  IMAD.MOV.U32 R13, RZ, RZ, 0x40000040 ;  /* 0x40000040ff0d7424 */ /* 0x000fe200078e00ff */
[----:B------:R-:W-:Y:S01]  /*17d10*/  R2UR UR14, R12 ;  /* 0x000000000c0e72ca */ /* 0x000fe200000e0000 */
[----:B------:R-:W-:Y:S01]  /*17d20*/  VIADD R12, R10, 0x302 ;  /* 0x000003020a0c7836 */ /* 0x000fe20000000000 */
[----:B------:R-:W-:Y:S01]  /*17d30*/  UMOV UR56, UR4 ;  /* 0x0000000400387c82 */ /* 0x000fe20008000000 */
[----:B------:R-:W-:Y:S01]  /*17d40*/  UMOV UR57, UR5 ;  /* 0x0000000500397c82 */ /* 0x000fe20008000000 */
[----:B------:R-:W-:Y:S01]  /*17d50*/  R2UR UR39, R13 ;  /* 0x000000000d2772ca */ /* 0x000fe200000e0000 */
[----:B------:R-:W-:Y:S01]  /*17d60*/  IMAD.MOV.U32 R13, RZ, RZ, 0x40000040 ;  /* 0x40000040ff0d7424 */ /* 0x000fe200078e00ff */
[----:B------:R-:W-:Y:S01]  /*17d70*/  R2UR UR38, R12 ;  /* 0x000000000c2672ca */ /* 0x000fe200000e0000 */
[----:B------:R-:W-:-:S03]  /*17d80*/  VIADD R12, R10, 0x402 ;  /* 0x000004020a0c7836 */ /* 0x000fc60000000000 */
[----:B------:R-:W-:Y:S01]  /*17d90*/  R2UR UR31, R13 ;  /* 0x000000000d1f72ca */ /* 0x000fe200000e0000 */
[----:B------:R-:W-:Y:S01]  /*17da0*/  IMAD.MOV.U32 R13, RZ, RZ, 0x40000040 ;  /* 0x40000040ff0d7424 */ /* 0x000fe200078e00ff */
[----:B------:R-:W-:Y:S02]  /*17db0*/  R2UR UR30, R12 ;  /* 0x000000000c1e72ca */ /* 0x000fe400000e0000 */
[----:B------:R-:W-:Y:S02]  /*17dc0*/  IADD3 R12, R10, 0x502, RZ ;  /* 0x000005020a0c7810 */ /* 0x000fe40007ffe0ff */
[----:B------:R-:W-:Y:S01]  /*17dd0*/  R2UR UR43, R13 ;  /* 0x000000000d2b72ca */ /* 0x000fe200000e0000 */
[----:B------:R-:W-:Y:S01]  /*17de0*/  IMAD.MOV.U32 R13, RZ, RZ, 0x40000040 ;  /* 0x40000040ff0d7424 */ /* 0x000fe200078e00ff */
[----:B------:R-:W-:Y:S01]  /*17df0*/  R2UR UR42, R12 ;  /* 0x000000000c2a72ca */ /* 0x000fe200000e0000 */
[----:B------:R-:W-:Y:S01]  /*17e00*/  VIADD R12, R10, 0x84 ;  /* 0x000000840a0c7836 */ /* 0x000fe20000000000 */
[----:B------:R-:W-:-:S02]  /*17e10*/  WARPGROUP.DEPBAR.LE gsb0, 0x0 ;  /* 0x00008000000079c5 */ /* 0x000fc40000010000 */
[----:B------:R-:W-:-:S06]  /*17e20*/  WARPGROUP.ARRIVE ;  /* 0x00000000000079c5 */ /* 0x000fcc0000000000 */
[----:B------:R-:W-:Y:S01]  /*17e30*/  HGMMA.64x16x16.F32.BF16 R160, gdesc[UR56], R160, gsb0 ;  /* 0x0020000038a079f0 */ /* 0x000fe200080018a0 */
[----:B------:R-:W-:Y:S01]  /*17e40*/  R2UR UR50, R12 ;  /* 0x000000000c3272ca */ /* 0x000fe200000e0000 */
[----:B------:R-:W-:Y:S01]  /*17e50*/  VIADD R12, R10, 0x104 ;  /* 0x000001040a0c7836 */ /* 0x000fe20000000000 */
[----:B------:R-:W-:Y:S01]  /*17e60*/  R2UR UR51, R13 ;  /* 0x000000000d3372ca */ /* 0x000fe200000e0000 */
[----:B------:R-:W-:-:S03]  /*17e70*/  IMAD.MOV.U32 R13, RZ, RZ, 0x40000040 ;  /* 0x40000040ff0d7424 */ /* 0x000fc600078e00ff */
        /* <DEDUP_REMOVED lines=12> */
[----:B------:R-:W-:Y:S02]  /*17f40*/  R2UR UR58, R12 ;  /* 0x000000000c3a72ca */ /* 0x000fe400000e0000 */
[----:B------:R-:W-:Y:S01]  /*17f50*/  R2UR UR59, R13 ;  /* 0x000000000d3b72ca */ /* 0x000fe200000e0000 */
[----:B------:R-:W-:Y:S01]  /*17f60*/  UMOV UR56, UR4 ;  /* 0x0000000400387c82 */ /* 0x000fe20008000000 */
[----:B------:R-:W-:-:S09]  /*17f70*/  UMOV UR57, UR5 ;  /* 0x0000000500397c82 */ /* 0x000fd20008000000 */
[----:B------:R-:W-:Y:S01]  /*17f80*/  MOV R8, UR58 ;  /* 0x0000003a00087c02 */ /* 0x000fe20008000f00 */
[----:B------:R-:W-:Y:S01]  /*17f90*/  UMOV UR58, UR6 ;  /* 0x00000006003a7c82 */ /* 0x000fe20008000000 */
[----:B------:R-:W-:Y:S01]  /*17fa0*/  MOV R7, UR59 ;  /* 0x0000003b00077c02 */ /* 0x000fe20008000f00 */
[----:B------:R-:W-:Y:S01]  /*17fb0*/  UMOV UR59, UR7 ;  /* 0x00000007003b7c82 */ /* 0x000fe20008000000 */
[----:B------:R-:W-:Y:S02]  /*17fc0*/  WARPGROUP.DEPBAR.LE gsb0, 0x0 ;  /* 0x00008000000079c5 */ /* 0x000fe40000010000 */
[----:B------:R-:W-:-:S06]  /*17fd0*/  WARPGROUP.ARRIVE ;  /* 0x00000000000079c5 */ /* 0x000fcc0000000000 */
[----:B------:R-:W-:Y:S01]  /*17fe0*/  HGMMA.64x16x16.F32.BF16 R152, gdesc[UR56], R152, gsb0 ;  /* 0x00200000389879f0 */ /* 0x000fe20008001898 */
[----:B------:R-:W-:Y:S01]  /*17ff0*/  UMOV UR8, UR4 ;  /* 0x0000000400087c82 */ /* 0x000fe20008000000 */
        /* <DEDUP_REMOVED lines=39> */
[----:B------:R-:W-:Y:S02]  /*18270*/  R2UR UR36, R236 ;  /* 0x00000000ec2472ca */ /* 0x000fe400000e0000 */
[----:B------:R-:W-:-:S11]  /*18280*/  R2UR UR37, R237 ;  /* 0x00000000ed2572ca */ /* 0x000fd600000e0000 */
[----:B------:R-:W-:Y:S02]  /*18290*/  UMOV UR44, UR36 ;  /* 0x00000024002c7c82 */ /* 0x000fe40008000000 */
        /* <DEDUP_REMOVED lines=77> */
[----:B------:R-:W-:Y:S01]  /*18770*/  IMAD.MOV.U32 R13, RZ, RZ, 0x40000040 ;  /* 0x40000040ff0d7424 */ /* 0x000fe200078e00ff */
[----:B------:R-:W-:Y:S02]  /*18780*/  R2UR UR4, R234 ;  /* 0x00000000ea0472ca */ /* 0x000fe400000e0000 */
[----:B------:R-:W-:Y:S02]  /*18790*/  R2UR UR5, R235 ;  /* 0x00000000eb0572ca */ /* 0x000fe400000e0000 */
[----:B------:R-:W-:Y:S02]  /*187a0*/  R2UR UR26, R12 ;  /* 0x000000000c1a72ca */ /* 0x000fe400000e0000 */
[----:B------:R-:W-:-:S07]  /*187b0*/  R2UR UR27, R13 ;  /* 0x000000000d1b72ca */ /* 0x000fce00000e0000 */
[----:B------:R-:W-:Y:S02]  /*187c0*/  UMOV UR24, UR4 ;  /* 0x0000000400187c82 */ /* 0x000fe40008000000 */
        /* <DEDUP_REMOVED lines=55> */
[----:B------:R-:W-:Y:S02]  /*18b40*/  VIADD R12, R10, 0x386 ;  /* 0x000003860a0c7836 */ /* 0x000fe40000000000 */
[----:B------:R-:W-:Y:S01]  /*18b50*/  IMAD.MOV.U32 R13, RZ, RZ, 0x40000040 ;  /* 0x40000040ff0d7424 */ /* 0x000fe200078e00ff */
[----:B------:R-:W-:Y:S02]  /*18b60*/  WARPGROUP.DEPBAR.LE gsb0, 0x0 ;  /* 0x00008000000079c5 */ /* 0x000fe40000010000 */
        /* <DEDUP_REMOVED lines=8> */
[----:B------:R-:W-:Y:S02]  /*18bf0*/  R2UR UR21, R13 ;  /* 0x000000000d1572ca */ /* 0x000fe400000e0000 */
[----:B------:R-:W-:Y:S02]  /*18c00*/  MOV R13, 0x40000040 ;  /* 0x40000040000d7802 */ /* 0x000fe40000000f00 */
[----:B------:R-:W-:Y:S02]  /*18c10*/  R2UR UR58, R12 ;  /* 0x000000000c3a72ca */ /* 0x000fe400000e0000 */
[----:B------:R-:W-:-:S11]  /*18c20*/  R2UR UR59, R13 ;  /* 0x000000000d3b72ca */ /* 0x000fd600000e0000 */
[----:B------:R-:W-:Y:S01]  /*18c30*/  MOV R8, UR58 ;  /* 0x0000003a00087c02 */ /* 0x000fe20008000f00 */
[----:B------:R-:W-:Y:S01]  /*18c40*/  UMOV UR58, UR20 ;  /* 0x00000014003a7c82 */ /* 0x000fe20008000000 */
[----:B------:R-:W-:Y:S01]  /*18c50*/  MOV R7, UR59 ;  /* 0x0000003b00077c02 */ /* 0x000fe20008000f00 */
        /* <DEDUP_REMOVED lines=97> */
[----:B------:R-:W-:Y:S01]  /*19270*/  UMOV UR24, UR20 ;  /* 0x0000001400187c82 */ /* 0x000fe20008000000 */
[----:B------:R-:W-:Y:S01]  /*19280*/  UMOV UR25, UR21 ;  /* 0x0000001500197c82 */ /* 0x000fe20008000000 */
[----:B------:R-:W-:Y:S01]  /*19290*/  R2UR UR28, R12 ;  /* 0x000000000c1c72ca */ /* 0x000fe200000e0000 */
[----:B------:R-:W-:Y:S01]  /*192a0*/  VIADD R12, R10, 0x682 ;  /* 0x000006820a0c7836 */ /* 0x000fe20000000000 */
[----:B------:R-:W-:Y:S01]  /*192b0*/  R2UR UR29, R13 ;  /* 0x000000000d1d72ca */ /* 0x000fe200000e0000 */
[----:B------:R-:W-:Y:S01]  /*192c0*/  IMAD.MOV.U32 R13, RZ, RZ, 0x40000040 ;  /* 0x40000040ff0d7424 */ /* 0x000fe200078e00ff */
        /* <DEDUP_REMOVED lines=29> */
[----:B------:R-:W-:Y:S02]  /*194a0*/  WARPGROUP.DEPBAR.LE gsb0, 0x0 ;  /* 0x00008000000079c5 */ /* 0x000fe40000010000 */
[----:B------:R-:W-:-:S10]  /*194b0*/  WARPGROUP.ARRIVE ;  /* 0x00000000000079c5 */ /* 0x000fd40000000000 */
[----:B------:R-:W-:Y:S01]  /*194c0*/  MOV R7, UR27 ;  /* 0x0000001b00077c02 */ /* 0x000fe20008000f00 */
[----:B------:R-:W-:Y:S01]  /*194d0*/  UMOV UR27, UR29 ;  /* 0x0000001d001b7c82 */ /* 0x000fe20008000000 */
[----:B------:R-:W-:Y:S01]  /*194e0*/  MOV R11, UR26 ;  /* 0x0000001a000b7c02 */ /* 0x000fe20008000f00 */
[----:B------:R-:W-:Y:S01]  /*194f0*/  UMOV UR26, UR28 ;  /* 0x0000001c001a7c82 */ /* 0x000fe20008000000 */
[----:B------:R-:W-:Y:S01]  /*19500*/  UMOV UR28, UR20 ;  /* 0x00000014001c7c82 */ /* 0x000fe20008000000 */
[----:B------:R-:W-:Y:S02]  /*19510*/  UMOV UR29, UR21 ;  /* 0x00000015001d7c82 */ /* 0x000fe40008000000 */
[----:B------:R-:W-:Y:S01]  /*19520*/  HGMMA.64x16x16.F32.BF16 R128, gdesc[UR28], R128, gsb0 ;  /* 0x002000001c8079f0 */ /* 0x000fe20008001880 */
[----:B------:R-:W-:Y:S01]  /*19530*/  UMOV UR32, UR20 ;  /* 0x0000001400207c82 */ /* 0x000fe20008000000 */
[----:B------:R-:W-:Y:S01]  /*19540*/  UMOV UR33, UR21 ;  /* 0x0000001500217c82 */ /* 0x000fe20008000000 */
[----:B------:R-:W-:-:S02]  /*19550*/  WARPGROUP.DEPBAR.LE gsb0, 0x0 ;  /* 0x00008000000079c5 */ /* 0x000fc40000010000 */
        /* <DEDUP_REMOVED lines=126> */
[----:B------:R-:W-:Y:S01]  /*19d40*/  R2UR UR20, R9 ;  /* 0x00000000091472ca */ /* 0x000fe200000e0000 */
[----:B------:R-:W-:Y:S01]  /*19d50*/  VIADD R8, R10, 0x784 ;  /* 0x000007840a087836 */ /* 0x000fe20000000000 */
[----:B------:R-:W-:Y:S02]  /*19d60*/  WARPGROUP.DEPBAR.LE gsb0, 0x0 ;  /* 0x00008000000079c5 */ /* 0x000fe40000010000 */
[----:B------:R-:W-:-:S06]  /*19d70*/  WARPGROUP.ARRIVE ;  /* 0x00000000000079c5 */ /* 0x000fcc0000000000 */
[----:B------:R-:W-:Y:S01]  /*19d80*/  HGMMA.64x16x16.F32.BF16 R144, gdesc[UR52], R144, gsb0 ;  /* 0x00200000349079f0 */ /* 0x000fe20008001890 */
[----:B------:R-:W-:Y:S01]  /*19d90*/  IMAD.MOV.U32 R9, RZ, RZ, 0x40000040 ;  /* 0x40000040ff097424 */ /* 0x000fe200078e00ff */
[----:B------:R-:W-:Y:S01]  /*19da0*/  R2UR UR22, R8 ;  /* 0x00000000081672ca */ /* 0x000fe200000e0000 */
[----:B------:R-:W-:-:S03]  /*19db0*/  VIADD R8, R10, 0x804 ;  /* 0x000008040a087836 */ /* 0x000fc60000000000 */
[----:B------:R-:W-:Y:S01]  /*19dc0*/  R2UR UR23, R9 ;  /* 0x00000000091772ca */ /* 0x000fe200000e0000 */
[----:B------:R-:W-:Y:S01]  /*19dd0*/  IMAD.MOV.U32 R9, RZ, RZ, 0x40000040 ;  /* 0x40000040ff097424 */ /* 0x000fe200078e00ff */
[----:B------:R-:W-:-:S04]  /*19de0*/  R2UR UR38, R8 ;  /* 0x00000000082672ca */ /* 0x000fc800000e0000 */
[----:B------:R-:W-:Y:S01]  /*19df0*/  R2UR UR39, R9 ;  /* 0x00000000092772ca */ /* 0x000fe200000e0000 */
[----:B------:R-:W-:Y:S01]  /*19e00*/  UMOV UR36, UR4 ;  /* 0x0000000400247c82 */ /* 0x000fe20008000000 */
[----:B------:R-:W-:-:S07]  /*19e10*/  UMOV UR37, UR5 ;  /* 0x0000000500257c82 */ /* 0x000fce0008000000 */
[----:B------:R-:W-:Y:S01]  /*19e20*/  MOV R12, UR38 ;  /* 0x00000026000c7c02 */ /* 0x000fe20008000f00 */
[----:B------:R-:W-:-:S03]  /*19e30*/  UMOV UR38, UR22 ;  /* 0x0000001600267c82 */ /* 0x000fc60008000000 */
[----:B------:R-:W-:Y:S01]  /*19e40*/  MOV R13, UR39 ;  /* 0x00000027000d7c02 */ /* 0x000fe20008000f00 */
        /* <DEDUP_REMOVED lines=152> */
[----:B------:R-:W-:Y:S02]  /*1a7d0*/  R2UR UR39, R229 ;  /* 0x00000000e52772ca */ /* 0x000fe400000e0000 */
[----:B------:R-:W-:Y:S02]  /*1a7e0*/  R2UR UR38, R228 ;  /* 0x00000000e42672ca */ /* 0x000fe400000e0000 */
[----:B------:R-:W-:Y:S02]  /*1a7f0*/  R2UR UR37, R227 ;  /* 0x00000000e32572ca */ /* 0x000fe400000e0000 */
[----:B------:R-:W-:Y:S01]  /*1a800*/  R2UR UR36, R226 ;  /* 0x00000000e22472ca */ /* 0x000fe200000e0000 */
[----:B------:R-:W-:Y:S02]  /*1a810*/  WARPGROUP.DEPBAR.LE gsb0, 0x0 ;  /* 0x00008000000079c5 */ /* 0x000fe40000010000 */
[----:B------:R-:W-:-:S12]  /*1a820*/  @P2 BRA `(.L_x_789) ;  /* 0x0000000000282947 */ /* 0x000fd80003800000 */
[----:B------:R-:W-:Y:S05]  /*1a830*/  @!P0 BRA `(.L_x_790) ;  /* 0x0000000000048947 */ /* 0x000fea0003800000 */
[----:B------:R-:W-:Y:S01]  /*1a840*/  BPT.TRAP 0x1 ;  /* 0x000000040000795c */ /* 0x000fe20000300000 */
.L_x_790:
[----:B------:R-:W-:Y:S01]  /*1a850*/  SHF.L.U32 R5, R5, 0x1f, RZ ;  /* 0x0000001f05057819 */ /* 0x000fe200000006ff */
[----:B------:R-:W-:-:S04]  /*1a860*/  IMAD R7, R6, 0x8, R2 ;  /* 0x0000000806077824 */ /* 0x000fc800078e0202 */
[----:B------:R0:W1:Y:S01]  /*1a870*/  SYNCS.PHASECHK.TRANS64.TRYWAIT P2, [R7+URZ+0x34850], R5 ;  /* 0x03485005070075a7 */ /* 0x000062000804017f */
[----:B------:R-:W-:Y:S05]  /*1a880*/  @!P0 BRA `(.L_x_791) ;  /* 0x0000000000048947 */ /* 0x000fea0003800000 */
[----:B------:R-:W-:Y:S01]  /*1a890*/  BPT.TRAP 0x1 ;  /* 0x000000040000795c */ /* 0x000fe20000300000 */
.L_x_791:
[----:B-1----:R-:W-:Y:S05]  /*1a8a0*/  @P2 BRA `(.L_x_789) ;  /* 0x0000000000082947 */ /* 0x002fea0003800000 */
[----:B------:R-:W1:Y:S02]  /*1a8b0*/  SYNCS.PHASECHK.TRANS64.TRYWAIT P2, [R7+URZ+0x34850], R5 ;  /* 0x03485005070075a7 */ /* 0x000e64000804017f */
[----:B-1----:R-:W-:Y:S05]  /*1a8c0*/  @!P2 BRA `(.L_x_792) ;  /* 0x000000d400c8a947 */ /* 0x002fea0003800000 */
.L_x_789:
[----:B01----:R-:W-:Y:S01]  /*1a8d0*/  VIADD R5, R2, 0x400 ;  /* 0x0000040002057836 */ /* 0x003fe20000000000 */
[----:B------:R-:W-:Y:S05]  /*1a8e0*/  WARPSYNC.ALL ;  /* 0x0000000000007948 */ /* 0x000fea0003800000 */
[----:B------:R-:W-:Y:S01]  /*1a8f0*/  SHF.R.U32.HI R5, RZ, 0x4, R5 ;  /* 0x00000004ff057819 */ /* 0x000fe20000011605 */
[----:B------:R-:W-:Y:S01]  /*1a900*/  IMAD.MOV.U32 R9, RZ, RZ, 0x40000040 ;  /* 0x40000040ff097424 */ /* 0x000fe200078e00ff */
[----:B------:R-:W-:Y:S01]  /*1a910*/  WARPGROUP.ARRIVE ;  /* 0x00000000000079c5 */ /* 0x000fe20000000000 */
[----:B------:R-:W-:Y:S01]  /*1a920*/  IMAD.MOV.U32 R11, RZ, RZ, 0x40000040 ;  /* 0x40000040ff0b7424 */ /* 0x000fe200078e00ff */
[----:B------:R-:W-:Y:S01]  /*1a930*/  LOP3.LUT R5, R5, 0x3fff, RZ, 0xc0, !PT ;  /* 0x00003fff05057812 */ /* 0x000fe200078ec0ff */
[----:B------:R-:W-:Y:S01]  /*1a940*/  ULDC UR8, c[0x0][0x9d8] ;  /* 0x0002760000087ab9 */ /* 0x000fe20000000800 */
[----:B------:R-:W-:Y:S01]  /*1a950*/  R2UR UR7, R9 ;  /* 0x00000000090772ca */ /* 0x000fe200000e0000 */
[----:B------:R-:W-:Y:S01]  /*1a960*/  FMUL.FTZ R7, R169, UR8 ;  /* 0x00000008a9077c20 */ /* 0x000fe20008410000 */
[----:B------:R-:W-:Y:S01]  /*1a970*/  LOP3.LUT R5, R5, 0x5800000, RZ, 0xfc, !PT ;  /* 0x0580000005057812 */ /* 0x000fe200078efcff */
[----:B------:R-:W-:Y:S01]  /*1a980*/  FMUL.FTZ R12, R173, UR8 ;  /* 0x00000008ad0c7c20 */ /* 0x000fe20008410000 */
[----:B------:R-:W-:Y:S01]  /*1a990*/  FMUL.FTZ R21, R160, UR8 ;  /* 0x00000008a0157c20 */ /* 0x000fe20008410000 */
[----:B------:R-:W-:Y:S01]  /*1a9a0*/  FMUL.FTZ R160, R161, UR8 ;  /* 0x00000008a1a07c20 */ /* 0x000fe20008410000 */
[----:B------:R-:W-:Y:S01]  /*1a9b0*/  FMUL.FTZ R161, R162, UR8 ;  /* 0x00000008a2a17c20 */ /* 0x000fe20008410000 */
[----:B------:R-:W-:-:S02]  /*1a9c0*/  IMAD R8, R6, 0xb00, R5 ;  /* 0x00000b0006087824 */ /* 0x000fc400078e0205 */
[----:B------:R-:W-:Y:S01]  /*1a9d0*/  FMUL.FTZ R5, R168, UR8 ;  /* 0x00000008a8057c20 */ /* 0x000fe20008410000 */
[----:B------:R-:W-:Y:S01]  /*1a9e0*/  MUFU.TANH R7, R7 ;  /* 0x0000000700077308 */ /* 0x000fe20000002400 */
[----:B------:R-:W-:Y:S01]  /*1a9f0*/  FMUL.FTZ R162, R163, UR8 ;  /* 0x00000008a3a27c20 */ /* 0x000fe20008410000 */
[C---:B------:R-:W-:Y:S01]  /*1aa00*/  VIADD R10, R8.reuse, 0x80 ;  /* 0x00000080080a7836 */ /* 0x040fe20000000000 */
[----:B------:R-:W-:Y:S01]  /*1aa10*/  R2UR UR6, R8 ;  /* 0x00000000080672ca */ /* 0x000fe200000e0000 */
        /* <DEDUP_REMOVED lines=12> */
[----:B------:R-:W-:Y:S01]  /*1aae0*/  HGMMA.64x128x16.F32.BF16 R24, R176, gdesc[UR4].tnspB, R24, gsb0 ;  /* 0x41e00004b0187df0 */ /* 0x000fe20008001818 */
[----:B------:R-:W-:Y:S01]  /*1aaf0*/  R2UR UR6, R10 ;  /* 0x000000000a0672ca */ /* 0x000fe200000e0000 */
[----:B------:R-:W-:Y:S01]  /*1ab00*/  VIADD R10, R8, 0x100 ;  /* 0x00000100080a7836 */ /* 0x000fe20000000000 */
[----:B------:R-:W-:Y:S01]  /*1ab10*/  R2UR UR7, R11 ;  /* 0x000000000b0772ca */ /* 0x000fe200000e0000 */
[----:B------:R-:W-:Y:S01]  /*1ab20*/  IMAD.MOV.U32 R11, RZ, RZ, 0x40000040 ;  /* 0x40000040ff0b7424 */ /* 0x000fe200078e00ff */
[----:B------:R-:W-:Y:S01]  /*1ab30*/  MUFU.TANH R12, R12 ;  /* 0x0000000c000c7308 */ /* 0x000fe20000002400 */
[----:B------:R-:W-:Y:S01]  /*1ab40*/  FMUL.FTZ R149, R149, UR8 ;  /* 0x0000000895957c20 */ /* 0x000fe20008410000 */
[----:B------:R-:W-:Y:S01]  /*1ab50*/  FMUL.FTZ R136, R136, UR8 ;  /* 0x0000000888887c20 */ /* 0x000fe20008410000 */
[----:B------:R-:W-:Y:S01]  /*1ab60*/  FMUL.FTZ R137, R137, UR8 ;  /* 0x0000000889897c20 */ /* 0x000fe20008410000 */
[----:B0-----:R-:W-:Y:S01]  /*1ab70*/  FMNMX.FTZ R167, R5, R4, !PT ;  /* 0x0000000405a77209 */ /* 0x001fe20007810000 */
[----:B------:R-:W-:Y:S01]  /*1ab80*/  FMUL.FTZ R140, R140, UR8 ;  /* 0x000000088c8c7c20 */ /* 0x000fe20008410000 */
[----:B------:R-:W-:Y:S01]  /*1ab90*/  FMUL.FTZ R141, R141, UR8 ;  /* 0x000000088d8d7c20 */ /* 0x000fe20008410000 */
[----:B------:R-:W-:Y:S01]  /*1aba0*/  FMUL.FTZ R128, R128, UR8 ;  /* 0x0000000880807c20 */ /* 0x000fe20008410000 */
[----:B------:R-:W-:Y:S01]  /*1abb0*/  MUFU.TANH R21, R21 ;  /* 0x0000001500157308 */ /* 0x000fe20000002400 */
[----:B------:R-:W-:Y:S01]  /*1abc0*/  FMNMX.FTZ R167, R7, R167, !PT ;  /* 0x000000a707a77209 */ /* 0x000fe20007810000 */
[----:B------:R-:W-:Y:S01]  /*1abd0*/  FMUL.FTZ R129, R129, UR8 ;  /* 0x0000000881817c20 */ /* 0x000fe20008410000 */
[----:B------:R-:W-:Y:S01]  /*1abe0*/  FMUL.FTZ R132, R132, UR8 ;  /* 0x0000000884847c20 */ /* 0x000fe20008410000 */
[----:B------:R-:W-:Y:S01]  /*1abf0*/  FMUL.FTZ R133, R133, UR8 ;  /* 0x0000000885857c20 */ /* 0x000fe20008410000 */
[----:B------:R-:W-:Y:S01]  /*1ac00*/  FMUL.FTZ R120, R120, UR8 ;  /* 0x0000000878787c20 */ /* 0x000fe20008410000 */
[----:B------:R-:W-:Y:S01]  /*1ac10*/  FMUL.FTZ R121, R121, UR8 ;  /* 0x0000000879797c20 */ /* 0x000fe20008410000 */
[----:B------:R-:W-:Y:S01]  /*1ac20*/  FMUL.FTZ R124, R124, UR8 ;  /* 0x000000087c7c7c20 */ /* 0x000fe20008410000 */
[----:B------:R-:W-:Y:S01]  /*1ac30*/  MUFU.TANH R160, R160 ;  /* 0x000000a000a07308 */ /* 0x000fe20000002400 */
[----:B------:R-:W-:Y:S01]  /*1ac40*/  FMUL.FTZ R125, R125, UR8 ;  /* 0x000000087d7d7c20 */ /* 0x000fe20008410000 */
        /* <DEDUP_REMOVED lines=61> */
[----:B------:R-:W0:Y:S01]  /*1b020*/  S2R R225, SR_TID.X ;  /* 0x0000000000e17919 */ /* 0x000e220000002100 */
[----:B------:R-:W-:Y:S01]  /*1b030*/  MUFU.TANH R145, R145 ;  /* 0x0000009100917308 */ /* 0x000fe20000002400 */
[C---:B------:R-:W-:Y:S01]  /*1b040*/  ISETP.GT.AND P2, PT, R0.reuse, RZ, PT ;  /* 0x000000ff0000720c */ /* 0x040fe20003f44270 */
[----:B------:R-:W-:-:S06]  /*1b050*/  VIADD R0, R0, 0xffffffff ;  /* 0xffffffff00007836 */ /* 0x000fcc0000000000 */
[----:B------:R-:W-:Y:S08]  /*1b060*/  MUFU.TANH R148, R148 ;  /* 0x0000009400947308 */ /* 0x000ff00000002400 */
[----:B------:R-:W-:Y:S08]  /*1b070*/  MUFU.TANH R149, R149 ;  /* 0x0000009500957308 */ /* 0x000ff00000002400 */
[----:B------:R-:W-:Y:S01]  /*1b080*/  MUFU.TANH R136, R136 ;  /* 0x0000008800887308 */ /* 0x000fe20000002400 */
[----:B0-----:R-:W-:-:S07]  /*1b090*/  SHF.R.U32.HI R225, RZ, 0x7, R225 ;  /* 0x00000007ffe17819 */ /* 0x001fce00000116e1 */
[----:B------:R-:W-:Y:S08]  /*1b0a0*/  MUFU.TANH R137, R137 ;  /* 0x0000008900897308 */ /* 0x000ff00000002400 */
[----:B------:R-:W-:Y:S08]  /*1b0b0*/  MUFU.TANH R140, R140 ;  /* 0x0000008c008c7308 */ /* 0x000ff00000002400 */
[----:B------:R-:W-:Y:S08]  /*1b0c0*/  MUFU.TANH R141, R141 ;  /* 0x0000008d008d7308 */ /* 0x000ff00000002400 */
[----:B------:R-:W-:Y:S01]  /*1b0d0*/  MUFU.TANH R128, R128 ;  /* 0x0000008000807308 */ /* 0x000fe20000002400 */
[----:B------:R-:W-:-:S02]  /*1b0e0*/  WARPGROUP.DEPBAR.LE gsb0, 0x0 ;  /* 0x00008000000079c5 */ /* 0x000fc40000010000 */
[----:B------:R-:W-:-:S05]  /*1b0f0*/  WARPGROUP.ARRIVE ;  /* 0x00000000000079c5 */ /* 0x000fca0000000000 */
[----:B------:R-:W-:Y:S01]  /*1b100*/  MUFU.TANH R129, R129 ;  /* 0x0000008100817308 */ /* 0x000fe20000002400 */
[----:B------:R-:W-:Y:S01]  /*1b110*/  HGMMA.64x128x16.F32.BF16 R24, R180, gdesc[UR4].tnspB, R24, gsb0 ;  /* 0x41e00004b4187df0 */ /* 0x000fe20008001818 */
[----:B------:R-:W-:Y:S01]  /*1b120*/  R2UR UR6, R10 ;  /* 0x000000000a0672ca */ /* 0x000fe200000e0000 */
[----:B------:R-:W-:Y:S01]  /*1b130*/  VIADD R10, R8, 0x180 ;  /* 0x00000180080a7836 */ /* 0x000fe20000000000 */
[----:B------:R-:W-:Y:S01]  /*1b140*/  R2UR UR7, R11 ;  /* 0x000000000b0772ca */ /* 0x000fe200000e0000 */
[----:B------:R-:W-:-:S03]  /*1b150*/  IMAD.MOV.U32 R11, RZ, RZ, 0x40000040 ;  /* 0x40000040ff0b7424 */ /* 0x000fc600078e00ff */
        /* <DEDUP_REMOVED lines=48> */
[----:B------:R-:W-:Y:S01]  /*1b460*/  FMUL.FTZ R11, R172, UR8 ;  /* 0x00000008ac0b7c20 */ /* 0x000fe20008410000 */
[----:B------:R-:W-:Y:S01]  /*1b470*/  R2UR UR6, R10 ;  /* 0x000000000a0672ca */ /* 0x000fe200000e0000 */
[----:B------:R-:W-:-:S03]  /*1b480*/  FMUL.FTZ R10, R171, UR8 ;  /* 0x00000008ab0a7c20 */ /* 0x000fc60008410000 */
[----:B------:R-:W-:Y:S08]  /*1b490*/  MUFU.TANH R142, R142 ;  /* 0x0000008e008e7308 */ /* 0x000ff00000002400 */
[----:B------:R-:W0:Y:S08]  /*1b4a0*/  MUFU.TANH R11, R11 ;  /* 0x0000000b000b7308 */ /* 0x000e300000002400 */
[----:B------:R-:W-:Y:S08]  /*1b4b0*/  MUFU.TANH R10, R10 ;  /* 0x0000000a000a7308 */ /* 0x000ff00000002400 */
[----:B------:R-:W-:Y:S01]  /*1b4c0*/  MUFU.TANH R143, R143 ;  /* 0x0000008f008f7308 */ /* 0x000fe20000002400 */
[----:B0-----:R-:W-:-:S04]  /*1b4d0*/  FMNMX.FTZ R167, R11, R167, !PT ;  /* 0x000000a70ba77209 */ /* 0x001fc80007810000 */
[----:B------:R-:W-:-:S03]  /*1b4e0*/  FMNMX.FTZ R167, R12, R167, !PT ;  /* 0x000000a70ca77209 */ /* 0x000fc60007810000 */
[----:B------:R-:W-:Y:S01]  /*1b4f0*/  MUFU.TANH R130, R130 ;  /* 0x0000008200827308 */ /* 0x000fe20000002400 */
[----:B------:R-:W-:-:S04]  /*1b500*/  FMNMX.FTZ R167, R21, R167, !PT ;  /* 0x000000a715a77209 */ /* 0x000fc80007810000 */
        /* <DEDUP_REMOVED lines=36> */
[----:B------:R-:W-:Y:S01]  /*1b750*/  FMNMX.FTZ R167, R113, R167, !PT ;  /* 0x000000a771a77209 */ /* 0x000fe20007810000 */
[----:B------:R-:W-:Y:S02]  /*1b760*/  WARPGROUP.DEPBAR.LE gsb0, 0x0 ;  /* 0x00008000000079c5 */ /* 0x000fe40000010000 */
[----:B------:R-:W-:Y:S01]  /*1b770*/  WARPGROUP.ARRIVE ;  /* 0x00000000000079c5 */ /* 0x000fe20000000000 */
[----:B------:R-:W-:Y:S01]  /*1b780*/  FMNMX.FTZ R167, R116, R167, !PT ;  /* 0x000000a774a77209 */ /* 0x000fe20007810000 */
[----:B------:R-:W-:Y:S03]  /*1b790*/  MUFU.TANH R107, R107 ;  /* 0x0000006b006b7308 */ /* 0x000fe60000002400 */
[----:B------:R-:W-:Y:S01]  /*1b7a0*/  FMNMX.FTZ R168, R117, R167, !PT ;  /* 0x000000a775a87209 */ /* 0x000fe20007810000 */
[----:B------:R-:W-:Y:S03]  /*1b7b0*/  HGMMA.64x128x16.F32.BF16 R24, R192, gdesc[UR4].tnspB, R24, gsb0 ;  /* 0x41e00004c0187df0 */ /* 0x000fe60008001818 */
[----:B------:R-:W-:Y:S01]  /*1b7c0*/  FMNMX.FTZ R168, R104, R168, !PT ;  /* 0x000000a868a87209 */ /* 0x000fe20007810000 */
[----:B------:R0:W1:Y:S08]  /*1b7d0*/  MUFU.TANH R167, R88 ;  /* 0x0000005800a77308 */ /* 0x0000700000002400 */
[----:B------:R-:W-:Y:S01]  /*1b7e0*/  MUFU.TANH R110, R110 ;  /* 0x0000006e006e7308 */ /* 0x000fe20000002400 */
[----:B0-----:R-:W-:-:S04]  /*1b7f0*/  FMNMX.FTZ R88, R105, R168, !PT ;  /* 0x000000a869587209 */ /* 0x001fc80007810000 */
[----:B------:R-:W-:-:S03]  /*1b800*/  FMNMX.FTZ R88, R108, R88, !PT ;  /* 0x000000586c587209 */ /* 0x000fc60007810000 */
[----:B------:R0:W2:Y:S01]  /*1b810*/  MUFU.TANH R168, R89 ;  /* 0x0000005900a87308 */ /* 0x0000a20000002400 */
[----:B------:R-:W-:-:S04]  /*1b820*/  FMNMX.FTZ R88, R109, R88, !PT ;  /* 0x000000586d587209 */ /* 0x000fc80007810000 */
[----:B------:R-:W-:-:S03]  /*1b830*/  FMNMX.FTZ R88, R96, R88, !PT ;  /* 0x0000005860587209 */ /* 0x000fc60007810000 */
[----:B------:R-:W-:Y:S01]  /*1b840*/  MUFU.TANH R111, R111 ;  /* 0x0000006f006f7308 */ /* 0x000fe20000002400 */
[----:B------:R-:W-:-:S04]  /*1b850*/  FMNMX.FTZ R88, R97, R88, !PT ;  /* 0x0000005861587209 */ /* 0x000fc80007810000 */
[----:B------:R-:W-:-:S03]  /*1b860*/  FMNMX.FTZ R88, R100, R88, !PT ;  /* 0x0000005864587209 */ /* 0x000fc60007810000 */
[----:B------:R-:W-:Y:S01]  /*1b870*/  MUFU.TANH R98, R98 ;  /* 0x0000006200627308 */ /* 0x000fe20000002400 */
[----:B0-----:R-:W-:Y:S01]  /*1b880*/  FMNMX.FTZ R89, R101, R88, !PT ;  /* 0x0000005865597209 */ /* 0x001fe20007810000 */
[----:B------:R-:W-:-:S03]  /*1b890*/  VIADD R88, R8, 0x280 ;  /* 0x0000028008587836 */ /* 0x000fc60000000000 */
[----:B-1----:R-:W-:Y:S02]  /*1b8a0*/  FMNMX.FTZ R89, R167, R89, !PT ;  /* 0x00000059a7597209 */ /* 0x002fe40007810000 */
[----:B------:R-:W-:Y:S01]  /*1b8b0*/  R2UR UR6, R88 ;  /* 0x00000000580672ca */ /* 0x000fe200000e0000 */
[----:B------:R-:W-:Y:S01]  /*1b8c0*/  MUFU.TANH R99, R99 ;  /* 0x0000006300637308 */ /* 0x000fe20000002400 */
[----:B--2---:R-:W-:Y:S01]  /*1b8d0*/  FMNMX.FTZ R169, R168, R89, !PT ;  /* 0x00000059a8a97209 */ /* 0x004fe20007810000 */
[----:B------:R-:W-:-:S03]  /*1b8e0*/  IMAD.MOV.U32 R89, RZ, RZ, 0x40000040 ;  /* 0x40000040ff597424 */ /* 0x000fc600078e00ff */
[----:B------:R-:W-:Y:S01]  /*1b8f0*/  FMNMX.FTZ R88, R92, R169, !PT ;  /* 0x000000a95c587209 */ /* 0x000fe20007810000 */
[----:B------:R-:W-:Y:S01]  /*1b900*/  FMUL.FTZ R169, R90, UR8 ;  /* 0x000000085aa97c20 */ /* 0x000fe20008410000 */
[----:B------:R-:W-:Y:S01]  /*1b910*/  R2UR UR7, R89 ;  /* 0x00000000590772ca */ /* 0x000fe200000e0000 */
[----:B------:R-:W-:Y:S01]  /*1b920*/  MUFU.TANH R102, R102 ;  /* 0x0000006600667308 */ /* 0x000fe20000002400 */
[----:B------:R-:W-:-:S05]  /*1b930*/  FMNMX.FTZ R88, R93, R88, !PT ;  /* 0x000000585d587209 */ /* 0x000fca0007810000 */
[----:B------:R-:W0:Y:S02]  /*1b940*/  SHFL.BFLY PT, R89, R88, 0x2, 0x1f ;  /* 0x0c401f0058597f89 */ /* 0x000e2400000e0000 */
[----:B------:R-:W-:Y:S08]  /*1b950*/  MUFU.TANH R103, R103 ;  /* 0x0000006700677308 */ /* 0x000ff00000002400 */
[----:B------:R-:W-:Y:S08]  /*1b960*/  MUFU.TANH R169, R169 ;  /* 0x000000a900a97308 */ /* 0x000ff00000002400 */
[----:B------:R-:W-:Y:S01]  /*1b970*/  MUFU.TANH R91, R91 ;  /* 0x0000005b005b7308 */ /* 0x000fe20000002400 */
[----:B0-----:R-:W-:-:S07]  /*1b980*/  FMNMX.FTZ R89, R88, R89, !PT ;  /* 0x0000005958597209 */ /* 0x001fce0007810000 */
[----:B------:R-:W-:Y:S01]  /*1b990*/  MUFU.TANH R94, R94 ;  /* 0x0000005e005e7308 */ /* 0x000fe20000002400 */
[----:B------:R-:W0:Y:S07]  /*1b9a0*/  SHFL.BFLY PT, R88, R89, 0x1, 0x1f ;  /* 0x0c201f0059587f89 */ /* 0x000e2e00000e0000 */
[----:B------:R-:W-:Y:S01]  /*1b9b0*/  MUFU.TANH R95, R95 ;  /* 0x0000005f005f7308 */ /* 0x000fe20000002400 */
[----:B0-----:R-:W-:Y:S01]  /*1b9c0*/  FMNMX.FTZ R89, R89, R88, !PT ;  /* 0x0000005859597209 */ /* 0x001fe20007810000 */
[----:B------:R-:W-:-:S04]  /*1b9d0*/  IMAD.U32 R88, RZ, RZ, UR61 ;  /* 0x0000003dff587e24 */ /* 0x000fc8000f8e00ff */
[CC--:B------:R-:W-:Y:S01]  /*1b9e0*/  FMUL.FTZ R171, R89.reuse, R88.reuse ;  /* 0x0000005859ab7220 */ /* 0x0c0fe20000410000 */
[----:B------:R-:W-:Y:S01]  /*1b9f0*/  FADD.FTZ R90, -R89, R4 ;  /* 0x00000004595a7221 */ /* 0x000fe20000010100 */
[----:B------:R-:W-:Y:S02]  /*1ba00*/  VIADD R4, R8, 0x300 ;  /* 0x0000030008047836 */ /* 0x000fe40000000000 */
[-CC-:B------:R-:W-:Y:S01]  /*1ba10*/  FFMA.FTZ R176, R5, R88.reuse, -R171.reuse ;  /* 0x0000005805b07223 */ /* 0x180fe200000108ab */
[----:B------:R-:W-:Y:S02]  /*1ba20*/  IMAD.MOV.U32 R5, RZ, RZ, 0x40000040 ;  /* 0x40000040ff057424 */ /* 0x000fe400078e00ff */
[-CC-:B------:R-:W-:Y:S01]  /*1ba30*/  FFMA.FTZ R93, R93, R88.reuse, -R171.reuse ;  /* 0x000000585d5d7223 */ /* 0x180fe200000108ab */
[-C--:B------:R-:W-:Y:S01]  /*1ba40*/  FMUL.FTZ R90, R90, R88.reuse ;  /* 0x000000585a5a7220 */ /* 0x080fe20000410000 */
        /* <DEDUP_REMOVED lines=10> */
[----:B------:R-:W0:Y:S01]  /*1baf0*/  MUFU.EX2 R90, R90 ;  /* 0x0000005a005a7308 */ /* 0x000e220000000800 */
[-CC-:B------:R-:W-:Y:S01]  /*1bb00*/  FFMA.FTZ R186, R156, R88.reuse, -R171.reuse ;  /* 0x000000589cba7223 */ /* 0x180fe200000108ab */
[-CC-:B------:R-:W-:Y:S01]  /*1bb10*/  FFMA.FTZ R21, R157, R88.reuse, -R171.reuse ;  /* 0x000000589d157223 */ /* 0x180fe200000108ab */
[-CC-:B------:R-:W-:Y:S01]  /*1bb20*/  FFMA.FTZ R188, R144, R88.reuse, -R171.reuse ;  /* 0x0000005890bc7223 */ /* 0x180fe200000108ab */
[-CC-:B------:R-:W-:Y:S01]  /*1bb30*/  FFMA.FTZ R144, R145, R88.reuse, -R171.reuse ;  /* 0x0000005891907223 */ /* 0x180fe200000108ab */
[-CC-:B------:R-:W-:Y:S01]  /*1bb40*/  FFMA.FTZ R190, R148, R88.reuse, -R171.reuse ;  /* 0x0000005894be7223 */ /* 0x180fe200000108ab */
[-CC-:B------:R-:W-:Y:S01]  /*1bb50*/  FFMA.FTZ R145, R149, R88.reuse, -R171.reuse ;  /* 0x0000005895917223 */ /* 0x180fe200000108ab */
[----:B------:R-:W-:Y:S01]  /*1bb60*/  FFMA.FTZ R141, R141, R88, -R171 ;  /* 0x000000588d8d7223 */ /* 0x000fe200000108ab */
[----:B------:R-:W-:-:S02]  /*1bb70*/  WARPGROUP.DEPBAR.LE gsb0, 0x0 ;  /* 0x00008000000079c5 */ /* 0x000fc40000010000 */
[----:B------:R-:W-:Y:S01]  /*1bb80*/  WARPGROUP.ARRIVE ;  /* 0x00000000000079c5 */ /* 0x000fe20000000000 */
[-CC-:B------:R-:W-:Y:S01]  /*1bb90*/  FFMA.FTZ R192, R136, R88.reuse, -R171.reuse ;  /* 0x0000005888c07223 */ /* 0x180fe200000108ab */
[-CC-:B------:R-:W-:Y:S01]  /*1bba0*/  FFMA.FTZ R136, R137, R88.reuse, -R171.reuse ;  /* 0x0000005889887223 */ /* 0x180fe200000108ab */
[----:B------:R-:W1:Y:S01]  /*1bbb0*/  MUFU.EX2 R7, R7 ;  /* 0x0000000700077308 */ /* 0x000e620000000800 */
[-CC-:B------:R-:W-:Y:S01]  /*1bbc0*/  FFMA.FTZ R194, R140, R88.reuse, -R171.reuse ;  /* 0x000000588cc27223 */ /* 0x180fe200000108ab */
[--C-:B------:R-:W-:Y:S01]  /*1bbd0*/  FFMA.FTZ R129, R129, R88, -R171.reuse ;  /* 0x0000005881817223 */ /* 0x100fe200000108ab */
[----:B------:R-:W-:Y:S01]  /*1bbe0*/  HGMMA.64x128x16.F32.BF16 R24, R196, gdesc[UR4].tnspB, R24, gsb0 ;  /* 0x41e00004c4187df0 */ /* 0x000fe20008001818 */
[----:B------:R-:W-:Y:S01]  /*1bbf0*/  R2UR UR6, R4 ;  /* 0x00000000040672ca */ /* 0x000fe200000e0000 */
[----:B0-----:R-:W-:Y:S01]  /*1bc00*/  FFMA.FTZ R20, R90, R20, R176 ;  /* 0x000000145a147223 */ /* 0x001fe200000100b0 */
[----:B------:R-:W-:Y:S01]  /*1bc10*/  R2UR UR7, R5 ;  /* 0x00000000050772ca */ /* 0x000fe200000e0000 */
[-CC-:B------:R-:W-:Y:S01]  /*1bc20*/  FFMA.FTZ R96, R96, R88.reuse, -R171.reuse ;  /* 0x0000005860607223 */ /* 0x180fe200000108ab */
[----:B------:R-:W-:Y:S01]  /*1bc30*/  FMNMX.FTZ R4, R9, R3, !PT ;  /* 0x0000000309047209 */ /* 0x000fe20007810000 */
[----:B------:R-:W-:Y:S01]  /*1bc40*/  MUFU.EX2 R178, R178 ;  /* 0x000000b200b27308 */ /* 0x000fe20000000800 */
[-CC-:B------:R-:W-:Y:S01]  /*1bc50*/  FFMA.FTZ R97, R97, R88.reuse, -R171.reuse ;  /* 0x0000005861617223 */ /* 0x180fe200000108ab */
[--C-:B------:R-:W-:Y:S01]  /*1bc60*/  FFMA.FTZ R100, R100, R88, -R171.reuse ;  /* 0x0000005864647223 */ /* 0x100fe200000108ab */
[----:B------:R-:W-:Y:S01]  /*1bc70*/  FMNMX.FTZ R4, R10, R4, !PT ;  /* 0x000000040a047209 */ /* 0x000fe20007810000 */
[----:B------:R-:W-:-:S03]  /*1bc80*/  FFMA.FTZ R101, R101, R88, -R171 ;  /* 0x0000005865657223 */ /* 0x000fc600000108ab */
[----:B------:R-:W-:Y:S01]  /*1bc90*/  FMNMX.FTZ R4, R13, R4, !PT ;  /* 0x000000040d047209 */ /* 0x000fe20007810000 */
[----:B------:R-:W-:Y:S01]  /*1bca0*/  MUFU.EX2 R11, R11 ;  /* 0x0000000b000b7308 */ /* 0x000fe20000000800 */
[----:B-1----:R-:W-:Y:S02]  /*1bcb0*/  F2FP.BF16.F32.PACK_AB R176, R7, R176 ;  /* 0x000000b007b0723e */ /* 0x002fe400000010ff */
[----:B------:R-:W-:-:S04]  /*1bcc0*/  FMNMX.FTZ R4, R14, R4, !PT ;  /* 0x000000040e047209 */ /* 0x000fc80007810000 */
[----:B------:R-:W-:Y:S01]  /*1bcd0*/  FMNMX.FTZ R4, R161, R4, !PT ;  /* 0x00000004a1047209 */ /* 0x000fe20007810000 */
[----:B------:R-:W-:Y:S03]  /*1bce0*/  MUFU.EX2 R180, R180 ;  /* 0x000000b400b47308 */ /* 0x000fe60000000800 */
        /* <DEDUP_REMOVED lines=12> */
[----:B------:R-:W-:Y:S01]  /*1bdb0*/  FMNMX.FTZ R5, R147, R4, !PT ;  /* 0x0000000493057209 */ /* 0x000fe20007810000 */
[----:B------:R-:W-:-:S03]  /*1bdc0*/  VIADD R4, R8, 0x380 ;  /* 0x0000038008047836 */ /* 0x000fc60000000000 */
[----:B------:R-:W-:Y:S01]  /*1bdd0*/  FMNMX.FTZ R5, R150, R5, !PT ;  /* 0x0000000596057209 */ /* 0x000fe20007810000 */
[----:B------:R-:W-:Y:S03]  /*1bde0*/  MUFU.EX2 R152, R152 ;  /* 0x0000009800987308 */ /* 0x000fe60000000800 */
[----:B------:R-:W-:Y:S01]  /*1bdf0*/  FMNMX.FTZ R137, R151, R5, !PT ;  /* 0x0000000597897209 */ /* 0x000fe20007810000 */
[----:B------:R-:W-:-:S03]  /*1be00*/  IMAD.MOV.U32 R5, RZ, RZ, 0x40000040 ;  /* 0x40000040ff057424 */ /* 0x000fc600078e00ff */
[----:B------:R-:W-:Y:S01]  /*1be10*/  FMNMX.FTZ R137, R138, R137, !PT ;  /* 0x000000898a897209 */ /* 0x000fe20007810000 */
[----:B------:R-:W-:Y:S03]  /*1be20*/  MUFU.EX2 R186, R186 ;  /* 0x000000ba00ba7308 */ /* 0x000fe60000000800 */
[----:B------:R-:W-:-:S04]  /*1be30*/  FMNMX.FTZ R137, R139, R137, !PT ;  /* 0x000000898b897209 */ /* 0x000fc80007810000 */
[----:B------:R-:W-:Y:S01]  /*1be40*/  FMNMX.FTZ R137, R142, R137, !PT ;  /* 0x000000898e897209 */ /* 0x000fe20007810000 */
        /* <DEDUP_REMOVED lines=10> */
[-CC-:B------:R-:W-:Y:S01]  /*1bef0*/  FFMA.FTZ R196, R128, R88.reuse, -R171.reuse ;  /* 0x0000005880c47223 */ /* 0x180fe200000108ab */
[-CC-:B------:R-:W-:Y:S01]  /*1bf00*/  FFMA.FTZ R128, R133, R88.reuse, -R171.reuse ;  /* 0x0000005885807223 */ /* 0x180fe200000108ab */
[----:B------:R-:W-:Y:S02]  /*1bf10*/  FFMA.FTZ R198, R132, R88, -R171 ;  /* 0x0000005884c67223 */ /* 0x000fe400000108ab */
[----:B------:R-:W-:Y:S01]  /*1bf20*/  MUFU.EX2 R129, R129 ;  /* 0x0000008100817308 */ /* 0x000fe20000000800 */
[----:B------:R-:W-:Y:S01]  /*1bf30*/  HGMMA.64x128x16.F32.BF16 R24, R200, gdesc[UR4].tnspB, R24, gsb0 ;  /* 0x41e00004c8187df0 */ /* 0x000fe20008001818 */
[----:B------:R-:W-:Y:S02]  /*1bf40*/  R2UR UR6, R4 ;  /* 0x00000000040672ca */ /* 0x000fe400000e0000 */
[----:B------:R-:W-:Y:S02]  /*1bf50*/  R2UR UR7, R5 ;  /* 0x00000000050772ca */ /* 0x000fe400000e0000 */
[----:B------:R-:W-:-:S02]  /*1bf60*/  FMNMX.FTZ R4, R143, R137, !PT ;  /* 0x000000898f047209 */ /* 0x000fc40007810000 */
        /* <DEDUP_REMOVED lines=26> */
[----:B------:R-:W-:Y:S01]  /*1c110*/  FMNMX.FTZ R5, R102, R4, !PT ;  /* 0x0000000466057209 */ /* 0x000fe20007810000 */
[----:B------:R-:W-:-:S03]  /*1c120*/  VIADD R4, R8, 0x400 ;  /* 0x0000040008047836 */ /* 0x000fc60000000000 */
[----:B------:R-:W-:Y:S01]  /*1c130*/  FMNMX.FTZ R5, R103, R5, !PT ;  /* 0x0000000567057209 */ /* 0x000fe20007810000 */
[----:B------:R-:W-:Y:S02]  /*1c140*/  WARPGROUP.DEPBAR.LE gsb0, 0x0 ;  /* 0x00008000000079c5 */ /* 0x000fe40000010000 */
[----:B------:R-:W-:Y:S01]  /*1c150*/  WARPGROUP.ARRIVE ;  /* 0x00000000000079c5 */ /* 0x000fe20000000000 */
[-CC-:B------:R-:W-:Y:S01]  /*1c160*/  FFMA.FTZ R202, R124, R88.reuse, -R171.reuse ;  /* 0x000000587cca7223 */ /* 0x180fe200000108ab */
[-CC-:B------:R-:W-:Y:S01]  /*1c170*/  FFMA.FTZ R200, R120, R88.reuse, -R171.reuse ;  /* 0x0000005878c87223 */ /* 0x180fe200000108ab */
[-CC-:B------:R-:W-:Y:S01]  /*1c180*/  FFMA.FTZ R120, R121, R88.reuse, -R171.reuse ;  /* 0x0000005879787223 */ /* 0x180fe200000108ab */
[----:B------:R-:W-:Y:S02]  /*1c190*/  FFMA.FTZ R121, R125, R88, -R171 ;  /* 0x000000587d797223 */ /* 0x000fe400000108ab */
[----:B------:R-:W-:Y:S01]  /*1c1a0*/  HGMMA.64x128x16.F32.BF16 R24, R204, gdesc[UR4].tnspB, R24, gsb0 ;  /* 0x41e00004cc187df0 */ /* 0x000fe20008001818 */
[----:B------:R-:W-:Y:S01]  /*1c1b0*/  R2UR UR6, R4 ;  /* 0x00000000040672ca */ /* 0x000fe200000e0000 */
[----:B------:R-:W-:Y:S08]  /*1c1c0*/  MUFU.EX2 R200, R200 ;  /* 0x000000c800c87308 */ /* 0x000ff00000000800 */
[----:B------:R-:W-:Y:S08]  /*1c1d0*/  MUFU.EX2 R120, R120 ;  /* 0x0000007800787308 */ /* 0x000ff00000000800 */
[----:B------:R-:W-:Y:S08]  /*1c1e0*/  MUFU.EX2 R202, R202 ;  /* 0x000000ca00ca7308 */ /* 0x000ff00000000800 */
[----:B------:R-:W-:Y:S01]  /*1c1f0*/  MUFU.EX2 R121, R121 ;  /* 0x0000007900797308 */ /* 0x000fe20000000800 */
[----:B------:R-:W-:-:S02]  /*1c200*/  WARPGROUP.DEPBAR.LE gsb0, 0x0 ;  /* 0x00008000000079c5 */ /* 0x000fc40000010000 */
[-CC-:B------:R-:W-:Y:S01]  /*1c210*/  FFMA.FTZ R204, R112, R88.reuse, -R171.reuse ;  /* 0x0000005870cc7223 */ /* 0x180fe200000108ab */
[-CC-:B------:R-:W-:Y:S01]  /*1c220*/  FFMA.FTZ R112, R113, R88.reuse, -R171.reuse ;  /* 0x0000005871707223 */ /* 0x180fe200000108ab */
[----:B------:R-:W-:Y:S01]  /*1c230*/  FMNMX.FTZ R113, R169, R5, !PT ;  /* 0x00000005a9717209 */ /* 0x000fe20007810000 */
[----:B------:R-:W-:Y:S01]  /*1c240*/  IMAD.MOV.U32 R5, RZ, RZ, 0x40000040 ;  /* 0x40000040ff057424 */ /* 0x000fe200078e00ff */
[----:B------:R-:W-:Y:S01]  /*1c250*/  WARPGROUP.ARRIVE ;  /* 0x00000000000079c5 */ /* 0x000fe20000000000 */
[-CC-:B------:R-:W-:Y:S01]  /*1c260*/  FFMA.FTZ R206, R116, R88.reuse, -R171.reuse ;  /* 0x0000005874ce7223 */ /* 0x180fe200000108ab */
[----:B------:R-:W-:Y:S01]  /*1c270*/  FMNMX.FTZ R113, R91, R113, !PT ;  /* 0x000000715b717209 */ /* 0x000fe20007810000 */
[-CC-:B------:R-:W-:Y:S01]  /*1c280*/  FFMA.FTZ R116, R92, R88.reuse, -R171.reuse ;  /* 0x000000585c747223 */ /* 0x180fe200000108ab */
[----:B------:R-:W-:Y:S01]  /*1c290*/  R2UR UR7, R5 ;  /* 0x00000000050772ca */ /* 0x000fe200000e0000 */
[----:B------:R-:W-:Y:S01]  /*1c2a0*/  MUFU.EX2 R204, R204 ;  /* 0x000000cc00cc7308 */ /* 0x000fe20000000800 */
[----:B------:R-:W-:Y:S01]  /*1c2b0*/  FMNMX.FTZ R4, R94, R113, !PT ;  /* 0x000000715e047209 */ /* 0x000fe20007810000 */
[----:B------:R-:W-:-:S03]  /*1c2c0*/  FFMA.FTZ R113, R117, R88, -R171 ;  /* 0x0000005875717223 */ /* 0x000fc600000108ab */
[----:B------:R-:W-:-:S03]  /*1c2d0*/  FMNMX.FTZ R4, R95, R4, !PT ;  /* 0x000000045f047209 */ /* 0x000fc60007810000 */
[----:B------:R-:W-:Y:S02]  /*1c2e0*/  MUFU.EX2 R112, R112 ;  /* 0x0000007000707308 */ /* 0x000fe40000000800 */
[----:B------:R-:W0:Y:S02]  /*1c2f0*/  SHFL.BFLY PT, R5, R4, 0x2, 0x1f ;  /* 0x0c401f0004057f89 */ /* 0x000e2400000e0000 */
[----:B------:R-:W-:Y:S04]  /*1c300*/  HGMMA.64x128x16.F32.BF16 R24, R208, gdesc[UR4].tnspB, R24, gsb0 ;  /* 0x41e00004d0187df0 */ /* 0x000fe80008001818 */
[----:B------:R-:W-:Y:S08]  /*1c310*/  MUFU.EX2 R206, R206 ;  /* 0x000000ce00ce7308 */ /* 0x000ff00000000800 */
[----:B------:R-:W-:Y:S08]  /*1c320*/  MUFU.EX2 R113, R113 ;  /* 0x0000007100717308 */ /* 0x000ff00000000800 */
[----:B------:R-:W-:Y:S01]  /*1c330*/  MUFU.EX2 R116, R116 ;  /* 0x0000007400747308 */ /* 0x000fe20000000800 */
[----:B0-----:R-:W-:-:S05]  /*1c340*/  FMNMX.FTZ R4, R4, R5, !PT ;  /* 0x0000000504047209 */ /* 0x001fca0007810000 */
[----:B------:R-:W0:Y:S02]  /*1c350*/  SHFL.BFLY PT, R5, R4, 0x1, 0x1f ;  /* 0x0c201f0004057f89 */ /* 0x000e2400000e0000 */
[----:B0-----:R-:W-:Y:S01]  /*1c360*/  FMNMX.FTZ R92, R4, R5, !PT ;  /* 0x00000005045c7209 */ /* 0x001fe20007810000 */
[----:B------:R-:W-:-:S04]  /*1c370*/  IMAD.MOV.U32 R5, RZ, RZ, 0x40000040 ;  /* 0x40000040ff057424 */ /* 0x000fc800078e00ff */
[C---:B------:R-:W-:Y:S01]  /*1c380*/  FADD.FTZ R4, -R92.reuse, R3 ;  /* 0x000000035c047221 */ /* 0x040fe20000010100 */
[----:B------:R-:W-:Y:S01]  /*1c390*/  R2UR UR7, R5 ;  /* 0x00000000050772ca */ /* 0x000fe200000e0000 */
[----:B------:R-:W-:Y:S01]  /*1c3a0*/  MUFU.EX2 R3, R93 ;  /* 0x0000005d00037308 */ /* 0x000fe20000000800 */
[-C--:B------:R-:W-:Y:S01]  /*1c3b0*/  FMUL.FTZ R117, R92, R88.reuse ;  /* 0x000000585c757220 */ /* 0x080fe20000410000 */
[----:B------:R-:W-:-:S03]  /*1c3c0*/  FMUL.FTZ R4, R4, R88 ;  /* 0x0000005804047220 */ /* 0x000fc60000410000 */
[-CC-:B------:R-:W-:Y:S01]  /*1c3d0*/  FFMA.FTZ R177, R9, R88.reuse, -R117.reuse ;  /* 0x0000005809b17223 */ /* 0x180fe20000010875 */
[----:B------:R-:W-:Y:S02]  /*1c3e0*/  IMAD.MOV.U32 R9, RZ, RZ, 0x40000040 ;  /* 0x40000040ff097424 */ /* 0x000fe400078e00ff */
[-CC-:B------:R-:W-:Y:S01]  /*1c3f0*/  FFMA.FTZ R10, R10, R88.reuse, -R117.reuse ;  /* 0x000000580a0a7223 */ /* 0x180fe20000010875 */
[----:B------:R0:W-:Y:S01]  /*1c400*/  MUFU.EX2 R93, R4 ;  /* 0x00000004005d7308 */ /* 0x0001e20000000800 */
[-CC-:B------:R-:W-:Y:S01]  /*1c410*/  FFMA.FTZ R179, R13, R88.reuse, -R117.reuse ;  /* 0x000000580db37223 */ /* 0x180fe20000010875 */
[-CC-:B------:R-:W-:Y:S01]  /*1c420*/  FFMA.FTZ R181, R161, R88.reuse, -R117.reuse ;  /* 0x00000058a1b57223 */ /* 0x180fe20000010875 */
[-CC-:B------:R-:W-:Y:S01]  /*1c430*/  FFMA.FTZ R197, R130, R88.reuse, -R117.reuse ;  /* 0x0000005882c57223 */ /* 0x180fe20000010875 */
[----:B------:R-:W-:Y:S01]  /*1c440*/  IADD3 R130, -R225, 0xb, RZ ;  /* 0x0000000be1827810 */ /* 0x000fe20007ffe1ff */
[-CC-:B------:R-:W-:Y:S01]  /*1c450*/  FFMA.FTZ R5, R162, R88.reuse, -R117.reuse ;  /* 0x00000058a2057223 */ /* 0x180fe20000010875 */
[-CC-:B------:R-:W-:Y:S01]  /*1c460*/  FFMA.FTZ R183, R165, R88.reuse, -R117.reuse ;  /* 0x00000058a5b77223 */ /* 0x180fe20000010875 */
[----:B------:R-:W-:Y:S01]  /*1c470*/  FFMA.FTZ R201, R122, R88, -R117 ;  /* 0x000000587ac97223 */ /* 0x000fe20000010875 */
[----:B------:R-:W1:Y:S01]  /*1c480*/  MUFU.EX2 R177, R177 ;  /* 0x000000b100b17308 */ /* 0x000e620000000800 */
[----:B0-----:R-:W-:-:S02]  /*1c490*/  VIADD R4, R8, 0x480 ;  /* 0x0000048008047836 */ /* 0x001fc40000000000 */
[-CC-:B------:R-:W-:Y:S01]  /*1c4a0*/  FFMA.FTZ R140, R166, R88.reuse, -R117.reuse ;  /* 0x00000058a68c7223 */ /* 0x180fe20000010875 */
[----:B------:R-:W-:Y:S02]  /*1c4b0*/  VIADD R8, R8, 0x500 ;  /* 0x0000050008087836 */ /* 0x000fe40000000000 */
[-CC-:B------:R-:W-:Y:S01]  /*1c4c0*/  FFMA.FTZ R199, R134, R88.reuse, -R117.reuse ;  /* 0x0000005886c77223 */ /* 0x180fe20000010875 */
[----:B------:R-:W-:Y:S01]  /*1c4d0*/  @!P1 IMAD R134, R6, 0x8, R2 ;  /* 0x0000000806869824 */ /* 0x000fe200078e0202 */
[----:B------:R-:W-:Y:S01]  /*1c4e0*/  R2UR UR6, R4 ;  /* 0x00000000040672ca */ /* 0x000fe200000e0000 */
        /* <DEDUP_REMOVED lines=8> */
[-C--:B------:R-:W-:Y:S01]  /*1c570*/  FFMA.FTZ R205, R114, R88.reuse, -R117 ;  /* 0x0000005872cd7223 */ /* 0x080fe20000010875 */
[----:B------:R-:W-:Y:S01]  /*1c580*/  MUFU.EX2 R179, R179 ;  /* 0x000000b300b37308 */ /* 0x000fe20000000800 */
[----:B-1----:R-:W-:Y:S01]  /*1c590*/  FFMA.FTZ R15, R93, R15, R177 ;  /* 0x0000000f5d0f7223 */ /* 0x002fe200000100b1 */
        /* <DEDUP_REMOVED lines=8> */
[----:B0-----:R-:W-:Y:S01]  /*1c620*/  F2FP.BF16.F32.PACK_AB R177, R10, R177 ;  /* 0x000000b10ab1723e */ /* 0x001fe200000010ff */
        /* <DEDUP_REMOVED lines=12> */
[----:B------:R-:W-:Y:S01]  /*1c6f0*/  FFMA.FTZ R95, R95, R88, -R117 ;  /* 0x000000585f5f7223 */ /* 0x000fe20000010875 */
[----:B------:R-:W-:Y:S01]  /*1c700*/  MUFU.EX2 R5, R5 ;  /* 0x0000000500057308 */ /* 0x000fe20000000800 */
[----:B------:R-:W-:-:S05]  /*1c710*/  @!P1 VIADD R134, R134, 0x34860 ;  /* 0x0003486086869836 */ /* 0x000fca0000000000 */
[----:B------:R-:W-:Y:S02]  /*1c720*/  @!P1 PRMT R134, RZ, 0x654, R134 ;  /* 0x00000654ff869816 */ /* 0x000fe40000000086 */
[----:B------:R-:W-:Y:S08]  /*1c730*/  MUFU.EX2 R183, R183 ;  /* 0x000000b700b77308 */ /* 0x000ff00000000800 */
[----:B------:R-:W-:Y:S08]  /*1c740*/  MUFU.EX2 R140, R140 ;  /* 0x0000008c008c7308 */ /* 0x000ff00000000800 */
[----:B------:R-:W-:Y:S01]  /*1c750*/  MUFU.EX2 R185, R185 ;  /* 0x000000b900b97308 */ /* 0x000fe20000000800 */
[----:B------:R-:W-:-:S02]  /*1c760*/  WARPGROUP.DEPBAR.LE gsb0, 0x0 ;  /* 0x00008000000079c5 */ /* 0x000fc40000010000 */
[----:B------:R-:W-:Y:S01]  /*1c770*/  WARPGROUP.ARRIVE ;  /* 0x00000000000079c5 */ /* 0x000fe20000000000 */
[----:B------:R-:W-:-:S04]  /*1c780*/  FFMA.FTZ R211, R110, R88, -R117 ;  /* 0x000000586ed37223 */ /* 0x000fc80000010875 */
[----:B------:R-:W-:Y:S01]  /*1c790*/  MUFU.EX2 R13, R13 ;  /* 0x0000000d000d7308 */ /* 0x000fe20000000800 */
[-CC-:B------:R-:W-:Y:S01]  /*1c7a0*/  FFMA.FTZ R209, R106, R88.reuse, -R117.reuse ;  /* 0x000000586ad17223 */ /* 0x180fe20000010875 */
[-C--:B------:R-:W-:Y:S01]  /*1c7b0*/  FFMA.FTZ R106, R98, R88.reuse, -R117 ;  /* 0x00000058626a7223 */ /* 0x080fe20000010875 */
[-C--:B------:R-:W-:Y:S01]  /*1c7c0*/  FFMA.FTZ R208, R104, R88.reuse, -R171 ;  /* 0x0000005868d07223 */ /* 0x080fe200000108ab */
[----:B------:R-:W-:Y:S01]  /*1c7d0*/  HGMMA.64x128x16.F32.BF16 R24, R212, gdesc[UR4].tnspB, R24, gsb0 ;  /* 0x41e00004d4187df0 */ /* 0x000fe20008001818 */
[----:B------:R-:W-:Y:S01]  /*1c7e0*/  R2UR UR6, R8 ;  /* 0x00000000080672ca */ /* 0x000fe200000e0000 */
[-C--:B------:R-:W-:Y:S01]  /*1c7f0*/  FFMA.FTZ R8, R131, R88.reuse, -R117 ;  /* 0x0000005883087223 */ /* 0x080fe20000010875 */
[----:B------:R-:W-:Y:S01]  /*1c800*/  R2UR UR7, R9 ;  /* 0x00000000090772ca */ /* 0x000fe200000e0000 */
[----:B------:R-:W-:Y:S01]  /*1c810*/  @!P1 IMAD R9, R222, 0x8, R2 ;  /* 0x00000008de099824 */ /* 0x000fe200078e0202 */
[----:B------:R-:W-:Y:S01]  /*1c820*/  MUFU.EX2 R187, R187 ;  /* 0x000000bb00bb7308 */ /* 0x000fe20000000800 */
[-CC-:B------:R-:W-:Y:S01]  /*1c830*/  FFMA.FTZ R104, R105, R88.reuse, -R171.reuse ;  /* 0x0000005869687223 */ /* 0x180fe200000108ab */
[----:B------:R-:W-:Y:S01]  /*1c840*/  FFMA.FTZ R210, R108, R88, -R171 ;  /* 0x000000586cd27223 */ /* 0x000fe200000108ab */
[----:B------:R-:W-:-:S02]  /*1c850*/  @!P1 VIADD R9, R9, 0x34840 ;  /* 0x0003484009099836 */ /* 0x000fc40000000000 */
[-CC-:B------:R-:W-:Y:S01]  /*1c860*/  FFMA.FTZ R105, R109, R88.reuse, -R171.reuse ;  /* 0x000000586d697223 */ /* 0x180fe200000108ab */
[-CC-:B------:R-:W-:Y:S01]  /*1c870*/  FFMA.FTZ R108, R167, R88.reuse, -R171.reuse ;  /* 0x00000058a76c7223 */ /* 0x180fe200000108ab */
[----:B------:R-:W-:Y:S01]  /*1c880*/  FFMA.FTZ R109, R168, R88, -R171 ;  /* 0x00000058a86d7223 */ /* 0x000fe200000108ab */
[----:B------:R-:W-:Y:S01]  /*1c890*/  @!P1 PRMT R131, RZ, 0x654, R9 ;  /* 0x00000654ff839816 */ /* 0x000fe20000000009 */
        /* <DEDUP_REMOVED lines=39> */
[----:B-1----:R-:W-:Y:S01]  /*1cb10*/  F2FP.BF16.F32.PACK_AB R215, R103, R102 ;  /* 0x0000006667d7723e */ /* 0x002fe200000010ff */
[----:B------:R-:W-:-:S02]  /*1cb20*/  WARPGROUP.DEPBAR.LE gsb0, 0x0 ;  /* 0x00008000000079c5 */ /* 0x000fc40000010000 */
[----:B------:R0:W-:Y:S06]  /*1cb30*/  BAR.ARV R130, 0x100 ;  /* 0x000400820000751d */ /* 0x0001ec0000002000 */
[----:B------:R1:W-:Y:S01]  /*1cb40*/  @!P1 SYNCS.ARRIVE.TRANS64.RED.A1T0 RZ, [R131+URZ], RZ ;  /* 0x000000ff83ff99a7 */ /* 0x0003e2000810043f */
[----:B------:R-:W-:Y:S01]  /*1cb50*/  MUFU.EX2 R219, R94 ;  /* 0x0000005e00db7308 */ /* 0x000fe20000000800 */
[----:B------:R-:W-:Y:S01]  /*1cb60*/  F2FP.BF16.F32.PACK_AB R218, R3, R116 ;  /* 0x0000007403da723e */ /* 0x000fe200000010ff */
[----:B------:R-:W-:Y:S01]  /*1cb70*/  FMUL.FTZ R24, R24, R90 ;  /* 0x0000005a18187220 */ /* 0x000fe20000410000 */
[----:B------:R-:W-:Y:S01]  /*1cb80*/  F2FP.BF16.F32.PACK_AB R216, R109, R108 ;  /* 0x0000006c6dd8723e */ /* 0x000fe200000010ff */
[-C--:B------:R-:W-:Y:S01]  /*1cb90*/  FMUL.FTZ R25, R25, R90.reuse ;  /* 0x0000005a19197220 */ /* 0x080fe20000410000 */
[-C--:B------:R-:W-:Y:S01]  /*1cba0*/  FMUL.FTZ R28, R28, R90.reuse ;  /* 0x0000005a1c1c7220 */ /* 0x080fe20000410000 */
[-C--:B------:R-:W-:Y:S01]  /*1cbb0*/  FMUL.FTZ R29, R29, R90.reuse ;  /* 0x0000005a1d1d7220 */ /* 0x080fe20000410000 */
[----:B-1----:R-:W-:Y:S01]  /*1cbc0*/  FADD.FTZ R131, R7, R20 ;  /* 0x0000001407837221 */ /* 0x002fe20000010000 */
[----:B------:R-:W-:Y:S01]  /*1cbd0*/  FADD.FTZ R20, R10, R15 ;  /* 0x0000000f0a147221 */ /* 0x000fe20000010000 */
[----:B------:R0:W-:Y:S01]  /*1cbe0*/  @!P1 SYNCS.ARRIVE.TRANS64.RED.A1T0 RZ, [R134+URZ], RZ ;  /* 0x000000ff86ff99a7 */ /* 0x0001e2000810043f */
[----:B------:R-:W-:Y:S01]  /*1cbf0*/  FMUL.FTZ R32, R32, R90 ;  /* 0x0000005a20207220 */ /* 0x000fe20000410000 */
[----:B------:R-:W-:Y:S01]  /*1cc00*/  FADD.FTZ R122, R178, R131 ;  /* 0x00000083b27a7221 */ /* 0x000fe20000010000 */
[----:B------:R-:W-:Y:S01]  /*1cc10*/  FADD.FTZ R15, R179, R20 ;  /* 0x00000014b30f7221 */ /* 0x000fe20000010000 */
[----:B------:R-:W-:Y:S01]  /*1cc20*/  F2FP.BF16.F32.PACK_AB R178, R11, R178 ;  /* 0x000000b20bb2723e */ /* 0x000fe200000010ff */
[----:B------:R-:W-:Y:S01]  /*1cc30*/  FMUL.FTZ R33, R33, R90 ;  /* 0x0000005a21217220 */ /* 0x000fe20000410000 */
[----:B------:R-:W-:Y:S01]  /*1cc40*/  FADD.FTZ R123, R11, R122 ;  /* 0x0000007a0b7b7221 */ /* 0x000fe20000010000 */
[C---:B------:R-:W-:Y:S01]  /*1cc50*/  FADD.FTZ R20, R4.reuse, R15 ;  /* 0x0000000f04147221 */ /* 0x040fe20000010000 */
[----:B------:R-:W-:Y:S01]  /*1cc60*/  FFMA.FTZ R15, R127, R88, -R117 ;  /* 0x000000587f0f7223 */ /* 0x000fe20000010875 */
[----:B------:R-:W-:Y:S01]  /*1cc70*/  F2FP.BF16.F32.PACK_AB R179, R4, R179 ;  /* 0x000000b304b3723e */ /* 0x000fe200000010ff */
[----:B------:R-:W-:Y:S01]  /*1cc80*/  FADD.FTZ R123, R180, R123 ;  /* 0x0000007bb47b7221 */ /* 0x000fe20000010000 */
[----:B------:R-:W-:Y:S01]  /*1cc90*/  FADD.FTZ R20, R181, R20 ;  /* 0x00000014b5147221 */ /* 0x000fe20000010000 */
[C---:B------:R-:W-:Y:S01]  /*1cca0*/  F2FP.BF16.F32.PACK_AB R180, R12.reuse, R180 ;  /* 0x000000b40cb4723e */ /* 0x040fe200000010ff */
[----:B------:R-:W-:Y:S01]  /*1ccb0*/  MUFU.EX2 R4, R107 ;  /* 0x0000006b00047308 */ /* 0x000fe20000000800 */
[----:B------:R-:W-:Y:S01]  /*1ccc0*/  FADD.FTZ R123, R12, R123 ;  /* 0x0000007b0c7b7221 */ /* 0x000fe20000010000 */
[----:B------:R-:W-:Y:S01]  /*1ccd0*/  FADD.FTZ R122, R5, R20 ;  /* 0x00000014057a7221 */ /* 0x000fe20000010000 */
[----:B------:R-:W-:Y:S01]  /*1cce0*/  FFMA.FTZ R20, R115, R88, -R117 ;  /* 0x0000005873147223 */ /* 0x000fe20000010875 */
[----:B------:R-:W-:Y:S01]  /*1ccf0*/  F2FP.BF16.F32.PACK_AB R181, R5, R181 ;  /* 0x000000b505b5723e */ /* 0x000fe200000010ff */
[----:B------:R-:W-:Y:S01]  /*1cd00*/  FADD.FTZ R123, R182, R123 ;  /* 0x0000007bb67b7221 */ /* 0x000fe20000010000 */
[----:B------:R-:W-:Y:S01]  /*1cd10*/  FADD.FTZ R115, R183, R122 ;  /* 0x0000007ab7737221 */ /* 0x000fe20000010000 */
[C---:B------:R-:W-:Y:S01]  /*1cd20*/  F2FP.BF16.F32.PACK_AB R182, R160.reuse, R182 ;  /* 0x000000b6a0b6723e */ /* 0x040fe200000010ff */
[----:B------:R-:W1:Y:S01]  /*1cd30*/  MUFU.EX2 R15, R15 ;  /* 0x0000000f000f7308 */ /* 0x000e620000000800 */
[----:B------:R-:W-:Y:S01]  /*1cd40*/  FADD.FTZ R123, R160, R123 ;  /* 0x0000007ba07b7221 */ /* 0x000fe20000010000 */
[C---:B------:R-:W-:Y:S01]  /*1cd50*/  FADD.FTZ R114, R140.reuse, R115 ;  /* 0x000000738c727221 */ /* 0x040fe20000010000 */
[----:B------:R-:W-:Y:S01]  /*1cd60*/  F2FP.BF16.F32.PACK_AB R183, R140, R183 ;  /* 0x000000b78cb7723e */ /* 0x000fe200000010ff */
[----:B------:R-:W-:Y:S01]  /*1cd70*/  FMUL.FTZ R36, R36, R90 ;  /* 0x0000005a24247220 */ /* 0x000fe20000410000 */
[----:B------:R-:W-:Y:S01]  /*1cd80*/  FADD.FTZ R123, R184, R123 ;  /* 0x0000007bb87b7221 */ /* 0x000fe20000010000 */
[----:B------:R-:W-:Y:S01]  /*1cd90*/  FADD.FTZ R114, R185, R114 ;  /* 0x00000072b9727221 */ /* 0x000fe20000010000 */
[C---:B------:R-:W-:Y:S01]  /*1cda0*/  F2FP.BF16.F32.PACK_AB R184, R152.reuse, R184 ;  /* 0x000000b898b8723e */ /* 0x040fe200000010ff */
[----:B------:R-:W2:Y:S01]  /*1cdb0*/  MUFU.EX2 R20, R20 ;  /* 0x0000001400147308 */ /* 0x000ea20000000800 */
[----:B------:R-:W-:Y:S01]  /*1cdc0*/  FADD.FTZ R123, R152, R123 ;  /* 0x0000007b987b7221 */ /* 0x000fe20000010000 */
[C---:B------:R-:W-:Y:S01]  /*1cdd0*/  FADD.FTZ R114, R13.reuse, R114 ;  /* 0x000000720d727221 */ /* 0x040fe20000010000 */
[----:B------:R-:W-:Y:S01]  /*1cde0*/  F2FP.BF16.F32.PACK_AB R185, R13, R185 ;  /* 0x000000b90db9723e */ /* 0x000fe200000010ff */
[----:B------:R-:W-:Y:S01]  /*1cdf0*/  FMUL.FTZ R37, R37, R90 ;  /* 0x0000005a25257220 */ /* 0x000fe20000410000 */
[----:B------:R-:W-:Y:S01]  /*1ce00*/  FADD.FTZ R110, R186, R123 ;  /* 0x0000007bba6e7221 */ /* 0x000fe20000010000 */
[----:B------:R-:W-:Y:S01]  /*1ce10*/  FADD.FTZ R115, R187, R114 ;  /* 0x00000072bb737221 */ /* 0x000fe20000010000 */
[C---:B------:R-:W-:Y:S01]  /*1ce20*/  F2FP.BF16.F32.PACK_AB R186, R21.reuse, R186 ;  /* 0x000000ba15ba723e */ /* 0x040fe200000010ff */
[-C--:B------:R-:W-:Y:S01]  /*1ce30*/  FMUL.FTZ R40, R40, R90.reuse ;  /* 0x0000005a28287220 */ /* 0x080fe20000410000 */
[----:B------:R-:W-:Y:S01]  /*1ce40*/  FADD.FTZ R123, R21, R110 ;  /* 0x0000006e157b7221 */ /* 0x000fe20000010000 */
[C---:B------:R-:W-:Y:S01]  /*1ce50*/  FADD.FTZ R98, R14.reuse, R115 ;  /* 0x000000730e627221 */ /* 0x040fe20000010000 */
[----:B------:R-:W-:Y:S01]  /*1ce60*/  F2FP.BF16.F32.PACK_AB R187, R14, R187 ;  /* 0x000000bb0ebb723e */ /* 0x000fe200000010ff */
[----:B------:R-:W-:Y:S01]  /*1ce70*/  FMUL.FTZ R41, R41, R90 ;  /* 0x0000005a29297220 */ /* 0x000fe20000410000 */
[----:B------:R-:W-:Y:S01]  /*1ce80*/  FADD.FTZ R123, R188, R123 ;  /* 0x0000007bbc7b7221 */ /* 0x000fe20000010000 */
[----:B------:R-:W-:Y:S01]  /*1ce90*/  FADD.FTZ R98, R189, R98 ;  /* 0x00000062bd627221 */ /* 0x000fe20000010000 */
[----:B------:R-:W-:Y:S01]  /*1cea0*/  F2FP.BF16.F32.PACK_AB R188, R144, R188 ;  /* 0x000000bc90bc723e */ /* 0x000fe200000010ff */
[----:B------:R-:W-:Y:S01]  /*1ceb0*/  FMUL.FTZ R44, R44, R90 ;  /* 0x0000005a2c2c7220 */ /* 0x000fe20000410000 */
[----:B------:R-:W-:Y:S01]  /*1cec0*/  FADD.FTZ R123, R144, R123 ;  /* 0x0000007b907b7221 */ /* 0x000fe20000010000 */
[----:B------:R-:W-:Y:S01]  /*1ced0*/  FADD.FTZ R110, R133, R98 ;  /* 0x00000062856e7221 */ /* 0x000fe20000010000 */
[----:B------:R-:W-:Y:S01]  /*1cee0*/  FFMA.FTZ R98, R91, R88, -R117 ;  /* 0x000000585b627223 */ /* 0x000fe20000010875 */
[----:B------:R-:W-:Y:S01]  /*1cef0*/  F2FP.BF16.F32.PACK_AB R189, R133, R189 ;  /* 0x000000bd85bd723e */ /* 0x000fe200000010ff */
[----:B------:R-:W-:Y:S01]  /*1cf00*/  FADD.FTZ R114, R190, R123 ;  /* 0x0000007bbe727221 */ /* 0x000fe20000010000 */
[----:B------:R-:W-:Y:S01]  /*1cf10*/  FADD.FTZ R115, R191, R110 ;  /* 0x0000006ebf737221 */ /* 0x000fe20000010000 */
[----:B------:R-:W3:Y:S01]  /*1cf20*/  MUFU.EX2 R91, R119 ;  /* 0x00000077005b7308 */ /* 0x000ee20000000800 */
[C---:B------:R-:W-:Y:S01]  /*1cf30*/  F2FP.BF16.F32.PACK_AB R190, R145.reuse, R190 ;  /* 0x000000be91be723e */ /* 0x040fe200000010ff */
[----:B------:R-:W-:Y:S01]  /*1cf40*/  FADD.FTZ R123, R145, R114 ;  /* 0x00000072917b7221 */ /* 0x000fe20000010000 */
[C---:B------:R-:W-:Y:S01]  /*1cf50*/  FADD.FTZ R110, R124.reuse, R115 ;  /* 0x000000737c6e7221 */ /* 0x040fe20000010000 */
[----:B------:R-:W-:Y:S01]  /*1cf60*/  F2FP.BF16.F32.PACK_AB R191, R124, R191 ;  /* 0x000000bf7cbf723e */ /* 0x000fe200000010ff */
[----:B------:R-:W-:Y:S01]  /*1cf70*/  FMUL.FTZ R45, R45, R90 ;  /* 0x0000005a2d2d7220 */ /* 0x000fe20000410000 */
[----:B------:R-:W-:Y:S01]  /*1cf80*/  FADD.FTZ R123, R192, R123 ;  /* 0x0000007bc07b7221 */ /* 0x000fe20000010000 */
[----:B------:R-:W-:Y:S01]  /*1cf90*/  FADD.FTZ R110, R193, R110 ;  /* 0x0000006ec16e7221 */ /* 0x000fe20000010000 */
[----:B------:R-:W4:Y:S01]  /*1cfa0*/  MUFU.EX2 R98, R98 ;  /* 0x0000006200627308 */ /* 0x000f220000000800 */
[C---:B------:R-:W-:Y:S01]  /*1cfb0*/  F2FP.BF16.F32.PACK_AB R192, R136.reuse, R192 ;  /* 0x000000c088c0723e */ /* 0x040fe200000010ff */
[----:B------:R-:W-:Y:S01]  /*1cfc0*/  FADD.FTZ R123, R136, R123 ;  /* 0x0000007b887b7221 */ /* 0x000fe20000010000 */
[C---:B------:R-:W-:Y:S01]  /*1cfd0*/  FADD.FTZ R110, R125.reuse, R110 ;  /* 0x0000006e7d6e7221 */ /* 0x040fe20000010000 */
[----:B------:R-:W-:Y:S01]  /*1cfe0*/  F2FP.BF16.F32.PACK_AB R193, R125, R193 ;  /* 0x000000c17dc1723e */ /* 0x000fe200000010ff */
[----:B------:R-:W-:Y:S01]  /*1cff0*/  FMUL.FTZ R48, R48, R90 ;  /* 0x0000005a30307220 */ /* 0x000fe20000410000 */
[----:B------:R-:W-:Y:S01]  /*1d000*/  FADD.FTZ R10, R194, R123 ;  /* 0x0000007bc20a7221 */ /* 0x000fe20000010000 */
[----:B------:R-:W-:Y:S01]  /*1d010*/  FADD.FTZ R7, R195, R110 ;  /* 0x0000006ec3077221 */ /* 0x000fe20000010000 */
[----:B------:R-:W-:Y:S01]  /*1d020*/  F2FP.BF16.F32.PACK_AB R194, R137, R194 ;  /* 0x000000c289c2723e */ /* 0x000fe200000010ff */
[-C--:B------:R-:W-:Y:S01]  /*1d030*/  FMUL.FTZ R49, R49, R90.reuse ;  /* 0x0000005a31317220 */ /* 0x080fe20000410000 */
[----:B------:R-:W-:Y:S01]  /*1d040*/  FADD.FTZ R11, R137, R10 ;  /* 0x0000000a890b7221 */ /* 0x000fe20000010000 */
[C---:B------:R-:W-:Y:S01]  /*1d050*/  FADD.FTZ R10, R132.reuse, R7 ;  /* 0x00000007840a7221 */ /* 0x040fe20000010000 */
[----:B------:R-:W-:Y:S01]  /*1d060*/  F2FP.BF16.F32.PACK_AB R195, R132, R195 ;  /* 0x000000c384c3723e */ /* 0x000fe200000010ff */
[-C--:B------:R-:W-:Y:S01]  /*1d070*/  FMUL.FTZ R52, R52, R90.reuse ;  /* 0x0000005a34347220 */ /* 0x080fe20000410000 */
[----:B------:R-:W-:Y:S01]  /*1d080*/  FADD.FTZ R12, R196, R11 ;  /* 0x0000000bc40c7221 */ /* 0x000fe20000010000 */
[----:B------:R-:W-:Y:S01]  /*1d090*/  FADD.FTZ R5, R197, R10 ;  /* 0x0000000ac5057221 */ /* 0x000fe20000010000 */
[C---:B------:R-:W-:Y:S01]  /*1d0a0*/  F2FP.BF16.F32.PACK_AB R197, R8.reuse, R197 ;  /* 0x000000c508c5723e */ /* 0x040fe200000010ff */
[----:B------:R-:W-:Y:S01]  /*1d0b0*/  FMUL.FTZ R53, R53, R90 ;  /* 0x0000005a35357220 */ /* 0x000fe20000410000 */
[C---:B------:R-:W-:Y:S01]  /*1d0c0*/  FADD.FTZ R7, R129.reuse, R12 ;  /* 0x0000000c81077221 */ /* 0x040fe20000010000 */
[----:B------:R-:W-:Y:S01]  /*1d0d0*/  FADD.FTZ R10, R8, R5 ;  /* 0x00000005080a7221 */ /* 0x000fe20000010000 */
        /* <DEDUP_REMOVED lines=9> */
[-C--:B------:R-:W-:Y:S01]  /*1d170*/  FMUL.FTZ R60, R60, R90.reuse ;  /* 0x0000005a3c3c7220 */ /* 0x080fe20000410000 */
[----:B------:R-:W-:Y:S01]  /*1d180*/  FADD.FTZ R7, R200, R7 ;  /* 0x00000007c8077221 */ /* 0x000fe20000010000 */
[----:B------:R-:W-:Y:S01]  /*1d190*/  FADD.FTZ R5, R201, R10 ;  /* 0x0000000ac9057221 */ /* 0x000fe20000010000 */
[----:B------:R-:W-:Y:S01]  /*1d1a0*/  F2FP.BF16.F32.PACK_AB R201, R6, R201 ;  /* 0x000000c906c9723e */ /* 0x000fe200000010ff */
[----:B------:R-:W-:Y:S01]  /*1d1b0*/  FMUL.FTZ R61, R61, R90 ;  /* 0x0000005a3d3d7220 */ /* 0x000fe20000410000 */
[----:B------:R-:W-:Y:S01]  /*1d1c0*/  FADD.FTZ R7, R120, R7 ;  /* 0x0000000778077221 */ /* 0x000fe20000010000 */
[----:B------:R-:W-:Y:S01]  /*1d1d0*/  FADD.FTZ R10, R6, R5 ;  /* 0x00000005060a7221 */ /* 0x000fe20000010000 */
[----:B------:R-:W-:Y:S01]  /*1d1e0*/  F2FP.BF16.F32.PACK_AB R200, R120, R200 ;  /* 0x000000c878c8723e */ /* 0x000fe200000010ff */
[-C--:B------:R-:W-:Y:S01]  /*1d1f0*/  FMUL.FTZ R64, R64, R90.reuse ;  /* 0x0000005a40407220 */ /* 0x080fe20000410000 */
[----:B------:R-:W-:Y:S01]  /*1d200*/  FADD.FTZ R12, R202, R7 ;  /* 0x00000007ca0c7221 */ /* 0x000fe20000010000 */
[----:B------:R-:W-:Y:S01]  /*1d210*/  FADD.FTZ R10, R203, R10 ;  /* 0x0000000acb0a7221 */ /* 0x000fe20000010000 */
[----:B-1----:R-:W-:Y:S01]  /*1d220*/  F2FP.BF16.F32.PACK_AB R203, R15, R203 ;  /* 0x000000cb0fcb723e */ /* 0x002fe200000010ff */
[----:B------:R-:W-:Y:S01]  /*1d230*/  FMUL.FTZ R65, R65, R90 ;  /* 0x0000005a41417220 */ /* 0x000fe20000410000 */
[----:B------:R-:W-:Y:S01]  /*1d240*/  FADD.FTZ R5, R121, R12 ;  /* 0x0000000c79057221 */ /* 0x000fe20000010000 */
[----:B------:R-:W-:Y:S01]  /*1d250*/  FADD.FTZ R10, R15, R10 ;  /* 0x0000000a0f0a7221 */ /* 0x000fe20000010000 */
[----:B------:R-:W-:Y:S01]  /*1d260*/  F2FP.BF16.F32.PACK_AB R202, R121, R202 ;  /* 0x000000ca79ca723e */ /* 0x000fe200000010ff */
[-C--:B------:R-:W-:Y:S01]  /*1d270*/  FMUL.FTZ R68, R68, R90.reuse ;  /* 0x0000005a44447220 */ /* 0x080fe20000410000 */
[----:B------:R-:W-:Y:S01]  /*1d280*/  FADD.FTZ R5, R204, R5 ;  /* 0x00000005cc057221 */ /* 0x000fe20000010000 */
[----:B------:R-:W-:Y:S01]  /*1d290*/  FADD.FTZ R7, R205, R10 ;  /* 0x0000000acd077221 */ /* 0x000fe20000010000 */
[----:B--2---:R-:W-:Y:S01]  /*1d2a0*/  F2FP.BF16.F32.PACK_AB R205, R20, R205 ;  /* 0x000000cd14cd723e */ /* 0x004fe200000010ff */
[----:B------:R-:W-:Y:S01]  /*1d2b0*/  FMUL.FTZ R69, R69, R90 ;  /* 0x0000005a45457220 */ /* 0x000fe20000410000 */
        /* <DEDUP_REMOVED lines=9> */
[C---:B---3--:R-:W-:Y:S01]  /*1d350*/  FADD.FTZ R10, R91.reuse, R10 ;  /* 0x0000000a5b0a7221 */ /* 0x048fe20000010000 */
        /* <DEDUP_REMOVED lines=20> */
[----:B----4-:R-:W-:Y:S01]  /*1d4a0*/  F2FP.BF16.F32.PACK_AB R217, R98, R169 ;  /* 0x000000a962d9723e */ /* 0x010fe200000010ff */
[----:B------:R-:W-:Y:S01]  /*1d4b0*/  FMUL.FTZ R85, R85, R90 ;  /* 0x0000005a55557220 */ /* 0x000fe20000410000 */
[----:B------:R-:W-:Y:S01]  /*1d4c0*/  FADD.FTZ R5, R97, R6 ;  /* 0x0000000661057221 */ /* 0x000fe20000010000 */
[----:B------:R-:W-:Y:S01]  /*1d4d0*/  FADD.FTZ R7, R99, R8 ;  /* 0x0000000863077221 */ /* 0x000fe20000010000 */
[-C--:B------:R-:W-:Y:S01]  /*1d4e0*/  FMUL.FTZ R26, R26, R93.reuse ;  /* 0x0000005d1a1a7220 */ /* 0x080fe20000410000 */
[-C--:B------:R-:W-:Y:S01]  /*1d4f0*/  FMUL.FTZ R27, R27, R93.reuse ;  /* 0x0000005d1b1b7220 */ /* 0x080fe20000410000 */
        /* <DEDUP_REMOVED lines=15> */
[----:B------:R-:W-:Y:S01]  /*1d5f0*/  FMUL.FTZ R43, R43, R93 ;  /* 0x0000005d2b2b7220 */ /* 0x000fe20000410000 */
[----:B------:R-:W-:Y:S01]  /*1d600*/  FADD.FTZ R20, R116, R5 ;  /* 0x0000000574147221 */ /* 0x000fe20000010000 */
[----:B------:R-:W-:Y:S01]  /*1d610*/  FADD.FTZ R4, R219, R4 ;  /* 0x00000004db047221 */ /* 0x000fe20000010000 */
[----:B------:R0:W5:Y:S01]  /*1d620*/  LDL R5, [R1] ;  /* 0x0000000001057983 */ /* 0x0001620000100800 */
[----:B------:R-:W-:Y:S01]  /*1d630*/  F2FP.BF16.F32.PACK_AB R219, R95, R219 ;  /* 0x000000db5fdb723e */ /* 0x000fe200000010ff */
[----:B------:R-:W-:Y:S01]  /*1d640*/  FADD.FTZ R20, R3, R20 ;  /* 0x0000001403147221 */ /* 0x000fe20000010000 */
[----:B------:R-:W-:Y:S01]  /*1d650*/  FADD.FTZ R15, R95, R4 ;  /* 0x000000045f0f7221 */ /* 0x000fe20000010000 */
        /* <DEDUP_REMOVED lines=25> */
[----:B0-----:R-:W-:Y:S06]  /*1d7f0*/  @P2 BRA `(.L_x_793) ;  /* 0xffffff9800882947 */ /* 0x001fec000383ffff */
.L_x_783:
[----:B------:R-:W-:Y:S05]  /*1d800*/  WARPSYNC.ALL ;  /* 0x0000000000007948 */ /* 0x000fea0003800000 */
[----:B------:R-:W-:Y:S06]  /*1d810*/  BAR.ARV 0x8, 0x180 ;  /* 0x0206000000007b1d */ /* 0x000fec0000002000 */
[----:B------:R-:W-:Y:S05]  /*1d820*/  @!P0 BRA `(.L_x_794) ;  /* 0x0000000000048947 */ /* 0x000fea0003800000 */
[----:B------:R-:W-:Y:S01]  /*1d830*/  BPT.TRAP 0x1 ;  /* 0x000000040000795c */ /* 0x000fe20000300000 */
.L_x_794:
[----:B------:R-:W2:Y:S01]  /*1d840*/  LDL R0, [R1] ;  /* 0x0000000001007983 */ /* 0x000ea20000100800 */
[----:B------:R-:W-:Y:S01]  /*1d850*/  IMAD R9, R222, 0x8, R2 ;  /* 0x00000008de097824 */ /* 0x000fe200078e0202 */
[----:B--2---:R-:W-:-:S04]  /*1d860*/  SHF.L.U32 R0, R0, 0x1f, RZ ;  /* 0x0000001f00007819 */ /* 0x004fc800000006ff */
[----:B------:R0:W1:Y:S01]  /*1d870*/  SYNCS.PHASECHK.TRANS64.TRYWAIT P2, [R9+URZ+0x34850], R0 ;  /* 0x03485000090075a7 */ /* 0x000062000804017f */
[----:B------:R-:W-:Y:S05]  /*1d880*/  @!P0 BRA `(.L_x_795) ;  /* 0x0000000000048947 */ /* 0x000fea0003800000 */
[----:B------:R-:W-:Y:S01]  /*1d890*/  BPT.TRAP 0x1 ;  /* 0x000000040000795c */ /* 0x000fe20000300000 */
.L_x_795:
[----:B------:R-:W-:-:S05]  /*1d8a0*/  VIADD R2, R2, 0x400 ;  /* 0x0000040002027836 */ /* 0x000fca0000000000 */
[----:B------:R-:W-:-:S04]  /*1d8b0*/  SHF.R.U32.HI R2, RZ, 0x4, R2 ;  /* 0x00000004ff027819 */ /* 0x000fc80000011602 */
[----:B------:R-:W-:-:S04]  /*1d8c0*/  LOP3.LUT R2, R2, 0x3fff, RZ, 0xc0, !PT ;  /* 0x00003fff02027812 */ /* 0x000fc800078ec0ff */
[----:B------:R-:W-:Y:S01]  /*1d8d0*/  LOP3.LUT R3, R2, 0x5800000, RZ, 0xfc, !PT ;  /* 0x0580000002037812 */ /* 0x000fe200078efcff */
[----:B-1----:R-:W-:Y:S06]  /*1d8e0*/  @P2 BRA `(.L_x_796) ;  /* 0x0000000000082947 */ /* 0x002fec0003800000 */
[----:B------:R-:W1:Y:S02]  /*1d8f0*/  SYNCS.PHASECHK.TRANS64.TRYWAIT P0, [R9+URZ+0x34850], R0 ;  /* 0x03485000090075a7 */ /* 0x000e64000800017f */
[----:B-1----:R-:W-:Y:S05]  /*1d900*/  @!P0 BRA `(.L_x_797) ;  /* 0x000000a400cc8947 */ /* 0x002fea0003800000 */
.L_x_796:
[----:B------:R-:W-:Y:S01]  /*1d910*/  IMAD R2, R222, 0xb00, R3 ;  /* 0x00000b00de027824 */ /* 0x000fe200078e0203 */
[----:B------:R-:W2:Y:S01]  /*1d920*/  LDL.LU R6, [R1] ;  /* 0x0000000001067983 */ /* 0x000ea20000300800 */
[----:B------:R-:W-:Y:S01]  /*1d930*/  IMAD.MOV.U32 R3, RZ, RZ, 0x40000040 ;  /* 0x40000040ff037424 */ /* 0x000fe200078e00ff */
[----:B------:R-:W-:Y:S05]  /*1d940*/  WARPSYNC.ALL ;  /* 0x0000000000007948 */ /* 0x000fea0003800000 */
[C---:B------:R-:W-:Y:S01]  /*1d950*/  R2UR UR6, R2.reuse ;  /* 0x00000000020672ca */ /* 0x040fe200000e0000 */
[----:B------:R-:W-:Y:S01]  /*1d960*/  WARPGROUP.ARRIVE ;  /* 0x00000000000079c5 */ /* 0x000fe20000000000 */
[----:B------:R-:W-:Y:S01]  /*1d970*/  R2UR UR7, R3 ;  /* 0x00000000030772ca */ /* 0x000fe200000e0000 */
[----:B------:R-:W-:Y:S01]  /*1d980*/  VIADD R4, R2, 0x80 ;  /* 0x0000008002047836 */ /* 0x000fe20000000000 */
[----:B------:R-:W3:Y:S01]  /*1d990*/  LDL.LU R13, [R1+0x64] ;  /* 0x00006400010d7983 */ /* 0x000ee20000300800 */
[----:B-----5:R-:W-:-:S02]  /*1d9a0*/  IMAD.MOV.U32 R5, RZ, RZ, 0x40000040 ;  /* 0x40000040ff057424 */ /* 0x020fc400078e00ff */
[----:B------:R-:W-:Y:S01]  /*1d9b0*/  IMAD.MOV.U32 R3, RZ, RZ, 0x40000040 ;  /* 0x40000040ff037424 */ /* 0x000fe200078e00ff */
[----:B01----:R-:W0:Y:S01]  /*1d9c0*/  SHFL.BFLY PT, R0, R15, 0x2, 0x1f ;  /* 0x0c401f000f007f89 */ /* 0x003e2200000e0000 */
[----:B------:R-:W-:-:S05]  /*1d9d0*/  VIADD R222, R222, 0x1 ;  /* 0x00000001dede7836 */ /* 0x000fca0000000000 */
[----:B------:R-:W-:Y:S01]  /*1d9e0*/  ISETP.NE.AND P0, PT, R222, 0x2, PT ;  /* 0x00000002de00780c */ /* 0x000fe20003f05270 */
        /* <DEDUP_REMOVED lines=15> */
[----:B------:R-:W-:Y:S02]  /*1dae0*/  R2UR UR6, R4 ;  /* 0x00000000040672ca */ /* 0x000fe400000e0000 */
[----:B------:R-:W-:Y:S01]  /*1daf0*/  R2UR UR7, R5 ;  /* 0x00000000050772ca */ /* 0x000fe200000e0000 */
[----:B------:R-:W-:Y:S01]  /*1db00*/  IMAD.MOV.U32 R5, RZ, RZ, 0x40000040 ;  /* 0x40000040ff057424 */ /* 0x000fe200078e00ff */
[----:B------:R-:W-:Y:S01]  /*1db10*/  IADD3 R4, R2, 0x200, RZ ;  /* 0x0000020002047810 */ /* 0x000fe20007ffe0ff */
        /* <DEDUP_REMOVED lines=34> */
[----:B------:R-:W-:Y:S02]  /*1dd40*/  IMAD.MOV.U32 R5, RZ, RZ, 0x40000040 ;  /* 0x40000040ff057424 */ /* 0x000fe400078e00ff */
[----:B------:R-:W-:Y:S01]  /*1dd50*/  VIADD R2, R2, 0x500 ;  /* 0x0000050002027836 */ /* 0x000fe20000000000 */
[----:B------:R-:W-:Y:S02]  /*1dd60*/  WARPGROUP.DEPBAR.LE gsb0, 0x0 ;  /* 0x00008000000079c5 */ /* 0x000fe40000010000 */
[----:B------:R-:W-:-:S07]  /*1dd70*/  WARPGROUP.ARRIVE ;  /* 0x00000000000079c5 */ /* 0x000fce0000000000 */
[----:B------:R-:W-:Y:S01]  /*1dd80*/  HGMMA.64x128x16.F32.BF16 R24, R208, gdesc[UR4].tnspB, R24, gsb0 ;  /* 0x41e00004d0187df0 */ /* 0x000fe20008001818 */
[----:B------:R-:W-:Y:S01]  /*1dd90*/  R2UR UR6, R4 ;  /* 0x00000000040672ca */ /* 0x000fe200000e0000 */
[----:B------:R-:W-:Y:S01]  /*1dda0*/  IMAD.MOV.U32 R4, RZ, RZ, RZ ;  /* 0x000000ffff047224 */ /* 0x000fe200078e00ff */
[----:B------:R-:W-:Y:S01]  /*1ddb0*/  R2UR UR7, R5 ;  /* 0x00000000050772ca */ /* 0x000fe200000e0000 */
[----:B------:R-:W-:Y:S02]  /*1ddc0*/  WARPGROUP.DEPBAR.LE gsb0, 0x0 ;  /* 0x00008000000079c5 */ /* 0x000fe40000010000 */
[----:B------:R-:W-:-:S10]  /*1ddd0*/  WARPGROUP.ARRIVE ;  /* 0x00000000000079c5 */ /* 0x000fd40000000000 */
[----:B------:R-:W-:Y:S01]  /*1dde0*/  HGMMA.64x128x16.F32.BF16 R24, R212, gdesc[UR4].tnspB, R24, gsb0 ;  /* 0x41e00004d4187df0 */ /* 0x000fe20008001818 */
[----:B------:R-:W-:Y:S01]  /*1ddf0*/  R2UR UR6, R2 ;  /* 0x00000000020672ca */ /* 0x000fe200000e0000 */
[----:B0-----:R-:W-:Y:S01]  /*1de00*/  FADD.FTZ R2, R0, R15 ;  /* 0x0000000f00027221 */ /* 0x001fe20000010000 */
[----:B------:R-:W-:Y:S02]  /*1de10*/  R2UR UR7, R3 ;  /* 0x00000000030772ca */ /* 0x000fe400000e0000 */
[----:B------:R-:W0:Y:S04]  /*1de20*/  SHFL.BFLY PT, R3, R20, 0x2, 0x1f ;  /* 0x0c401f0014037f89 */ /* 0x000e2800000e0000 */
[----:B------:R-:W1:Y:S01]  /*1de30*/  SHFL.BFLY PT, R5, R2, 0x1, 0x1f ;  /* 0x0c201f0002057f89 */ /* 0x000e6200000e0000 */
[----:B0-----:R-:W-:Y:S01]  /*1de40*/  FADD.FTZ R3, R3, R20 ;  /* 0x0000001403037221 */ /* 0x001fe20000010000 */
[----:B-1----:R-:W-:-:S04]  /*1de50*/  FADD.FTZ R12, R2, R5 ;  /* 0x00000005020c7221 */ /* 0x002fc80000010000 */
[----:B------:R-:W0:Y:S01]  /*1de60*/  SHFL.BFLY PT, R0, R3, 0x1, 0x1f ;  /* 0x0c201f0003007f89 */ /* 0x000e2200000e0000 */
[----:B------:R-:W-:Y:S01]  /*1de70*/  FSETP.NE.FTZ.AND P3, PT, R12, RZ, PT ;  /* 0x000000ff0c00720b */ /* 0x000fe20003f75000 */
[----:B---3--:R-:W-:-:S12]  /*1de80*/  VIADD R13, R13, 0x1 ;  /* 0x000000010d0d7836 */ /* 0x008fd80000000000 */
[----:B------:R-:W-:Y:S01]  /*1de90*/  @P3 MUFU.LG2 R7, R12 ;  /* 0x0000000c00073308 */ /* 0x000fe20000000c00 */
[----:B0-----:R-:W-:Y:S01]  /*1dea0*/  FADD.FTZ R10, R3, R0 ;  /* 0x00000000030a7221 */ /* 0x001fe20000010000 */
[----:B------:R-:W-:-:S04]  /*1deb0*/  SEL R0, RZ, 0x1, P0 ;  /* 0x00000001ff007807 */ /* 0x000fc80000000000 */
[----:B------:R-:W-:Y:S02]  /*1dec0*/  FSETP.NE.FTZ.AND P2, PT, R10, RZ, PT ;  /* 0x000000ff0a00720b */ /* 0x000fe40003f55000 */
[----:B--2---:R-:W-:Y:S01]  /*1ded0*/  LOP3.LUT R6, R6, R0, RZ, 0x3c, !PT ;  /* 0x0000000006067212 */ /* 0x004fe200078e3cff */
[----:B------:R-:W-:Y:S02]  /*1dee0*/  WARPGROUP.DEPBAR.LE gsb0, 0x0 ;  /* 0x00008000000079c5 */ /* 0x000fe40000010000 */
[----:B------:R-:W-:-:S08]  /*1def0*/  WARPGROUP.ARRIVE ;  /* 0x00000000000079c5 */ /* 0x000fd00000000000 */
[----:B------:R-:W0:Y:S01]  /*1df00*/  @P2 MUFU.LG2 R5, R10 ;  /* 0x0000000a00052308 */ /* 0x000e220000000c00 */
[----:B------:R-:W-:Y:S01]  /*1df10*/  HGMMA.64x128x16.F32.BF16 R24, R216, gdesc[UR4].tnspB, R24, gsb0 ;  /* 0x41e00004d8187df0 */ /* 0x000fe20008001818 */
[----:B------:R1:W-:Y:S06]  /*1df20*/  STL [R1], R6 ;  /* 0x0000000601007387 */ /* 0x0003ec0000100800 */
[----:B------:R-:W2:Y:S01]  /*1df30*/  @P2 MUFU.RCP R4, R10 ;  /* 0x0000000a00042308 */ /* 0x000ea20000001000 */
[----:B------:R3:W-:Y:S01]  /*1df40*/  STL [R1+0x64], R13 ;  /* 0x0000640d01007387 */ /* 0x0007e20000100800 */
[----:B-1----:R-:W-:-:S06]  /*1df50*/  IMAD.MOV.U32 R6, RZ, RZ, RZ ;  /* 0x000000ffff067224 */ /* 0x002fcc00078e00ff */
[----:B------:R-:W1:Y:S01]  /*1df60*/  @P3 MUFU.RCP R6, R12 ;  /* 0x0000000c00063308 */ /* 0x000e620000001000 */
[----:B------:R-:W-:Y:S02]  /*1df70*/  @!P1 VIADD R8, R9, 0x34860 ;  /* 0x0003486009089836 */ /* 0x000fe40000000000 */
[C---:B------:R-:W-:Y:S01]  /*1df80*/  @P2 FMUL.FTZ R2, R88.reuse, 0.69314718246459960938 ;  /* 0x3f31721858022820 */ /* 0x040fe20000410000 */
[----:B------:R-:W-:Y:S01]  /*1df90*/  @P3 FMUL.FTZ R88, R88, 0.69314718246459960938 ;  /* 0x3f31721858583820 */ /* 0x000fe20000410000 */
[----:B0-----:R-:W-:Y:S01]  /*1dfa0*/  @P2 FMUL.FTZ R5, R5, 0.69314718246459960938 ;  /* 0x3f31721805052820 */ /* 0x001fe20000410000 */
[----:B------:R-:W-:Y:S01]  /*1dfb0*/  @P3 FMUL.FTZ R7, R7, 0.69314718246459960938 ;  /* 0x3f31721807073820 */ /* 0x000fe20000410000 */
[----:B------:R-:W-:Y:S01]  /*1dfc0*/  IMAD.MOV.U32 R0, RZ, RZ, -0x800000 ;  /* 0xff800000ff007424 */ /* 0x000fe200078e00ff */
[----:B------:R-:W-:Y:S01]  /*1dfd0*/  @!P1 PRMT R8, RZ, 0x654, R8 ;  /* 0x00000654ff089816 */ /* 0x000fe20000000008 */
[----:B------:R-:W-:Y:S02]  /*1dfe0*/  IMAD.MOV.U32 R3, RZ, RZ, -0x800000 ;  /* 0xff800000ff037424 */ /* 0x000fe400078e00ff */
[----:B------:R-:W-:Y:S01]  /*1dff0*/  @P2 FFMA.FTZ R0, R2, R89, R5 ;  /* 0x0000005902002223 */ /* 0x000fe20000010005 */
[----:B------:R-:W-:Y:S01]  /*1e000*/  @P3 FFMA.FTZ R3, R88, R92, R7 ;  /* 0x0000005c58033223 */ /* 0x000fe20000010007 */
[----:B------:R-:W-:Y:S01]  /*1e010*/  SEL R222, R222, RZ, P0 ;  /* 0x000000ffdede7207 */ /* 0x000fe20000000000 */
[----:B------:R-:W-:-:S02]  /*1e020*/  WARPGROUP.DEPBAR.LE gsb0, 0x0 ;  /* 0x00008000000079c5 */ /* 0x000fc40000010000 */
        /* <DEDUP_REMOVED lines=27> */
[----:B------:R-:W-:Y:S01]  /*1e1e0*/  FMUL.FTZ R36, R84, R4 ;  /* 0x0000000454247220 */ /* 0x000fe20000410000 */
        /* <DEDUP_REMOVED lines=14> */
[-C--:B------:R-:W-:Y:S01]  /*1e2d0*/  FMUL.FTZ R11, R24, R4.reuse ;  /* 0x00000004180b7220 */ /* 0x080fe20000410000 */
[-C--:B------:R-:W-:Y:S01]  /*1e2e0*/  FMUL.FTZ R102, R25, R4.reuse ;  /* 0x0000000419667220 */ /* 0x080fe20000410000 */
[-C--:B------:R-:W-:Y:S01]  /*1e2f0*/  FMUL.FTZ R10, R28, R4.reuse ;  /* 0x000000041c0a7220 */ /* 0x080fe20000410000 */
[-C--:B------:R-:W-:Y:S01]  /*1e300*/  FMUL.FTZ R103, R29, R4.reuse ;  /* 0x000000041d677220 */ /* 0x080fe20000410000 */
[----:B------:R-:W-:Y:S01]  /*1e310*/  FMUL.FTZ R91, R44, R4 ;  /* 0x000000042c5b7220 */ /* 0x000fe20000410000 */
[----:B------:R-:W-:Y:S01]  /*1e320*/  PLOP3.LUT P1, PT, PT, PT, PT, 0x8, 0x0 ;  /* 0x000000000000781c */ /* 0x000fe20003f2e170 */
        /* <DEDUP_REMOVED lines=17> */
[----:B---3--:R-:W-:-:S07]  /*1e440*/  FMUL.FTZ R87, R87, R6 ;  /* 0x0000000657577220 */ /* 0x008fce0000410000 */
.L_x_737:
[----:B------:R-:W2:Y:S01]  /*1e450*/  LDL R82, [R1+0x54] ;  /* 0x0000540001527983 */ /* 0x000ea20000100800 */
[----:B------:R-:W-:Y:S05]  /*1e460*/  WARPSYNC.ALL ;  /* 0x0000000000007948 */ /* 0x000fea0003800000 */
[----:B------:R-:W0:Y:S01]  /*1e470*/  S2UR UR5, SR_CgaCtaId ;  /* 0x00000000000579c3 */ /* 0x000e220000008800 */
[----:B------:R-:W-:Y:S01]  /*1e480*/  UMOV UR4, 0x400 ;  /* 0x0000040000047882 */ /* 0x000fe20000000000 */
[----:B------:R-:W-:Y:S01]  /*1e490*/  BSSY B0, `(.L_x_798) ;  /* 0x0000228000007945 */ /* 0x000fe20003800000 */
[----:B------:R-:W-:Y:S01]  /*1e4a0*/  SHF.R.S32.HI R44, RZ, 0x1f, R221 ;  /* 0x0000001fff2c7819 */ /* 0x000fe200000114dd */
[----:B0-----:R-:W-:-:S06]  /*1e4b0*/  ULEA UR4, UR5, UR4, 0x18 ;  /* 0x0000000405047291 */ /* 0x001fcc000f8ec03f */
[----:B------:R-:W-:Y:S01]  /*1e4c0*/  IMAD.U32 R2, RZ, RZ, UR4 ;  /* 0x00000004ff027e24 */ /* 0x000fe2000f8e00ff */
[----:B------:R-:W-:Y:S06]  /*1e4d0*/  BAR.SYNC.DEFER_BLOCKING 0x5, 0x180 ;  /* 0x0146000000007b1d */ /* 0x000fec0000010000 */
[----:B------:R0:W1:Y:S02]  /*1e4e0*/  LDS.128 R124, [R2+0x348d0] ;  /* 0x0348d000027c7984 */ /* 0x0000640000000c00 */
[----:B------:R-:W-:Y:S06]  /*1e4f0*/  BAR.ARV 0x4, 0x180 ;  /* 0x0106000000007b1d */ /* 0x000fec0000002000 */
[----:B--2---:R-:W-:Y:S01]  /*1e500*/  SHF.R.S32.HI R38, RZ, 0x1f, R82 ;  /* 0x0000001fff267819 */ /* 0x004fe20000011452 */
[----:B------:R-:W-:-:S03]  /*1e510*/  IMAD.SHL.U32 R74, R82, 0x4, RZ ;  /* 0x00000004524a7824 */ /* 0x000fc600078e00ff */
[----:B------:R-:W-:Y:S01]  /*1e520*/  SHF.L.U64.HI R78, R82, 0x2, R38 ;  /* 0x00000002524e7819 */ /* 0x000fe20000010226 */
[----:B01----:R-:W-:Y:S06]  /*1e530*/  @P1 BRA `(.L_x_799) ;  /* 0x0000001400681947 */ /* 0x003fec0003800000 */
[----:B------:R-:W2:Y:S04]  /*1e540*/  LDL R4, [R1+0x88] ;  /* 0x0000880001047983 */ /* 0x000ea80000100800 */
[----:B------:R-:W3:Y:S04]  /*1e550*/  LDL R107, [R1+0x84] ;  /* 0x00008400016b7983 */ /* 0x000ee80000100800 */
[----:B------:R-:W3:Y:S01]  /*1e560*/  LDL R86, [R1+0x68] ;  /* 0x0000680001567983 */ /* 0x000ee20000100800 */
[----:B------:R-:W0:Y:S01]  /*1e570*/  S2R R5, SR_SWINHI ;  /* 0x0000000000057919 */ /* 0x000e220000002f00 */
[----:B------:R-:W-:Y:S05]  /*1e580*/  WARPSYNC.ALL ;  /* 0x0000000000007948 */ /* 0x000fea0003800000 */
[----:B------:R-:W-:Y:S01]  /*1e590*/  F2FP.BF16.F32.PACK_AB R32, R53, R32 ;  /* 0x000000203520723e */ /* 0x000fe200000010ff */
[----:B------:R-:W-:Y:S01]  /*1e5a0*/  ULDC.64 UR4, c[0x0][0xc00] ;  /* 0x0003000000047ab9 */ /* 0x000fe20000000a00 */
[----:B------:R-:W1:Y:S01]  /*1e5b0*/  LDC R53, c[0x0][0xbe8] ;  /* 0x0002fa00ff357b82 */ /* 0x000e620000000800 */
[----:B------:R-:W-:-:S02]  /*1e5c0*/  MOV R20, R2 ;  /* 0x0000000200147202 */ /* 0x000fc40000000f00 */
[----:B0-----:R-:W-:Y:S02]  /*1e5d0*/  MOV R21, R5 ;  /* 0x0000000500157202 */ /* 0x001fe40000000f00 */
[----:B------:R-:W-:Y:S02]  /*1e5e0*/  F2FP.BF16.F32.PACK_AB R10, R103, R10 ;  /* 0x0000000a670a723e */ /* 0x000fe400000010ff */
[----:B------:R-:W-:Y:S02]  /*1e5f0*/  F2FP.BF16.F32.PACK_AB R31, R31, R54 ;  /* 0x000000361f1f723e */ /* 0x000fe400000010ff */
[----:B------:R-:W-:Y:S01]  /*1e600*/  F2FP.BF16.F32.PACK_AB R35, R35, R50 ;  /* 0x000000322323723e */ /* 0x000fe200000010ff */
[----:B------:R-:W-:Y:S01]  /*1e610*/  ULDC.64 UR6, c[0x0][0x208] ;  /* 0x0000820000067ab9 */ /* 0x000fe20000000a00 */
[----:B------:R-:W-:Y:S01]  /*1e620*/  BAR.SYNC.DEFER_BLOCKING 0x1, 0x100 ;  /* 0x0044000000007b1d */ /* 0x000fe20000010000 */
[----:B--2---:R-:W-:-:S03]  /*1e630*/  IMAD.WIDE R8, R4, 0x2, R20 ;  /* 0x0000000204087825 */ /* 0x004fc600078e0214 */
[C---:B------:R-:W-:Y:S02]  /*1e640*/  IADD3 R71, P2, R8.reuse, 0x4000, RZ ;  /* 0x0000400008477810 */ /* 0x040fe40007f5e0ff */
[C---:B------:R-:W-:Y:S02]  /*1e650*/  LOP3.LUT R29, R8.reuse, 0x380, RZ, 0xc0, !PT ;  /* 0x00000380081d7812 */ /* 0x040fe400078ec0ff */
[C---:B------:R-:W-:Y:S02]  /*1e660*/  IADD3 R59, P5, R8.reuse, 0x20, RZ ;  /* 0x00000020083b7810 */ /* 0x040fe40007fbe0ff */
[C---:B------:R-:W-:Y:S02]  /*1e670*/  IADD3 R63, P0, R8.reuse, 0x40, RZ ;  /* 0x00000040083f7810 */ /* 0x040fe40007f1e0ff */
[----:B------:R-:W-:Y:S02]  /*1e680*/  LOP3.LUT R14, R71, 0x380, RZ, 0xc0, !PT ;  /* 0x00000380470e7812 */ /* 0x000fe400078ec0ff */
[----:B------:R-:W-:Y:S01]  /*1e690*/  SHF.R.U64 R29, R29, 0x3, RZ ;  /* 0x000000031d1d7819 */ /* 0x000fe200000012ff */
[----:B------:R-:W-:Y:S01]  /*1e6a0*/  IMAD.X R5, RZ, RZ, R9, P5 ;  /* 0x000000ffff057224 */ /* 0x000fe200028e0609 */
[----:B------:R-:W-:-:S02]  /*1e6b0*/  IADD3 R67, P1, R8, 0x60, RZ ;  /* 0x0000006008437810 */ /* 0x000fc40007f3e0ff */
[----:B------:R-:W-:Y:S02]  /*1e6c0*/  LOP3.LUT R4, R59, 0x380, RZ, 0xc0, !PT ;  /* 0x000003803b047812 */ /* 0x000fe400078ec0ff */
[----:B------:R-:W-:Y:S02]  /*1e6d0*/  LOP3.LUT R6, R63, 0x380, RZ, 0xc0, !PT ;  /* 0x000003803f067812 */ /* 0x000fe400078ec0ff */
[C---:B------:R-:W-:Y:S02]  /*1e6e0*/  IADD3 R75, P3, R8.reuse, 0x4020, RZ ;  /* 0x00004020084b7810 */ /* 0x040fe40007f7e0ff */
[C---:B------:R-:W-:Y:S02]  /*1e6f0*/  IADD3 R79, P4, R8.reuse, 0x4040, RZ ;  /* 0x00004040084f7810 */ /* 0x040fe40007f9e0ff */
[----:B------:R-:W-:Y:S02]  /*1e700*/  IADD3 R83, P5, R8, 0x4060, RZ ;  /* 0x0000406008537810 */ /* 0x000fe40007fbe0ff */
[----:B------:R-:W-:-:S02]  /*1e710*/  SHF.R.U64 R14, R14, 0x3, RZ ;  /* 0x000000030e0e7819 */ /* 0x000fc400000012ff */
[----:B------:R-:W-:Y:S02]  /*1e720*/  LOP3.LUT R8, R29, R8, RZ, 0x3c, !PT ;  /* 0x000000081d087212 */ /* 0x000fe400078e3cff */
[----:B------:R-:W-:Y:S02]  /*1e730*/  LOP3.LUT R12, R67, 0x380, RZ, 0xc0, !PT ;  /* 0x00000380430c7812 */ /* 0x000fe400078ec0ff */
[----:B------:R-:W-:Y:S02]  /*1e740*/  SHF.R.U64 R4, R4, 0x3, RZ ;  /* 0x0000000304047819 */ /* 0x000fe400000012ff */
[----:B------:R-:W-:Y:S02]  /*1e750*/  SHF.R.U64 R6, R6, 0x3, RZ ;  /* 0x0000000306067819 */ /* 0x000fe400000012ff */
[----:B------:R-:W-:Y:S01]  /*1e760*/  LOP3.LUT R14, R14, R71, RZ, 0x3c, !PT ;  /* 0x000000470e0e7212 */ /* 0x000fe200078e3cff */
[--C-:B------:R-:W-:Y:S01]  /*1e770*/  IMAD.X R7, RZ, RZ, R9.reuse, P0 ;  /* 0x000000ffff077224 */ /* 0x100fe200000e0609 */
[----:B------:R-:W-:Y:S01]  /*1e780*/  LOP3.LUT R26, R79, 0x380, RZ, 0xc0, !PT ;  /* 0x000003804f1a7812 */ /* 0x000fe200078ec0ff */
[--C-:B------:R-:W-:Y:S01]  /*1e790*/  IMAD.X R13, RZ, RZ, R9.reuse, P1 ;  /* 0x000000ffff0d7224 */ /* 0x100fe200008e0609 */
[----:B------:R-:W-:Y:S01]  /*1e7a0*/  MOV R71, R8 ;  /* 0x0000000800477202 */ /* 0x000fe20000000f00 */
[--C-:B------:R-:W-:Y:S01]  /*1e7b0*/  IMAD.X R15, RZ, RZ, R9.reuse, P2 ;  /* 0x000000ffff0f7224 */ /* 0x100fe200010e0609 */
[----:B------:R-:W-:Y:S01]  /*1e7c0*/  SHF.R.U64 R12, R12, 0x3, RZ ;  /* 0x000000030c0c7819 */ /* 0x000fe200000012ff */
[--C-:B------:R-:W-:Y:S01]  /*1e7d0*/  IMAD.X R25, RZ, RZ, R9.reuse, P3 ;  /* 0x000000ffff197224 */ /* 0x100fe200018e0609 */
[----:B------:R-:W-:Y:S01]  /*1e7e0*/  F2FP.BF16.F32.PACK_AB R8, R102, R11 ;  /* 0x0000000b6608723e */ /* 0x000fe200000010ff */
[--C-:B------:R-:W-:Y:S01]  /*1e7f0*/  IMAD.X R27, RZ, RZ, R9.reuse, P4 ;  /* 0x000000ffff1b7224 */ /* 0x100fe200020e0609 */
[----:B------:R-:W-:Y:S01]  /*1e800*/  LOP3.LUT R4, R4, R59, RZ, 0x3c, !PT ;  /* 0x0000003b04047212 */ /* 0x000fe200078e3cff */
[----:B------:R-:W-:Y:S01]  /*1e810*/  IMAD.X R29, RZ, RZ, R9, P5 ;  /* 0x000000ffff1d7224 */ /* 0x000fe200028e0609 */
[----:B------:R-:W-:-:S02]  /*1e820*/  LOP3.LUT R6, R6, R63, RZ, 0x3c, !PT ;  /* 0x0000003f06067212 */ /* 0x000fc400078e3cff */
[----:B------:R-:W-:Y:S02]  /*1e830*/  LOP3.LUT R28, R83, 0x380, RZ, 0xc0, !PT ;  /* 0x00000380531c7812 */ /* 0x000fe400078ec0ff */
[----:B------:R-:W-:Y:S02]  /*1e840*/  F2FP.BF16.F32.PACK_AB R9, R105, R108 ;  /* 0x0000006c6909723e */ /* 0x000fe400000010ff */
[----:B------:R-:W-:Y:S02]  /*1e850*/  F2FP.BF16.F32.PACK_AB R11, R85, R106 ;  /* 0x0000006a550b723e */ /* 0x000fe400000010ff */
[----:B------:R-:W-:Y:S02]  /*1e860*/  LOP3.LUT R24, R75, 0x380, RZ, 0xc0, !PT ;  /* 0x000003804b187812 */ /* 0x000fe400078ec0ff */
[----:B------:R-:W-:Y:S02]  /*1e870*/  SHF.R.U64 R26, R26, 0x3, RZ ;  /* 0x000000031a1a7819 */ /* 0x000fe400000012ff */
[----:B------:R-:W-:Y:S01]  /*1e880*/  LOP3.LUT R12, R12, R67, RZ, 0x3c, !PT ;  /* 0x000000430c0c7212 */ /* 0x000fe200078e3cff */
[----:B------:R0:W-:Y:S01]  /*1e890*/  STSM.16.M88.4 [R71], R8 ;  /* 0x0000000847007844 */ /* 0x0001e20000000200 */
[----:B------:R-:W-:-:S02]  /*1e8a0*/  SHF.R.U64 R28, R28, 0x3, RZ ;  /* 0x000000031c1c7819 */ /* 0x000fc400000012ff */
[----:B------:R-:W-:Y:S02]  /*1e8b0*/  MOV R70, R4 ;  /* 0x0000000400467202 */ /* 0x000fe40000000f00 */
[----:B------:R-:W-:Y:S02]  /*1e8c0*/  MOV R67, R6 ;  /* 0x0000000600437202 */ /* 0x000fe40000000f00 */
[----:B------:R-:W-:Y:S02]  /*1e8d0*/  SHF.R.U64 R24, R24, 0x3, RZ ;  /* 0x0000000318187819 */ /* 0x000fe400000012ff */
[----:B------:R-:W-:Y:S02]  /*1e8e0*/  F2FP.BF16.F32.PACK_AB R4, R95, R94 ;  /* 0x0000005e5f04723e */ /* 0x000fe400000010ff */
[----:B------:R-:W-:Y:S02]  /*1e8f0*/  F2FP.BF16.F32.PACK_AB R5, R81, R104 ;  /* 0x000000685105723e */ /* 0x000fe400000010ff */
[----:B------:R-:W-:-:S02]  /*1e900*/  F2FP.BF16.F32.PACK_AB R6, R100, R93 ;  /* 0x0000005d6406723e */ /* 0x000fc400000010ff */
[----:B------:R-:W-:Y:S02]  /*1e910*/  F2FP.BF16.F32.PACK_AB R7, R77, R84 ;  /* 0x000000544d07723e */ /* 0x000fe400000010ff */
[----:B------:R-:W-:Y:S02]  /*1e920*/  LOP3.LUT R26, R26, R79, RZ, 0x3c, !PT ;  /* 0x0000004f1a1a7212 */ /* 0x000fe400078e3cff */
[----:B0-----:R-:W-:Y:S02]  /*1e930*/  F2FP.BF16.F32.PACK_AB R8, R101, R92 ;  /* 0x0000005c6508723e */ /* 0x001fe400000010ff */
[----:B------:R-:W-:Y:S02]  /*1e940*/  F2FP.BF16.F32.PACK_AB R9, R73, R80 ;  /* 0x000000504909723e */ /* 0x000fe400000010ff */
[----:B------:R-:W-:Y:S02]  /*1e950*/  F2FP.BF16.F32.PACK_AB R10, R98, R91 ;  /* 0x0000005b620a723e */ /* 0x000fe400000010ff */
[----:B------:R-:W-:-:S02]  /*1e960*/  F2FP.BF16.F32.PACK_AB R11, R69, R76 ;  /* 0x0000004c450b723e */ /* 0x000fc400000010ff */
[----:B------:R-:W-:Y:S01]  /*1e970*/  LOP3.LUT R28, R28, R83, RZ, 0x3c, !PT ;  /* 0x000000531c1c7212 */ /* 0x000fe200078e3cff */
[----:B------:R-:W-:Y:S01]  /*1e980*/  STSM.16.M88.4 [R70], R4 ;  /* 0x0000000446007844 */ /* 0x000fe20000000200 */
[----:B------:R-:W-:Y:S02]  /*1e990*/  LOP3.LUT R24, R24, R75, RZ, 0x3c, !PT ;  /* 0x0000004b18187212 */ /* 0x000fe400078e3cff */
[----:B------:R-:W-:Y:S01]  /*1e9a0*/  MOV R59, R26 ;  /* 0x0000001a003b7202 */ /* 0x000fe20000000f00 */
[----:B------:R0:W-:Y:S01]  /*1e9b0*/  STSM.16.M88.4 [R67], R8 ;  /* 0x0000000843007844 */ /* 0x0001e20000000200 */
[----:B------:R-:W-:Y:S02]  /*1e9c0*/  F2FP.BF16.F32.PACK_AB R27, R51, R58 ;  /* 0x0000003a331b723e */ /* 0x000fe400000010ff */
[----:B------:R-:W-:Y:S02]  /*1e9d0*/  MOV R66, R12 ;  /* 0x0000000c00427202 */ /* 0x000fe40000000f00 */
[----:B------:R-:W-:-:S02]  /*1e9e0*/  MOV R63, R14 ;  /* 0x0000000e003f7202 */ /* 0x000fc40000000f00 */
[----:B------:R-:W-:Y:S02]  /*1e9f0*/  MOV R51, R28 ;  /* 0x0000001c00337202 */ /* 0x000fe40000000f00 */
[----:B------:R-:W-:Y:S02]  /*1ea00*/  MOV R62, R24 ;  /* 0x00000018003e7202 */ /* 0x000fe40000000f00 */
[----:B------:R-:W-:Y:S02]  /*1ea10*/  F2FP.BF16.F32.PACK_AB R12, R99, R90 ;  /* 0x0000005a630c723e */ /* 0x000fe400000010ff */
[----:B------:R-:W-:Y:S02]  /*1ea20*/  F2FP.BF16.F32.PACK_AB R13, R65, R72 ;  /* 0x00000048410d723e */ /* 0x000fe400000010ff */
[----:B------:R-:W-:Y:S02]  /*1ea30*/  F2FP.BF16.F32.PACK_AB R14, R96, R89 ;  /* 0x00000059600e723e */ /* 0x000fe400000010ff */
[----:B0-----:R-:W-:-:S02]  /*1ea40*/  IADD3 R10, P1, R74, UR4, RZ ;  /* 0x000000044a0a7c10 */ /* 0x001fc4000ff3e0ff */
[----:B------:R-:W-:Y:S02]  /*1ea50*/  F2FP.BF16.F32.PACK_AB R15, R61, R68 ;  /* 0x000000443d0f723e */ /* 0x000fe400000010ff */
[----:B------:R-:W-:Y:S02]  /*1ea60*/  F2FP.BF16.F32.PACK_AB R29, R30, R47 ;  /* 0x0000002f1e1d723e */ /* 0x000fe400000010ff */
[----:B------:R-:W-:Y:S02]  /*1ea70*/  F2FP.BF16.F32.PACK_AB R24, R97, R88 ;  /* 0x000000586118723e */ /* 0x000fe400000010ff */
[----:B------:R-:W-:Y:S02]  /*1ea80*/  F2FP.BF16.F32.PACK_AB R25, R55, R64 ;  /* 0x000000403719723e */ /* 0x000fe400000010ff */
[----:B------:R-:W-:Y:S02]  /*1ea90*/  F2FP.BF16.F32.PACK_AB R26, R60, R57 ;  /* 0x000000393c1a723e */ /* 0x000fe400000010ff */
[----:B------:R-:W-:-:S02]  /*1eaa0*/  F2FP.BF16.F32.PACK_AB R30, R52, R33 ;  /* 0x00000021341e723e */ /* 0x000fc400000010ff */
[----:B------:R-:W-:Y:S02]  /*1eab0*/  ISETP.NE.U32.AND P0, PT, RZ, UR4, PT ;  /* 0x00000004ff007c0c */ /* 0x000fe4000bf05070 */
[----:B------:R-:W-:Y:S02]  /*1eac0*/  F2FP.BF16.F32.PACK_AB R28, R56, R45 ;  /* 0x0000002d381c723e */ /* 0x000fe400000010ff */
[----:B------:R-:W-:Y:S02]  /*1ead0*/  F2FP.BF16.F32.PACK_AB R33, R34, R43 ;  /* 0x0000002b2221723e */ /* 0x000fe400000010ff */
[----:B------:R-:W-:Y:S02]  /*1eae0*/  F2FP.BF16.F32.PACK_AB R34, R48, R41 ;  /* 0x000000293022723e */ /* 0x000fe400000010ff */
[----:B------:R-:W-:Y:S01]  /*1eaf0*/  IADD3.X R11, R78, UR5, RZ, P1, !PT ;  /* 0x000000054e0b7c10 */ /* 0x000fe20008ffe4ff */
[----:B------:R0:W-:Y:S01]  /*1eb00*/  STSM.16.M88.4 [R66], R12 ;  /* 0x0000000c42007844 */ /* 0x0001e20000000200 */
[----:B------:R-:W-:-:S02]  /*1eb10*/  F2FP.BF16.F32.PACK_AB R4, R49, R40 ;  /* 0x000000283104723e */ /* 0x000fc400000010ff */
[----:B------:R-:W-:Y:S02]  /*1eb20*/  F2FP.BF16.F32.PACK_AB R5, R39, R46 ;  /* 0x0000002e2705723e */ /* 0x000fe400000010ff */
[----:B------:R-:W-:Y:S02]  /*1eb30*/  F2FP.BF16.F32.PACK_AB R6, R37, R36 ;  /* 0x000000242506723e */ /* 0x000fe400000010ff */
[----:B------:R-:W-:Y:S02]  /*1eb40*/  F2FP.BF16.F32.PACK_AB R7, R87, R42 ;  /* 0x0000002a5707723e */ /* 0x000fe400000010ff */
[----:B-1----:R-:W-:Y:S01]  /*1eb50*/  ISETP.NE.AND P1, PT, R53, 0x1, PT ;  /* 0x000000013500780c */ /* 0x002fe20003f25270 */
[----:B------:R-:W-:Y:S01]  /*1eb60*/  STSM.16.M88.4 [R63], R24 ;  /* 0x000000183f007844 */ /* 0x000fe20000000200 */
[----:B------:R-:W-:Y:S01]  /*1eb70*/  ISETP.NE.AND.EX P0, PT, RZ, UR5, PT, P0 ;  /* 0x00000005ff007c0c */ /* 0x000fe2000bf05300 */
[----:B------:R-:W-:Y:S02]  /*1eb80*/  ULDC.64 UR4, c[0x0][0xc08] ;  /* 0x0003020000047ab9 */ /* 0x000fe40000000a00 */
[----:B------:R-:W-:Y:S01]  /*1eb90*/  STSM.16.M88.4 [R62], R28 ;  /* 0x0000001c3e007844 */ /* 0x000fe20000000200 */
[----:B------:R-:W-:-:S03]  /*1eba0*/  ISETP.NE.U32.AND P2, PT, RZ, UR4, PT ;  /* 0x00000004ff007c0c */ /* 0x000fc6000bf45070 */
[----:B------:R-:W-:Y:S01]  /*1ebb0*/  STSM.16.M88.4 [R59], R32 ;  /* 0x000000203b007844 */ /* 0x000fe20000000200 */
[----:B------:R-:W-:-:S03]  /*1ebc0*/  ISETP.NE.AND.EX P2, PT, RZ, UR5, PT, P2 ;  /* 0x00000005ff007c0c */ /* 0x000fc6000bf45320 */
[----:B------:R1:W-:Y:S01]  /*1ebd0*/  STSM.16.M88.4 [R51], R4 ;  /* 0x0000000433007844 */ /* 0x0003e20000000200 */
[----:B0-----:R-:W0:Y:S08]  /*1ebe0*/  @P1 LDC R12, c[0x0][0xbec] ;  /* 0x0002fb00ff0c1b82 */ /* 0x001e300000000800 */
[----:B------:R-:W2:Y:S08]  /*1ebf0*/  @P1 LDC R13, c[0x0][0xbf0] ;  /* 0x0002fc00ff0d1b82 */ /* 0x000eb00000000800 */
[----:B------:R-:W-:Y:S01]  /*1ec00*/  BAR.SYNC.DEFER_BLOCKING 0x1, 0x100 ;  /* 0x0044000000007b1d */ /* 0x000fe20000010000 */
[----:B------:R-:W-:Y:S01]  /*1ec10*/  @P2 IADD3 R8, P3, R74, UR4, RZ ;  /* 0x000000044a082c10 */ /* 0x000fe2000ff7e0ff */
[----:B------:R-:W-:-:S04]  /*1ec20*/  IMAD.MOV.U32 R46, RZ, RZ, RZ ;  /* 0x000000ffff2e7224 */ /* 0x000fc800078e00ff */
[----:B------:R-:W-:Y:S01]  /*1ec30*/  ULDC UR4, c[0x0][0xa88] ;  /* 0x0002a20000047ab9 */ /* 0x000fe20000000800 */
[----:B------:R-:W-:Y:S01]  /*1ec40*/  @P2 IADD3.X R9, R78, UR5, RZ, P3, !PT ;  /* 0x000000054e092c10 */ /* 0x000fe20009ffe4ff */
[----:B-1----:R-:W-:Y:S02]  /*1ec50*/  IMAD.U32 R6, RZ, RZ, UR4 ;  /* 0x00000004ff067e24 */ /* 0x002fe4000f8e00ff */
[----:B---3--:R-:W-:Y:S01]  /*1ec60*/  IMAD R15, R86, 0x80, R107 ;  /* 0x00000080560f7824 */ /* 0x008fe200078e026b */
[----:B------:R1:W5:Y:S04]  /*1ec70*/  @P0 LDG.E R46, desc[UR6][R10.64] ;  /* 0x000000060a2e0981 */ /* 0x000368000c1e1900 */
[----:B------:R1:W5:Y:S01]  /*1ec80*/  @P2 LDG.E R6, desc[UR6][R8.64] ;  /* 0x0000000608062981 */ /* 0x000362000c1e1900 */
[----:B------:R-:W-:Y:S05]  /*1ec90*/  @P2 BRA `(.L_x_800) ;  /* 0x0000000000142947 */ /* 0x000fea0003800000 */
[----:B------:R-:W-:Y:S05]  /*1eca0*/  @!P0 BRA `(.L_x_800) ;  /* 0x0000000000108947 */ /* 0x000fea0003800000 */
[----:B------:R-:W-:Y:S02]  /*1ecb0*/  ULDC.64 UR4, c[0x0][0x208] ;  /* 0x0000820000047ab9 */ /* 0x000fe40000000a00 */
[----:B------:R-:W3:Y:S04]  /*1ecc0*/  LDG.E R5, desc[UR4][R10.64] ;  /* 0x000000040a057981 */ /* 0x000ee8000c1e1900 */
[----:B-----5:R-:W3:Y:S02]  /*1ecd0*/  LDG.E R6, desc[UR4][R10.64+0x4] ;  /* 0x000004040a067981 */ /* 0x020ee4000c1e1900 */
[----:B---3--:R-:W-:-:S07]  /*1ece0*/  IMAD.IADD R6, R6, 0x1, -R5 ;  /* 0x0000000106067824 */ /* 0x008fce00078e0a05 */
.L_x_800:
[----:B------:R-:W3:Y:S01]  /*1ecf0*/  LDL.LU R54, [R1+0x58] ;  /* 0x0000580001367983 */ /* 0x000ee20000300800 */
[----:B0-----:R-:W-:Y:S01]  /*1ed00*/  @P1 IMAD.HI.U32 R4, R15, R12, RZ ;  /* 0x0000000c0f041227 */ /* 0x001fe200078e00ff */
[----:B------:R-:W-:Y:S01]  /*1ed10*/  ULDC.64 UR4, c[0x0][0xb90] ;  /* 0x0002e40000047ab9 */ /* 0x000fe20000000a00 */
[----:B-----5:R-:W-:Y:S01]  /*1ed20*/  SHF.R.S32.HI R47, RZ, 0x1f, R46 ;  /* 0x0000001fff2f7819 */ /* 0x020fe2000001142e */
[----:B------:R-:W4:Y:S01]  /*1ed30*/  LDL R14, [R1+0x7c] ;  /* 0x00007c00010e7983 */ /* 0x000f220000100800 */
[----:B------:R-:W-:Y:S01]  /*1ed40*/  IMAD.MOV.U32 R7, RZ, RZ, R15 ;  /* 0x000000ffff077224 */ /* 0x000fe200078e000f */
[----:B--2---:R-:W-:Y:S01]  /*1ed50*/  @P1 SHF.R.U32.HI R7, RZ, R13, R4 ;  /* 0x0000000dff071219 */ /* 0x004fe20000011604 */
[----:B-1----:R-:W-:Y:S01]  /*1ed60*/  IMAD.SHL.U32 R10, R22, 0x40, RZ ;  /* 0x00000040160a7824 */ /* 0x002fe200078e00ff */
[----:B------:R-:W0:Y:S01]  /*1ed70*/  S2R R27, SR_TID.X ;  /* 0x00000000001b7919 */ /* 0x000e220000002100 */
[----:B------:R-:W-:Y:S02]  /*1ed80*/  SEL R45, R38, RZ, !P0 ;  /* 0x000000ff262d7207 */ /* 0x000fe40004000000 */
[----:B------:R-:W-:Y:S01]  /*1ed90*/  SEL R55, R82, RZ, !P0 ;  /* 0x000000ff52377207 */ /* 0x000fe20004000000 */
[----:B------:R-:W-:-:S04]  /*1eda0*/  IMAD.IADD R11, R16, 0x1, R10 ;  /* 0x00000001100b7824 */ /* 0x000fc800078e020a */
[----:B------:R-:W-:Y:S01]  /*1edb0*/  IMAD.WIDE R20, R11, 0x2, R20 ;  /* 0x000000020b147825 */ /* 0x000fe200078e0214 */
[----:B------:R-:W-:Y:S01]  /*1edc0*/  SHF.R.S32.HI R11, RZ, 0x1f, R7 ;  /* 0x0000001fff0b7819 */ /* 0x000fe20000011407 */
[----:B------:R-:W1:Y:S02]  /*1edd0*/  S2R R58, SR_TID.X ;  /* 0x00000000003a7919 */ /* 0x000e640000002100 */
[----:B0-----:R-:W-:-:S05]  /*1ede0*/  VIADD R27, R27, 0xffffff80 ;  /* 0xffffff801b1b7836 */ /* 0x001fca0000000000 */
[----:B------:R-:W-:-:S04]  /*1edf0*/  SHF.R.S32.HI R26, RZ, 0x1f, R27 ;  /* 0x0000001fff1a7819 */ /* 0x000fc8000001141b */
[----:B------:R-:W-:-:S04]  /*1ee00*/  LEA.HI R26, R26, R27, RZ, 0x7 ;  /* 0x0000001b1a1a7211 */ /* 0x000fc800078f38ff */
[----:B------:R-:W-:Y:S01]  /*1ee10*/  LOP3.LUT R26, R26, 0xffffff80, RZ, 0xc0, !PT ;  /* 0xffffff801a1a7812 */ /* 0x000fe200078ec0ff */
[----:B------:R-:W-:-:S04]  /*1ee20*/  IMAD R57, R6, R53, RZ ;  /* 0x0000003506397224 */ /* 0x000fc800078e02ff */
[----:B------:R-:W-:Y:S01]  /*1ee30*/  IMAD.IADD R26, R27, 0x1, -R26 ;  /* 0x000000011b1a7824 */ /* 0x000fe200078e0a1a */
[C---:B------:R-:W-:Y:S02]  /*1ee40*/  IADD3 R29, P3, R20.reuse, 0x4000, RZ ;  /* 0x00004000141d7810 */ /* 0x040fe40007f7e0ff */
[----:B------:R-:W-:Y:S02]  /*1ee50*/  IADD3 R13, P4, R20, 0x2000, RZ ;  /* 0x00002000140d7810 */ /* 0x000fe40007f9e0ff */
[----:B------:R-:W-:Y:S01]  /*1ee60*/  LOP3.LUT R28, R29, 0x380, RZ, 0xc0, !PT ;  /* 0x000003801d1c7812 */ /* 0x000fe200078ec0ff */
[----:B-1----:R-:W-:-:S03]  /*1ee70*/  VIADD R58, R58, 0xffffff80 ;  /* 0xffffff803a3a7836 */ /* 0x002fc60000000000 */
[----:B------:R-:W-:Y:S01]  /*1ee80*/  SHF.R.U64 R28, R28, 0x3, RZ ;  /* 0x000000031c1c7819 */ /* 0x000fe200000012ff */
[----:B------:R-:W-:Y:S01]  /*1ee90*/  ULDC.64 UR6, c[0x0][0x208] ;  /* 0x0000820000067ab9 */ /* 0x000fe20000000a00 */
[----:B------:R-:W-:Y:S02]  /*1eea0*/  SHF.R.S32.HI R56, RZ, 0x1f, R58 ;  /* 0x0000001fff387819 */ /* 0x000fe4000001143a */
[----:B------:R-:W-:Y:S01]  /*1eeb0*/  LOP3.LUT R28, R28, R29, RZ, 0x3c, !PT ;  /* 0x0000001d1c1c7212 */ /* 0x000fe200078e3cff */
[----:B------:R-:W-:Y:S01]  /*1eec0*/  IMAD.X R29, RZ, RZ, R21, P3 ;  /* 0x000000ffff1d7224 */ /* 0x000fe200018e0615 */
[----:B------:R-:W-:Y:S02]  /*1eed0*/  IADD3 R33, P5, R20, 0x5000, RZ ;  /* 0x0000500014217810 */ /* 0x000fe40007fbe0ff */
[----:B------:R-:W-:Y:S02]  /*1eee0*/  LEA.HI R56, R56, R58, RZ, 0x3 ;  /* 0x0000003a38387211 */ /* 0x000fe400078f18ff */
[----:B------:R-:W-:-:S02]  /*1eef0*/  LOP3.LUT R32, R33, 0x380, RZ, 0xc0, !PT ;  /* 0x0000038021207812 */ /* 0x000fc400078ec0ff */
[----:B------:R-:W-:Y:S02]  /*1ef00*/  LOP3.LUT R56, R56, 0xfffffff8, RZ, 0xc0, !PT ;  /* 0xfffffff838387812 */ /* 0x000fe400078ec0ff */
[----:B------:R-:W-:-:S03]  /*1ef10*/  SHF.R.U64 R32, R32, 0x3, RZ ;  /* 0x0000000320207819 */ /* 0x000fc600000012ff */
[----:B------:R-:W-:Y:S01]  /*1ef20*/  IMAD.IADD R56, R58, 0x1, -R56 ;  /* 0x000000013a387824 */ /* 0x000fe200078e0a38 */
[----:B------:R-:W-:Y:S01]  /*1ef30*/  LOP3.LUT R32, R32, R33, RZ, 0x3c, !PT ;  /* 0x0000002120207212 */ /* 0x000fe200078e3cff */
[----:B------:R-:W-:Y:S01]  /*1ef40*/  IMAD.X R33, RZ, RZ, R21, P5 ;  /* 0x000000ffff217224 */ /* 0x000fe200028e0615 */
[----:B------:R-:W-:Y:S01]  /*1ef50*/  BSSY B1, `(.L_x_801) ;  /* 0x0000088000017945 */ /* 0x000fe20003800000 */
[----:B---3--:R-:W-:Y:S01]  /*1ef60*/  SHF.R.S32.HI R52, RZ, 0x1f, R54 ;  /* 0x0000001fff347819 */ /* 0x008fe20000011436 */
[----:B------:R-:W-:-:S04]  /*1ef70*/  IMAD.WIDE.U32 R4, R54, UR4, R46 ;  /* 0x0000000436047c25 */ /* 0x000fc8000f8e002e */
[----:B------:R-:W-:-:S04]  /*1ef80*/  IMAD R8, R52, UR4, RZ ;  /* 0x0000000434087c24 */ /* 0x000fc8000f8e02ff */
[----:B------:R-:W-:Y:S01]  /*1ef90*/  IMAD R9, R54, UR5, R8 ;  /* 0x0000000536097c24 */ /* 0x000fe2000f8e0208 */
[----:B------:R-:W-:Y:S01]  /*1efa0*/  ULDC.64 UR4, c[0x0][0xb98] ;  /* 0x0002e60000047ab9 */ /* 0x000fe20000000a00 */
[----:B------:R-:W-:Y:S02]  /*1efb0*/  IMAD.MOV R8, RZ, RZ, -R7 ;  /* 0x000000ffff087224 */ /* 0x000fe400078e0a07 */
[----:B------:R-:W-:Y:S02]  /*1efc0*/  IMAD.IADD R5, R5, 0x1, R9 ;  /* 0x0000000105057824 */ /* 0x000fe400078e0209 */
[----:B------:R-:W-:Y:S02]  /*1efd0*/  IMAD R9, R53, R8, R15 ;  /* 0x0000000835097224 */ /* 0x000fe400078e020f */
[----:B------:R-:W-:Y:S02]  /*1efe0*/  IMAD R8, R45, UR4, RZ ;  /* 0x000000042d087c24 */ /* 0x000fe4000f8e02ff */
[----:B------:R-:W-:-:S04]  /*1eff0*/  IMAD.WIDE.U32 R4, R55, UR4, R4 ;  /* 0x0000000437047c25 */ /* 0x000fc8000f8e0004 */
[----:B------:R-:W-:Y:S01]  /*1f000*/  IMAD R10, R55, UR5, R8 ;  /* 0x00000005370a7c24 */ /* 0x000fe2000f8e0208 */
[----:B------:R-:W-:Y:S01]  /*1f010*/  SHF.R.S32.HI R8, RZ, 0x1f, R9 ;  /* 0x0000001fff087819 */ /* 0x000fe20000011409 */
[----:B------:R-:W-:Y:S01]  /*1f020*/  ULDC.64 UR4, c[0x0][0xb88] ;  /* 0x0002e20000047ab9 */ /* 0x000fe20000000a00 */
[----:B------:R-:W-:-:S03]  /*1f030*/  IADD3 R4, P2, R7, R4, RZ ;  /* 0x0000000407047210 */ /* 0x000fc60007f5e0ff */
[----:B------:R-:W-:Y:S01]  /*1f040*/  IMAD R12, R8, UR4, RZ ;  /* 0x00000004080c7c24 */ /* 0x000fe2000f8e02ff */
[----:B------:R-:W-:-:S03]  /*1f050*/  IADD3.X R5, R11, R5, R10, P2, !PT ;  /* 0x000000050b057210 */ /* 0x000fc600017fe40a */
[C---:B------:R-:W-:Y:S02]  /*1f060*/  IMAD R11, R9.reuse, UR5, R12 ;  /* 0x00000005090b7c24 */ /* 0x040fe4000f8e020c */
[----:B------:R-:W-:Y:S01]  /*1f070*/  IMAD.WIDE.U32 R4, R9, UR4, R4 ;  /* 0x0000000409047c25 */ /* 0x000fe2000f8e0004 */
[----:B------:R-:W-:-:S03]  /*1f080*/  ULDC.64 UR4, c[0x0][0xb50] ;  /* 0x0002d40000047ab9 */ /* 0x000fc60000000a00 */
[----:B------:R-:W-:Y:S01]  /*1f090*/  IMAD.IADD R5, R5, 0x1, R11 ;  /* 0x0000000105057824 */ /* 0x000fe200078e020b */
[----:B------:R-:W-:-:S04]  /*1f0a0*/  LEA R10, P2, R4, UR4, 0x2 ;  /* 0x00000004040a7c11 */ /* 0x000fc8000f8410ff */
[----:B------:R-:W-:Y:S01]  /*1f0b0*/  LEA.HI.X R11, R4, UR5, R5, 0x2, P2 ;  /* 0x00000005040b7c11 */ /* 0x000fe200090f1405 */
[----:B------:R-:W-:Y:S01]  /*1f0c0*/  SHFL.IDX PT, R48, R10, RZ, 0x1c1f ;  /* 0x001c1fff0a307589 */ /* 0x000fe200000e0000 */
[C---:B------:R-:W-:Y:S02]  /*1f0d0*/  IADD3 R25, P2, R20.reuse, 0x3000, RZ ;  /* 0x0000300014197810 */ /* 0x040fe40007f5e0ff */
[----:B------:R-:W-:Y:S01]  /*1f0e0*/  IADD3 R7, P0, R20, 0x1000, RZ ;  /* 0x0000100014077810 */ /* 0x000fe20007f1e0ff */
[----:B------:R-:W0:Y:S01]  /*1f0f0*/  SHFL.IDX PT, R49, R11, RZ, 0x1c1f ;  /* 0x001c1fff0b317589 */ /* 0x000e2200000e0000 */
[----:B------:R-:W-:Y:S01]  /*1f100*/  LOP3.LUT R24, R25, 0x380, RZ, 0xc0, !PT ;  /* 0x0000038019187812 */ /* 0x000fe200078ec0ff */
[----:B----4-:R-:W-:Y:S01]  /*1f110*/  IMAD R4, R86, 0x80, R14 ;  /* 0x0000008056047824 */ /* 0x010fe200078e020e */
[----:B------:R-:W-:Y:S01]  /*1f120*/  LOP3.LUT R12, R13, 0x380, RZ, 0xc0, !PT ;  /* 0x000003800d0c7812 */ /* 0x000fe200078ec0ff */
[--C-:B------:R-:W-:Y:S01]  /*1f130*/  IMAD.X R9, RZ, RZ, R21.reuse, P0 ;  /* 0x000000ffff097224 */ /* 0x100fe200000e0615 */
[----:B------:R-:W-:Y:S01]  /*1f140*/  SHF.R.U64 R24, R24, 0x3, RZ ;  /* 0x0000000318187819 */ /* 0x000fe200000012ff */
[----:B------:R-:W-:Y:S01]  /*1f150*/  SHFL.IDX PT, R50, R10, 0x1, 0x1c1f ;  /* 0x003c1f000a327f89 */ /* 0x000fe200000e0000 */
[----:B------:R-:W-:Y:S01]  /*1f160*/  LOP3.LUT P0, RZ, R26, 0x3, RZ, 0xc0, !PT ;  /* 0x000000031aff7812 */ /* 0x000fe2000780c0ff */
[----:B------:R-:W-:Y:S01]  /*1f170*/  ULDC.64 UR4, c[0x0][0xaa0] ;  /* 0x0002a80000047ab9 */ /* 0x000fe20000000a00 */
[----:B------:R-:W-:Y:S01]  /*1f180*/  LOP3.LUT R24, R24, R25, RZ, 0x3c, !PT ;  /* 0x0000001918187212 */ /* 0x000fe200078e3cff */
[----:B------:R-:W1:Y:S01]  /*1f190*/  SHFL.IDX PT, R51, R11, 0x1, 0x1c1f ;  /* 0x003c1f000b337f89 */ /* 0x000e6200000e0000 */
[----:B------:R-:W-:Y:S01]  /*1f1a0*/  IMAD.X R25, RZ, RZ, R21, P2 ;  /* 0x000000ffff197224 */ /* 0x000fe200010e0615 */
[C---:B------:R-:W-:Y:S01]  /*1f1b0*/  ISETP.GE.OR P2, PT, R4.reuse, R57, P0 ;  /* 0x000000390400720c */ /* 0x040fe20000746670 */
[----:B------:R-:W-:Y:S01]  /*1f1c0*/  VIADD R4, R4, 0x8 ;  /* 0x0000000804047836 */ /* 0x000fe20000000000 */
[----:B------:R-:W-:-:S02]  /*1f1d0*/  LOP3.LUT R8, R7, 0x380, RZ, 0xc0, !PT ;  /* 0x0000038007087812 */ /* 0x000fc400078ec0ff */
[----:B------:R-:W-:Y:S02]  /*1f1e0*/  SHF.R.U64 R12, R12, 0x3, RZ ;  /* 0x000000030c0c7819 */ /* 0x000fe400000012ff */
[----:B------:R-:W-:Y:S02]  /*1f1f0*/  SHF.R.U64 R8, R8, 0x3, RZ ;  /* 0x0000000308087819 */ /* 0x000fe400000012ff */
[----:B------:R-:W-:Y:S02]  /*1f200*/  ISETP.GE.OR P0, PT, R4, R57, P0 ;  /* 0x000000390400720c */ /* 0x000fe40000706670 */
[----:B------:R-:W-:Y:S02]  /*1f210*/  LOP3.LUT R12, R12, R13, RZ, 0x3c, !PT ;  /* 0x0000000d0c0c7212 */ /* 0x000fe400078e3cff */
[----:B------:R-:W-:Y:S01]  /*1f220*/  LOP3.LUT R8, R8, R7, RZ, 0x3c, !PT ;  /* 0x0000000708087212 */ /* 0x000fe200078e3cff */
[----:B0-----:R0:W-:Y:S01]  /*1f230*/  @!P2 ST.E desc[UR6][R48.64], R0 ;  /* 0x000000003000a985 */ /* 0x0011e2000c101906 */
[----:B------:R-:W-:-:S02]  /*1f240*/  IADD3.X R13, RZ, R21, RZ, P4, !PT ;  /* 0x00000015ff0d7210 */ /* 0x000fc400027fe4ff */
[C---:B------:R-:W-:Y:S02]  /*1f250*/  IADD3 R5, P3, R20.reuse, 0x7000, RZ ;  /* 0x0000700014057810 */ /* 0x040fe40007f7e0ff */
[C---:B------:R-:W-:Y:S02]  /*1f260*/  IADD3 R37, P4, R20.reuse, 0x6000, RZ ;  /* 0x0000600014257810 */ /* 0x040fe40007f9e0ff */
[----:B------:R-:W-:Y:S02]  /*1f270*/  LOP3.LUT R7, R20, 0x380, RZ, 0xc0, !PT ;  /* 0x0000038014077812 */ /* 0x000fe400078ec0ff */
[----:B------:R-:W-:Y:S01]  /*1f280*/  LOP3.LUT R4, R5, 0x380, RZ, 0xc0, !PT ;  /* 0x0000038005047812 */ /* 0x000fe200078ec0ff */
[----:B0-----:R-:W0:Y:S01]  /*1f290*/  @P1 LDC R48, c[0x0][0xbec] ;  /* 0x0002fb00ff301b82 */ /* 0x001e220000000800 */
[----:B------:R-:W-:Y:S02]  /*1f2a0*/  LOP3.LUT R36, R37, 0x380, RZ, 0xc0, !PT ;  /* 0x0000038025247812 */ /* 0x000fe400078ec0ff */
[----:B------:R-:W-:-:S02]  /*1f2b0*/  SHF.R.U64 R7, R7, 0x3, RZ ;  /* 0x0000000307077819 */ /* 0x000fc400000012ff */
[----:B------:R-:W-:-:S03]  /*1f2c0*/  SHF.R.U64 R4, R4, 0x3, RZ ;  /* 0x0000000304047819 */ /* 0x000fc600000012ff */
[----:B------:R-:W2:Y:S01]  /*1f2d0*/  @P1 LDC R49, c[0x0][0xbf0] ;  /* 0x0002fc00ff311b82 */ /* 0x000ea20000000800 */
[----:B------:R-:W-:Y:S01]  /*1f2e0*/  SHF.R.U64 R36, R36, 0x3, RZ ;  /* 0x0000000324247819 */ /* 0x000fe200000012ff */
[----:B-1----:R1:W-:Y:S01]  /*1f2f0*/  @!P0 ST.E desc[UR6][R50.64], R3 ;  /* 0x0000000332008985 */ /* 0x0023e2000c101906 */
[----:B------:R-:W-:Y:S01]  /*1f300*/  LOP3.LUT R20, R7, R20, RZ, 0x3c, !PT ;  /* 0x0000001407147212 */ /* 0x000fe200078e3cff */
[--C-:B------:R-:W-:Y:S01]  /*1f310*/  IMAD.X R41, RZ, RZ, R21.reuse, P3 ;  /* 0x000000ffff297224 */ /* 0x100fe200018e0615 */
[----:B------:R-:W-:Y:S01]  /*1f320*/  LOP3.LUT R36, R36, R37, RZ, 0x3c, !PT ;  /* 0x0000002524247212 */ /* 0x000fe200078e3cff */
[----:B------:R-:W-:Y:S01]  /*1f330*/  IMAD.X R37, RZ, RZ, R21, P4 ;  /* 0x000000ffff257224 */ /* 0x000fe200020e0615 */
[----:B------:R-:W-:Y:S01]  /*1f340*/  LOP3.LUT R40, R4, R5, RZ, 0x3c, !PT ;  /* 0x0000000504287212 */ /* 0x000fe200078e3cff */
[----:B------:R-:W-:Y:S01]  /*1f350*/  IMAD R0, R56, 0x20, R22 ;  /* 0x0000002038007824 */ /* 0x000fe200078e0216 */
[----:B------:R3:W5:Y:S04]  /*1f360*/  LD.E.128 R4, desc[UR6][R20.64] ;  /* 0x0000000614047980 */ /* 0x000768000c101d00 */
[----:B------:R-:W5:Y:S01]  /*1f370*/  LD.E.128 R8, desc[UR6][R8.64] ;  /* 0x0000000608087980 */ /* 0x000f62000c101d00 */
[----:B-1----:R-:W-:-:S03]  /*1f380*/  IMAD R3, R47, UR4, RZ ;  /* 0x000000042f037c24 */ /* 0x002fc6000f8e02ff */
[----:B------:R-:W5:Y:S01]  /*1f390*/  LD.E.128 R12, desc[UR6][R12.64] ;  /* 0x000000060c0c7980 */ /* 0x000f62000c101d00 */
[C---:B------:R-:W-:Y:S02]  /*1f3a0*/  IMAD R3, R46.reuse, UR5, R3 ;  /* 0x000000052e037c24 */ /* 0x040fe4000f8e0203 */
[----:B---3--:R-:W-:Y:S01]  /*1f3b0*/  IMAD.WIDE.U32 R20, R46, UR4, RZ ;  /* 0x000000042e147c25 */ /* 0x008fe2000f8e00ff */
[----:B------:R-:W-:Y:S01]  /*1f3c0*/  ULDC.64 UR4, c[0x0][0xae8] ;  /* 0x0002ba0000047ab9 */ /* 0x000fe20000000a00 */
[----:B------:R-:W5:Y:S02]  /*1f3d0*/  LD.E.128 R24, desc[UR6][R24.64] ;  /* 0x0000000618187980 */ /* 0x000f64000c101d00 */
[----:B------:R-:W-:Y:S02]  /*1f3e0*/  IMAD.IADD R21, R21, 0x1, R3 ;  /* 0x0000000115157824 */ /* 0x000fe400078e0203 */
        /* <DEDUP_REMOVED lines=8> */
[----:B0-----:R-:W-:-:S03]  /*1f470*/  @P1 IMAD.HI.U32 R0, R47, R48, RZ ;  /* 0x000000302f001227 */ /* 0x001fc600078e00ff */
[----:B------:R-:W5:Y:S01]  /*1f480*/  LD.E.128 R40, desc[UR6][R40.64] ;  /* 0x0000000628287980 */ /* 0x000f62000c101d00 */
[----:B------:R-:W-:Y:S02]  /*1f490*/  IMAD.IADD R21, R21, 0x1, R3 ;  /* 0x0000000115157824 */ /* 0x000fe400078e0203 */
[----:B------:R-:W-:Y:S01]  /*1f4a0*/  IMAD.MOV.U32 R3, RZ, RZ, R47 ;  /* 0x000000ffff037224 */ /* 0x000fe200078e002f */
[----:B--2---:R-:W-:Y:S01]  /*1f4b0*/  @P1 SHF.R.U32.HI R3, RZ, R49, R0 ;  /* 0x00000031ff031219 */ /* 0x004fe20000011600 */
[----:B------:R-:W-:Y:S01]  /*1f4c0*/  IMAD R45, R45, UR4, RZ ;  /* 0x000000042d2d7c24 */ /* 0x000fe2000f8e02ff */
[----:B------:R-:W-:Y:S01]  /*1f4d0*/  @!PT LDS RZ, [RZ] ;  /* 0x00000000fffff984 */ /* 0x000fe20000000800 */
[----:B------:R-:W-:Y:S01]  /*1f4e0*/  @!PT LDS RZ, [RZ] ;  /* 0x00000000fffff984 */ /* 0x000fe20000000800 */
[----:B------:R-:W-:Y:S01]  /*1f4f0*/  @!PT LDS RZ, [RZ] ;  /* 0x00000000fffff984 */ /* 0x000fe20000000800 */
[----:B------:R-:W-:Y:S01]  /*1f500*/  @!PT LDS RZ, [RZ] ;  /* 0x00000000fffff984 */ /* 0x000fe20000000800 */
[----:B------:R0:W-:Y:S06]  /*1f510*/  MEMBAR.ALL.CTA ;  /* 0x0000000000007992 */ /* 0x0001ec0000008000 */
[----:B0-----:R-:W0:Y:S01]  /*1f520*/  FENCE.VIEW.ASYNC.S ;  /* 0x00000000000073c6 */ /* 0x001e220000000000 */
[----:B------:R-:W-:Y:S01]  /*1f530*/  IMAD.WIDE.U32 R20, R55, UR4, R20 ;  /* 0x0000000437147c25 */ /* 0x000fe2000f8e0014 */
[----:B------:R-:W-:-:S03]  /*1f540*/  SHF.R.S32.HI R0, RZ, 0x1f, R3 ;  /* 0x0000001fff007819 */ /* 0x000fc60000011403 */
[----:B------:R-:W-:Y:S01]  /*1f550*/  IMAD R45, R55, UR5, R45 ;  /* 0x00000005372d7c24 */ /* 0x000fe2000f8e022d */
[----:B------:R-:W-:Y:S01]  /*1f560*/  ULDC.64 UR4, c[0x0][0xae0] ;  /* 0x0002b80000047ab9 */ /* 0x000fe20000000a00 */
[----:B------:R-:W-:Y:S02]  /*1f570*/  IMAD.MOV R46, RZ, RZ, -R3 ;  /* 0x000000ffff2e7224 */ /* 0x000fe400078e0a03 */
[----:B------:R-:W-:Y:S02]  /*1f580*/  IMAD.IADD R21, R21, 0x1, R45 ;  /* 0x0000000115157824 */ /* 0x000fe400078e022d */
[----:B------:R-:W-:Y:S02]  /*1f590*/  IMAD R0, R0, UR4, RZ ;  /* 0x0000000400007c24 */ /* 0x000fe4000f8e02ff */
[----:B------:R-:W-:Y:S02]  /*1f5a0*/  IMAD R45, R53, R46, R47 ;  /* 0x0000002e352d7224 */ /* 0x000fe400078e022f */
[----:B------:R-:W-:-:S02]  /*1f5b0*/  IMAD R47, R3, UR5, R0 ;  /* 0x00000005032f7c24 */ /* 0x000fc4000f8e0200 */
[----:B------:R-:W-:Y:S01]  /*1f5c0*/  IMAD.WIDE.U32 R20, R3, UR4, R20 ;  /* 0x0000000403147c25 */ /* 0x000fe2000f8e0014 */
[----:B------:R-:W-:Y:S01]  /*1f5d0*/  SHF.R.S32.HI R0, RZ, 0x1f, R45 ;  /* 0x0000001fff007819 */ /* 0x000fe2000001142d */
[----:B------:R-:W-:Y:S02]  /*1f5e0*/  ULDC.64 UR4, c[0x0][0xad8] ;  /* 0x0002b60000047ab9 */ /* 0x000fe40000000a00 */
[----:B------:R-:W-:Y:S02]  /*1f5f0*/  IMAD R48, R86, 0x80, R22 ;  /* 0x0000008056307824 */ /* 0x000fe400078e0216 */
[----:B------:R-:W-:Y:S02]  /*1f600*/  IMAD.IADD R21, R21, 0x1, R47 ;  /* 0x0000000115157824 */ /* 0x000fe400078e022f */
[----:B------:R-:W-:Y:S02]  /*1f610*/  IMAD R46, R0, UR4, RZ ;  /* 0x00000004002e7c24 */ /* 0x000fe4000f8e02ff */
[----:B------:R-:W-:-:S02]  /*1f620*/  VIADD R0, R48, 0x20 ;  /* 0x0000002030007836 */ /* 0x000fc40000000000 */
[C---:B------:R-:W-:Y:S02]  /*1f630*/  IMAD R47, R45.reuse, UR5, R46 ;  /* 0x000000052d2f7c24 */ /* 0x040fe4000f8e022e */
[----:B------:R-:W-:Y:S01]  /*1f640*/  IMAD.WIDE.U32 R20, R45, UR4, R20 ;  /* 0x000000042d147c25 */ /* 0x000fe2000f8e0014 */
[-C--:B------:R-:W-:Y:S01]  /*1f650*/  ISETP.GE.AND P2, PT, R48, R57.reuse, PT ;  /* 0x000000393000720c */ /* 0x080fe20003f46270 */
[----:B------:R-:W-:Y:S01]  /*1f660*/  ULDC.64 UR4, c[0x0][0xa80] ;  /* 0x0002a00000047ab9 */ /* 0x000fe20000000a00 */
[-C--:B------:R-:W-:Y:S01]  /*1f670*/  ISETP.GE.AND P0, PT, R0, R57.reuse, PT ;  /* 0x000000390000720c */ /* 0x080fe20003f06270 */
[----:B------:R-:W-:Y:S01]  /*1f680*/  VIADD R3, R48, 0x40 ;  /* 0x0000004030037836 */ /* 0x000fe20000000000 */
[----:B------:R-:W-:Y:S01]  /*1f690*/  LEA R45, P3, R20, UR4, 0x1 ;  /* 0x00000004142d7c11 */ /* 0x000fe2000f8608ff */
[----:B------:R-:W-:Y:S02]  /*1f6a0*/  IMAD.IADD R21, R21, 0x1, R47 ;  /* 0x0000000115157824 */ /* 0x000fe400078e022f */
[----:B------:R-:W-:Y:S01]  /*1f6b0*/  VIADD R0, R2, 0x34820 ;  /* 0x0003482002007836 */ /* 0x000fe20000000000 */
[----:B------:R-:W-:-:S02]  /*1f6c0*/  ISETP.GE.AND P1, PT, R3, R57, PT ;  /* 0x000000390300720c */ /* 0x000fc40003f26270 */
[----:B------:R-:W-:Y:S02]  /*1f6d0*/  LEA.HI.X R3, R20, UR5, R21, 0x1, P3 ;  /* 0x0000000514037c11 */ /* 0x000fe400098f0c15 */
[----:B------:R-:W-:Y:S01]  /*1f6e0*/  PRMT R0, RZ, 0x654, R0 ;  /* 0x00000654ff007816 */ /* 0x000fe20000000000 */
[----:B0-----:R0:W1:Y:S03]  /*1f6f0*/  SHFL.IDX PT, R46, R45, RZ, 0x181f ;  /* 0x00181fff2d2e7589 */ /* 0x00106600000e0000 */
[----:B------:R0:W-:Y:S01]  /*1f700*/  SYNCS.ARRIVE.TRANS64.RED.A1T0 RZ, [R0+URZ], RZ ;  /* 0x000000ff00ff79a7 */ /* 0x0001e2000810043f */
[----:B------:R0:W2:Y:S01]  /*1f710*/  SHFL.IDX PT, R47, R3, RZ, 0x181f ;  /* 0x00181fff032f7589 */ /* 0x0000a200000e0000 */
[----:B------:R-:W-:Y:S05]  /*1f720*/  @P2 BRA `(.L_x_802) ;  /* 0x0000000000282947 */ /* 0x000fea0003800000 */
[----:B------:R-:W-:Y:S01]  /*1f730*/  ULDC UR4, c[0x0][0xac8] ;  /* 0x0002b20000047ab9 */ /* 0x000fe20000000800 */
[----:B------:R-:W-:Y:S01]  /*1f740*/  ULDC.64 UR6, c[0x0][0x208] ;  /* 0x0000820000067ab9 */ /* 0x000fe20000000a00 */
[----:B------:R-:W-:Y:S02]  /*1f750*/  ISETP.GE.AND P2, PT, R16, UR4, PT ;  /* 0x0000000410007c0c */ /* 0x000fe4000bf46270 */
[----:B------:R-:W-:-:S11]  /*1f760*/  ISETP.GE.AND P3, PT, R221, UR4, PT ;  /* 0x00000004dd007c0c */ /* 0x000fd6000bf66270 */
[CC--:B-1----:R-:W-:Y:S02]  /*1f770*/  @!P2 LEA R20, P4, R16.reuse, R46.reuse, 0x1 ;  /* 0x0000002e1014a211 */ /* 0x0c2fe400078808ff */
[C---:B------:R-:W-:Y:S02]  /*1f780*/  @!P3 LEA R46, P5, R221.reuse, R46, 0x1 ;  /* 0x0000002edd2eb211 */ /* 0x040fe400078a08ff */
[-C--:B--2---:R-:W-:Y:S02]  /*1f790*/  @!P2 LEA.HI.X R21, R16, R47.reuse, R17, 0x1, P4 ;  /* 0x0000002f1015a211 */ /* 0x084fe400020f0c11 */
[----:B------:R-:W-:-:S03]  /*1f7a0*/  @!P3 LEA.HI.X R47, R221, R47, R44, 0x1, P5 ;  /* 0x0000002fdd2fb211 */ /* 0x000fc600028f0c2c */
[----:B-----5:R3:W-:Y:S04]  /*1f7b0*/  @!P2 ST.E.128 desc[UR6][R20.64], R4 ;  /* 0x000000041400a985 */ /* 0x0207e8000c101d06 */
[----:B------:R3:W-:Y:S02]  /*1f7c0*/  @!P3 ST.E.128 desc[UR6][R46.64], R28 ;  /* 0x0000001c2e00b985 */ /* 0x0007e4000c101d06 */
.L_x_802:
[----:B------:R-:W-:Y:S05]  /*1f7d0*/  BSYNC B1 ;  /* 0x0000000000017941 */ /* 0x000fea0003800000 */
.L_x_801:
[----:B---3-5:R3:W4:Y:S01]  /*1f7e0*/  SHFL.IDX PT, R7, R3, 0x1, 0x181f ;  /* 0x00381f0003077f89 */ /* 0x02872200000e0000 */
[----:B------:R-:W-:Y:S03]  /*1f7f0*/  BSSY B1, `(.L_x_803) ;  /* 0x000000d000017945 */ /* 0x000fe60003800000 */
[----:B------:R3:W0:Y:S01]  /*1f800*/  SHFL.IDX PT, R6, R45, 0x1, 0x181f ;  /* 0x00381f002d067f89 */ /* 0x00062200000e0000 */
[----:B------:R-:W-:Y:S05]  /*1f810*/  @P0 BRA `(.L_x_804) ;  /* 0x0000000000280947 */ /* 0x000fea0003800000 */
[----:B------:R-:W-:Y:S01]  /*1f820*/  ULDC UR4, c[0x0][0xac8] ;  /* 0x0002b20000047ab9 */ /* 0x000fe20000000800 */
[----:B------:R-:W-:Y:S01]  /*1f830*/  ULDC.64 UR6, c[0x0][0x208] ;  /* 0x0000820000067ab9 */ /* 0x000fe20000000a00 */
[----:B------:R-:W-:Y:S02]  /*1f840*/  ISETP.GE.AND P3, PT, R16, UR4, PT ;  /* 0x0000000410007c0c */ /* 0x000fe4000bf66270 */
[----:B------:R-:W-:-:S11]  /*1f850*/  ISETP.GE.AND P4, PT, R221, UR4, PT ;  /* 0x00000004dd007c0c */ /* 0x000fd6000bf86270 */
[CC--:B0-----:R-:W-:Y:S02]  /*1f860*/  @!P3 LEA R4, P0, R16.reuse, R6.reuse, 0x1 ;  /* 0x000000061004b211 */ /* 0x0c1fe400078008ff */
[C---:B------:R-:W-:Y:S02]  /*1f870*/  @!P4 LEA R6, P2, R221.reuse, R6, 0x1 ;  /* 0x00000006dd06c211 */ /* 0x040fe400078408ff */
[-C--:B----4-:R-:W-:Y:S02]  /*1f880*/  @!P3 LEA.HI.X R5, R16, R7.reuse, R17, 0x1, P0 ;  /* 0x000000071005b211 */ /* 0x090fe400000f0c11 */
[----:B------:R-:W-:-:S03]  /*1f890*/  @!P4 LEA.HI.X R7, R221, R7, R44, 0x1, P2 ;  /* 0x00000007dd07c211 */ /* 0x000fc600010f0c2c */
[----:B------:R0:W-:Y:S04]  /*1f8a0*/  @!P3 ST.E.128 desc[UR6][R4.64], R8 ;  /* 0x000000080400b985 */ /* 0x0001e8000c101d06 */
[----:B------:R0:W-:Y:S02]  /*1f8b0*/  @!P4 ST.E.128 desc[UR6][R6.64], R32 ;  /* 0x000000200600c985 */ /* 0x0001e4000c101d06 */
.L_x_804:
[----:B------:R-:W-:Y:S05]  /*1f8c0*/  BSYNC B1 ;  /* 0x0000000000017941 */ /* 0x000fea0003800000 */
.L_x_803:
[----:B0---4-:R0:W4:Y:S01]  /*1f8d0*/  SHFL.IDX PT, R7, R3, 0x2, 0x181f ;  /* 0x00581f0003077f89 */ /* 0x01112200000e0000 */
        /* <DEDUP_REMOVED lines=13> */
.L_x_806:
[----:B------:R-:W-:Y:S05]  /*1f9b0*/  BSYNC B1 ;  /* 0x0000000000017941 */ /* 0x000fea0003800000 */
.L_x_805:
[----:B------:R-:W-:Y:S01]  /*1f9c0*/  VIADD R0, R48, 0x60 ;  /* 0x0000006030007836 */ /* 0x000fe20000000000 */
[----:B0--3--:R-:W0:Y:S04]  /*1f9d0*/  SHFL.IDX PT, R3, R3, 0x3, 0x181f ;  /* 0x00781f0003037f89 */ /* 0x009e2800000e0000 */
[----:B------:R-:W-:Y:S01]  /*1f9e0*/  ISETP.GE.AND P0, PT, R0, R57, PT ;  /* 0x000000390000720c */ /* 0x000fe20003f06270 */
[----:B------:R-:W3:-:S12]  /*1f9f0*/  SHFL.IDX PT, R45, R45, 0x3, 0x181f ;  /* 0x00781f002d2d7f89 */ /* 0x000ed800000e0000 */
[----:B------:R-:W-:Y:S05]  /*1fa00*/  @P0 BRA `(.L_x_807) ;  /* 0x0000000c00400947 */ /* 0x000fea0003800000 */
[----:B------:R-:W-:Y:S01]  /*1fa10*/  ULDC UR4, c[0x0][0xac8] ;  /* 0x0002b20000047ab9 */ /* 0x000fe20000000800 */
[----:B------:R-:W-:Y:S01]  /*1fa20*/  ULDC.64 UR6, c[0x0][0x208] ;  /* 0x0000820000067ab9 */ /* 0x000fe20000000a00 */
[----:B------:R-:W-:-:S13]  /*1fa30*/  ISETP.GE.AND P1, PT, R16, UR4, PT ;  /* 0x0000000410007c0c */ /* 0x000fda000bf26270 */
[----:B---3--:R-:W-:-:S04]  /*1fa40*/  @!P1 LEA R4, P0, R16, R45, 0x1 ;  /* 0x0000002d10049211 */ /* 0x008fc800078008ff */
[----:B0-----:R-:W-:Y:S02]  /*1fa50*/  @!P1 LEA.HI.X R5, R16, R3, R17, 0x1, P0 ;  /* 0x0000000310059211 */ /* 0x001fe400000f0c11 */
[----:B------:R-:W-:-:S03]  /*1fa60*/  ISETP.GE.AND P0, PT, R221, UR4, PT ;  /* 0x00000004dd007c0c */ /* 0x000fc6000bf06270 */
[----:B------:R0:W-:Y:S10]  /*1fa70*/  @!P1 ST.E.128 desc[UR6][R4.64], R24 ;  /* 0x0000001804009985 */ /* 0x0001f4000c101d06 */
[----:B------:R-:W-:Y:S05]  /*1fa80*/  @P0 BRA `(.L_x_807) ;  /* 0x0000000c00200947 */ /* 0x000fea0003800000 */
[----:B0-----:R-:W-:Y:S01]  /*1fa90*/  LEA R4, P0, R221, R45, 0x1 ;  /* 0x0000002ddd047211 */ /* 0x001fe200078008ff */
[----:B------:R-:W-:-:S03]  /*1faa0*/  ULDC.64 UR4, c[0x0][0x208] ;  /* 0x0000820000047ab9 */ /* 0x000fc60000000a00 */
[----:B------:R-:W-:-:S05]  /*1fab0*/  LEA.HI.X R5, R221, R3, R44, 0x1, P0 ;  /* 0x00000003dd057211 */ /* 0x000fca00000f0c2c */
[----:B------:R0:W-:Y:S01]  /*1fac0*/  ST.E.128 desc[UR4][R4.64], R40 ;  /* 0x0000002804007985 */ /* 0x0001e2000c101d04 */
[----:B------:R-:W-:Y:S05]  /*1fad0*/  BRA `(.L_x_807) ;  /* 0x0000000c000c7947 */ /* 0x000fea0003800000 */
.L_x_799:
[----:B------:R-:W-:Y:S01]  /*1fae0*/  ULDC.64 UR4, c[0x0][0xc00] ;  /* 0x0003000000047ab9 */ /* 0x000fe20000000a00 */
[----:B------:R-:W0:Y:S01]  /*1faf0*/  LDC R21, c[0x0][0xbe8] ;  /* 0x0002fa00ff157b82 */ /* 0x000e220000000800 */
[----:B------:R-:W-:Y:S01]  /*1fb00*/  ISETP.NE.U32.AND P0, PT, RZ, UR4, PT ;  /* 0x00000004ff007c0c */ /* 0x000fe2000bf05070 */
[----:B------:R-:W-:Y:S01]  /*1fb10*/  IMAD.MOV.U32 R0, RZ, RZ, RZ ;  /* 0x000000ffff007224 */ /* 0x000fe200078e00ff */
[----:B------:R-:W-:Y:S01]  /*1fb20*/  IADD3 R4, P1, R74, UR4, RZ ;  /* 0x000000044a047c10 */ /* 0x000fe2000ff3e0ff */
[----:B------:R-:W-:Y:S01]  /*1fb30*/  ULDC.64 UR6, c[0x0][0x208] ;  /* 0x0000820000067ab9 */ /* 0x000fe20000000a00 */
[----:B------:R-:W-:Y:S02]  /*1fb40*/  ISETP.NE.AND.EX P0, PT, RZ, UR5, PT, P0 ;  /* 0x00000005ff007c0c */ /* 0x000fe4000bf05300 */
[----:B------:R-:W-:Y:S01]  /*1fb50*/  IADD3.X R5, R78, UR5, RZ, P1, !PT ;  /* 0x000000054e057c10 */ /* 0x000fe20008ffe4ff */
[----:B------:R-:W-:Y:S02]  /*1fb60*/  ULDC.64 UR4, c[0x0][0xc08] ;  /* 0x0003020000047ab9 */ /* 0x000fe40000000a00 */
[----:B------:R-:W-:-:S04]  /*1fb70*/  ISETP.NE.U32.AND P1, PT, RZ, UR4, PT ;  /* 0x00000004ff007c0c */ /* 0x000fc8000bf25070 */
[----:B------:R-:W-:Y:S01]  /*1fb80*/  ISETP.NE.AND.EX P1, PT, RZ, UR5, PT, P1 ;  /* 0x00000005ff007c0c */ /* 0x000fe2000bf25310 */
[----:B------:R-:W1:Y:S03]  /*1fb90*/  S2R R24, SR_TID.X ;  /* 0x0000000000187919 */ /* 0x000e660000002100 */
[----:B------:R2:W5:Y:S09]  /*1fba0*/  @P0 LDG.E R0, desc[UR6][R4.64] ;  /* 0x0000000604000981 */ /* 0x000572000c1e1900 */
[----:B------:R-:W-:Y:S01]  /*1fbb0*/  @P1 IADD3 R6, P2, R74, UR4, RZ ;  /* 0x000000044a061c10 */ /* 0x000fe2000ff5e0ff */
[----:B------:R-:W-:-:S02]  /*1fbc0*/  ULDC UR4, c[0x0][0xa88] ;  /* 0x0002a20000047ab9 */ /* 0x000fc40000000800 */
[----:B------:R-:W-:Y:S01]  /*1fbd0*/  IMAD.U32 R8, RZ, RZ, UR4 ;  /* 0x00000004ff087e24 */ /* 0x000fe2000f8e00ff */
[----:B------:R-:W-:Y:S02]  /*1fbe0*/  @P1 IADD3.X R7, R78, UR5, RZ, P2, !PT ;  /* 0x000000054e071c10 */ /* 0x000fe400097fe4ff */
[----:B0-----:R-:W-:-:S03]  /*1fbf0*/  ISETP.NE.AND P2, PT, R21, 0x1, PT ;  /* 0x000000011500780c */ /* 0x001fc60003f45270 */
[----:B------:R2:W5:Y:S10]  /*1fc00*/  @P1 LDG.E R8, desc[UR6][R6.64] ;  /* 0x0000000606081981 */ /* 0x000574000c1e1900 */
[----:B------:R-:W0:Y:S01]  /*1fc10*/  @P2 LDC R25, c[0x0][0xbec] ;  /* 0x0002fb00ff192b82 */ /* 0x000e220000000800 */
[----:B-1----:R-:W-:-:S05]  /*1fc20*/  VIADD R24, R24, 0xffffff80 ;  /* 0xffffff8018187836 */ /* 0x002fca0000000000 */
[----:B------:R-:W-:Y:S01]  /*1fc30*/  ISETP.GE.AND P3, PT, R24, 0x80, PT ;  /* 0x000000801800780c */ /* 0x000fe20003f66270 */
[----:B--2---:R-:W-:-:S12]  /*1fc40*/  @P1 BRA `(.L_x_808) ;  /* 0x0000000000141947 */ /* 0x004fd80003800000 */
[----:B------:R-:W-:Y:S05]  /*1fc50*/  @!P0 BRA `(.L_x_808) ;  /* 0x0000000000108947 */ /* 0x000fea0003800000 */
[----:B------:R-:W-:Y:S02]  /*1fc60*/  ULDC.64 UR4, c[0x0][0x208] ;  /* 0x0000820000047ab9 */ /* 0x000fe40000000a00 */
[----:B------:R-:W2:Y:S04]  /*1fc70*/  LDG.E R3, desc[UR4][R4.64] ;  /* 0x0000000404037981 */ /* 0x000ea8000c1e1900 */
[----:B-----5:R-:W2:Y:S02]  /*1fc80*/  LDG.E R8, desc[UR4][R4.64+0x4] ;  /* 0x0000040404087981 */ /* 0x020ea4000c1e1900 */
[----:B--2---:R-:W-:-:S07]  /*1fc90*/  IMAD.IADD R8, R8, 0x1, -R3 ;  /* 0x0000000108087824 */ /* 0x004fce00078e0a03 */
.L_x_808:
[----:B------:R-:W2:Y:S04]  /*1fca0*/  LDL R20, [R1+0x58] ;  /* 0x0000580001147983 */ /* 0x000ea80000100800 */
[----:B------:R1:W5:Y:S01]  /*1fcb0*/  LDL R14, [R1+0x68] ;  /* 0x00006800010e7983 */ /* 0x0003620000100800 */
[----:B------:R-:W-:Y:S01]  /*1fcc0*/  BSSY B1, `(.L_x_809) ;  /* 0x000002f000017945 */ /* 0x000fe20003800000 */
[----:B------:R-:W-:Y:S02]  /*1fcd0*/  SEL R13, R82, RZ, !P0 ;  /* 0x000000ff520d7207 */ /* 0x000fe40004000000 */
[----:B------:R-:W-:Y:S02]  /*1fce0*/  SEL R38, R38, RZ, !P0 ;  /* 0x000000ff26267207 */ /* 0x000fe40004000000 */
[----:B-----5:R-:W-:-:S02]  /*1fcf0*/  SHF.R.S32.HI R11, RZ, 0x1f, R0 ;  /* 0x0000001fff0b7819 */ /* 0x020fc40000011400 */
[----:B--2---:R-:W-:Y:S01]  /*1fd00*/  SHF.R.S32.HI R10, RZ, 0x1f, R20 ;  /* 0x0000001fff0a7819 */ /* 0x004fe20000011414 */
[----:B-1----:R-:W-:Y:S06]  /*1fd10*/  @P3 BRA `(.L_x_810) ;  /* 0x0000000000a43947 */ /* 0x002fec0003800000 */
[----:B------:R-:W1:Y:S01]  /*1fd20*/  S2R R3, SR_TID.X ;  /* 0x0000000000037919 */ /* 0x000e620000002100 */
[----:B------:R-:W2:Y:S02]  /*1fd30*/  LDC R12, c[0x0][0xbe8] ;  /* 0x0002fa00ff0c7b82 */ /* 0x000ea40000000800 */
[----:B--2---:R-:W-:Y:S02]  /*1fd40*/  IMAD R4, R8, R12, RZ ;  /* 0x0000000c08047224 */ /* 0x004fe400078e02ff */
[----:B-1----:R-:W-:-:S04]  /*1fd50*/  IMAD R3, R14, 0x80, R3 ;  /* 0x000000800e037824 */ /* 0x002fc800078e0203 */
[----:B------:R-:W-:-:S05]  /*1fd60*/  VIADD R9, R3, 0xffffff80 ;  /* 0xffffff8003097836 */ /* 0x000fca0000000000 */
        /* <DEDUP_REMOVED lines=10> */
[----:B------:R-:W1:Y:S01]  /*1fe10*/  @P0 LDC R6, c[0x0][0xbec] ;  /* 0x0002fb00ff060b82 */ /* 0x000e620000000800 */
[----:B------:R-:W-:Y:S01]  /*1fe20*/  IMAD R7, R20, UR5, R7 ;  /* 0x0000000514077c24 */ /* 0x000fe2000f8e0207 */
[----:B------:R-:W-:-:S03]  /*1fe30*/  ULDC.64 UR4, c[0x0][0xb98] ;  /* 0x0002e60000047ab9 */ /* 0x000fc60000000a00 */
[----:B------:R-:W-:-:S03]  /*1fe40*/  IMAD.IADD R5, R5, 0x1, R7 ;  /* 0x0000000105057824 */ /* 0x000fc600078e0207 */
[----:B------:R-:W2:Y:S01]  /*1fe50*/  @P0 LDC R15, c[0x0][0xbf0] ;  /* 0x0002fc00ff0f0b82 */ /* 0x000ea20000000800 */
[----:B------:R-:W-:-:S04]  /*1fe60*/  IMAD.WIDE.U32 R4, R13, UR4, R4 ;  /* 0x000000040d047c25 */ /* 0x000fc8000f8e0004 */
[----:B-1----:R-:W-:-:S05]  /*1fe70*/  @P0 IMAD.HI.U32 R6, R9, R6, RZ ;  /* 0x0000000609060227 */ /* 0x002fca00078e00ff */
[----:B--2---:R-:W-:Y:S01]  /*1fe80*/  @P0 SHF.R.U32.HI R3, RZ, R15, R6 ;  /* 0x0000000fff030219 */ /* 0x004fe20000011606 */
[----:B------:R-:W-:-:S03]  /*1fe90*/  IMAD R6, R38, UR4, RZ ;  /* 0x0000000426067c24 */ /* 0x000fc6000f8e02ff */
[----:B------:R-:W-:Y:S01]  /*1fea0*/  IADD3 R4, P0, R3, R4, RZ ;  /* 0x0000000403047210 */ /* 0x000fe20007f1e0ff */
[----:B------:R-:W-:Y:S02]  /*1feb0*/  IMAD.MOV R7, RZ, RZ, -R3 ;  /* 0x000000ffff077224 */ /* 0x000fe400078e0a03 */
[----:B------:R-:W-:Y:S01]  /*1fec0*/  IMAD R6, R13, UR5, R6 ;  /* 0x000000050d067c24 */ /* 0x000fe2000f8e0206 */
[----:B------:R-:W-:Y:S01]  /*1fed0*/  ULDC.64 UR4, c[0x0][0xb88] ;  /* 0x0002e20000047ab9 */ /* 0x000fe20000000a00 */
[----:B------:R-:W-:Y:S01]  /*1fee0*/  IMAD R7, R12, R7, R9 ;  /* 0x000000070c077224 */ /* 0x000fe200078e0209 */
[----:B------:R-:W-:-:S04]  /*1fef0*/  SHF.R.S32.HI R9, RZ, 0x1f, R3 ;  /* 0x0000001fff097819 */ /* 0x000fc80000011403 */
        /* <DEDUP_REMOVED lines=11> */
.L_x_810:
[----:B------:R-:W-:Y:S05]  /*1ffb0*/  BSYNC B1 ;  /* 0x0000000000017941 */ /* 0x000fea0003800000 */
.L_x_809:
[----:B-1----:R-:W-:Y:S01]  /*1ffc0*/  SHF.R.S32.HI R6, RZ, 0x1f, R24 ;  /* 0x0000001fff067819 */ /* 0x002fe20000011418 */
[----:B------:R-:W1:Y:S01]  /*1ffd0*/  @P2 LDC R9, c[0x0][0xbf0] ;  /* 0x0002fc00ff092b82 */ /* 0x000e620000000800 */
[----:B------:R-:W-:Y:S02]  /*1ffe0*/  ULDC.64 UR4, c[0x0][0xaa0] ;  /* 0x0002a80000047ab9 */ /* 0x000fe40000000a00 */
[----:B------:R-:W-:Y:S01]  /*1fff0*/  LEA.HI R6, R6, R24, RZ, 0x3 ;  /* 0x0000001806067211 */ /* 0x000fe200078f18ff */
[----:B------:R-:W-:Y:S02]  /*20000*/  IMAD R3, R11, UR4, RZ ;  /* 0x000000040b037c24 */ /* 0x000fe4000f8e02ff */
[----:B------:R-:W-:Y:S01]  /*20010*/  IMAD.WIDE.U32 R4, R0, UR4, RZ ;  /* 0x0000000400047c25 */ /* 0x000fe2000f8e00ff */
[----:B------:R-:W-:-:S03]  /*20020*/  LOP3.LUT R6, R6, 0xfffffff8, RZ, 0xc0, !PT ;  /* 0xfffffff806067812 */ /* 0x000fc600078ec0ff */
[----:B------:R-:W-:Y:S01]  /*20030*/  IMAD R3, R0, UR5, R3 ;  /* 0x0000000500037c24 */ /* 0x000fe2000f8e0203 */
[----:B------:R-:W-:Y:S01]  /*20040*/  ULDC.64 UR4, c[0x0][0xae8] ;  /* 0x0002ba0000047ab9 */ /* 0x000fe20000000a00 */
[----:B------:R-:W-:Y:S02]  /*20050*/  IMAD.IADD R6, R24, 0x1, -R6 ;  /* 0x0000000118067824 */ /* 0x000fe400078e0a06 */
[----:B------:R-:W-:Y:S02]  /*20060*/  IMAD R0, R10, UR4, RZ ;  /* 0x000000040a007c24 */ /* 0x000fe4000f8e02ff */
[----:B------:R-:W-:Y:S02]  /*20070*/  IMAD R6, R6, 0x20, R22 ;  /* 0x0000002006067824 */ /* 0x000fe400078e0216 */
[----:B------:R-:W-:Y:S02]  /*20080*/  IMAD.IADD R5, R5, 0x1, R3 ;  /* 0x0000000105057824 */ /* 0x000fe400078e0203 */
[----:B------:R-:W-:-:S02]  /*20090*/  IMAD R10, R14, 0x80, R6 ;  /* 0x000000800e0a7824 */ /* 0x000fc400078e0206 */
[----:B------:R-:W-:Y:S02]  /*200a0*/  IMAD R7, R20, UR5, R0 ;  /* 0x0000000514077c24 */ /* 0x000fe4000f8e0200 */
[----:B0-----:R-:W-:-:S04]  /*200b0*/  @P2 IMAD.HI.U32 R0, R10, R25, RZ ;  /* 0x000000190a002227 */ /* 0x001fc800078e00ff */
[----:B------:R-:W-:Y:S01]  /*200c0*/  IMAD.WIDE.U32 R4, R20, UR4, R4 ;  /* 0x0000000414047c25 */ /* 0x000fe2000f8e0004 */
[----:B------:R-:W-:-:S03]  /*200d0*/  ULDC.64 UR4, c[0x0][0xaf0] ;  /* 0x0002bc0000047ab9 */ /* 0x000fc60000000a00 */
[----:B------:R-:W-:Y:S01]  /*200e0*/  IMAD.MOV.U32 R3, RZ, RZ, R10 ;  /* 0x000000ffff037224 */ /* 0x000fe200078e000a */
[----:B-1----:R-:W-:Y:S01]  /*200f0*/  @P2 SHF.R.U32.HI R3, RZ, R9, R0 ;  /* 0x00000009ff032219 */ /* 0x002fe20000011600 */
[----:B------:R-:W-:Y:S02]  /*20100*/  IMAD.IADD R5, R5, 0x1, R7 ;  /* 0x0000000105057824 */ /* 0x000fe400078e0207 */
[----:B------:R-:W-:Y:S01]  /*20110*/  IMAD R6, R38, UR4, RZ ;  /* 0x0000000426067c24 */ /* 0x000fe2000f8e02ff */
[--C-:B------:R-:W-:Y:S01]  /*20120*/  SHF.R.S32.HI R0, RZ, 0x1f, R3.reuse ;  /* 0x0000001fff007819 */ /* 0x100fe20000011403 */
[----:B------:R-:W-:Y:S02]  /*20130*/  IMAD.MOV R7, RZ, RZ, -R3 ;  /* 0x000000ffff077224 */ /* 0x000fe400078e0a03 */
[C---:B------:R-:W-:Y:S02]  /*20140*/  IMAD R9, R13.reuse, UR5, R6 ;  /* 0x000000050d097c24 */ /* 0x040fe4000f8e0206 */
[----:B------:R-:W-:Y:S01]  /*20150*/  IMAD.WIDE.U32 R4, R13, UR4, R4 ;  /* 0x000000040d047c25 */ /* 0x000fe2000f8e0004 */
[----:B------:R-:W-:-:S03]  /*20160*/  ULDC.64 UR4, c[0x0][0xae0] ;  /* 0x0002b80000047ab9 */ /* 0x000fc60000000a00 */
[----:B------:R-:W-:Y:S02]  /*20170*/  IMAD R7, R21, R7, R10 ;  /* 0x0000000715077224 */ /* 0x000fe400078e020a */
[----:B------:R-:W-:Y:S02]  /*20180*/  IMAD R6, R0, UR4, RZ ;  /* 0x0000000400067c24 */ /* 0x000fe4000f8e02ff */
[----:B------:R-:W-:Y:S01]  /*20190*/  IMAD.IADD R5, R5, 0x1, R9 ;  /* 0x0000000105057824 */ /* 0x000fe200078e0209 */
[----:B------:R-:W-:Y:S01]  /*201a0*/  SHF.R.S32.HI R0, RZ, 0x1f, R7 ;  /* 0x0000001fff007819 */ /* 0x000fe20000011407 */
[C---:B------:R-:W-:Y:S02]  /*201b0*/  IMAD R9, R3.reuse, UR5, R6 ;  /* 0x0000000503097c24 */ /* 0x040fe4000f8e0206 */
[----:B------:R-:W-:Y:S01]  /*201c0*/  IMAD.WIDE.U32 R4, R3, UR4, R4 ;  /* 0x0000000403047c25 */ /* 0x000fe2000f8e0004 */
[----:B------:R-:W-:-:S03]  /*201d0*/  ULDC.64 UR4, c[0x0][0xad8] ;  /* 0x0002b60000047ab9 */ /* 0x000fc60000000a00 */
[----:B------:R-:W-:Y:S01]  /*201e0*/  IMAD R0, R0, UR4, RZ ;  /* 0x0000000400007c24 */ /* 0x000fe2000f8e02ff */
[----:B------:R-:W-:Y:S01]  /*201f0*/  IADD3 R5, R5, R9, RZ ;  /* 0x0000000905057210 */ /* 0x000fe20007ffe0ff */
[----:B------:R-:W-:Y:S02]  /*20200*/  IMAD R6, R14, 0x80, R22 ;  /* 0x000000800e067824 */ /* 0x000fe400078e0216 */
[C---:B------:R-:W-:Y:S02]  /*20210*/  IMAD R3, R7.reuse, UR5, R0 ;  /* 0x0000000507037c24 */ /* 0x040fe4000f8e0200 */
[----:B------:R-:W-:Y:S01]  /*20220*/  IMAD.WIDE.U32 R4, R7, UR4, R4 ;  /* 0x0000000407047c25 */ /* 0x000fe2000f8e0004 */
[----:B------:R-:W-:-:S03]  /*20230*/  ULDC.64 UR4, c[0x0][0xa80] ;  /* 0x0002a00000047ab9 */ /* 0x000fc60000000a00 */
[----:B------:R-:W-:Y:S01]  /*20240*/  IMAD.IADD R5, R5, 0x1, R3 ;  /* 0x0000000105057824 */ /* 0x000fe200078e0203 */
[----:B------:R-:W-:Y:S01]  /*20250*/  LEA R3, P0, R4, UR4, 0x1 ;  /* 0x0000000404037c11 */ /* 0x000fe2000f8008ff */
[----:B------:R-:W-:-:S03]  /*20260*/  UMOV UR4, 0xffffffff ;  /* 0xffffffff00047882 */ /* 0x000fc60000000000 */
[----:B------:R-:W-:Y:S01]  /*20270*/  LEA.HI.X R4, R4, UR5, R5, 0x1, P0 ;  /* 0x0000000504047c11 */ /* 0x000fe200080f0c05 */
[----:B------:R-:W-:Y:S08]  /*20280*/  BRA.DIV UR4, `(.L_x_811) ;  /* 0x0000007e04807947 */ /* 0x000ff0000b800000 */
[----:B------:R0:W1:Y:S04]  /*20290*/  SHFL.IDX PT, R0, R4, RZ, 0x181f ;  /* 0x00181fff04007589 */ /* 0x00006800000e0000 */
[----:B------:R0:W2:Y:S02]  /*202a0*/  SHFL.IDX PT, R14, R3, RZ, 0x181f ;  /* 0x00181fff030e7589 */ /* 0x0000a400000e0000 */
.L_x_1000:
[----:B------:R-:W-:Y:S01]  /*202b0*/  IMAD R8, R8, R21, RZ ;  /* 0x0000001508087224 */ /* 0x000fe200078e02ff */
[----:B------:R-:W-:Y:S04]  /*202c0*/  BSSY B1, `(.L_x_812) ;  /* 0x000000d000017945 */ /* 0x000fe80003800000 */
[----:B------:R-:W-:-:S13]  /*202d0*/  ISETP.GE.AND P0, PT, R6, R8, PT ;  /* 0x000000080600720c */ /* 0x000fda0003f06270 */
[----:B------:R-:W-:Y:S05]  /*202e0*/  @P0 BRA `(.L_x_813) ;  /* 0x0000000000280947 */ /* 0x000fea0003800000 */
[----:B------:R-:W-:Y:S01]  /*202f0*/  ULDC UR4, c[0x0][0xac8] ;  /* 0x0002b20000047ab9 */ /* 0x000fe20000000800 */
[----:B------:R-:W-:Y:S01]  /*20300*/  ULDC.64 UR6, c[0x0][0x208] ;  /* 0x0000820000067ab9 */ /* 0x000fe20000000a00 */
[----:B------:R-:W-:Y:S02]  /*20310*/  ISETP.GE.AND P2, PT, R16, UR4, PT ;  /* 0x0000000410007c0c */ /* 0x000fe4000bf46270 */
[----:B------:R-:W-:-:S11]  /*20320*/  ISETP.GE.AND P3, PT, R221, UR4, PT ;  /* 0x00000004dd007c0c */ /* 0x000fd6000bf66270 */
[CC--:B--2---:R-:W-:Y:S02]  /*20330*/  @!P2 LEA R10, P0, R16.reuse, R14.reuse, 0x1 ;  /* 0x0000000e100aa211 */ /* 0x0c4fe400078008ff */
[C---:B------:R-:W-:Y:S02]  /*20340*/  @!P3 LEA R14, P1, R221.reuse, R14, 0x1 ;  /* 0x0000000edd0eb211 */ /* 0x040fe400078208ff */
[-C--:B-1----:R-:W-:Y:S02]  /*20350*/  @!P2 LEA.HI.X R11, R16, R0.reuse, R17, 0x1, P0 ;  /* 0x00000000100ba211 */ /* 0x082fe400000f0c11 */
[----:B------:R-:W-:-:S03]  /*20360*/  @!P3 LEA.HI.X R15, R221, R0, R44, 0x1, P1 ;  /* 0x00000000dd0fb211 */ /* 0x000fc600008f0c2c */
[----:B------:R3:W-:Y:S04]  /*20370*/  @!P2 ST.E.128 desc[UR6][R10.64], RZ ;  /* 0x000000ff0a00a985 */ /* 0x0007e8000c101d06 */
[----:B------:R3:W-:Y:S02]  /*20380*/  @!P3 ST.E.128 desc[UR6][R14.64], RZ ;  /* 0x000000ff0e00b985 */ /* 0x0007e4000c101d06 */
.L_x_813:
[----:B------:R-:W-:Y:S05]  /*20390*/  BSYNC B1 ;  /* 0x0000000000017941 */ /* 0x000fea0003800000 */
.L_x_812:
[----:B------:R-:W-:-:S03]  /*203a0*/  UMOV UR4, 0xffffffff ;  /* 0xffffffff00047882 */ /* 0x000fc60000000000 */
[----:B------:R-:W-:Y:S05]  /*203b0*/  BRA.DIV UR4, `(.L_x_814) ;  /* 0x0000007e04687947 */ /* 0x000fea000b800000 */
[----:B-1----:R1:W4:Y:S04]  /*203c0*/  SHFL.IDX PT, R0, R4, 0x1, 0x181f ;  /* 0x00381f0004007f89 */ /* 0x00232800000e0000 */
[----:B--23--:R1:W2:Y:S02]  /*203d0*/  SHFL.IDX PT, R14, R3, 0x1, 0x181f ;  /* 0x00381f00030e7f89 */ /* 0x00c2a400000e0000 */
.L_x_1004:
[----:B------:R-:W-:Y:S01]  /*203e0*/  VIADD R5, R6, 0x20 ;  /* 0x0000002006057836 */ /* 0x000fe20000000000 */
        /* <DEDUP_REMOVED lines=9> */
[-C--:B----4-:R-:W-:Y:S02]  /*20480*/  @!P2 LEA.HI.X R11, R16, R0.reuse, R17, 0x1, P0 ;  /* 0x00000000100ba211 */ /* 0x090fe400000f0c11 */
[----:B------:R-:W-:-:S03]  /*20490*/  @!P3 LEA.HI.X R15, R221, R0, R44, 0x1, P1 ;  /* 0x00000000dd0fb211 */ /* 0x000fc600008f0c2c */
[----:B------:R3:W-:Y:S04]  /*204a0*/  @!P2 ST.E.128 desc[UR6][R10.64], RZ ;  /* 0x000000ff0a00a985 */ /* 0x0007e8000c101d06 */
[----:B------:R3:W-:Y:S02]  /*204b0*/  @!P3 ST.E.128 desc[UR6][R14.64], RZ ;  /* 0x000000ff0e00b985 */ /* 0x0007e4000c101d06 */
.L_x_816:
[----:B------:R-:W-:Y:S05]  /*204c0*/  BSYNC B1 ;  /* 0x0000000000017941 */ /* 0x000fea0003800000 */
.L_x_815:
[----:B------:R-:W-:-:S03]  /*204d0*/  UMOV UR4, 0xffffffff ;  /* 0xffffffff00047882 */ /* 0x000fc60000000000 */
[----:B------:R-:W-:Y:S05]  /*204e0*/  BRA.DIV UR4, `(.L_x_817) ;  /* 0x0000007e04647947 */ /* 0x000fea000b800000 */
[----:B----4-:R4:W0:Y:S04]  /*204f0*/  SHFL.IDX PT, R0, R4, 0x2, 0x181f ;  /* 0x00581f0004007f89 */ /* 0x01082800000e0000 */
[----:B--23--:R4:W2:Y:S02]  /*20500*/  SHFL.IDX PT, R14, R3, 0x2, 0x181f ;  /* 0x00581f00030e7f89 */ /* 0x00c8a400000e0000 */
.L_x_1008:
        /* <DEDUP_REMOVED lines=10> */
[-C--:B0-----:R-:W-:Y:S02]  /*205b0*/  @!P2 LEA.HI.X R11, R16, R0.reuse, R17, 0x1, P0 ;  /* 0x00000000100ba211 */ /* 0x081fe400000f0c11 */
[----:B------:R-:W-:-:S03]  /*205c0*/  @!P3 LEA.HI.X R15, R221, R0, R44, 0x1, P1 ;  /* 0x00000000dd0fb211 */ /* 0x000fc600008f0c2c */
[----:B------:R3:W-:Y:S04]  /*205d0*/  @!P2 ST.E.128 desc[UR6][R10.64], RZ ;  /* 0x000000ff0a00a985 */ /* 0x0007e8000c101d06 */
[----:B------:R3:W-:Y:S02]  /*205e0*/  @!P3 ST.E.128 desc[UR6][R14.64], RZ ;  /* 0x000000ff0e00b985 */ /* 0x0007e4000c101d06 */
.L_x_819:
[----:B------:R-:W-:Y:S05]  /*205f0*/  BSYNC B1 ;  /* 0x0000000000017941 */ /* 0x000fea0003800000 */
.L_x_818:
[----:B------:R-:W-:-:S03]  /*20600*/  UMOV UR4, 0xffffffff ;  /* 0xffffffff00047882 */ /* 0x000fc60000000000 */
[----:B------:R-:W-:Y:S05]  /*20610*/  BRA.DIV UR4, `(.L_x_820) ;  /* 0x0000007e04607947 */ /* 0x000fea000b800000 */
[----:B0-----:R0:W0:Y:S04]  /*20620*/  SHFL.IDX PT, R0, R4, 0x3, 0x181f ;  /* 0x00781f0004007f89 */ /* 0x00102800000e0000 */
[----:B--23--:R2:W3:Y:S02]  /*20630*/  SHFL.IDX PT, R14, R3, 0x3, 0x181f ;  /* 0x00781f00030e7f89 */ /* 0x00c4e400000e0000 */
.L_x_1012:
[----:B-12-4-:R-:W-:-:S05]  /*20640*/  VIADD R3, R6, 0x60 ;  /* 0x0000006006037836 */ /* 0x016fca0000000000 */
[----:B------:R-:W-:-:S13]  /*20650*/  ISETP.GE.AND P0, PT, R3, R8, PT ;  /* 0x000000080300720c */ /* 0x000fda0003f06270 */
[----:B------:R-:W-:Y:S05]  /*20660*/  @P0 BRA `(.L_x_807) ;  /* 0x0000000000280947 */ /* 0x000fea0003800000 */
[----:B------:R-:W-:Y:S01]  /*20670*/  ULDC UR4, c[0x0][0xac8] ;  /* 0x0002b20000047ab9 */ /* 0x000fe20000000800 */
[----:B------:R-:W-:Y:S01]  /*20680*/  ULDC.64 UR6, c[0x0][0x208] ;  /* 0x0000820000067ab9 */ /* 0x000fe20000000a00 */
[----:B------:R-:W-:Y:S02]  /*20690*/  ISETP.GE.AND P2, PT, R16, UR4, PT ;  /* 0x0000000410007c0c */ /* 0x000fe4000bf46270 */
[----:B------:R-:W-:-:S11]  /*206a0*/  ISETP.GE.AND P3, PT, R221, UR4, PT ;  /* 0x00000004dd007c0c */ /* 0x000fd6000bf66270 */
[CC--:B0--3--:R-:W-:Y:S02]  /*206b0*/  @!P2 LEA R4, P0, R16.reuse, R14.reuse, 0x1 ;  /* 0x0000000e1004a211 */ /* 0x0c9fe400078008ff */
[C---:B------:R-:W-:Y:S02]  /*206c0*/  @!P3 LEA R14, P1, R221.reuse, R14, 0x1 ;  /* 0x0000000edd0eb211 */ /* 0x040fe400078208ff */
[-C--:B------:R-:W-:Y:S02]  /*206d0*/  @!P2 LEA.HI.X R5, R16, R0.reuse, R17, 0x1, P0 ;  /* 0x000000001005a211 */ /* 0x080fe400000f0c11 */
[----:B------:R-:W-:-:S03]  /*206e0*/  @!P3 LEA.HI.X R15, R221, R0, R44, 0x1, P1 ;  /* 0x00000000dd0fb211 */ /* 0x000fc600008f0c2c */
[----:B------:R1:W-:Y:S04]  /*206f0*/  @!P2 ST.E.128 desc[UR6][R4.64], RZ ;  /* 0x000000ff0400a985 */ /* 0x0003e8000c101d06 */
[----:B------:R1:W-:Y:S02]  /*20700*/  @!P3 ST.E.128 desc[UR6][R14.64], RZ ;  /* 0x000000ff0e00b985 */ /* 0x0003e4000c101d06 */
.L_x_807:
[----:B------:R-:W-:Y:S05]  /*20710*/  BSYNC B0 ;  /* 0x0000000000007941 */ /* 0x000fea0003800000 */
.L_x_798:
[----:B------:R-:W-:Y:S02]  /*20720*/  ULDC UR4, c[0x0][0xc3c] ;  /* 0x00030f0000047ab9 */ /* 0x000fe40000000800 */
[----:B------:R-:W-:-:S13]  /*20730*/  ISETP.GE.AND P0, PT, R127, UR4, PT ;  /* 0x000000047f007c0c */ /* 0x000fda000bf06270 */
[----:B------:R-:W-:Y:S05]  /*20740*/  @!P0 BRA `(.L_x_821) ;  /* 0xfffffe0800f88947 */ /* 0x000fea000383ffff */
[----:B------:R-:W-:Y:S05]  /*20750*/  BRA `(.L_x_603) ;  /* 0x00000070005c7947 */ /* 0x000fea0003800000 */
.L_x_601:
[----:B------:R-:W-:-:S08]  /*20760*/  NOP ;  /* 0x0000000000007918 */ /* 0x000fd00000000000 */
[----:B--2---:R-:W0:-:S00]  /*20770*/  USETMAXREG.DEALLOC.CTAPOOL 0x18 ;  /* 0x00000018000079c8 */ /* 0x004e0000080e0500 */
[----:B0-----:R-:W2:Y:S01]  /*20780*/  LDL.LU R3, [R1+0x4] ;  /* 0x0000040001037983 */ /* 0x001ea20000300800 */
[----:B------:R-:W-:Y:S01]  /*20790*/  LOP3.LUT R2, R2, 0x3, RZ, 0xc0, !PT ;  /* 0x0000000302027812 */ /* 0x000fe200078ec0ff */
[----:B------:R-:W-:-:S05]  /*207a0*/  IMAD.MOV.U32 R4, RZ, RZ, RZ ;  /* 0x000000ffff047224 */ /* 0x000fca00078e00ff */
[----:B------:R-:W0:Y:S02]  /*207b0*/  SHFL.IDX PT, R2, R2, RZ, 0x1f ;  /* 0x00001fff02027589 */ /* 0x000e2400000e0000 */
[----:B0-----:R-:W-:Y:S02]  /*207c0*/  ISETP.NE.AND P0, PT, R2, RZ, PT ;  /* 0x000000ff0200720c */ /* 0x001fe40003f05270 */
[----:B--2---:R-:W-:-:S11]  /*207d0*/  LOP3.LUT R3, R3, 0xfffffffd, RZ, 0xc0, !PT ;  /* 0xfffffffd03037812 */ /* 0x004fd600078ec0ff */
[----:B------:R-:W-:-:S05]  /*207e0*/  @P0 LOP3.LUT R3, R3, 0x2, RZ, 0xfc, !PT ;  /* 0x0000000203030812 */ /* 0x000fca00078efcff */
[----:B------:R0:W-:Y:S01]  /*207f0*/  STL [R1+0x4], R3 ;  /* 0x0000040301007387 */ /* 0x0001e20000100800 */
        /* <DEDUP_REMOVED lines=8> */
.L_x_822:
[----:B------:R-:W-:Y:S01]  /*20880*/  LOP3.LUT R5, R0, 0x1f, RZ, 0xc0, !PT ;  /* 0x0000001f00057812 */ /* 0x000fe200078ec0ff */
[----:B------:R-:W-:Y:S01]  /*20890*/  ULDC UR4, c[0x0][0xc3c] ;  /* 0x00030f0000047ab9 */ /* 0x000fe20000000800 */
[----:B------:R-:W-:Y:S01]  /*208a0*/  ULDC.64 UR6, c[0x0][0x208] ;  /* 0x0000820000067ab9 */ /* 0x000fe20000000a00 */
[----:B------:R-:W-:Y:S01]  /*208b0*/  ULDC UR5, c[0x0][0xc38] ;  /* 0x00030e0000057ab9 */ /* 0x000fe20000000800 */
[----:B------:R-:W-:-:S04]  /*208c0*/  ISETP.NE.AND P0, PT, R5, 0x1f, PT ;  /* 0x0000001f0500780c */ /* 0x000fc80003f05270 */
[----:B------:R-:W-:-:S13]  /*208d0*/  ISETP.GE.OR P1, PT, R5, UR4, !P0 ;  /* 0x0000000405007c0c */ /* 0x000fda000c726670 */
[----:B0-----:R-:W0:Y:S02]  /*208e0*/  @!P1 LDC.64 R2, c[0x0][0xc80] ;  /* 0x00032000ff029b82 */ /* 0x001e240000000a00 */
[----:B0-----:R-:W-:-:S05]  /*208f0*/  @!P1 IMAD.WIDE.U32 R2, R5, 0x4, R2 ;  /* 0x0000000405029825 */ /* 0x001fca00078e0002 */
[----:B------:R-:W2:Y:S01]  /*20900*/  @!P1 LDG.E R4, desc[UR6][R2.64] ;  /* 0x0000000602049981 */ /* 0x000ea2000c1e1900 */
[C---:B------:R-:W-:Y:S01]  /*20910*/  ISETP.NE.AND P1, PT, R5.reuse, RZ, PT ;  /* 0x000000ff0500720c */ /* 0x040fe20003f25270 */
[----:B------:R-:W0:Y:S01]  /*20920*/  S2UR UR6, SR_CTAID.X ;  /* 0x00000000000679c3 */ /* 0x000e220000002500 */
[C---:B------:R-:W-:Y:S01]  /*20930*/  ISETP.GE.U32.AND P2, PT, R5.reuse, 0x2, PT ;  /* 0x000000020500780c */ /* 0x040fe20003f46070 */
[----:B------:R-:W-:Y:S01]  /*20940*/  UMOV UR4, URZ ;  /* 0x0000003f00047c82 */ /* 0x000fe20008000000 */
[C---:B------:R-:W-:Y:S01]  /*20950*/  ISETP.GE.U32.AND P3, PT, R5.reuse, 0x4, PT ;  /* 0x000000040500780c */ /* 0x040fe20003f66070 */
[----:B------:R-:W-:Y:S01]  /*20960*/  IMAD.MOV.U32 R16, RZ, RZ, RZ ;  /* 0x000000ffff107224 */ /* 0x000fe200078e00ff */
[C---:B------:R-:W-:Y:S02]  /*20970*/  ISETP.GE.U32.AND P4, PT, R5.reuse, 0x8, PT ;  /* 0x000000080500780c */ /* 0x040fe40003f86070 */
[----:B------:R-:W-:Y:S01]  /*20980*/  ISETP.GE.U32.AND P5, PT, R5, 0x10, PT ;  /* 0x000000100500780c */ /* 0x000fe20003fa6070 */
        /* <DEDUP_REMOVED lines=25> */
.L_x_828:
        /* <DEDUP_REMOVED lines=13> */
.L_x_827:
[----:B------:R-:W-:Y:S05]  /*20bf0*/  BSYNC B0 ;  /* 0x0000000000007941 */ /* 0x000fea0003800000 */
.L_x_826:
        /* <DEDUP_REMOVED lines=20> */
[----:B------:R-:W-:-:S07]  /*20d40*/  IMAD.MOV.U32 R2, RZ, RZ, R11 ;  /* 0x000000ffff027224 */ /* 0x000fce00078e000b */
.L_x_824:
        /* <DEDUP_REMOVED lines=16> */
.L_x_829:
[----:B-1----:R-:W-:Y:S02]  /*20e50*/  IMAD R16, R16, UR5, R7 ;  /* 0x0000000510107c24 */ /* 0x002fe4000f8e0207 */
[----:B------:R-:W-:Y:S02]  /*20e60*/  IMAD R7, R11, R6, RZ ;  /* 0x000000060b077224 */ /* 0x000fe400078e02ff */
[----:B0-----:R-:W-:Y:S01]  /*20e70*/  IMAD.MOV.U32 R2, RZ, RZ, RZ ;  /* 0x000000ffff027224 */ /* 0x001fe200078e00ff */
[----:B------:R-:W-:Y:S01]  /*20e80*/  IADD3 R17, -R16, UR6, RZ ;  /* 0x0000000610117c10 */ /* 0x000fe2000fffe1ff */
[----:B------:R-:W-:Y:S02]  /*20e90*/  VIADD R19, R19, UR4 ;  /* 0x0000000413137c36 */ /* 0x000fe40008000000 */
        /* <DEDUP_REMOVED lines=20> */
.L_x_825:
[----:B------:R-:W-:Y:S02]  /*20fe0*/  IMAD.MOV.U32 R17, RZ, RZ, RZ ;  /* 0x000000ffff117224 */ /* 0x000fe400078e00ff */
[----:B------:R-:W-:Y:S02]  /*20ff0*/  IMAD.U32 R16, RZ, RZ, UR6 ;  /* 0x00000006ff107e24 */ /* 0x000fe4000f8e00ff */
[----:B------:R-:W-:-:S07]  /*21000*/  IMAD.MOV.U32 R18, RZ, RZ, RZ ;  /* 0x000000ffff127224 */ /* 0x000fce00078e00ff */
.L_x_830:
[----:B------:R-:W-:-:S13]  /*21010*/  ISETP.NE.AND P0, PT, R5, RZ, PT ;  /* 0x000000ff0500720c */ /* 0x000fda0003f05270 */
[----:B------:R-:W0:Y:S01]  /*21020*/  @!P0 S2R R3, SR_CgaCtaId ;  /* 0x0000000000038919 */ /* 0x000e220000008800 */
[----:B------:R-:W-:-:S04]  /*21030*/  @!P0 MOV R2, 0x400 ;  /* 0x0000040000028802 */ /* 0x000fc80000000f00 */
[----:B0-----:R-:W-:-:S05]  /*21040*/  @!P0 LEA R2, R3, R2, 0x18 ;  /* 0x0000000203028211 */ /* 0x001fca00078ec0ff */
[----:B------:R2:W-:Y:S01]  /*21050*/  @!P0 STS.128 [R2+0x348d0], R16 ;  /* 0x0348d01002008388 */ /* 0x0005e20000000c00 */
[----:B------:R-:W-:Y:S06]  /*21060*/  BAR.ARV 0x5, 0x180 ;  /* 0x0146000000007b1d */ /* 0x000fec0000002000 */
.L_x_823:
[----:B--2---:R-:W-:Y:S01]  /*21070*/  IMAD.MOV.U32 R2, RZ, RZ, 0x1 ;  /* 0x00000001ff027424 */ /* 0x004fe200078e00ff */
[----:B------:R2:W-:Y:S01]  /*21080*/  STL [R1+0x58], RZ ;  /* 0x000058ff01007387 */ /* 0x0005e20000100800 */
[----:B------:R-:W-:Y:S02]  /*21090*/  ULDC UR4, c[0x0][0xc3c] ;  /* 0x00030f0000047ab9 */ /* 0x000fe40000000800 */
[----:B-1----:R-:W-:Y:S01]  /*210a0*/  ISETP.GE.AND P0, PT, R19, UR4, PT ;  /* 0x0000000413007c0c */ /* 0x002fe2000bf06270 */
[----:B------:R2:W-:Y:S04]  /*210b0*/  STL [R1+0x14], R2 ;  /* 0x0000140201007387 */ /* 0x0005e80000100800 */
[----:B------:R2:W-:Y:S08]  /*210c0*/  STL [R1+0xc], RZ ;  /* 0x00000cff01007387 */ /* 0x0005f00000100800 */
[----:B--2---:R-:W-:Y:S05]  /*210d0*/  @P0 BRA `(.L_x_831) ;  /* 0x0000006400140947 */ /* 0x004fea0003800000 */
[----:B------:R-:W1:Y:S01]  /*210e0*/  S2UR UR5, SR_CgaCtaId ;  /* 0x00000000000579c3 */ /* 0x000e620000008800 */
[C---:B------:R-:W-:Y:S01]  /*210f0*/  IMAD.SHL.U32 R2, R0.reuse, 0x8, RZ ;  /* 0x0000000800027824 */ /* 0x040fe200078e00ff */
[----:B------:R-:W-:Y:S01]  /*21100*/  LOP3.LUT R5, R0, 0x7f, RZ, 0xc0, !PT ;  /* 0x0000007f00057812 */ /* 0x000fe200078ec0ff */
[----:B------:R-:W-:Y:S01]  /*21110*/  UMOV UR4, 0x400 ;  /* 0x0000040000047882 */ /* 0x000fe20000000000 */
[----:B------:R-:W-:Y:S01]  /*21120*/  BSSY B8, `(.L_x_831) ;  /* 0x0000640000087945 */ /* 0x000fe20003800000 */
[----:B------:R-:W-:Y:S01]  /*21130*/  ULDC.64 UR38, c[0x0][0x198] ;  /* 0x0000660000267ab9 */ /* 0x000fe20000000a00 */
[C---:B0-----:R-:W-:Y:S01]  /*21140*/  LOP3.LUT R3, R2.reuse, 0x1f8, RZ, 0xc0, !PT ;  /* 0x000001f802037812 */ /* 0x041fe200078ec0ff */
[----:B------:R-:W-:Y:S01]  /*21150*/  ULDC UR36, c[0x0][0xc] ;  /* 0x0000030000247ab9 */ /* 0x000fe20000000800 */
[----:B------:R-:W-:Y:S02]  /*21160*/  LOP3.LUT R2, R2, 0x38, RZ, 0xc0, !PT ;  /* 0x0000003802027812 */ /* 0x000fe400078ec0ff */
[----:B------:R-:W-:Y:S01]  /*21170*/  LOP3.LUT R4, R3, 0x38, R0, 0x78, !PT ;  /* 0x0000003803047812 */ /* 0x000fe200078e7800 */
[----:B------:R-:W-:Y:S01]  /*21180*/  IMAD.SHL.U32 R3, R5, 0x8, RZ ;  /* 0x0000000805037824 */ /* 0x000fe200078e00ff */
[----:B------:R-:W-:-:S02]  /*21190*/  SHF.L.U32 R0, R0, 0x4, RZ ;  /* 0x0000000400007819 */ /* 0x000fc400000006ff */
[----:B------:R-:W-:Y:S02]  /*211a0*/  SHF.R.U32.HI R5, RZ, 0x3, R5 ;  /* 0x00000003ff057819 */ /* 0x000fe40000011605 */
[----:B------:R-:W-:Y:S02]  /*211b0*/  LOP3.LUT R3, R4, 0x200, R3, 0xf8, !PT ;  /* 0x0000020004037812 */ /* 0x000fe400078ef803 */
[----:B------:R-:W-:Y:S01]  /*211c0*/  LOP3.LUT R0, R5, 0x70, R0, 0xf8, !PT ;  /* 0x0000007005007812 */ /* 0x000fe200078ef800 */
[----:B------:R-:W-:Y:S01]  /*211d0*/  IMAD.MOV.U32 R0, RZ, RZ, 0x1 ;  /* 0x00000001ff007424 */ /* 0x000fe200078e00ff */
[----:B-1----:R-:W-:-:S06]  /*211e0*/  ULEA UR4, UR5, UR4, 0x18 ;  /* 0x0000000405047291 */ /* 0x002fcc000f8ec03f */
[----:B------:R-:W-:-:S04]  /*211f0*/  IMAD.U32 R4, RZ, RZ, UR4 ;  /* 0x00000004ff047e24 */ /* 0x000fc8000f8e00ff */
[----:B------:R-:W-:Y:S01]  /*21200*/  IMAD R3, R3, 0x2, R4 ;  /* 0x0000000203037824 */ /* 0x000fe200078e0204 */
[----:B------:R-:W-:Y:S04]  /*21210*/  STL [R1+0x8], R4 ;  /* 0x0000080401007387 */ /* 0x000fe80000100800 */
[----:B------:R-:W-:Y:S04]  /*21220*/  STL [R1+0x2c], R3 ;  /* 0x00002c0301007387 */ /* 0x000fe80000100800 */
[----:B------:R-:W-:Y:S04]  /*21230*/  STL [R1+0xc], RZ ;  /* 0x00000cff01007387 */ /* 0x000fe80000100800 */
[----:B------:R-:W-:Y:S04]  /*21240*/  STL [R1+0x14], R0 ;  /* 0x0000140001007387 */ /* 0x000fe80000100800 */
[----:B------:R-:W-:Y:S04]  /*21250*/  STL [R1+0x20], RZ ;  /* 0x000020ff01007387 */ /* 0x000fe80000100800 */
[----:B------:R0:W-:Y:S04]  /*21260*/  STL [R1+0x24], R0 ;  /* 0x0000240001007387 */ /* 0x0001e80000100800 */
[----:B------:R1:W-:Y:S01]  /*21270*/  STL [R1+0x58], RZ ;  /* 0x000058ff01007387 */ /* 0x0003e20000100800 */
[----:B0-----:R-:W-:-:S07]  /*21280*/  LOP3.LUT R0, R2, 0x40, RZ, 0xfc, !PT ;  /* 0x0000004002007812 */ /* 0x001fce00078efcff */
.L_x_966:
[----:B0---4-:R-:W0:Y:S01]  /*21290*/  LDC.64 R2, c[0x0][0xc88] ;  /* 0x00032200ff027b82 */ /* 0x011e220000000a00 */
[----:B------:R-:W-:Y:S01]  /*212a0*/  ULDC.64 UR4, c[0x0][0x208] ;  /* 0x0000820000047ab9 */ /* 0x000fe20000000a00 */
[----:B0-----:R-:W-:-:S05]  /*212b0*/  IMAD.WIDE R2, R19, 0x4, R2 ;  /* 0x0000000413027825 */ /* 0x001fca00078e0202 */
[----:B------:R-:W2:Y:S01]  /*212c0*/  LDG.E R15, desc[UR4][R2.64] ;  /* 0x00000004020f7981 */ /* 0x000ea2000c1e1900 */
[----:B------:R-:W-:Y:S05]  /*212d0*/  YIELD ;  /* 0x0000000000007946 */ /* 0x000fea0003800000 */
[----:B------:R-:W-:Y:S01]  /*212e0*/  ULDC.64 UR4, c[0x0][0xa28] ;  /* 0x00028a0000047ab9 */ /* 0x000fe20000000a00 */
[----:B-1----:R-:W-:Y:S01]  /*212f0*/  IMAD.MOV.U32 R0, RZ, RZ, RZ ;  /* 0x000000ffff007224 */ /* 0x002fe200078e00ff */
[----:B------:R-:W-:Y:S01]  /*21300*/  ISETP.NE.U32.AND P0, PT, RZ, UR4, PT ;  /* 0x00000004ff007c0c */ /* 0x000fe2000bf05070 */
[----:B------:R-:W-:Y:S01]  /*21310*/  ULDC.64 UR12, c[0x0][0x208] ;  /* 0x00008200000c7ab9 */ /* 0x000fe20000000a00 */
[----:B---3-5:R-:W-:Y:S01]  /*21320*/  IMAD.MOV.U32 R8, RZ, RZ, RZ ;  /* 0x000000ffff087224 */ /* 0x028fe200078e00ff */
[----:B------:R-:W-:Y:S01]  /*21330*/  ULDC.64 UR10, c[0x0][0xa18] ;  /* 0x00028600000a7ab9 */ /* 0x000fe20000000a00 */
[----:B------:R-:W-:Y:S01]  /*21340*/  ISETP.NE.AND.EX P0, PT, RZ, UR5, PT, P0 ;  /* 0x00000005ff007c0c */ /* 0x000fe2000bf05300 */
[----:B------:R-:W-:Y:S01]  /*21350*/  ULDC.64 UR8, c[0x0][0xa10] ;  /* 0x0002840000087ab9 */ /* 0x000fe20000000a00 */
[----:B------:R-:W-:Y:S01]  /*21360*/  ULDC.64 UR6, c[0x0][0xa08] ;  /* 0x0002820000067ab9 */ /* 0x000fe20000000a00 */
[----:B--2---:R-:W-:Y:S01]  /*21370*/  SHF.R.S32.HI R4, RZ, 0x1f, R15 ;  /* 0x0000001fff047819 */ /* 0x004fe2000001140f */
[----:B------:R-:W-:-:S09]  /*21380*/  IMAD.SHL.U32 R14, R15, 0x4, RZ ;  /* 0x000000040f0e7824 */ /* 0x000fd200078e00ff */
[C---:B------:R-:W-:Y:S01]  /*21390*/  @P0 LEA R2, P1, R15.reuse, UR4, 0x2 ;  /* 0x000000040f020c11 */ /* 0x040fe2000f8210ff */
[----:B------:R-:W-:Y:S03]  /*213a0*/  STL [R1+0x30], R15 ;  /* 0x0000300f01007387 */ /* 0x000fe60000100800 */
[C-C-:B------:R-:W-:Y:S01]  /*213b0*/  @P0 LEA.HI.X R3, R15.reuse, UR5, R4.reuse, 0x2, P1 ;  /* 0x000000050f030c11 */ /* 0x140fe200088f1404 */
[----:B------:R-:W-:Y:S01]  /*213c0*/  ULDC.64 UR4, c[0x0][0xa00] ;  /* 0x0002800000047ab9 */ /* 0x000fe20000000a00 */
[----:B------:R-:W-:Y:S01]  /*213d0*/  SHF.L.U64.HI R13, R15, 0x2, R4 ;  /* 0x000000020f0d7819 */ /* 0x000fe20000010204 */
[----:B------:R0:W-:Y:S01]  /*213e0*/  STL [R1+0x44], R4 ;  /* 0x0000440401007387 */ /* 0x0001e20000100800 */
[----:B------:R-:W-:-:S03]  /*213f0*/  ISETP.NE.U32.AND P2, PT, RZ, UR4, PT ;  /* 0x00000004ff007c0c */ /* 0x000fc6000bf45070 */
[----:B------:R2:W5:Y:S01]  /*21400*/  @P0 LDG.E R0, desc[UR12][R2.64] ;  /* 0x0000000c02000981 */ /* 0x000562000c1e1900 */
[----:B------:R-:W-:Y:S02]  /*21410*/  ISETP.NE.AND.EX P2, PT, RZ, UR5, PT, P2 ;  /* 0x00000005ff007c0c */ /* 0x000fe4000bf45320 */
[----:B------:R-:W-:Y:S02]  /*21420*/  CS2R R10, SRZ ;  /* 0x00000000000a7805 */ /* 0x000fe4000001ff00 */
[----:B------:R-:W-:Y:S01]  /*21430*/  ISETP.NE.U32.AND P3, PT, RZ, UR10, PT ;  /* 0x0000000aff007c0c */ /* 0x000fe2000bf65070 */
[----:B------:R-:W-:Y:S01]  /*21440*/  STL [R1], R14 ;  /* 0x0000000e01007387 */ /* 0x000fe20000100800 */
[----:B------:R-:W-:Y:S02]  /*21450*/  ISETP.NE.U32.AND P0, PT, RZ, UR6, PT ;  /* 0x00000006ff007c0c */ /* 0x000fe4000bf05070 */
[----:B------:R-:W-:Y:S01]  /*21460*/  ISETP.NE.AND.EX P3, PT, RZ, UR11, PT, P3 ;  /* 0x0000000bff007c0c */ /* 0x000fe2000bf65330 */
[----:B------:R-:W-:Y:S01]  /*21470*/  STL [R1+0x28], R13 ;  /* 0x0000280d01007387 */ /* 0x000fe20000100800 */
[----:B------:R-:W-:-:S02]  /*21480*/  ISETP.NE.U32.AND P1, PT, RZ, UR8, PT ;  /* 0x00000008ff007c0c */ /* 0x000fc4000bf25070 */
[C---:B--2---:R-:W-:Y:S02]  /*21490*/  IADD3 R2, P4, R14.reuse, UR4, RZ ;  /* 0x000000040e027c10 */ /* 0x044fe4000ff9e0ff */
[----:B------:R-:W-:Y:S02]  /*214a0*/  ISETP.NE.AND.EX P0, PT, RZ, UR7, PT, P0 ;  /* 0x00000007ff007c0c */ /* 0x000fe4000bf05300 */
[C---:B------:R-:W-:Y:S02]  /*214b0*/  IADD3.X R3, R13.reuse, UR5, RZ, P4, !PT ;  /* 0x000000050d037c10 */ /* 0x040fe4000a7fe4ff */
[C---:B0-----:R-:W-:Y:S02]  /*214c0*/  IADD3 R4, P4, R14.reuse, UR8, RZ ;  /* 0x000000080e047c10 */ /* 0x041fe4000ff9e0ff */
[----:B------:R-:W-:Y:S01]  /*214d0*/  ISETP.NE.AND.EX P1, PT, RZ, UR9, PT, P1 ;  /* 0x00000009ff007c0c */ /* 0x000fe2000bf25310 */
[----:B------:R-:W2:Y:S01]  /*214e0*/  @P2 LDG.E R8, desc[UR12][R2.64] ;  /* 0x0000000c02082981 */ /* 0x000ea2000c1e1900 */
[C---:B------:R-:W-:Y:S01]  /*214f0*/  IADD3.X R5, R13.reuse, UR9, RZ, P4, !PT ;  /* 0x000000090d057c10 */ /* 0x040fe2000a7fe4ff */
[----:B------:R-:W-:Y:S01]  /*21500*/  ULDC UR4, c[0x0][0x288] ;  /* 0x0000a20000047ab9 */ /* 0x000fe20000000800 */
[----:B------:R-:W-:Y:S01]  /*21510*/  IADD3 R6, P5, R14, UR6, RZ ;  /* 0x000000060e067c10 */ /* 0x000fe2000ffbe0ff */
[----:B------:R-:W-:Y:S01]  /*21520*/  IMAD.U32 R12, RZ, RZ, UR4 ;  /* 0x00000004ff0c7e24 */ /* 0x000fe2000f8e00ff */
[----:B------:R-:W-:Y:S01]  /*21530*/  ULDC.64 UR4, c[0x0][0x418] ;  /* 0x0001060000047ab9 */ /* 0x000fe20000000a00 */
[----:B--2---:R0:W-:Y:S01]  /*21540*/  STL [R1+0x40], R8 ;  /* 0x0000400801007387 */ /* 0x0041e20000100800 */
[----:B------:R-:W-:Y:S01]  /*21550*/  IADD3.X R7, R13, UR7, RZ, P5, !PT ;  /* 0x000000070d077c10 */ /* 0x000fe2000affe4ff */
[----:B------:R-:W-:-:S04]  /*21560*/  UISETP.NE.U32.AND UP0, UPT, UR4, URZ, UPT ;  /* 0x0000003f0400728c */ /* 0x000fc8000bf05070 */
[----:B------:R-:W5:Y:S01]  /*21570*/  @P1 LDG.E R10, desc[UR12][R4.64] ;  /* 0x0000000c040a1981 */ /* 0x000f62000c1e1900 */
[----:B------:R-:W-:Y:S01]  /*21580*/  ULDC UR4, c[0x0][0x424] ;  /* 0x0001090000047ab9 */ /* 0x000fe20000000800 */
[----:B0-----:R-:W-:Y:S02]  /*21590*/  @P3 IADD3 R8, P4, R14, UR10, RZ ;  /* 0x0000000a0e083c10 */ /* 0x001fe4000ff9e0ff */
[----:B------:R-:W5:Y:S02]  /*215a0*/  @P0 LDG.E R11, desc[UR12][R6.64] ;  /* 0x0000000c060b0981 */ /* 0x000f64000c1e1900 */
[----:B------:R-:W-:-:S05]  /*215b0*/  @P3 IADD3.X R9, R13, UR11, RZ, P4, !PT ;  /* 0x0000000b0d093c10 */ /* 0x000fca000a7fe4ff */
[----:B------:R0:W2:Y:S01]  /*215c0*/  @P3 LDG.E R12, desc[UR12][R8.64] ;  /* 0x0000000c080c3981 */ /* 0x0000a2000c1e1900 */
[----:B------:R-:W-:-:S03]  /*215d0*/  UISETP.NE.AND.EX UP0, UPT, UR5, URZ, UPT, UP0 ;  /* 0x0000003f0500728c */ /* 0x000fc6000bf05300 */
[----:B------:R-:W-:Y:S01]  /*215e0*/  ULDC UR5, c[0x0][0x2f0] ;  /* 0x0000bc0000057ab9 */ /* 0x000fe20000000800 */
[----:B------:R-:W-:-:S04]  /*215f0*/  USEL UR4, UR4, 0x1, UP0 ;  /* 0x0000000104047887 */ /* 0x000fc80008000000 */
[----:B------:R-:W-:-:S03]  /*21600*/  UIMAD UR4, UR4, UR5, URZ ;  /* 0x00000005040472a4 */ /* 0x000fc6000f8e023f */
[----:B------:R-:W-:Y:S02]  /*21610*/  ULDC UR5, c[0x0][0x348] ;  /* 0x0000d20000057ab9 */ /* 0x000fe40000000800 */
[----:B0-----:R-:W-:Y:S02]  /*21620*/  IMAD.U32 R9, RZ, RZ, UR5 ;  /* 0x00000005ff097e24 */ /* 0x001fe4000f8e00ff */
[----:B------:R-:W-:Y:S01]  /*21630*/  IMAD.U32 R8, RZ, RZ, UR4 ;  /* 0x00000004ff087e24 */ /* 0x000fe2000f8e00ff */
[----:B--2---:R0:W-:Y:S01]  /*21640*/  STL [R1+0x54], R12 ;  /* 0x0000540c01007387 */ /* 0x0041e20000100800 */
[----:B------:R-:W-:Y:S05]  /*21650*/  @P3 BRA `(.L_x_832) ;  /* 0x0000000000183947 */ /* 0x000fea0003800000 */
[----:B------:R-:W-:Y:S05]  /*21660*/  @!P2 BRA `(.L_x_832) ;  /* 0x000000000014a947 */ /* 0x000fea0003800000 */
[----:B------:R-:W-:Y:S02]  /*21670*/  ULDC.64 UR4, c[0x0][0x208] ;  /* 0x0000820000047ab9 */ /* 0x000fe40000000a00 */
[----:B0-----:R-:W2:Y:S04]  /*21680*/  LDG.E R12, desc[UR4][R2.64] ;  /* 0x00000004020c7981 */ /* 0x001ea8000c1e1900 */
[----:B------:R-:W2:Y:S02]  /*21690*/  LDG.E R2, desc[UR4][R2.64+0x4] ;  /* 0x0000040402027981 */ /* 0x000ea4000c1e1900 */
[----:B--2---:R-:W-:-:S05]  /*216a0*/  IMAD.IADD R2, R2, 0x1, -R12 ;  /* 0x0000000102027824 */ /* 0x004fca00078e0a0c */
[----:B------:R2:W-:Y:S02]  /*216b0*/  STL [R1+0x54], R2 ;  /* 0x0000540201007387 */ /* 0x0005e40000100800 */
.L_x_832:
[----:B0-----:R-:W-:Y:S01]  /*216c0*/  IMAD.MOV.U32 R12, RZ, RZ, R15 ;  /* 0x000000ffff0c7224 */ /* 0x001fe200078e000f */
[----:B------:R-:W-:Y:S01]  /*216d0*/  ULDC.64 UR4, c[0x0][0xa20] ;  /* 0x0002880000047ab9 */ /* 0x000fe20000000a00 */
[----:B--2--5:R-:W-:Y:S01]  /*216e0*/  IMAD.IADD R2, R11, 0x1, R0 ;  /* 0x000000010b027824 */ /* 0x024fe200078e0200 */
[----:B------:R-:W-:Y:S02]  /*216f0*/  ISETP.NE.U32.AND P2, PT, RZ, UR4, PT ;  /* 0x00000004ff007c0c */ /* 0x000fe4000bf45070 */
[----:B------:R0:W-:Y:S02]  /*21700*/  STL [R1+0x10], R12 ;  /* 0x0000100c01007387 */ /* 0x0001e40000100800 */
[----:B------:R-:W-:Y:S02]  /*21710*/  ISETP.NE.AND.EX P2, PT, RZ, UR5, PT, P2 ;  /* 0x00000005ff007c0c */ /* 0x000fe4000bf45320 */
[----:B------:R0:W-:Y:S11]  /*21720*/  STL [R1+0x1c], R2 ;  /* 0x00001c0201007387 */ /* 0x0001f60000100800 */
[----:B0-----:R-:W-:Y:S05]  /*21730*/  @!P2 BRA `(.L_x_833) ;  /* 0x000000000014a947 */ /* 0x001fea0003800000 */
[----:B------:R-:W-:Y:S01]  /*21740*/  IADD3 R2, P0, R14, UR4, RZ ;  /* 0x000000040e027c10 */ /* 0x000fe2000ff1e0ff */
[----:B------:R-:W-:-:S03]  /*21750*/  ULDC.64 UR6, c[0x0][0x208] ;  /* 0x0000820000067ab9 */ /* 0x000fc60000000a00 */
[----:B------:R-:W-:-:S05]  /*21760*/  IADD3.X R3, R13, UR5, RZ, P0, !PT ;  /* 0x000000050d037c10 */ /* 0x000fca00087fe4ff */
[----:B------:R0:W5:Y:S01]  /*21770*/  LDG.E R8, desc[UR6][R2.64] ;  /* 0x0000000602087981 */ /* 0x000162000c1e1900 */
[----:B------:R-:W-:Y:S05]  /*21780*/  BRA `(.L_x_834) ;  /* 0x0000000000147947 */ /* 0x000fea0003800000 */
.L_x_833:
[----:B------:R-:W-:Y:S05]  /*21790*/  @!P0 BRA `(.L_x_834) ;  /* 0x0000000000108947 */ /* 0x000fea0003800000 */
[----:B------:R-:W-:Y:S02]  /*217a0*/  ULDC.64 UR4, c[0x0][0x208] ;  /* 0x0000820000047ab9 */ /* 0x000fe40000000a00 */
[----:B------:R-:W2:Y:S04]  /*217b0*/  LDG.E R8, desc[UR4][R6.64] ;  /* 0x0000000406087981 */ /* 0x000ea8000c1e1900 */
[----:B------:R-:W2:Y:S02]  /*217c0*/  LDG.E R6, desc[UR4][R6.64+0x4] ;  /* 0x0000040406067981 */ /* 0x000ea4000c1e1900 */
[----:B--2---:R-:W-:-:S07]  /*217d0*/  IMAD.IADD R8, R6, 0x1, -R8 ;  /* 0x0000000106087824 */ /* 0x004fce00078e0a08 */
.L_x_834:
[----:B------:R-:W-:Y:S01]  /*217e0*/  ULDC.64 UR4, c[0x0][0x208] ;  /* 0x0000820000047ab9 */ /* 0x000fe20000000a00 */
[----:B-----5:R-:W-:Y:S01]  /*217f0*/  IMAD.IADD R0, R8, 0x1, -R0 ;  /* 0x0000000108007824 */ /* 0x020fe200078e0a00 */
[----:B0-----:R-:W2:Y:S04]  /*21800*/  @P1 LDG.E R2, desc[UR4][R4.64] ;  /* 0x0000000404021981 */ /* 0x001ea8000c1e1900 */
[----:B------:R-:W2:Y:S01]  /*21810*/  @P1 LDG.E R4, desc[UR4][R4.64+0x4] ;  /* 0x0000040404041981 */ /* 0x000ea2000c1e1900 */
[----:B------:R-:W-:Y:S01]  /*21820*/  BSSY B0, `(.L_x_835) ;  /* 0x000012d000007945 */ /* 0x000fe20003800000 */
[----:B--2---:R-:W-:-:S04]  /*21830*/  @P1 IMAD.IADD R9, R4, 0x1, -R2 ;  /* 0x0000000104091824 */ /* 0x004fc800078e0a02 */
[----:B------:R-:W-:-:S04]  /*21840*/  IMAD.IADD R3, R0, 0x1, R9 ;  /* 0x0000000100037824 */ /* 0x000fc800078e0209 */
[----:B------:R-:W-:Y:S01]  /*21850*/  VIADD R2, R3, 0xaf ;  /* 0x000000af03027836 */ /* 0x000fe20000000000 */
[----:B------:R0:W-:Y:S03]  /*21860*/  STL [R1+0x50], R3 ;  /* 0x0000500301007387 */ /* 0x0001e60000100800 */
[----:B------:R-:W-:-:S05]  /*21870*/  IMAD.HI R2, R2, 0x2e8ba2e9, RZ ;  /* 0x2e8ba2e902027827 */ /* 0x000fca00078e02ff */
[----:B0-----:R-:W-:-:S04]  /*21880*/  SHF.R.U32.HI R3, RZ, 0x1f, R2 ;  /* 0x0000001fff037819 */ /* 0x001fc80000011602 */
[----:B------:R-:W-:-:S05]  /*21890*/  LEA.HI.SX32 R4, R2, R3, 0x1b ;  /* 0x0000000302047211 */ /* 0x000fca00078fdaff */
[--C-:B------:R-:W-:Y:S01]  /*218a0*/  IMAD R2, R4, 0xb0, -R0.reuse ;  /* 0x000000b004027824 */ /* 0x100fe200078e0a00 */
[----:B------:R0:W-:Y:S01]  /*218b0*/  STL [R1+0x38], R4 ;  /* 0x0000380401007387 */ /* 0x0001e20000100800 */
[----:B------:R-:W-:-:S03]  /*218c0*/  IMAD.MOV R0, RZ, RZ, -R0 ;  /* 0x000000ffff007224 */ /* 0x000fc600078e0a00 */
[----:B------:R-:W-:Y:S02]  /*218d0*/  VIMNMX R9, R2, R9, PT ;  /* 0x0000000902097248 */ /* 0x000fe40003fe0100 */
[----:B------:R-:W-:-:S04]  /*218e0*/  VIMNMX R0, RZ, R0, !PT ;  /* 0x00000000ff007248 */ /* 0x000fc80007fe0100 */
[----:B------:R-:W-:Y:S01]  /*218f0*/  ISETP.GT.AND P0, PT, R9, R0, PT ;  /* 0x000000000900720c */ /* 0x000fe20003f04270 */
[----:B0-----:R-:W-:-:S12]  /*21900*/  IMAD.WIDE.U32 R4, R0, -0x45d1745d, RZ ;  /* 0xba2e8ba300047825 */ /* 0x001fd800078e00ff */
[----:B------:R-:W-:Y:S01]  /*21910*/  @P0 VIADD R2, R9, 0xaf ;  /* 0x000000af09020836 */ /* 0x000fe20000000000 */
[----:B------:R-:W-:-:S03]  /*21920*/  SHF.R.U32.HI R9, RZ, 0x7, R5 ;  /* 0x00000007ff097819 */ /* 0x000fc60000011605 */
[----:B------:R-:W-:-:S04]  /*21930*/  @P0 IMAD.HI R0, R2, 0x2e8ba2e9, RZ ;  /* 0x2e8ba2e902000827 */ /* 0x000fc800078e02ff */
[----:B------:R-:W-:Y:S01]  /*21940*/  IMAD.MOV.U32 R6, RZ, RZ, R9 ;  /* 0x000000ffff067224 */ /* 0x000fe200078e0009 */
[----:B------:R-:W-:-:S04]  /*21950*/  @P0 SHF.R.U32.HI R2, RZ, 0x1f, R0 ;  /* 0x0000001fff020819 */ /* 0x000fc80000011600 */
[----:B------:R-:W-:Y:S02]  /*21960*/  @P0 LEA.HI.SX32 R6, R0, R2, 0x1b ;  /* 0x0000000200060211 */ /* 0x000fe400078fdaff */
[----:B------:R-:W-:Y:S02]  /*21970*/  PLOP3.LUT P0, PT, PT, PT, PT, 0x80, 0x0 ;  /* 0x000000000000781c */ /* 0x000fe40003f0f070 */
[----:B------:R-:W-:-:S13]  /*21980*/  ISETP.GT.AND P2, PT, R6, R9, PT ;  /* 0x000000090600720c */ /* 0x000fda0003f44270 */
[----:B------:R-:W-:Y:S05]  /*21990*/  @!P2 BRA `(.L_x_836) ;  /* 0x000000100054a947 */ /* 0x000fea0003800000 */
[----:B------:R-:W-:Y:S01]  /*219a0*/  UMOV UR4, 0xffffffff ;  /* 0xffffffff00047882 */ /* 0x000fe20000000000 */
[----:B------:R-:W-:Y:S02]  /*219b0*/  SEL R0, R12, RZ, !P1 ;  /* 0x000000ff0c007207 */ /* 0x000fe40004800000 */
[----:B------:R-:W-:Y:S05]  /*219c0*/  BRA.DIV UR4, `(.L_x_837) ;  /* 0x0000006a04bc7947 */ /* 0x000fea000b800000 */
[----:B------:R-:W0:Y:S02]  /*219d0*/  S2R R2, SR_TID.X ;  /* 0x0000000000027919 */ /* 0x000e240000002100 */
[----:B0-----:R-:W-:-:S04]  /*219e0*/  SHF.R.U32.HI R2, RZ, 0x5, R2 ;  /* 0x00000005ff027819 */ /* 0x001fc80000011602 */
[----:B------:R-:W-:-:S05]  /*219f0*/  LOP3.LUT R2, R2, 0x3, RZ, 0xc0, !PT ;  /* 0x0000000302027812 */ /* 0x000fca00078ec0ff */
[----:B------:R0:W2:Y:S02]  /*21a00*/  SHFL.IDX PT, R14, R2, RZ, 0x1f ;  /* 0x00001fff020e7589 */ /* 0x0000a400000e0000 */
.L_x_1015:
[----:B--2---:R-:W-:Y:S02]  /*21a10*/  ISETP.NE.AND P0, PT, R14, RZ, PT ;  /* 0x000000ff0e00720c */ /* 0x004fe40003f05270 */
[----:B------:R-:W-:-:S11]  /*21a20*/  PLOP3.LUT P6, PT, PT, PT, PT, 0x8, 0x0 ;  /* 0x000000000000781c */ /* 0x000fd60003fce170 */
[----:B------:R-:W-:Y:S05]  /*21a30*/  @P0 BRA `(.L_x_838) ;  /* 0x00000000000c0947 */ /* 0x000fea0003800000 */
[----:B------:R-:W-:-:S03]  /*21a40*/  UMOV UR4, 0xffffffff ;  /* 0xffffffff00047882 */ /* 0x000fc60000000000 */
[----:B------:R-:W-:Y:S05]  /*21a50*/  BRA.DIV UR4, `(.L_x_839) ;  /* 0x0000006a04cc7947 */ /* 0x000fea000b800000 */
[----:B------:R-:W-:-:S13]  /*21a60*/  ELECT P6, URZ, PT ;  /* 0x00000000003f782f */ /* 0x000fda00038c0000 */
.L_x_838:
[----:B0-----:R-:W2:Y:S04]  /*21a70*/  LDL R2, [R1+0x58] ;  /* 0x0000580001027983 */ /* 0x001ea80000100800 */
[----:B------:R-:W3:Y:S01]  /*21a80*/  LDL R4, [R1+0x8] ;  /* 0x0000080001047983 */ /* 0x000ee20000100800 */
[----:B------:R-:W-:Y:S01]  /*21a90*/  BSSY B1, `(.L_x_840) ;  /* 0x0000008000017945 */ /* 0x000fe20003800000 */
[----:B--2---:R-:W-:-:S05]  /*21aa0*/  VIADD R2, R2, 0x1 ;  /* 0x0000000102027836 */ /* 0x004fca0000000000 */
[----:B------:R-:W-:-:S04]  /*21ab0*/  LEA.HI R3, R2, R2, RZ, 0x1 ;  /* 0x0000000202037211 */ /* 0x000fc800078f08ff */
[----:B------:R-:W-:-:S05]  /*21ac0*/  LOP3.LUT R3, R3, 0xfffffffe, RZ, 0xc0, !PT ;  /* 0xfffffffe03037812 */ /* 0x000fca00078ec0ff */
[----:B------:R-:W-:-:S05]  /*21ad0*/  IMAD.IADD R2, R2, 0x1, -R3 ;  /* 0x0000000102027824 */ /* 0x000fca00078e0a03 */
[----:B------:R-:W-:-:S04]  /*21ae0*/  SHF.L.U32 R2, R2, 0x1f, RZ ;  /* 0x0000001f02027819 */ /* 0x000fc800000006ff */
[----:B---3--:R-:W0:Y:S02]  /*21af0*/  SYNCS.PHASECHK.TRANS64.TRYWAIT P0, [R4+URZ+0x34820], R2 ;  /* 0x03482002040075a7 */ /* 0x008e24000800017f */
[----:B0-----:R-:W-:Y:S05]  /*21b00*/  @!P0 BRA `(.L_x_841) ;  /* 0x0000006800c08947 */ /* 0x001fea0003800000 */
.L_x_1018:
[----:B------:R-:W-:Y:S05]  /*21b10*/  BSYNC B1 ;  /* 0x0000000000017941 */ /* 0x000fea0003800000 */
.L_x_840:
[----:B------:R-:W-:Y:S04]  /*21b20*/  BSSY B1, `(.L_x_842) ;  /* 0x0000071000017945 */ /* 0x000fe80003800000 */
[----:B------:R-:W-:Y:S05]  /*21b30*/  @!P6 BRA `(.L_x_843) ;  /* 0x0000000400bce947 */ /* 0x000fea0003800000 */
[----:B------:R-:W2:Y:S04]  /*21b40*/  LDL R7, [R1+0x8] ;  /* 0x0000080001077983 */ /* 0x000ea80000100800 */
[----:B------:R-:W2:Y:S04]  /*21b50*/  LDL R4, [R1+0x20] ;  /* 0x0000200001047983 */ /* 0x000ea80000100800 */
[----:B------:R-:W3:Y:S01]  /*21b60*/  LDL R5, [R1+0x24] ;  /* 0x0000240001057983 */ /* 0x000ee20000100800 */
[----:B------:R-:W-:Y:S01]  /*21b70*/  BSSY B2, `(.L_x_844) ;  /* 0x0000008000027945 */ /* 0x000fe20003800000 */
[----:B0-----:R-:W0:Y:S02]  /*21b80*/  S2R R3, SR_TID.X ;  /* 0x0000000000037919 */ /* 0x001e240000002100 */
[----:B0-----:R-:W-:-:S04]  /*21b90*/  LOP3.LUT R3, R3, 0x7f, RZ, 0xc0, !PT ;  /* 0x0000007f03037812 */ /* 0x001fc800078ec0ff */
[----:B------:R-:W-:Y:S01]  /*21ba0*/  ISETP.NE.AND P1, PT, R3, RZ, PT ;  /* 0x000000ff0300720c */ /* 0x000fe20003f25270 */
[----:B--2---:R-:W-:Y:S01]  /*21bb0*/  IMAD R4, R4, 0x8, R7 ;  /* 0x0000000804047824 */ /* 0x004fe200078e0207 */
[----:B---3--:R-:W-:-:S04]  /*21bc0*/  SHF.L.U32 R8, R5, 0x1f, RZ ;  /* 0x0000001f05087819 */ /* 0x008fc800000006ff */
[----:B------:R-:W0:Y:S02]  /*21bd0*/  SYNCS.PHASECHK.TRANS64.TRYWAIT P0, [R4+URZ+0x348a0], R8 ;  /* 0x0348a008040075a7 */ /* 0x000e24000800017f */
[----:B0-----:R-:W-:Y:S05]  /*21be0*/  @!P0 BRA `(.L_x_845) ;  /* 0x0000006800a08947 */ /* 0x001fea0003800000 */
.L_x_1019:
[----:B------:R-:W-:Y:S05]  /*21bf0*/  BSYNC B2 ;  /* 0x0000000000027941 */ /* 0x000fea0003800000 */
.L_x_844:
[----:B------:R-:W-:Y:S04]  /*21c00*/  BSSY B2, `(.L_x_846) ;  /* 0x0000009000027945 */ /* 0x000fe80003800000 */
[----:B------:R-:W-:Y:S05]  /*21c10*/  @P1 BRA `(.L_x_847) ;  /* 0x00000000001c1947 */ /* 0x000fea0003800000 */
[----:B------:R-:W2:Y:S01]  /*21c20*/  S2R R3, SR_TID.X ;  /* 0x0000000000037919 */ /* 0x000ea20000002100 */
[----:B------:R-:W-:-:S04]  /*21c30*/  IMAD.MOV.U32 R2, RZ, RZ, 0xb000 ;  /* 0x0000b000ff027424 */ /* 0x000fc800078e00ff */
[----:B------:R3:W-:Y:S01]  /*21c40*/  SYNCS.ARRIVE.TRANS64 RZ, [R4+URZ+0x34890], R2 ;  /* 0x0348900204ff79a7 */ /* 0x0007e2000800003f */
[----:B--2---:R-:W-:-:S04]  /*21c50*/  LOP3.LUT R3, R3, 0x1f, RZ, 0xc0, !PT ;  /* 0x0000001f03037812 */ /* 0x004fc800078ec0ff */
[----:B------:R-:W-:-:S13]  /*21c60*/  ISETP.NE.AND P0, PT, R3, RZ, PT ;  /* 0x000000ff0300720c */ /* 0x000fda0003f05270 */
[----:B---3--:R-:W-:Y:S05]  /*21c70*/  @!P0 BRA `(.L_x_847) ;  /* 0x0000000000048947 */ /* 0x008fea0003800000 */
[----:B------:R-:W-:Y:S01]  /*21c80*/  BPT.TRAP 0x1 ;  /* 0x000000040000795c */ /* 0x000fe20000300000 */
.L_x_847:
[----:B------:R-:W-:Y:S05]  /*21c90*/  BSYNC B2 ;  /* 0x0000000000027941 */ /* 0x000fea0003800000 */
.L_x_846:
[----:B------:R-:W2:Y:S04]  /*21ca0*/  LDL R5, [R1+0x8] ;  /* 0x0000080001057983 */ /* 0x000ea80000100800 */
[----:B------:R-:W2:Y:S01]  /*21cb0*/  LDL R2, [R1+0x20] ;  /* 0x0000200001027983 */ /* 0x000ea20000100800 */
[----:B------:R-:W-:Y:S01]  /*21cc0*/  IMAD.MOV.U32 R14, RZ, RZ, RZ ;  /* 0x000000ffff0e7224 */ /* 0x000fe200078e00ff */
[----:B------:R-:W-:Y:S01]  /*21cd0*/  UIADD3 UR4, UP0, UR38, 0x570, URZ ;  /* 0x0000057026047890 */ /* 0x000fe2000ff1e03f */
[----:B------:R-:W-:Y:S01]  /*21ce0*/  IMAD R3, R6, 0xb0, R10 ;  /* 0x000000b006037824 */ /* 0x000fe200078e020a */
[----:B------:R-:W-:Y:S01]  /*21cf0*/  PLOP3.LUT P0, PT, PT, PT, PT, 0x80, 0x0 ;  /* 0x000000000000781c */ /* 0x000fe20003f0f070 */
[----:B------:R-:W-:Y:S01]  /*21d00*/  UMOV UR6, 0x0 ;  /* 0x0000000000067882 */ /* 0x000fe20000000000 */
[----:B------:R-:W-:Y:S01]  /*21d10*/  R2UR UR10, R14 ;  /* 0x000000000e0a72ca */ /* 0x000fe200000e0000 */
[----:B------:R-:W-:Y:S01]  /*21d20*/  VIADD R3, R3, 0xffffff50 ;  /* 0xffffff5003037836 */ /* 0x000fe20000000000 */
[----:B------:R-:W-:Y:S01]  /*21d30*/  UIADD3.X UR5, URZ, UR39, URZ, UP0, !UPT ;  /* 0x000000273f057290 */ /* 0x000fe200087fe43f */
[----:B------:R-:W-:Y:S01]  /*21d40*/  UMOV UR7, 0x12f00000 ;  /* 0x12f0000000077882 */ /* 0x000fe20000000000 */
[----:B--2---:R-:W-:-:S02]  /*21d50*/  IMAD R7, R2, 0xb000, R5 ;  /* 0x0000b00002077824 */ /* 0x004fc400078e0205 */
[----:B------:R-:W-:Y:S02]  /*21d60*/  VIADD R2, R4, 0x34890 ;  /* 0x0003489004027836 */ /* 0x000fe40000000000 */
[----:B------:R-:W-:-:S07]  /*21d70*/  VIADD R5, R7, 0x1e400 ;  /* 0x0001e40007057836 */ /* 0x000fce0000000000 */
.L_x_848:
        /* <DEDUP_REMOVED lines=16> */
.L_x_849:
        /* <DEDUP_REMOVED lines=10> */
[----:B------:R-:W2:Y:S01]  /*21f20*/  SYNCS.PHASECHK.TRANS64.TRYWAIT P0, [R4+URZ+0x348c0], R8 ;  /* 0x0348c008040075a7 */ /* 0x000ea2000800017f */
[----:B------:R-:W-:Y:S04]  /*21f30*/  BSSY B2, `(.L_x_850) ;  /* 0x0000002000027945 */ /* 0x000fe80003800000 */
[----:B--2---:R-:W-:Y:S05]  /*21f40*/  @!P0 BRA `(.L_x_851) ;  /* 0x0000006400dc8947 */ /* 0x004fea0003800000 */
.L_x_1020:
[----:B------:R-:W-:Y:S05]  /*21f50*/  BSYNC B2 ;  /* 0x0000000000027941 */ /* 0x000fea0003800000 */
.L_x_850:
[----:B------:R-:W-:Y:S01]  /*21f60*/  BSSY B2, `(.L_x_852) ;  /* 0x000000b000027945 */ /* 0x000fe20003800000 */
[----:B------:R-:W-:Y:S02]  /*21f70*/  IMAD.MOV.U32 R12, RZ, RZ, 0x0 ;  /* 0x00000000ff0c7424 */ /* 0x000fe400078e00ff */
[----:B------:R-:W-:Y:S01]  /*21f80*/  IMAD.MOV.U32 R13, RZ, RZ, 0x12f00000 ;  /* 0x12f00000ff0d7424 */ /* 0x000fe200078e00ff */
[----:B------:R-:W-:Y:S06]  /*21f90*/  @P1 BRA `(.L_x_853) ;  /* 0x00000000001c1947 */ /* 0x000fec0003800000 */
[----:B------:R-:W3:Y:S01]  /*21fa0*/  S2R R5, SR_TID.X ;  /* 0x0000000000057919 */ /* 0x000ee20000002100 */
[----:B------:R-:W-:-:S04]  /*21fb0*/  IMAD.MOV.U32 R2, RZ, RZ, 0xb000 ;  /* 0x0000b000ff027424 */ /* 0x000fc800078e00ff */
[----:B------:R4:W-:Y:S01]  /*21fc0*/  SYNCS.ARRIVE.TRANS64 RZ, [R4+URZ+0x348b0], R2 ;  /* 0x0348b00204ff79a7 */ /* 0x0009e2000800003f */
[----:B---3--:R-:W-:-:S04]  /*21fd0*/  LOP3.LUT R5, R5, 0x1f, RZ, 0xc0, !PT ;  /* 0x0000001f05057812 */ /* 0x008fc800078ec0ff */
[----:B------:R-:W-:-:S13]  /*21fe0*/  ISETP.NE.AND P0, PT, R5, RZ, PT ;  /* 0x000000ff0500720c */ /* 0x000fda0003f05270 */
[----:B----4-:R-:W-:Y:S05]  /*21ff0*/  @!P0 BRA `(.L_x_853) ;  /* 0x0000000000048947 */ /* 0x010fea0003800000 */
[----:B------:R-:W-:Y:S01]  /*22000*/  BPT.TRAP 0x1 ;  /* 0x000000040000795c */ /* 0x000fe20000300000 */
.L_x_853:
[----:B------:R-:W-:Y:S05]  /*22010*/  BSYNC B2 ;  /* 0x0000000000027941 */ /* 0x000fea0003800000 */
.L_x_852:
[----:B------:R-:W-:Y:S01]  /*22020*/  R2UR UR10, R14 ;  /* 0x000000000e0a72ca */ /* 0x000fe200000e0000 */
[----:B------:R-:W-:Y:S01]  /*22030*/  UIADD3 UR4, UP0, UR38, 0x670, URZ ;  /* 0x0000067026047890 */ /* 0x000fe2000ff1e03f */
[----:B------:R-:W-:Y:S01]  /*22040*/  R2UR UR6, R12 ;  /* 0x000000000c0672ca */ /* 0x000fe200000e0000 */
[----:B0-2---:R-:W-:Y:S01]  /*22050*/  VIADD R4, R4, 0x348b0 ;  /* 0x000348b004047836 */ /* 0x005fe20000000000 */
[----:B------:R-:W-:Y:S01]  /*22060*/  R2UR UR7, R13 ;  /* 0x000000000d0772ca */ /* 0x000fe200000e0000 */
[----:B------:R-:W-:Y:S01]  /*22070*/  VIADD R2, R7, 0x400 ;  /* 0x0000040007027836 */ /* 0x000fe20000000000 */
[----:B------:R-:W-:Y:S01]  /*22080*/  PLOP3.LUT P0, PT, PT, PT, PT, 0x80, 0x0 ;  /* 0x000000000000781c */ /* 0x000fe20003f0f070 */
[----:B------:R-:W-:-:S12]  /*22090*/  UIADD3.X UR5, URZ, UR39, URZ, UP0, !UPT ;  /* 0x000000273f057290 */ /* 0x000fd800087fe43f */
.L_x_854:
        /* <DEDUP_REMOVED lines=15> */
.L_x_855:
        /* <DEDUP_REMOVED lines=10> */
.L_x_843:
[----:B------:R-:W-:Y:S05]  /*22230*/  BSYNC B1 ;  /* 0x0000000000017941 */ /* 0x000fea0003800000 */
.L_x_842:
[----:B------:R-:W0:Y:S04]  /*22240*/  LDL.LU R7, [R1+0x20] ;  /* 0x0000200001077983 */ /* 0x000e280000300800 */
[----:B------:R-:W2:Y:S01]  /*22250*/  LDL.LU R5, [R1+0x24] ;  /* 0x0000240001057983 */ /* 0x000ea20000300800 */
[----:B------:R-:W-:Y:S01]  /*22260*/  PLOP3.LUT P0, PT, PT, PT, PT, 0x8, 0x0 ;  /* 0x000000000000781c */ /* 0x000fe20003f0e170 */
[----:B0-----:R-:W-:Y:S02]  /*22270*/  VIADD R2, R7, 0x1 ;  /* 0x0000000107027836 */ /* 0x001fe40000000000 */
[----:B------:R-:W-:-:S03]  /*22280*/  VIADD R7, R6, 0xfffffffe ;  /* 0xfffffffe06077836 */ /* 0x000fc60000000000 */
[C---:B------:R-:W-:Y:S02]  /*22290*/  ISETP.NE.AND P1, PT, R2.reuse, 0x2, PT ;  /* 0x000000020200780c */ /* 0x040fe40003f25270 */
[----:B------:R-:W-:Y:S02]  /*222a0*/  ISETP.GE.AND P2, PT, R7, R9, PT ;  /* 0x000000090700720c */ /* 0x000fe40003f46270 */
[----:B------:R-:W-:Y:S02]  /*222b0*/  SEL R3, RZ, 0x1, P1 ;  /* 0x00000001ff037807 */ /* 0x000fe40000800000 */
[----:B------:R-:W-:Y:S02]  /*222c0*/  SEL R2, R2, RZ, P1 ;  /* 0x000000ff02027207 */ /* 0x000fe40000800000 */
[----:B--2---:R-:W-:-:S03]  /*222d0*/  LOP3.LUT R5, R5, R3, RZ, 0x3c, !PT ;  /* 0x0000000305057212 */ /* 0x004fc600078e3cff */
[----:B------:R0:W-:Y:S04]  /*222e0*/  STL [R1+0x20], R2 ;  /* 0x0000200201007387 */ /* 0x0001e80000100800 */
[----:B------:R0:W-:Y:S01]  /*222f0*/  STL [R1+0x24], R5 ;  /* 0x0000240501007387 */ /* 0x0001e20000100800 */
[----:B------:R-:W-:Y:S05]  /*22300*/  @!P2 BRA `(.L_x_836) ;  /* 0x0000000400f8a947 */ /* 0x000fea0003800000 */
.L_x_870:
[----:B------:R-:W-:Y:S05]  /*22310*/  YIELD ;  /* 0x0000000000007946 */ /* 0x000fea0003800000 */
[----:B------:R-:W-:Y:S04]  /*22320*/  BSSY B1, `(.L_x_856) ;  /* 0x0000070000017945 */ /* 0x000fe80003800000 */
[----:B--2---:R-:W-:Y:S05]  /*22330*/  @!P6 BRA `(.L_x_857) ;  /* 0x0000000400b8e947 */ /* 0x004fea0003800000 */
[----:B0-----:R-:W2:Y:S04]  /*22340*/  LDL R5, [R1+0x8] ;  /* 0x0000080001057983 */ /* 0x001ea80000100800 */
[----:B------:R-:W2:Y:S04]  /*22350*/  LDL R4, [R1+0x20] ;  /* 0x0000200001047983 */ /* 0x000ea80000100800 */
[----:B------:R-:W3:Y:S01]  /*22360*/  LDL R3, [R1+0x24] ;  /* 0x0000240001037983 */ /* 0x000ee20000100800 */
[----:B------:R-:W-:Y:S01]  /*22370*/  BSSY B2, `(.L_x_858) ;  /* 0x0000008000027945 */ /* 0x000fe20003800000 */
[----:B------:R-:W0:Y:S02]  /*22380*/  S2R R2, SR_TID.X ;  /* 0x0000000000027919 */ /* 0x000e240000002100 */
[----:B0-----:R-:W-:-:S04]  /*22390*/  LOP3.LUT R2, R2, 0x7f, RZ, 0xc0, !PT ;  /* 0x0000007f02027812 */ /* 0x001fc800078ec0ff */
[----:B------:R-:W-:Y:S01]  /*223a0*/  ISETP.NE.AND P2, PT, R2, RZ, PT ;  /* 0x000000ff0200720c */ /* 0x000fe20003f45270 */
[----:B--2---:R-:W-:Y:S01]  /*223b0*/  IMAD R6, R4, 0x8, R5 ;  /* 0x0000000804067824 */ /* 0x004fe200078e0205 */
[----:B---3--:R-:W-:-:S04]  /*223c0*/  SHF.L.U32 R5, R3, 0x1f, RZ ;  /* 0x0000001f03057819 */ /* 0x008fc800000006ff */
[----:B------:R-:W0:Y:S02]  /*223d0*/  SYNCS.PHASECHK.TRANS64.TRYWAIT P1, [R6+URZ+0x348a0], R5 ;  /* 0x0348a005060075a7 */ /* 0x000e24000802017f */
[----:B0-----:R-:W-:Y:S05]  /*223e0*/  @!P1 BRA `(.L_x_859) ;  /* 0x0000006000c89947 */ /* 0x001fea0003800000 */
.L_x_1021:
[----:B------:R-:W-:Y:S05]  /*223f0*/  BSYNC B2 ;  /* 0x0000000000027941 */ /* 0x000fea0003800000 */
.L_x_858:
        /* <DEDUP_REMOVED lines=9> */
.L_x_861:
[----:B------:R-:W-:Y:S05]  /*22490*/  BSYNC B2 ;  /* 0x0000000000027941 */ /* 0x000fea0003800000 */
.L_x_860:
[----:B------:R-:W2:Y:S04]  /*224a0*/  LDL R3, [R1+0x8] ;  /* 0x0000080001037983 */ /* 0x000ea80000100800 */
[----:B------:R-:W2:Y:S01]  /*224b0*/  LDL R2, [R1+0x20] ;  /* 0x0000200001027983 */ /* 0x000ea20000100800 */
[----:B------:R-:W-:Y:S01]  /*224c0*/  IMAD.MOV.U32 R11, RZ, RZ, RZ ;  /* 0x000000ffff0b7224 */ /* 0x000fe200078e00ff */
[----:B------:R-:W-:Y:S01]  /*224d0*/  UIADD3 UR4, UP0, UR38, 0x570, URZ ;  /* 0x0000057026047890 */ /* 0x000fe2000ff1e03f */
[----:B------:R-:W-:Y:S01]  /*224e0*/  PLOP3.LUT P1, PT, PT, PT, PT, 0x80, 0x0 ;  /* 0x000000000000781c */ /* 0x000fe20003f2f070 */
[----:B------:R-:W-:Y:S01]  /*224f0*/  UMOV UR6, 0x0 ;  /* 0x0000000000067882 */ /* 0x000fe20000000000 */
[----:B------:R-:W-:Y:S01]  /*22500*/  UMOV UR7, 0x12f00000 ;  /* 0x12f0000000077882 */ /* 0x000fe20000000000 */
[----:B------:R-:W-:Y:S01]  /*22510*/  R2UR UR10, R11 ;  /* 0x000000000b0a72ca */ /* 0x000fe200000e0000 */
[----:B------:R-:W-:Y:S01]  /*22520*/  UIADD3.X UR5, URZ, UR39, URZ, UP0, !UPT ;  /* 0x000000273f057290 */ /* 0x000fe200087fe43f */
[----:B--2---:R-:W-:-:S02]  /*22530*/  IMAD R4, R2, 0xb000, R3 ;  /* 0x0000b00002047824 */ /* 0x004fc400078e0203 */
[----:B------:R-:W-:Y:S02]  /*22540*/  IMAD R3, R7, 0xb0, R10 ;  /* 0x000000b007037824 */ /* 0x000fe400078e020a */
[----:B------:R-:W-:Y:S02]  /*22550*/  VIADD R2, R6, 0x34890 ;  /* 0x0003489006027836 */ /* 0x000fe40000000000 */
[----:B------:R-:W-:-:S07]  /*22560*/  VIADD R8, R4, 0x1e400 ;  /* 0x0001e40004087836 */ /* 0x000fce0000000000 */
.L_x_862:
        /* <DEDUP_REMOVED lines=10> */
[----:B------:R-:W-:Y:S01]  /*22610*/  MOV R14, 0x40 ;  /* 0x00000040000e7802 */ /* 0x000fe20000000f00 */
[----:B------:R-:W-:Y:S01]  /*22620*/  VIADD R8, R4, 0x23c00 ;  /* 0x00023c0004087836 */ /* 0x000fe20000000000 */
[----:B------:R-:W-:Y:S01]  /*22630*/  PLOP3.LUT P1, PT, PT, PT, PT, 0x80, 0x0 ;  /* 0x000000000000781c */ /* 0x000fe20003f2f070 */
[----:B------:R-:W-:Y:S01]  /*22640*/  UMOV UR6, 0x0 ;  /* 0x0000000000067882 */ /* 0x000fe20000000000 */
[----:B------:R-:W-:Y:S01]  /*22650*/  R2UR UR10, R14 ;  /* 0x000000000e0a72ca */ /* 0x000fe200000e0000 */
[----:B------:R-:W-:-:S14]  /*22660*/  UMOV UR7, 0x12f00000 ;  /* 0x12f0000000077882 */ /* 0x000fdc0000000000 */
.L_x_863:
        /* <DEDUP_REMOVED lines=13> */
.L_x_1022:
[----:B------:R-:W-:Y:S05]  /*22740*/  BSYNC B2 ;  /* 0x0000000000027941 */ /* 0x000fea0003800000 */
.L_x_864:
        /* <DEDUP_REMOVED lines=11> */
.L_x_867:
[----:B------:R-:W-:Y:S05]  /*22800*/  BSYNC B2 ;  /* 0x0000000000027941 */ /* 0x000fea0003800000 */
.L_x_866:
        /* <DEDUP_REMOVED lines=8> */
.L_x_868:
        /* <DEDUP_REMOVED lines=15> */
.L_x_869:
        /* <DEDUP_REMOVED lines=10> */
.L_x_857:
[----:B------:R-:W-:Y:S05]  /*22a20*/  BSYNC B1 ;  /* 0x0000000000017941 */ /* 0x000fea0003800000 */
.L_x_856:
[----:B0-----:R-:W2:Y:S04]  /*22a30*/  LDL.LU R2, [R1+0x20] ;  /* 0x0000200001027983 */ /* 0x001ea80000300800 */
[----:B------:R-:W3:Y:S01]  /*22a40*/  LDL.LU R5, [R1+0x24] ;  /* 0x0000240001057983 */ /* 0x000ee20000300800 */
[C---:B------:R-:W-:Y:S01]  /*22a50*/  ISETP.GT.AND P2, PT, R7.reuse, R9, PT ;  /* 0x000000090700720c */ /* 0x040fe20003f44270 */
[----:B------:R-:W-:Y:S02]  /*22a60*/  VIADD R7, R7, 0xffffffff ;  /* 0xffffffff07077836 */ /* 0x000fe40000000000 */
[----:B--2---:R-:W-:-:S05]  /*22a70*/  VIADD R2, R2, 0x1 ;  /* 0x0000000102027836 */ /* 0x004fca0000000000 */
[----:B------:R-:W-:-:S04]  /*22a80*/  ISETP.NE.AND P1, PT, R2, 0x2, PT ;  /* 0x000000020200780c */ /* 0x000fc80003f25270 */
[----:B------:R-:W-:Y:S02]  /*22a90*/  SEL R3, RZ, 0x1, P1 ;  /* 0x00000001ff037807 */ /* 0x000fe40000800000 */
[----:B------:R-:W-:Y:S02]  /*22aa0*/  SEL R2, R2, RZ, P1 ;  /* 0x000000ff02027207 */ /* 0x000fe40000800000 */
[----:B---3--:R-:W-:-:S05]  /*22ab0*/  LOP3.LUT R5, R5, R3, RZ, 0x3c, !PT ;  /* 0x0000000305057212 */ /* 0x008fca00078e3cff */
[----:B------:R2:W-:Y:S04]  /*22ac0*/  STL [R1+0x24], R5 ;  /* 0x0000240501007387 */ /* 0x0005e80000100800 */
[----:B------:R2:W-:Y:S01]  /*22ad0*/  STL [R1+0x20], R2 ;  /* 0x0000200201007387 */ /* 0x0005e20000100800 */
[----:B------:R-:W-:Y:S05]  /*22ae0*/  @P2 BRA `(.L_x_870) ;  /* 0xfffffff800082947 */ /* 0x000fea000383ffff */
.L_x_836:
[----:B------:R-:W-:Y:S05]  /*22af0*/  BSYNC B0 ;  /* 0x0000000000007941 */ /* 0x000fea0003800000 */
.L_x_835:
[----:B0-2---:R-:W2:Y:S01]  /*22b00*/  LDL R2, [R1+0x50] ;  /* 0x0000500001027983 */ /* 0x005ea20000100800 */
[----:B------:R-:W-:Y:S05]  /*22b10*/  @!P0 WARPSYNC.ALL ;  /* 0x0000000000008948 */ /* 0x000fea0003800000 */
[----:B------:R-:W-:Y:S06]  /*22b20*/  @!P0 BAR.SYNC.DEFER_BLOCKING 0xc, 0x180 ;  /* 0x0306000000008b1d */ /* 0x000fec0000010000 */
[----:B------:R-:W-:Y:S01]  /*22b30*/  BSSY B7, `(.L_x_871) ;  /* 0x00003fa000077945 */ /* 0x000fe20003800000 */
[----:B--2---:R-:W-:-:S13]  /*22b40*/  ISETP.GT.AND P0, PT, R2, RZ, PT ;  /* 0x000000ff0200720c */ /* 0x004fda0003f04270 */
[----:B------:R-:W-:Y:S05]  /*22b50*/  @P0 BRA `(.L_x_872) ;  /* 0x0000000000480947 */ /* 0x000fea0003800000 */
[----:B------:R-:W0:Y:S02]  /*22b60*/  S2R R2, SR_TID.X ;  /* 0x0000000000027919 */ /* 0x000e240000002100 */
[----:B0-----:R-:W-:-:S04]  /*22b70*/  LOP3.LUT R2, R2, 0x7f, RZ, 0xc0, !PT ;  /* 0x0000007f02027812 */ /* 0x001fc800078ec0ff */
[----:B------:R-:W-:-:S13]  /*22b80*/  ISETP.NE.AND P0, PT, R2, RZ, PT ;  /* 0x000000ff0200720c */ /* 0x000fda0003f05270 */
[----:B------:R-:W-:Y:S05]  /*22b90*/  @P0 BRA `(.L_x_873) ;  /* 0x0000003c00cc0947 */ /* 0x000fea0003800000 */
[----:B------:R-:W0:Y:S01]  /*22ba0*/  S2R R3, SR_LANEID ;  /* 0x0000000000037919 */ /* 0x000e220000000000 */
[----:B------:R-:W-:Y:S01]  /*22bb0*/  VOTEU.ANY UR4, UPT, PT ;  /* 0x0000000000047886 */ /* 0x000fe200038e0100 */
[----:B------:R-:W2:Y:S01]  /*22bc0*/  LDC.64 R4, c[0x0][0xc60] ;  /* 0x00031800ff047b82 */ /* 0x000ea20000000a00 */
[----:B------:R-:W0:Y:S01]  /*22bd0*/  FLO.U32 R0, UR4 ;  /* 0x0000000400007d00 */ /* 0x000e2200080e0000 */
[----:B------:R-:W-:-:S07]  /*22be0*/  ULDC.64 UR6, c[0x0][0x208] ;  /* 0x0000820000067ab9 */ /* 0x000fce0000000a00 */
[----:B------:R-:W2:Y:S01]  /*22bf0*/  POPC R2, UR4 ;  /* 0x0000000400027d09 */ /* 0x000ea20008000000 */
[----:B0-----:R-:W-:-:S13]  /*22c00*/  ISETP.EQ.U32.AND P0, PT, R0, R3, PT ;  /* 0x000000030000720c */ /* 0x001fda0003f02070 */
[----:B--2---:R-:W2:Y:S01]  /*22c10*/  @P0 ATOMG.E.ADD.STRONG.GPU PT, R5, desc[UR6][R4.64], R2 ;  /* 0x00000002040509a8 */ /* 0x004ea200081ee1c6 */
[----:B------:R-:W0:Y:S02]  /*22c20*/  S2R R3, SR_LTMASK ;  /* 0x0000000000037919 */ /* 0x000e240000003900 */
[----:B0-----:R-:W-:-:S06]  /*22c30*/  LOP3.LUT R3, R3, UR4, RZ, 0xc0, !PT ;  /* 0x0000000403037c12 */ /* 0x001fcc000f8ec0ff */
[----:B------:R-:W0:Y:S01]  /*22c40*/  POPC R3, R3 ;  /* 0x0000000300037309 */ /* 0x000e220000000000 */
[----:B--2---:R-:W0:Y:S02]  /*22c50*/  SHFL.IDX PT, R0, R5, R0, 0x1f ;  /* 0x00001f0005007589 */ /* 0x004e2400000e0000 */
[----:B0-----:R-:W-:Y:S01]  /*22c60*/  IADD3 R16, R0, UR36, R3 ;  /* 0x0000002400107c10 */ /* 0x001fe2000fffe003 */
[----:B------:R-:W-:Y:S06]  /*22c70*/  BRA `(.L_x_873) ;  /* 0x0000003c00947947 */ /* 0x000fec0003800000 */
.L_x_872:
        /* <DEDUP_REMOVED lines=9> */
[----:B------:R-:W-:Y:S02]  /*22d10*/  IMAD.U32 R4, RZ, RZ, UR6 ;  /* 0x00000006ff047e24 */ /* 0x000fe4000f8e00ff */
[----:B------:R-:W0:Y:S01]  /*22d20*/  LDC.64 R2, c[0x4][R2] ;  /* 0x0100000002027b82 */ /* 0x000e220000000a00 */
        /* <DEDUP_REMOVED lines=10> */
.L_x_875:
[----:B------:R-:W-:Y:S05]  /*22dd0*/  BSYNC B6 ;  /* 0x0000000000067941 */ /* 0x000fea0003800000 */
.L_x_874:
        /* <DEDUP_REMOVED lines=18> */
[----:B0-----:R-:W-:-:S07]  /*22f00*/  IMAD.MOV.U32 R13, RZ, RZ, RZ ;  /* 0x000000ffff0d7224 */ /* 0x001fce00078e00ff */
[----:B------:R-:W-:-:S07]  /*22f10*/  LEPC R20, `(.L_x_878) ;  /* 0x000000001014794e */ /* 0x000fce0000000000 */
[----:B-12---:R-:W-:Y:S05]  /*22f20*/  CALL.ABS.NOINC R2 ;  /* 0x0000000002007343 */ /* 0x006fea0003c00000 */
.L_x_878:
        /* <DEDUP_REMOVED lines=15> */
[----:B0-----:R-:W-:Y:S05]  /*23020*/  CALL.ABS.NOINC R2 ;  /* 0x0000000002007343 */ /* 0x001fea0003c00000 */
.L_x_877:
[----:B------:R-:W-:Y:S05]  /*23030*/  BSYNC B6 ;  /* 0x0000000000067941 */ /* 0x000fea0003800000 */
.L_x_876:
[----:B------:R-:W2:Y:S01]  /*23040*/  LDL.LU R2, [R1] ;  /* 0x0000000001027983 */ /* 0x000ea20000300800 */
[----:B------:R-:W-:-:S03]  /*23050*/  ULDC.64 UR4, c[0x0][0x9f8] ;  /* 0x00027e0000047ab9 */ /* 0x000fc60000000a00 */
[----:B------:R-:W3:Y:S04]  /*23060*/  LDL.LU R4, [R1+0x28] ;  /* 0x0000280001047983 */ /* 0x000ee80000300800 */
[----:B------:R-:W4:Y:S01]  /*23070*/  LDL R7, [R1+0x10] ;  /* 0x0000100001077983 */ /* 0x000f220000100800 */
        /* <DEDUP_REMOVED lines=9> */
[----:B0-----:R-:W0:Y:S01]  /*23110*/  LDC.64 R2, c[0x0][0x418] ;  /* 0x00010600ff027b82 */ /* 0x001e220000000a00 */
[----:B--2---:R-:W-:Y:S01]  /*23120*/  SHF.R.S32.HI R8, RZ, 0x1f, R7 ;  /* 0x0000001fff087819 */ /* 0x004fe20000011407 */
[----:B------:R2:W-:Y:S04]  /*23130*/  @P0 STL [R1+0x10], R7 ;  /* 0x0000100701000387 */ /* 0x0005e80000100800 */
[----:B------:R2:W-:Y:S04]  /*23140*/  STL [R1+0x3c], R9 ;  /* 0x00003c0901007387 */ /* 0x0005e80000100800 */
[----:B------:R2:W-:Y:S01]  /*23150*/  STL [R1+0x28], R8 ;  /* 0x0000280801007387 */ /* 0x0005e20000100800 */
[----:B0-----:R-:W-:Y:S01]  /*23160*/  LOP3.LUT P0, RZ, R2, UR4, RZ, 0xfc, !PT ;  /* 0x0000000402ff7c12 */ /* 0x001fe2000f80fcff */
[----:B------:R-:W-:-:S03]  /*23170*/  UMOV UR4, 0xffffffff ;  /* 0xffffffff00047882 */ /* 0x000fc60000000000 */
[----:B------:R-:W-:-:S04]  /*23180*/  LOP3.LUT P0, RZ, R3, UR5, RZ, 0xfc, P0 ;  /* 0x0000000503ff7c12 */ /* 0x000fc8000800fcff */
[----:B------:R-:W-:Y:S01]  /*23190*/  SEL R0, R7, RZ, !P0 ;  /* 0x000000ff07007207 */ /* 0x000fe20004000000 */
[----:B--2---:R-:W-:Y:S08]  /*231a0*/  BRA.DIV UR4, `(.L_x_879) ;  /* 0x0000005604807947 */ /* 0x004ff0000b800000 */
[----:B------:R-:W0:Y:S02]  /*231b0*/  S2R R4, SR_TID.X ;  /* 0x0000000000047919 */ /* 0x000e240000002100 */
[----:B0-----:R-:W-:-:S04]  /*231c0*/  SHF.R.U32.HI R4, RZ, 0x5, R4 ;  /* 0x00000005ff047819 */ /* 0x001fc80000011604 */
[----:B------:R-:W-:-:S05]  /*231d0*/  LOP3.LUT R4, R4, 0x3, RZ, 0xc0, !PT ;  /* 0x0000000304047812 */ /* 0x000fca00078ec0ff */
[----:B------:R0:W2:Y:S02]  /*231e0*/  SHFL.IDX PT, R14, R4, RZ, 0x1f ;  /* 0x00001fff040e7589 */ /* 0x0000a400000e0000 */
.L_x_1025:
[----:B0-----:R-:W3:Y:S01]  /*231f0*/  LDL.LU R4, [R1+0x4] ;  /* 0x0000040001047983 */ /* 0x001ee20000300800 */
[----:B------:R-:W-:Y:S02]  /*23200*/  PLOP3.LUT P1, PT, PT, PT, PT, 0x8, 0x0 ;  /* 0x000000000000781c */ /* 0x000fe40003f2e170 */
[----:B--2---:R-:W-:Y:S01]  /*23210*/  ISETP.NE.AND P0, PT, R14, RZ, PT ;  /* 0x000000ff0e00720c */ /* 0x004fe20003f05270 */
[----:B------:R0:W-:Y:S01]  /*23220*/  STL [R1], R0 ;  /* 0x0000000001007387 */ /* 0x0001e20000100800 */
[----:B---3--:R-:W-:-:S09]  /*23230*/  LOP3.LUT R4, R4, 0xfffffffe, RZ, 0xc0, !PT ;  /* 0xfffffffe04047812 */ /* 0x008fd200078ec0ff */
[----:B------:R-:W-:-:S05]  /*23240*/  @P1 LOP3.LUT R4, R4, 0x1, RZ, 0xfc, !PT ;  /* 0x0000000104041812 */ /* 0x000fca00078efcff */
[----:B------:R0:W-:Y:S01]  /*23250*/  STL [R1+0x4], R4 ;  /* 0x0000040401007387 */ /* 0x0001e20000100800 */
[----:B------:R-:W-:Y:S05]  /*23260*/  @P0 BRA `(.L_x_880) ;  /* 0x00000004003c0947 */ /* 0x000fea0003800000 */
[----:B------:R-:W-:-:S03]  /*23270*/  UMOV UR4, 0xffffffff ;  /* 0xffffffff00047882 */ /* 0x000fc60000000000 */
[----:B------:R-:W-:Y:S05]  /*23280*/  BRA.DIV UR4, `(.L_x_881) ;  /* 0x00000056047c7947 */ /* 0x000fea000b800000 */
[----:B------:R-:W-:-:S13]  /*23290*/  ELECT P6, URZ, PT ;  /* 0x00000000003f782f */ /* 0x000fda00038c0000 */
.L_x_1028:
[----:B------:R-:W-:Y:S05]  /*232a0*/  @!P6 BRA `(.L_x_880) ;  /* 0x00000004002ce947 */ /* 0x000fea0003800000 */
[----:B------:R2:W-:Y:S01]  /*232b0*/  STL [R1+0x18], R9 ;  /* 0x0000180901007387 */ /* 0x0005e20000100800 */
[----:B------:R-:W-:-:S04]  /*232c0*/  ISETP.NE.U32.AND P0, PT, R2, RZ, PT ;  /* 0x000000ff0200720c */ /* 0x000fc80003f05070 */
[----:B------:R-:W-:-:S13]  /*232d0*/  ISETP.NE.AND.EX P0, PT, R3, RZ, PT, P0 ;  /* 0x000000ff0300720c */ /* 0x000fda0003f05300 */
[----:B--2---:R-:W-:Y:S05]  /*232e0*/  @!P0 BRA `(.L_x_882) ;  /* 0x0000000000548947 */ /* 0x004fea0003800000 */
[----:B------:R-:W2:Y:S01]  /*232f0*/  LDC R6, c[0x0][0x43c] ;  /* 0x00010f00ff067b82 */ /* 0x000ea20000000800 */
[----:B0-----:R-:W-:Y:S01]  /*23300*/  IMAD.MOV.U32 R0, RZ, RZ, R9 ;  /* 0x000000ffff007224 */ /* 0x001fe200078e0009 */
[----:B------:R-:W-:Y:S01]  /*23310*/  ULDC.64 UR4, c[0x0][0x428] ;  /* 0x00010a0000047ab9 */ /* 0x000fe20000000a00 */
[----:B------:R-:W-:Y:S01]  /*23320*/  ULDC.64 UR6, c[0x0][0x208] ;  /* 0x0000820000067ab9 */ /* 0x000fe20000000a00 */
[----:B--2---:R-:W-:-:S13]  /*23330*/  ISETP.NE.AND P0, PT, R6, 0x1, PT ;  /* 0x000000010600780c */ /* 0x004fda0003f05270 */
[----:B------:R-:W0:Y:S02]  /*23340*/  @P0 LDC.64 R4, c[0x0][0x440] ;  /* 0x00011000ff040b82 */ /* 0x000e240000000a00 */
[----:B0-----:R-:W-:-:S05]  /*23350*/  @P0 IMAD.HI.U32 R4, R9, R4, RZ ;  /* 0x0000000409040227 */ /* 0x001fca00078e00ff */
[----:B------:R-:W-:-:S04]  /*23360*/  @P0 SHF.R.U32.HI R0, RZ, R5, R4 ;  /* 0x00000005ff000219 */ /* 0x000fc80000011604 */
[--C-:B------:R-:W-:Y:S01]  /*23370*/  SHF.R.S32.HI R5, RZ, 0x1f, R0.reuse ;  /* 0x0000001fff057819 */ /* 0x100fe20000011400 */
[----:B------:R-:W-:-:S04]  /*23380*/  IMAD.MOV R4, RZ, RZ, -R0 ;  /* 0x000000ffff047224 */ /* 0x000fc800078e0a00 */
[----:B------:R-:W-:Y:S02]  /*23390*/  IMAD R6, R6, R4, R9 ;  /* 0x0000000406067224 */ /* 0x000fe400078e0209 */
[----:B------:R-:W-:-:S03]  /*233a0*/  IMAD.MOV.U32 R4, RZ, RZ, R0 ;  /* 0x000000ffff047224 */ /* 0x000fc600078e0000 */
[----:B------:R0:W-:Y:S01]  /*233b0*/  STL [R1+0x18], R6 ;  /* 0x0000180601007387 */ /* 0x0001e20000100800 */
[----:B------:R-:W-:-:S03]  /*233c0*/  IMAD.WIDE.U32 R4, R7, UR4, R4 ;  /* 0x0000000407047c25 */ /* 0x000fc6000f8e0004 */
[----:B------:R-:W-:Y:S01]  /*233d0*/  LEA R2, P0, R4, R2, 0x2 ;  /* 0x0000000204027211 */ /* 0x000fe200078010ff */
[----:B0-----:R-:W-:-:S04]  /*233e0*/  IMAD R6, R8, UR4, RZ ;  /* 0x0000000408067c24 */ /* 0x001fc8000f8e02ff */
[----:B------:R-:W-:-:S04]  /*233f0*/  IMAD R0, R7, UR5, R6 ;  /* 0x0000000507007c24 */ /* 0x000fc8000f8e0206 */
[----:B------:R-:W-:-:S05]  /*23400*/  IMAD.IADD R0, R5, 0x1, R0 ;  /* 0x0000000105007824 */ /* 0x000fca00078e0200 */
[----:B------:R-:W-:-:S05]  /*23410*/  LEA.HI.X R3, R4, R3, R0, 0x2, P0 ;  /* 0x0000000304037211 */ /* 0x000fca00000f1400 */
[----:B------:R-:W2:Y:S04]  /*23420*/  LDG.E R0, desc[UR6][R2.64] ;  /* 0x0000000602007981 */ /* 0x000ea8000c1e1900 */
[----:B--2---:R2:W-:Y:S02]  /*23430*/  STL [R1], R0 ;  /* 0x0000000001007387 */ /* 0x0045e40000100800 */
.L_x_882:
[----:B------:R-:W3:Y:S04]  /*23440*/  LDL R7, [R1+0x8] ;  /* 0x0000080001077983 */ /* 0x000ee80000100800 */
[----:B0-2---:R-:W3:Y:S04]  /*23450*/  LDL R0, [R1+0xc] ;  /* 0x00000c0001007983 */ /* 0x005ee80000100800 */
[----:B------:R-:W2:Y:S01]  /*23460*/  LDL R2, [R1+0x14] ;  /* 0x0000140001027983 */ /* 0x000ea20000100800 */
[----:B---3--:R-:W-:Y:S02]  /*23470*/  LEA R0, R0, R7, 0x3 ;  /* 0x0000000700007211 */ /* 0x008fe400078e18ff */
[----:B--2---:R-:W-:-:S04]  /*23480*/  SHF.L.U32 R2, R2, 0x1f, RZ ;  /* 0x0000001f02027819 */ /* 0x004fc800000006ff */
[----:B------:R-:W0:Y:S02]  /*23490*/  SYNCS.PHASECHK.TRANS64.TRYWAIT P0, [R0+URZ+0x34840], R2 ;  /* 0x03484002000075a7 */ /* 0x000e24000800017f */
[----:B0-----:R-:W-:Y:S05]  /*234a0*/  @!P0 BRA `(.L_x_883) ;  /* 0x0000005400148947 */ /* 0x001fea0003800000 */
.L_x_1029:
[----:B------:R-:W2:Y:S02]  /*234b0*/  S2R R3, SR_TID.X ;  /* 0x0000000000037919 */ /* 0x000ea40000002100 */
[----:B--2---:R-:W-:-:S04]  /*234c0*/  LOP3.LUT R3, R3, 0x7f, RZ, 0xc0, !PT ;  /* 0x0000007f03037812 */ /* 0x004fc800078ec0ff */
[----:B------:R-:W-:-:S13]  /*234d0*/  ISETP.NE.AND P0, PT, R3, RZ, PT ;  /* 0x000000ff0300720c */ /* 0x000fda0003f05270 */
        /* <DEDUP_REMOVED lines=8> */
.L_x_884:
[----:B------:R-:W2:Y:S04]  /*23560*/  LDL R7, [R1+0x8] ;  /* 0x0000080001077983 */ /* 0x000ea80000100800 */
[----:B------:R-:W2:Y:S04]  /*23570*/  LDL R6, [R1+0xc] ;  /* 0x00000c0001067983 */ /* 0x000ea80000100800 */
[----:B------:R-:W3:Y:S04]  /*23580*/  LDL R5, [R1+0x18] ;  /* 0x0000180001057983 */ /* 0x000ee80000100800 */
[----:B------:R-:W4:Y:S04]  /*23590*/  LDL R4, [R1+0x1c] ;  /* 0x00001c0001047983 */ /* 0x000f280000100800 */
[----:B------:R-:W5:Y:S04]  /*235a0*/  LDL R3, [R1] ;  /* 0x0000000001037983 */ /* 0x000f680000100800 */
[----:B0-----:R-:W5:Y:S01]  /*235b0*/  LDL.LU R2, [R1+0x4] ;  /* 0x0000040001027983 */ /* 0x001f620000300800 */
[----:B------:R-:W-:Y:S01]  /*235c0*/  R2UR UR9, R0 ;  /* 0x00000000000972ca */ /* 0x000fe200000e0000 */
[----:B------:R-:W-:Y:S01]  /*235d0*/  UIADD3 UR4, UP0, UR38, 0x370, URZ ;  /* 0x0000037026047890 */ /* 0x000fe2000ff1e03f */
[----:B------:R-:W-:Y:S01]  /*235e0*/  PLOP3.LUT P0, PT, PT, PT, PT, 0x80, 0x0 ;  /* 0x000000000000781c */ /* 0x000fe20003f0f070 */
[----:B------:R-:W-:Y:S01]  /*235f0*/  UMOV UR10, URZ ;  /* 0x0000003f000a7c82 */ /* 0x000fe20008000000 */
[----:B------:R-:W-:Y:S01]  /*23600*/  R2UR UR12, R18 ;  /* 0x00000000120c72ca */ /* 0x000fe200000e0000 */
[----:B------:R-:W-:Y:S01]  /*23610*/  UMOV UR7, 0x14f00000 ;  /* 0x14f0000000077882 */ /* 0x000fe20000000000 */
[----:B------:R-:W-:-:S07]  /*23620*/  UMOV UR15, 0x40 ;  /* 0x00000040000f7882 */ /* 0x000fce0000000000 */
[----:B------:R-:W-:Y:S01]  /*23630*/  UIADD3 UR9, UR9, 0x34830, URZ ;  /* 0x0003483009097890 */ /* 0x000fe2000fffe03f */
[----:B--2---:R-:W-:Y:S01]  /*23640*/  IMAD R0, R6, 0xb000, R7 ;  /* 0x0000b00006007824 */ /* 0x004fe200078e0207 */
[----:B---3--:R-:W-:-:S04]  /*23650*/  R2UR UR11, R5 ;  /* 0x00000000050b72ca */ /* 0x008fc800000e0000 */
[----:B------:R-:W-:Y:S02]  /*23660*/  R2UR UR6, R0 ;  /* 0x00000000000672ca */ /* 0x000fe400000e0000 */
[----:B----4-:R-:W-:Y:S02]  /*23670*/  R2UR UR5, R4 ;  /* 0x00000000040572ca */ /* 0x010fe400000e0000 */
[----:B-----5:R-:W-:Y:S02]  /*23680*/  R2UR UR13, R3 ;  /* 0x00000000030d72ca */ /* 0x020fe400000e0000 */
[----:B------:R-:W-:-:S07]  /*23690*/  LOP3.LUT R2, R2, 0xfffffffe, RZ, 0xc0, !PT ;  /* 0xfffffffe02027812 */ /* 0x000fce00078ec0ff */
[----:B------:R-:W-:Y:S01]  /*236a0*/  UIADD3 UR8, UR6, 0x1e400, URZ ;  /* 0x0001e40006087890 */ /* 0x000fe2000fffe03f */
[----:B------:R-:W-:Y:S01]  /*236b0*/  @P0 LOP3.LUT R2, R2, 0x1, RZ, 0xfc, !PT ;  /* 0x0000000102020812 */ /* 0x000fe200078efcff */
[----:B------:R-:W-:Y:S02]  /*236c0*/  UIMAD UR11, UR11, 0xb0, UR5 ;  /* 0x000000b00b0b78a4 */ /* 0x000fe4000f8e0205 */
[----:B------:R-:W-:Y:S02]  /*236d0*/  UIADD3.X UR5, URZ, UR39, URZ, UP0, !UPT ;  /* 0x000000273f057290 */ /* 0x000fe400087fe43f */
[----:B------:R-:W-:Y:S01]  /*236e0*/  UIADD3 UR14, UR6, 0x23c00, URZ ;  /* 0x00023c00060e7890 */ /* 0x000fe2000fffe03f */
[----:B------:R2:W-:Y:S02]  /*236f0*/  STL [R1+0x4], R2 ;  /* 0x0000040201007387 */ /* 0x0005e40000100800 */
[----:B------:R-:W-:-:S04]  /*23700*/  UMOV UR6, 0x0 ;  /* 0x0000000000067882 */ /* 0x000fc80000000000 */
[----:B------:R0:W-:Y:S02]  /*23710*/  UTMALDG.4D [UR8], [UR4], desc[UR6] ;  /* 0x00000608040075b4 */ /* 0x0001e40008019000 */
[----:B0-----:R-:W-:Y:S01]  /*23720*/  UMOV UR8, UR14 ;  /* 0x0000000e00087c82 */ /* 0x001fe20008000000 */
[----:B------:R-:W-:Y:S02]  /*23730*/  UMOV UR10, UR15 ;  /* 0x0000000f000a7c82 */ /* 0x000fe40008000000 */
[----:B------:R2:W-:Y:S02]  /*23740*/  UTMALDG.4D [UR8], [UR4], desc[UR6] ;  /* 0x00000608040075b4 */ /* 0x0005e40008019000 */
[----:B--2---:R-:W-:Y:S01]  /*23750*/  NOP ;  /* 0x0000000000007918 */ /* 0x004fe20000000000 */
.L_x_880:
[----:B------:R-:W2:Y:S04]  /*23760*/  LDL R2, [R1+0x8] ;  /* 0x0000080001027983 */ /* 0x000ea80000100800 */
[----:B------:R-:W3:Y:S04]  /*23770*/  LDL.LU R3, [R1+0x40] ;  /* 0x0000400001037983 */ /* 0x000ee80000300800 */
[----:B------:R-:W4:Y:S04]  /*23780*/  LDL.LU R5, [R1+0x30] ;  /* 0x0000300001057983 */ /* 0x000f280000300800 */
[----:B0-----:R-:W5:Y:S01]  /*23790*/  LDL.LU R4, [R1+0x44] ;  /* 0x0000440001047983 */ /* 0x001f620000300800 */
[----:B------:R-:W-:Y:S05]  /*237a0*/  WARPSYNC.ALL ;  /* 0x0000000000007948 */ /* 0x000fea0003800000 */
[----:B------:R-:W-:Y:S01]  /*237b0*/  ULDC.64 UR4, c[0x0][0x298] ;  /* 0x0000a60000047ab9 */ /* 0x000fe20000000a00 */
[----:B------:R-:W-:Y:S01]  /*237c0*/  ULDC.64 UR6, c[0x0][0xa00] ;  /* 0x0002800000067ab9 */ /* 0x000fe20000000a00 */
[----:B------:R-:W-:Y:S01]  /*237d0*/  BSSY B6, `(.L_x_885) ;  /* 0x0000024000067945 */ /* 0x000fe20003800000 */
[----:B------:R-:W-:Y:S01]  /*237e0*/  BAR.SYNC.DEFER_BLOCKING 0x8, 0x180 ;  /* 0x0206000000007b1d */ /* 0x000fe20000010000 */
[----:B------:R-:W-:-:S04]  /*237f0*/  ISETP.NE.U32.AND P0, PT, RZ, UR6, PT ;  /* 0x00000006ff007c0c */ /* 0x000fc8000bf05070 */
[----:B------:R-:W-:Y:S01]  /*23800*/  ISETP.NE.AND.EX P0, PT, RZ, UR7, PT, P0 ;  /* 0x00000007ff007c0c */ /* 0x000fe2000bf05300 */
[----:B--2---:R-:W-:Y:S01]  /*23810*/  VIADD R2, R2, 0x16400 ;  /* 0x0001640002027836 */ /* 0x004fe20000000000 */
[----:B---3--:R-:W-:-:S04]  /*23820*/  SHF.R.S32.HI R0, RZ, 0x1f, R3 ;  /* 0x0000001fff007819 */ /* 0x008fc80000011403 */
        /* <DEDUP_REMOVED lines=9> */
[----:B0-----:R-:W-:Y:S01]  /*238c0*/  IMAD.IADD R2, R3, 0x1, R0 ;  /* 0x0000000103027824 */ /* 0x001fe200078e0200 */
        /* <DEDUP_REMOVED lines=20> */
.L_x_886:
[----:B------:R-:W-:Y:S05]  /*23a10*/  BSYNC B6 ;  /* 0x0000000000067941 */ /* 0x000fea0003800000 */
.L_x_885:
[----:B------:R-:W3:Y:S01]  /*23a20*/  LDL.LU R6, [R1+0x40] ;  /* 0x0000400001067983 */ /* 0x000ee20000300800 */
[----:B------:R-:W-:Y:S01]  /*23a30*/  ULDC.64 UR4, c[0x0][0x2d8] ;  /* 0x0000b60000047ab9 */ /* 0x000fe20000000a00 */
[----:B------:R-:W0:Y:S01]  /*23a40*/  LDC R7, c[0x0][0x448] ;  /* 0x00011200ff077b82 */ /* 0x000e220000000800 */
[----:B------:R-:W-:Y:S01]  /*23a50*/  IMAD.SHL.U32 R17, R17, 0x80, RZ ;  /* 0x0000008011117824 */ /* 0x000fe200078e00ff */
[----:B--2---:R-:W3:Y:S01]  /*23a60*/  LDL.LU.64 R2, [R1+0x48] ;  /* 0x0000480001027983 */ /* 0x004ee20000300a00 */
[----:B------:R-:W-:-:S03]  /*23a70*/  ULDC.64 UR6, c[0x0][0x280] ;  /* 0x0000a00000067ab9 */ /* 0x000fc60000000a00 */
[----:B------:R-:W2:Y:S04]  /*23a80*/  LDL.LU R0, [R1+0x44] ;  /* 0x0000440001007983 */ /* 0x000ea80000300800 */
[----:B------:R-:W4:Y:S04]  /*23a90*/  LDL.LU R5, [R1+0x5c] ;  /* 0x00005c0001057983 */ /* 0x000f280000300800 */
[----:B------:R-:W4:Y:S04]  /*23aa0*/  LDL.LU R4, [R1+0x30] ;  /* 0x0000300001047983 */ /* 0x000f280000300800 */
[----:B------:R0:W5:Y:S01]  /*23ab0*/  LDL R9, [R1+0x2c] ;  /* 0x00002c0001097983 */ /* 0x0001620000100800 */
[----:B------:R-:W1:Y:S01]  /*23ac0*/  S2R R8, SR_TID.X ;  /* 0x0000000000087919 */ /* 0x000e620000002100 */
[----:B0-----:R-:W-:Y:S01]  /*23ad0*/  ISETP.NE.AND P0, PT, R7, 0x1, PT ;  /* 0x000000010700780c */ /* 0x001fe20003f05270 */
[----:B------:R-:W0:Y:S01]  /*23ae0*/  S2R R10, SR_TID.X ;  /* 0x00000000000a7919 */ /* 0x000e220000002100 */
[----:B-1----:R-:W-:-:S02]  /*23af0*/  IMAD.SHL.U32 R8, R8, 0x8, RZ ;  /* 0x0000000808087824 */ /* 0x002fc400078e00ff */
[----:B0-----:R-:W-:-:S03]  /*23b00*/  IMAD.SHL.U32 R10, R10, 0x8, RZ ;  /* 0x000000080a0a7824 */ /* 0x001fc600078e00ff */
[----:B------:R-:W-:Y:S02]  /*23b10*/  LOP3.LUT R8, R8, 0x38, RZ, 0xc0, !PT ;  /* 0x0000003808087812 */ /* 0x000fe400078ec0ff */
[----:B------:R-:W-:Y:S02]  /*23b20*/  LOP3.LUT R10, R10, 0x38, RZ, 0xc0, !PT ;  /* 0x000000380a0a7812 */ /* 0x000fe400078ec0ff */
[----:B------:R-:W-:Y:S01]  /*23b30*/  LOP3.LUT R8, R8, 0x40, RZ, 0xfc, !PT ;  /* 0x0000004008087812 */ /* 0x000fe200078efcff */
[----:B---3--:R-:W-:Y:S02]  /*23b40*/  IMAD.MOV.U32 R3, RZ, RZ, R6 ;  /* 0x000000ffff037224 */ /* 0x008fe400078e0006 */
[----:B------:R-:W0:Y:S01]  /*23b50*/  @P0 LDC R6, c[0x0][0x450] ;  /* 0x00011400ff060b82 */ /* 0x000e220000000800 */
[----:B--2---:R-:W-:Y:S02]  /*23b60*/  IMAD R0, R0, UR4, RZ ;  /* 0x0000000400007c24 */ /* 0x004fe4000f8e02ff */
[----:B------:R-:W-:-:S04]  /*23b70*/  IMAD.WIDE.U32 R2, R18, UR4, R2 ;  /* 0x0000000412027c25 */ /* 0x000fc8000f8e0002 */
[----:B------:R-:W-:Y:S01]  /*23b80*/  IMAD R0, R18, UR5, R0 ;  /* 0x0000000512007c24 */ /* 0x000fe2000f8e0200 */
[----:B------:R-:W-:-:S03]  /*23b90*/  ULDC.64 UR4, c[0x0][0x2e0] ;  /* 0x0000b80000047ab9 */ /* 0x000fc60000000a00 */
[----:B------:R-:W-:Y:S02]  /*23ba0*/  IMAD.IADD R3, R3, 0x1, R0 ;  /* 0x0000000103037824 */ /* 0x000fe400078e0200 */
[----:B----4-:R-:W-:Y:S02]  /*23bb0*/  IMAD R0, R5, UR4, RZ ;  /* 0x0000000405007c24 */ /* 0x010fe4000f8e02ff */
[----:B------:R-:W-:-:S04]  /*23bc0*/  IMAD.WIDE.U32 R2, R4, UR4, R2 ;  /* 0x0000000404027c25 */ /* 0x000fc8000f8e0002 */
[----:B------:R-:W-:Y:S01]  /*23bd0*/  IMAD R0, R4, UR5, R0 ;  /* 0x0000000504007c24 */ /* 0x000fe2000f8e0200 */
[----:B------:R-:W-:Y:S01]  /*23be0*/  ULDC.64 UR4, c[0x0][0x2d0] ;  /* 0x0000b40000047ab9 */ /* 0x000fe20000000a00 */
[----:B------:R-:W1:Y:S02]  /*23bf0*/  S2R R4, SR_TID.X ;  /* 0x0000000000047919 */ /* 0x000e640000002100 */
[----:B------:R-:W-:Y:S01]  /*23c00*/  IMAD.IADD R3, R3, 0x1, R0 ;  /* 0x0000000103037824 */ /* 0x000fe200078e0200 */
[----:B-1----:R-:W-:-:S04]  /*23c10*/  LOP3.LUT R4, R4, 0x7f, RZ, 0xc0, !PT ;  /* 0x0000007f04047812 */ /* 0x002fc800078ec0ff */
[----:B------:R-:W-:Y:S02]  /*23c20*/  SHF.R.U32.HI R5, RZ, 0x3, R4 ;  /* 0x00000003ff057819 */ /* 0x000fe40000011604 */
[----:B------:R-:W1:Y:S02]  /*23c30*/  S2R R4, SR_TID.X ;  /* 0x0000000000047919 */ /* 0x000e640000002100 */
[----:B-1----:R-:W-:-:S05]  /*23c40*/  IMAD.SHL.U32 R4, R4, 0x10, RZ ;  /* 0x0000001004047824 */ /* 0x002fca00078e00ff */
[----:B------:R-:W-:Y:S02]  /*23c50*/  LOP3.LUT R4, R5, 0x70, R4, 0xf8, !PT ;  /* 0x0000007005047812 */ /* 0x000fe400078ef804 */
[----:B------:R-:W1:Y:S02]  /*23c60*/  @P0 LDC R5, c[0x0][0x44c] ;  /* 0x00011300ff050b82 */ /* 0x000e640000000800 */
[----:B------:R-:W-:-:S05]  /*23c70*/  LOP3.LUT R4, R4, R17, RZ, 0xfc, !PT ;  /* 0x0000001104047212 */ /* 0x000fca00078efcff */
[----:B------:R-:W-:Y:S02]  /*23c80*/  IMAD.MOV.U32 R0, RZ, RZ, R4 ;  /* 0x000000ffff007224 */ /* 0x000fe400078e0004 */
[----:B-1----:R-:W-:-:S05]  /*23c90*/  @P0 IMAD.HI.U32 R5, R4, R5, RZ ;  /* 0x0000000504050227 */ /* 0x002fca00078e00ff */
[----:B0-----:R-:W-:-:S05]  /*23ca0*/  @P0 SHF.R.U32.HI R0, RZ, R6, R5 ;  /* 0x00000006ff000219 */ /* 0x001fca0000011605 */
        /* <DEDUP_REMOVED lines=14> */
[----:B------:R-:W-:Y:S02]  /*23d90*/  LEA R4, P2, R2, UR6, 0x1 ;  /* 0x0000000602047c11 */ /* 0x000fe4000f8408ff */
[----:B------:R-:W-:Y:S01]  /*23da0*/  ISETP.GE.AND P1, PT, R8, UR4, PT ;  /* 0x0000000408007c0c */ /* 0x000fe2000bf26270 */
[----:B------:R-:W-:Y:S01]  /*23db0*/  IMAD.IADD R0, R3, 0x1, R0 ;  /* 0x0000000103007824 */ /* 0x000fe200078e0200 */
[----:B------:R-:W-:-:S04]  /*23dc0*/  UMOV UR4, 0xffffffff ;  /* 0xffffffff00047882 */ /* 0x000fc80000000000 */
[----:B------:R-:W-:Y:S01]  /*23dd0*/  LEA.HI.X R3, R2, UR7, R0, 0x1, P2 ;  /* 0x0000000702037c11 */ /* 0x000fe200090f0c00 */
[----:B------:R-:W-:Y:S06]  /*23de0*/  BRA.DIV UR4, `(.L_x_887) ;  /* 0x0000004a04d87947 */ /* 0x000fec000b800000 */
[----:B------:R-:W0:Y:S02]  /*23df0*/  S2R R6, SR_TID.X ;  /* 0x0000000000067919 */ /* 0x000e240000002100 */
[----:B0-----:R-:W-:-:S04]  /*23e00*/  LOP3.LUT R6, R6, 0x7f, RZ, 0xc0, !PT ;  /* 0x0000007f06067812 */ /* 0x001fc800078ec0ff */
[----:B------:R-:W-:Y:S02]  /*23e10*/  SHF.R.U32.HI R8, RZ, 0x3, R6 ;  /* 0x00000003ff087819 */ /* 0x000fe40000011606 */
[----:B------:R-:W2:Y:S01]  /*23e20*/  LDL.LU R6, [R1+0x54] ;  /* 0x0000540001067983 */ /* 0x000ea20000300800 */
[----:B------:R-:W-:Y:S02]  /*23e30*/  ULDC.64 UR4, c[0x0][0x208] ;  /* 0x0000820000047ab9 */ /* 0x000fe40000000a00 */
[----:B------:R-:W-:Y:S02]  /*23e40*/  IMAD.IADD R0, R8, 0x1, R17 ;  /* 0x0000000108007824 */ /* 0x000fe400078e0211 */
[----:B------:R-:W-:Y:S02]  /*23e50*/  SHFL.IDX PT, R8, R3, 0x1, 0x181f ;  /* 0x00381f0003087f89 */ /* 0x000fe400000e0000 */
[----:B------:R-:W-:Y:S02]  /*23e60*/  VIADD R5, R0, 0x10 ;  /* 0x0000001000057836 */ /* 0x000fe40000000000 */
[----:B--2---:R-:W-:-:S02]  /*23e70*/  IMAD R2, R6, R7, RZ ;  /* 0x0000000706027224 */ /* 0x004fc400078e02ff */
[----:B------:R-:W0:Y:S03]  /*23e80*/  SHFL.IDX PT, R7, R4, RZ, 0x181f ;  /* 0x00181fff04077589 */ /* 0x000e2600000e0000 */
[-C--:B------:R-:W-:Y:S01]  /*23e90*/  ISETP.GE.AND P4, PT, R0, R2.reuse, PT ;  /* 0x000000020000720c */ /* 0x080fe20003f86270 */
[----:B------:R-:W1:Y:S01]  /*23ea0*/  SHFL.IDX PT, R6, R3, RZ, 0x181f ;  /* 0x00181fff03067589 */ /* 0x000e6200000e0000 */
[----:B------:R-:W-:-:S03]  /*23eb0*/  ISETP.GE.AND P2, PT, R5, R2, PT ;  /* 0x000000020500720c */ /* 0x000fc60003f46270 */
[----:B------:R-:W2:Y:S08]  /*23ec0*/  SHFL.IDX PT, R5, R4, 0x1, 0x181f ;  /* 0x00381f0004057f89 */ /* 0x000eb000000e0000 */
[----:B0-----:R-:W-:-:S05]  /*23ed0*/  @!P4 LEA R7, P3, R10, R7, 0x1 ;  /* 0x000000070a07c211 */ /* 0x001fca00078608ff */
[----:B-1----:R-:W-:-:S05]  /*23ee0*/  @!P4 IMAD.X R6, RZ, RZ, R6, P3 ;  /* 0x000000ffff06c224 */ /* 0x002fca00018e0606 */
[----:B------:R-:W-:-:S04]  /*23ef0*/  @!P4 LOP3.LUT R7, R7, R6, RZ, 0x3c, !PT ;  /* 0x000000060707c212 */ /* 0x000fc800078e3cff */
[----:B------:R-:W-:-:S04]  /*23f00*/  @!P4 LOP3.LUT R6, R7, R6, RZ, 0x3c, !PT ;  /* 0x000000060706c212 */ /* 0x000fc800078e3cff */
[----:B------:R-:W-:-:S05]  /*23f10*/  @!P4 LOP3.LUT R7, R7, R6, RZ, 0x3c, !PT ;  /* 0x000000060707c212 */ /* 0x000fca00078e3cff */
[----:B-----5:R-:W-:Y:S04]  /*23f20*/  @!P4 LDGSTS.E.BYPASS.LTC128B.128 [R9+0x16400], desc[UR4][R6.64], !P0 ;  /* 0x164000000609cfae */ /* 0x020fe8000c101d44 */
[----:B------:R2:W-:Y:S02]  /*23f30*/  @!P4 LDGSTS.E.BYPASS.LTC128B.128 [R9+0x1a400], desc[UR4][R6.64+0x80], !P1 ;  /* 0x1a4000800609cfae */ /* 0x0005e4000c901d44 */
[----:B--2---:R-:W-:Y:S01]  /*23f40*/  @!P2 LEA R7, P3, R10, R5, 0x1 ;  /* 0x000000050a07a211 */ /* 0x004fe200078608ff */
        /* <DEDUP_REMOVED lines=43> */
[----:B------:R-:W-:Y:S01]  /*24200*/  @!P2 IMAD.MOV.U32 R6, RZ, RZ, R5 ;  /* 0x000000ffff06a224 */ /* 0x000fe200078e0005 */
[----:B------:R-:W-:-:S04]  /*24210*/  IADD3 R5, R0, 0x60, RZ ;  /* 0x0000006000057810 */ /* 0x000fc80007ffe0ff */
        /* <DEDUP_REMOVED lines=9> */
[----:B------:R0:W1:Y:S04]  /*242b0*/  SHFL.IDX PT, R5, R3, 0x7, 0x181f ;  /* 0x00f81f0003057f89 */ /* 0x00006800000e0000 */
[----:B------:R0:W-:Y:S04]  /*242c0*/  @!P2 LDGSTS.E.BYPASS.LTC128B.128 [R9+0x19400], desc[UR4][R6.64], !P0 ;  /* 0x194000000609afae */ /* 0x0001e8000c101d44 */
[----:B------:R0:W-:Y:S04]  /*242d0*/  @!P2 LDGSTS.E.BYPASS.LTC128B.128 [R9+0x1d400], desc[UR4][R6.64+0x80], !P1 ;  /* 0x1d4000800609afae */ /* 0x0001e8000c901d44 */
[----:B------:R0:W2:Y:S02]  /*242e0*/  SHFL.IDX PT, R3, R4, 0x7, 0x181f ;  /* 0x00f81f0004037f89 */ /* 0x0000a400000e0000 */
.L_x_1046:
[----:B------:R-:W-:Y:S01]  /*242f0*/  VIADD R0, R0, 0x70 ;  /* 0x0000007000007836 */ /* 0x000fe20000000000 */
[----:B------:R-:W-:Y:S04]  /*24300*/  BSSY B0, `(.L_x_888) ;  /* 0x000000b000007945 */ /* 0x000fe80003800000 */
[----:B------:R-:W-:-:S13]  /*24310*/  ISETP.GE.AND P2, PT, R0, R2, PT ;  /* 0x000000020000720c */ /* 0x000fda0003f46270 */
[----:B------:R-:W-:Y:S05]  /*24320*/  @P2 BRA `(.L_x_889) ;  /* 0x0000000000202947 */ /* 0x000fea0003800000 */
[----:B--2---:R-:W-:Y:S01]  /*24330*/  LEA R2, P2, R10, R3, 0x1 ;  /* 0x000000030a027211 */ /* 0x004fe200078408ff */
[----:B------:R-:W-:-:S04]  /*24340*/  ULDC.64 UR4, c[0x0][0x208] ;  /* 0x0000820000047ab9 */ /* 0x000fc80000000a00 */
[----:B01----:R-:W-:-:S05]  /*24350*/  IMAD.X R3, RZ, RZ, R5, P2 ;  /* 0x000000ffff037224 */ /* 0x003fca00010e0605 */
[----:B------:R-:W-:Y:S01]  /*24360*/  @!PT LDS RZ, [RZ] ;  /* 0x00000000fffff984 */ /* 0x000fe20000000800 */
[----:B------:R-:W-:Y:S01]  /*24370*/  @!PT LDS RZ, [RZ] ;  /* 0x00000000fffff984 */ /* 0x000fe20000000800 */
[----:B------:R-:W-:Y:S01]  /*24380*/  @!PT LDS RZ, [RZ] ;  /* 0x00000000fffff984 */ /* 0x000fe20000000800 */
[----:B------:R3:W-:Y:S04]  /*24390*/  LDGSTS.E.BYPASS.LTC128B.128 [R9+0x19c00], desc[UR4][R2.64], !P0 ;  /* 0x19c0000002097fae */ /* 0x0007e8000c101d44 */
[----:B------:R3:W-:Y:S02]  /*243a0*/  LDGSTS.E.BYPASS.LTC128B.128 [R9+0x1dc00], desc[UR4][R2.64+0x80], !P1 ;  /* 0x1dc0008002097fae */ /* 0x0007e4000c901d44 */
.L_x_889:
[----:B------:R-:W-:Y:S05]  /*243b0*/  BSYNC B0 ;  /* 0x0000000000007941 */ /* 0x000fea0003800000 */
.L_x_888:
[----:B0--3--:R-:W3:Y:S01]  /*243c0*/  LDL R9, [R1+0x8] ;  /* 0x0000080001097983 */ /* 0x009ee20000100800 */
[----:B------:R-:W-:Y:S01]  /*243d0*/  PLOP3.LUT P0, PT, PT, PT, PT, 0x80, 0x0 ;  /* 0x000000000000781c */ /* 0x000fe20003f0f070 */
[----:B------:R-:W-:Y:S01]  /*243e0*/  NOP ;  /* 0x0000000000007918 */ /* 0x000fe20000000000 */
[----:B---3--:R-:W-:-:S11]  /*243f0*/  VIADD R10, R9, 0x34800 ;  /* 0x00034800090a7836 */ /* 0x008fd60000000000 */
.L_x_890:
[----:B------:R-:W3:Y:S01]  /*24400*/  LDL R2, [R1+0x8] ;  /* 0x0000080001027983 */ /* 0x000ee20000100800 */
[----:B------:R-:W-:Y:S02]  /*24410*/  PLOP3.LUT P1, PT, P1, P0, PT, 0xa2, 0x0 ;  /* 0x000000000000781c */ /* 0x000fe40000f21472 */
[----:B---3--:R-:W-:-:S08]  /*24420*/  @P0 R2UR P1, UR4, R2 ;  /* 0x00000000020402ca */ /* 0x008fd00000020000 */
[----:B------:R-:W-:-:S05]  /*24430*/  @P0 PLOP3.LUT P0, PT, P1, PT, PT, 0x80, 0x0 ;  /* 0x000000000000081c */ /* 0x000fca0000f0f070 */
[----:B------:R-:W-:Y:S01]  /*24440*/  @!P1 SYNCS.ARRIVE.TRANS64.RED.A0T1 RZ, [UR4+0x34800], RZ ;  /* 0x034800ffffff99a7 */ /* 0x000fe20008200404 */
[----:B------:R-:W-:Y:S07]  /*24450*/  @!P1 ARRIVES.LDGSTSBAR.64.TRANSCNT [UR4+0x34800] ;  /* 0x03480000ff0099b0 */ /* 0x000fee0008000a84 */
[----:B------:R-:W-:Y:S05]  /*24460*/  @P0 BRA.U.ANY `(.L_x_890) ;  /* 0xfffffffd00e40947 */ /* 0x000fea000393ffff */
[----:B--2---:R-:W2:Y:S02]  /*24470*/  LDL.LU R3, [R1+0x58] ;  /* 0x0000580001037983 */ /* 0x004ea40000300800 */
[----:B--2---:R-:W-:-:S05]  /*24480*/  VIADD R3, R3, 0x1 ;  /* 0x0000000103037836 */ /* 0x004fca0000000000 */
[----:B------:R0:W-:Y:S01]  /*24490*/  STL [R1+0x58], R3 ;  /* 0x0000580301007387 */ /* 0x0001e20000100800 */
[----:B------:R-:W-:-:S04]  /*244a0*/  LEA.HI R0, R3, R3, RZ, 0x1 ;  /* 0x0000000303007211 */ /* 0x000fc800078f08ff */
[----:B------:R-:W-:-:S05]  /*244b0*/  LOP3.LUT R0, R0, 0xfffffffe, RZ, 0xc0, !PT ;  /* 0xfffffffe00007812 */ /* 0x000fca00078ec0ff */
[----:B------:R-:W-:-:S05]  /*244c0*/  IMAD.IADD R0, R3, 0x1, -R0 ;  /* 0x0000000103007824 */ /* 0x000fca00078e0a00 */
[----:B------:R-:W-:Y:S01]  /*244d0*/  SHF.L.U32 R0, R0, 0x1f, RZ ;  /* 0x0000001f00007819 */ /* 0x000fe200000006ff */
[----:B------:R-:W-:Y:S01]  /*244e0*/  NOP ;  /* 0x0000000000007918 */ /* 0x000fe20000000000 */
[----:B------:R0:W-:Y:S01]  /*244f0*/  SYNCS.ARRIVE.TRANS64.A1T0 RZ, [R2+URZ+0x34800], RZ ;  /* 0x034800ff02ff79a7 */ /* 0x0001e2000810003f */
[----:B------:R-:W-:Y:S01]  /*24500*/  BSSY B0, `(.L_x_891) ;  /* 0x0000003000007945 */ /* 0x000fe20003800000 */
[----:B------:R-:W2:Y:S03]  /*24510*/  SYNCS.PHASECHK.TRANS64.TRYWAIT P0, [R2+URZ+0x34820], R0 ;  /* 0x03482000020075a7 */ /* 0x000ea6000800017f */
[----:B0-2---:R-:W-:Y:S05]  /*24520*/  @!P0 BRA `(.L_x_892) ;  /* 0x0000004c00e08947 */ /* 0x005fea0003800000 */
.L_x_1047:
[----:B------:R-:W-:Y:S05]  /*24530*/  BSYNC B0 ;  /* 0x0000000000007941 */ /* 0x000fea0003800000 */
.L_x_891:
        /* <DEDUP_REMOVED lines=18> */
[----:B--2---:R-:W-:Y:S01]  /*24660*/  LOP3.LUT P1, RZ, R4, 0x1, RZ, 0xc0, !PT ;  /* 0x0000000104ff7812 */ /* 0x004fe2000782c0ff */
        /* <DEDUP_REMOVED lines=12> */
[----:B-1----:R-:W0:Y:S01]  /*24730*/  LDC R5, c[0x0][0x43c] ;  /* 0x00010f00ff057b82 */ /* 0x002e220000000800 */
        /* <DEDUP_REMOVED lines=18> */
.L_x_899:
[----:B------:R-:W2:Y:S01]  /*24860*/  LDL R2, [R1+0x8] ;  /* 0x0000080001027983 */ /* 0x000ea20000100800 */
[----:B------:R-:W-:Y:S01]  /*24870*/  BSSY B3, `(.L_x_900) ;  /* 0x0000005000037945 */ /* 0x000fe20003800000 */
[----:B--2---:R-:W-:Y:S01]  /*24880*/  IMAD R3, R6, 0x8, R2 ;  /* 0x0000000806037824 */ /* 0x004fe200078e0202 */
[----:B------:R-:W-:-:S04]  /*24890*/  SHF.L.U32 R2, R9, 0x1f, RZ ;  /* 0x0000001f09027819 */ /* 0x000fc800000006ff */
[----:B------:R-:W2:Y:S02]  /*248a0*/  SYNCS.PHASECHK.TRANS64.TRYWAIT P0, [R3+URZ+0x34840], R2 ;  /* 0x03484002030075a7 */ /* 0x000ea4000800017f */
[----:B--2---:R-:W-:Y:S05]  /*248b0*/  @!P0 BRA `(.L_x_901) ;  /* 0x0000004c00148947 */ /* 0x004fea0003800000 */
.L_x_1048:
[----:B------:R-:W-:Y:S05]  /*248c0*/  BSYNC B3 ;  /* 0x0000000000037941 */ /* 0x000fea0003800000 */
.L_x_900:
[----:B01----:R-:W0:Y:S01]  /*248d0*/  S2R R5, SR_TID.X ;  /* 0x0000000000057919 */ /* 0x003e220000002100 */
[----:B------:R-:W-:Y:S01]  /*248e0*/  BSSY B3, `(.L_x_902) ;  /* 0x000000b000037945 */ /* 0x000fe20003800000 */
[----:B0-----:R-:W-:-:S04]  /*248f0*/  LOP3.LUT R5, R5, 0x7f, RZ, 0xc0, !PT ;  /* 0x0000007f05057812 */ /* 0x001fc800078ec0ff */
[----:B------:R-:W-:-:S13]  /*24900*/  ISETP.NE.AND P1, PT, R5, RZ, PT ;  /* 0x000000ff0500720c */ /* 0x000fda0003f25270 */
[----:B------:R-:W-:Y:S05]  /*24910*/  @P1 BRA `(.L_x_903) ;  /* 0x00000000001c1947 */ /* 0x000fea0003800000 */
[----:B------:R-:W0:Y:S01]  /*24920*/  S2R R5, SR_TID.X ;  /* 0x0000000000057919 */ /* 0x000e220000002100 */
[----:B--2---:R-:W-:-:S04]  /*24930*/  IMAD.MOV.U32 R2, RZ, RZ, 0xb000 ;  /* 0x0000b000ff027424 */ /* 0x004fc800078e00ff */
[----:B------:R1:W-:Y:S01]  /*24940*/  SYNCS.ARRIVE.TRANS64 RZ, [R3+URZ+0x34830], R2 ;  /* 0x0348300203ff79a7 */ /* 0x0003e2000800003f */
[----:B0-----:R-:W-:-:S04]  /*24950*/  LOP3.LUT R5, R5, 0x1f, RZ, 0xc0, !PT ;  /* 0x0000001f05057812 */ /* 0x001fc800078ec0ff */
[----:B------:R-:W-:-:S13]  /*24960*/  ISETP.NE.AND P0, PT, R5, RZ, PT ;  /* 0x000000ff0500720c */ /* 0x000fda0003f05270 */
[----:B-1----:R-:W-:Y:S05]  /*24970*/  @!P0 BRA `(.L_x_903) ;  /* 0x0000000000048947 */ /* 0x002fea0003800000 */
[----:B------:R-:W-:Y:S01]  /*24980*/  BPT.TRAP 0x1 ;  /* 0x000000040000795c */ /* 0x000fe20000300000 */
.L_x_903:
[----:B------:R-:W-:Y:S05]  /*24990*/  BSYNC B3 ;  /* 0x0000000000037941 */ /* 0x000fea0003800000 */
.L_x_902:
[----:B------:R-:W3:Y:S04]  /*249a0*/  LDL R5, [R1+0x8] ;  /* 0x0000080001057983 */ /* 0x000ee80000100800 */
[----:B--2---:R-:W2:Y:S01]  /*249b0*/  LDL R2, [R1+0x1c] ;  /* 0x00001c0001027983 */ /* 0x004ea20000100800 */
        /* <DEDUP_REMOVED lines=8> */
[----:B---3--:R-:W-:-:S02]  /*24a40*/  IMAD R7, R6, 0xb000, R5 ;  /* 0x0000b00006077824 */ /* 0x008fc400078e0205 */
[----:B--2---:R-:W-:Y:S02]  /*24a50*/  IMAD R2, R0, 0xb0, R2 ;  /* 0x000000b000027824 */ /* 0x004fe400078e0202 */
[----:B------:R-:W-:-:S08]  /*24a60*/  VIADD R5, R7, 0x1e400 ;  /* 0x0001e40007057836 */ /* 0x000fd00000000000 */
.L_x_904:
        /* <DEDUP_REMOVED lines=16> */
.L_x_905:
        /* <DEDUP_REMOVED lines=17> */
.L_x_1049:
[----:B------:R-:W-:Y:S05]  /*24c80*/  BSYNC B3 ;  /* 0x0000000000037941 */ /* 0x000fea0003800000 */
.L_x_906:
[----:B------:R1:W5:Y:S04]  /*24c90*/  LDL R15, [R1+0x8] ;  /* 0x00000800010f7983 */ /* 0x0003680000100800 */
[----:B------:R1:W5:Y:S01]  /*24ca0*/  LDL R7, [R1+0xc] ;  /* 0x00000c0001077983 */ /* 0x0003620000100800 */
[----:B------:R-:W-:Y:S01]  /*24cb0*/  BSSY B3, `(.L_x_908) ;  /* 0x000000c000037945 */ /* 0x000fe20003800000 */
[----:B------:R-:W-:Y:S02]  /*24cc0*/  IMAD.MOV.U32 R12, RZ, RZ, 0x0 ;  /* 0x00000000ff0c7424 */ /* 0x000fe400078e00ff */
[----:B------:R-:W-:Y:S01]  /*24cd0*/  IMAD.MOV.U32 R13, RZ, RZ, 0x14f00000 ;  /* 0x14f00000ff0d7424 */ /* 0x000fe200078e00ff */
[----:B------:R-:W-:Y:S06]  /*24ce0*/  @P1 BRA `(.L_x_909) ;  /* 0x0000000000201947 */ /* 0x000fec0003800000 */
        /* <DEDUP_REMOVED lines=8> */
.L_x_909:
[----:B------:R-:W-:Y:S05]  /*24d70*/  BSYNC B3 ;  /* 0x0000000000037941 */ /* 0x000fea0003800000 */
.L_x_908:
        /* <DEDUP_REMOVED lines=13> */
.L_x_910:
        /* <DEDUP_REMOVED lines=16> */
.L_x_911:
        /* <DEDUP_REMOVED lines=13> */
.L_x_898:
[----:B------:R-:W-:Y:S05]  /*25020*/  BSYNC B1 ;  /* 0x0000000000017941 */ /* 0x000fea0003800000 */
.L_x_897:
[----:B0-----:R-:W2:Y:S04]  /*25030*/  LDL.LU R0, [R1+0x38] ;  /* 0x0000380001007983 */ /* 0x001ea80000300800 */
[----:B------:R0:W-:Y:S04]  /*25040*/  STL [R1+0xc], R6 ;  /* 0x00000c0601007387 */ /* 0x0001e80000100800 */
[----:B------:R0:W-:Y:S02]  /*25050*/  STL [R1+0x14], R9 ;  /* 0x0000140901007387 */ /* 0x0001e40000100800 */
[----:B0-2---:R-:W-:-:S07]  /*25060*/  VIADD R0, R0, 0xfffffffd ;  /* 0xfffffffd00007836 */ /* 0x005fce0000000000 */
.L_x_896:
[----:B------:R-:W-:Y:S05]  /*25070*/  BSYNC B2 ;  /* 0x0000000000027941 */ /* 0x000fea0003800000 */
.L_x_895:
[----:B------:R-:W2:Y:S01]  /*25080*/  LDL.LU R2, [R1+0x3c] ;  /* 0x00003c0001027983 */ /* 0x000ea20000300800 */
[----:B------:R-:W-:-:S05]  /*25090*/  IMAD.MOV R8, RZ, RZ, -R8 ;  /* 0x000000ffff087224 */ /* 0x000fca00078e0a08 */
[----:B--2---:R-:W-:-:S13]  /*250a0*/  ISETP.NE.AND P0, PT, R2, R8, PT ;  /* 0x000000080200720c */ /* 0x004fda0003f05270 */
[----:B------:R-:W-:Y:S05]  /*250b0*/  @!P0 BRA `(.L_x_894) ;  /* 0x0000001400088947 */ /* 0x000fea0003800000 */
[----:B------:R0:W5:Y:S02]  /*250c0*/  LDL R8, [R1] ;  /* 0x0000000001087983 */ /* 0x0001640000100800 */
.L_x_942:
[----:B--2---:R-:W2:Y:S04]  /*250d0*/  LDL R4, [R1+0x4] ;  /* 0x0000040001047983 */ /* 0x004ea80000100800 */
[----:B---3--:R-:W3:Y:S04]  /*250e0*/  LDL R3, [R1+0xc] ;  /* 0x00000c0001037983 */ /* 0x008ee80000100800 */
[----:B------:R-:W4:Y:S01]  /*250f0*/  LDL R2, [R1+0x14] ;  /* 0x0000140001027983 */ /* 0x000f220000100800 */
[----:B------:R-:W-:Y:S05]  /*25100*/  YIELD ;  /* 0x0000000000007946 */ /* 0x000fea0003800000 */
[----:B------:R-:W-:Y:S01]  /*25110*/  BSSY B1, `(.L_x_912) ;  /* 0x000009b000017945 */ /* 0x000fe20003800000 */
[----:B--2---:R-:W-:Y:S01]  /*25120*/  LOP3.LUT P1, RZ, R4, 0x1, RZ, 0xc0, !PT ;  /* 0x0000000104ff7812 */ /* 0x004fe2000782c0ff */
[----:B---3--:R-:W-:-:S05]  /*25130*/  VIADD R4, R3, 0x1 ;  /* 0x0000000103047836 */ /* 0x008fca0000000000 */
[----:B------:R-:W-:-:S04]  /*25140*/  ISETP.NE.AND P0, PT, R4, 0x2, PT ;  /* 0x000000020400780c */ /* 0x000fc80003f05270 */
[----:B-1----:R-:W-:Y:S02]  /*25150*/  SEL R5, RZ, 0x1, P0 ;  /* 0x00000001ff057807 */ /* 0x002fe40000000000 */
        /* <DEDUP_REMOVED lines=9> */
[----:B------:R-:W1:Y:S01]  /*251f0*/  LDC R7, c[0x0][0x43c] ;  /* 0x00010f00ff077b82 */ /* 0x000e620000000800 */
[----:B------:R-:W-:Y:S02]  /*25200*/  ULDC.64 UR6, c[0x0][0x428] ;  /* 0x00010a0000067ab9 */ /* 0x000fe40000000a00 */
[----:B------:R-:W3:Y:S01]  /*25210*/  LDL R9, [R1+0x10] ;  /* 0x0000100001097983 */ /* 0x000ee20000100800 */
[----:B------:R-:W-:Y:S01]  /*25220*/  ULDC.64 UR8, c[0x0][0x208] ;  /* 0x0000820000087ab9 */ /* 0x000fe20000000a00 */
[----:B-1----:R-:W-:-:S13]  /*25230*/  ISETP.NE.AND P0, PT, R7, 0x1, PT ;  /* 0x000000010700780c */ /* 0x002fda0003f05270 */
[----:B------:R-:W1:Y:S02]  /*25240*/  @P0 LDC.64 R2, c[0x0][0x440] ;  /* 0x00011000ff020b82 */ /* 0x000e640000000a00 */
[----:B-1----:R-:W-:-:S04]  /*25250*/  @P0 IMAD.HI.U32 R6, R0, R2, RZ ;  /* 0x0000000200060227 */ /* 0x002fc800078e00ff */
[----:B------:R-:W-:Y:S01]  /*25260*/  IMAD.MOV.U32 R2, RZ, RZ, R0 ;  /* 0x000000ffff027224 */ /* 0x000fe200078e0000 */
[----:B------:R-:W-:-:S04]  /*25270*/  @P0 SHF.R.U32.HI R2, RZ, R3, R6 ;  /* 0x00000003ff020219 */ /* 0x000fc80000011606 */
[--C-:B------:R-:W-:Y:S01]  /*25280*/  SHF.R.S32.HI R3, RZ, 0x1f, R2.reuse ;  /* 0x0000001fff037819 */ /* 0x100fe20000011402 */
[----:B------:R-:W-:-:S04]  /*25290*/  IMAD.MOV R6, RZ, RZ, -R2 ;  /* 0x000000ffff067224 */ /* 0x000fc800078e0a02 */
[----:B------:R-:W-:Y:S02]  /*252a0*/  IMAD R6, R7, R6, R0 ;  /* 0x0000000607067224 */ /* 0x000fe400078e0200 */
[----:B--2---:R-:W-:-:S04]  /*252b0*/  IMAD R7, R11, UR6, RZ ;  /* 0x000000060b077c24 */ /* 0x004fc8000f8e02ff */
[C---:B---3--:R-:W-:Y:S02]  /*252c0*/  IMAD R7, R9.reuse, UR7, R7 ;  /* 0x0000000709077c24 */ /* 0x048fe4000f8e0207 */
[----:B------:R-:W-:-:S04]  /*252d0*/  IMAD.WIDE.U32 R2, R9, UR6, R2 ;  /* 0x0000000609027c25 */ /* 0x000fc8000f8e0002 */
[----:B------:R-:W-:Y:S01]  /*252e0*/  IMAD.IADD R3, R7, 0x1, R3 ;  /* 0x0000000107037824 */ /* 0x000fe200078e0203 */
[----:B-----5:R-:W-:-:S04]  /*252f0*/  LEA R8, P0, R2, UR4, 0x2 ;  /* 0x0000000402087c11 */ /* 0x020fc8000f8010ff */
[----:B------:R-:W-:-:S05]  /*25300*/  LEA.HI.X R9, R2, UR5, R3, 0x2, P0 ;  /* 0x0000000502097c11 */ /* 0x000fca00080f1403 */
[----:B------:R1:W5:Y:S04]  /*25310*/  LDG.E R8, desc[UR8][R8.64] ;  /* 0x0000000808087981 */ /* 0x000368000c1e1900 */
.L_x_914:
[----:B------:R-:W2:Y:S01]  /*25320*/  LDL R2, [R1+0x8] ;  /* 0x0000080001027983 */ /* 0x000ea20000100800 */
[----:B------:R-:W-:Y:S01]  /*25330*/  BSSY B2, `(.L_x_915) ;  /* 0x0000005000027945 */ /* 0x000fe20003800000 */
[----:B--2---:R-:W-:Y:S01]  /*25340*/  IMAD R3, R4, 0x8, R2 ;  /* 0x0000000804037824 */ /* 0x004fe200078e0202 */
[----:B------:R-:W-:-:S04]  /*25350*/  SHF.L.U32 R2, R5, 0x1f, RZ ;  /* 0x0000001f05027819 */ /* 0x000fc800000006ff */
[----:B------:R-:W2:Y:S02]  /*25360*/  SYNCS.PHASECHK.TRANS64.TRYWAIT P0, [R3+URZ+0x34840], R2 ;  /* 0x03484002030075a7 */ /* 0x000ea4000800017f */
[----:B--2---:R-:W-:Y:S05]  /*25370*/  @!P0 BRA `(.L_x_916) ;  /* 0x00000040008c8947 */ /* 0x004fea0003800000 */
.L_x_1050:
[----:B------:R-:W-:Y:S05]  /*25380*/  BSYNC B2 ;  /* 0x0000000000027941 */ /* 0x000fea0003800000 */
.L_x_915:
[----:B------:R-:W3:Y:S01]  /*25390*/  S2R R7, SR_TID.X ;  /* 0x0000000000077919 */ /* 0x000ee20000002100 */
[----:B------:R-:W-:Y:S01]  /*253a0*/  BSSY B2, `(.L_x_917) ;  /* 0x000000b000027945 */ /* 0x000fe20003800000 */
        /* <DEDUP_REMOVED lines=10> */
.L_x_918:
[----:B------:R-:W-:Y:S05]  /*25450*/  BSYNC B2 ;  /* 0x0000000000027941 */ /* 0x000fea0003800000 */
.L_x_917:
[----:B--2---:R-:W2:Y:S04]  /*25460*/  LDL R2, [R1+0x8] ;  /* 0x0000080001027983 */ /* 0x004ea80000100800 */
        /* <DEDUP_REMOVED lines=11> */
[----:B-1----:R-:W-:-:S07]  /*25520*/  IADD3 R9, R2, 0x1e400, RZ ;  /* 0x0001e40002097810 */ /* 0x002fce0007ffe0ff */
.L_x_919:
        /* <DEDUP_REMOVED lines=9> */
[----:B-1----:R-:W-:Y:S05]  /*255c0*/  @P0 BRA.U.ANY `(.L_x_919) ;  /* 0xfffffffd00d80947 */ /* 0x002fea000393ffff */
[----:B------:R-:W-:Y:S01]  /*255d0*/  IMAD.MOV.U32 R14, RZ, RZ, 0x40 ;  /* 0x00000040ff0e7424 */ /* 0x000fe200078e00ff */
[----:B------:R-:W-:Y:S01]  /*255e0*/  PLOP3.LUT P0, PT, PT, PT, PT, 0x80, 0x0 ;  /* 0x000000000000781c */ /* 0x000fe20003f0f070 */
[----:B------:R-:W-:Y:S01]  /*255f0*/  VIADD R2, R2, 0x23c00 ;  /* 0x00023c0002027836 */ /* 0x000fe20000000000 */
[----:B------:R-:W-:Y:S01]  /*25600*/  UMOV UR6, 0x0 ;  /* 0x0000000000067882 */ /* 0x000fe20000000000 */
[----:B------:R-:W-:Y:S01]  /*25610*/  UMOV UR7, 0x14f00000 ;  /* 0x14f0000000077882 */ /* 0x000fe20000000000 */
[----:B------:R-:W-:-:S15]  /*25620*/  R2UR UR10, R14 ;  /* 0x000000000e0a72ca */ /* 0x000fde00000e0000 */
.L_x_920:
        /* <DEDUP_REMOVED lines=10> */
[----:B------:R-:W2:Y:S04]  /*256d0*/  LDL.LU R12, [R1+0x14] ;  /* 0x00001400010c7983 */ /* 0x000ea80000300800 */
[----:B------:R-:W3:Y:S01]  /*256e0*/  LDL R9, [R1+0xc] ;  /* 0x00000c0001097983 */ /* 0x000ee20000100800 */
[----:B------:R-:W-:Y:S01]  /*256f0*/  BSSY B2, `(.L_x_921) ;  /* 0x0000005000027945 */ /* 0x000fe20003800000 */
[----:B--2---:R-:W-:Y:S01]  /*25700*/  SHF.L.U32 R3, R12, 0x1f, RZ ;  /* 0x0000001f0c037819 */ /* 0x004fe200000006ff */
[----:B---3--:R-:W-:-:S04]  /*25710*/  IMAD R2, R9, 0x8, R10 ;  /* 0x0000000809027824 */ /* 0x008fc800078e020a */
[----:B------:R-:W1:Y:S02]  /*25720*/  SYNCS.PHASECHK.TRANS64.TRYWAIT P0, [R2+URZ+0x60], R3 ;  /* 0x00006003020075a7 */ /* 0x000e64000800017f */
[----:B-1----:R-:W-:Y:S05]  /*25730*/  @!P0 BRA `(.L_x_922) ;  /* 0x0000003c00b08947 */ /* 0x002fea0003800000 */
.L_x_1051:
[----:B------:R-:W-:Y:S05]  /*25740*/  BSYNC B2 ;  /* 0x0000000000027941 */ /* 0x000fea0003800000 */
.L_x_921:
[----:B------:R-:W-:Y:S01]  /*25750*/  BSSY B2, `(.L_x_923) ;  /* 0x000000b000027945 */ /* 0x000fe20003800000 */
[----:B------:R-:W-:Y:S02]  /*25760*/  IMAD.MOV.U32 R12, RZ, RZ, 0x0 ;  /* 0x00000000ff0c7424 */ /* 0x000fe400078e00ff */
[----:B------:R-:W-:Y:S01]  /*25770*/  IMAD.MOV.U32 R13, RZ, RZ, 0x14f00000 ;  /* 0x14f00000ff0d7424 */ /* 0x000fe200078e00ff */
[----:B------:R-:W-:Y:S06]  /*25780*/  @P1 BRA `(.L_x_924) ;  /* 0x00000000001c1947 */ /* 0x000fec0003800000 */
[----:B------:R-:W2:Y:S01]  /*25790*/  S2R R7, SR_TID.X ;  /* 0x0000000000077919 */ /* 0x000ea20000002100 */
[----:B-1----:R-:W-:-:S04]  /*257a0*/  IMAD.MOV.U32 R3, RZ, RZ, 0xb000 ;  /* 0x0000b000ff037424 */ /* 0x002fc800078e00ff */
[----:B------:R3:W-:Y:S01]  /*257b0*/  SYNCS.ARRIVE.TRANS64 RZ, [R2+URZ+0x50], R3 ;  /* 0x0000500302ff79a7 */ /* 0x0007e2000800003f */
[----:B--2---:R-:W-:-:S04]  /*257c0*/  LOP3.LUT R7, R7, 0x1f, RZ, 0xc0, !PT ;  /* 0x0000001f07077812 */ /* 0x004fc800078ec0ff */
[----:B------:R-:W-:-:S13]  /*257d0*/  ISETP.NE.AND P0, PT, R7, RZ, PT ;  /* 0x000000ff0700720c */ /* 0x000fda0003f05270 */
[----:B---3--:R-:W-:Y:S05]  /*257e0*/  @!P0 BRA `(.L_x_924) ;  /* 0x0000000000048947 */ /* 0x008fea0003800000 */
[----:B------:R-:W-:Y:S01]  /*257f0*/  BPT.TRAP 0x1 ;  /* 0x000000040000795c */ /* 0x000fe20000300000 */
.L_x_924:
[----:B------:R-:W-:Y:S05]  /*25800*/  BSYNC B2 ;  /* 0x0000000000027941 */ /* 0x000fea0003800000 */
.L_x_923:
[----:B------:R-:W2:Y:S04]  /*25810*/  LDL R15, [R1+0x8] ;  /* 0x00000800010f7983 */ /* 0x000ea80000100800 */
[----:B-1----:R-:W2:Y:S04]  /*25820*/  LDL.LU R3, [R1+0xc] ;  /* 0x00000c0001037983 */ /* 0x002ea80000300800 */
[----:B------:R-:W3:Y:S04]  /*25830*/  LDL R9, [R1+0x1c] ;  /* 0x00001c0001097983 */ /* 0x000ee80000100800 */
[----:B------:R-:W3:Y:S01]  /*25840*/  LDL.LU R7, [R1+0x18] ;  /* 0x0000180001077983 */ /* 0x000ee20000300800 */
[----:B------:R-:W-:Y:S01]  /*25850*/  R2UR UR10, R11 ;  /* 0x000000000b0a72ca */ /* 0x000fe200000e0000 */
[----:B------:R-:W-:Y:S01]  /*25860*/  UIADD3 UR4, UP0, UR38, 0x470, URZ ;  /* 0x0000047026047890 */ /* 0x000fe2000ff1e03f */
[----:B------:R-:W-:Y:S01]  /*25870*/  R2UR UR6, R12 ;  /* 0x000000000c0672ca */ /* 0x000fe200000e0000 */
[----:B------:R-:W-:Y:S01]  /*25880*/  VIADD R2, R2, 0x50 ;  /* 0x0000005002027836 */ /* 0x000fe20000000000 */
[----:B------:R-:W-:Y:S01]  /*25890*/  R2UR UR7, R13 ;  /* 0x000000000d0772ca */ /* 0x000fe200000e0000 */
[----:B------:R-:W-:Y:S01]  /*258a0*/  UIADD3.X UR5, URZ, UR39, URZ, UP0, !UPT ;  /* 0x000000273f057290 */ /* 0x000fe200087fe43f */
[----:B------:R-:W-:Y:S01]  /*258b0*/  PLOP3.LUT P0, PT, PT, PT, PT, 0x80, 0x0 ;  /* 0x000000000000781c */ /* 0x000fe20003f0f070 */
[----:B--2---:R-:W-:-:S02]  /*258c0*/  IMAD R3, R3, 0xb000, R15 ;  /* 0x0000b00003037824 */ /* 0x004fc400078e020f */
[----:B---3--:R-:W-:Y:S02]  /*258d0*/  IMAD R7, R7, 0xb0, R9 ;  /* 0x000000b007077824 */ /* 0x008fe400078e0209 */
[----:B------:R-:W-:-:S08]  /*258e0*/  VIADD R9, R3, 0x400 ;  /* 0x0000040003097836 */ /* 0x000fd00000000000 */
.L_x_925:
        /* <DEDUP_REMOVED lines=10> */
[----:B-1----:R-:W-:Y:S05]  /*25990*/  @P0 BRA.U.ANY `(.L_x_925) ;  /* 0xfffffffd00d40947 */ /* 0x002fea000393ffff */
[----:B------:R-:W-:Y:S01]  /*259a0*/  R2UR UR10, R14 ;  /* 0x000000000e0a72ca */ /* 0x000fe200000e0000 */
[----:B------:R-:W-:Y:S01]  /*259b0*/  VIADD R3, R3, 0x5c00 ;  /* 0x00005c0003037836 */ /* 0x000fe20000000000 */
[----:B------:R-:W-:Y:S02]  /*259c0*/  R2UR UR6, R12 ;  /* 0x000000000c0672ca */ /* 0x000fe400000e0000 */
[----:B------:R-:W-:Y:S02]  /*259d0*/  R2UR UR7, R13 ;  /* 0x000000000d0772ca */ /* 0x000fe400000e0000 */
[----:B------:R-:W-:-:S13]  /*259e0*/  PLOP3.LUT P0, PT, PT, PT, PT, 0x80, 0x0 ;  /* 0x000000000000781c */ /* 0x000fda0003f0f070 */
.L_x_926:
        /* <DEDUP_REMOVED lines=11> */
[----:B------:R1:W-:Y:S04]  /*25aa0*/  STL [R1+0x18], R6 ;  /* 0x0000180601007387 */ /* 0x0003e80000100800 */
[----:B------:R1:W-:Y:S02]  /*25ab0*/  STL [R1], R8 ;  /* 0x0000000801007387 */ /* 0x0003e40000100800 */
.L_x_913:
[----:B------:R-:W-:Y:S05]  /*25ac0*/  BSYNC B1 ;  /* 0x0000000000017941 */ /* 0x000fea0003800000 */
.L_x_912:
[----:B------:R-:W2:Y:S01]  /*25ad0*/  LDL R2, [R1+0x4] ;  /* 0x0000040001027983 */ /* 0x000ea20000100800 */
[----:B------:R-:W-:Y:S01]  /*25ae0*/  VIADD R3, R4, 0x1 ;  /* 0x0000000104037836 */ /* 0x000fe20000000000 */
[----:B------:R-:W-:Y:S04]  /*25af0*/  BSSY B1, `(.L_x_927) ;  /* 0x000009b000017945 */ /* 0x000fe80003800000 */
[----:B------:R-:W-:-:S04]  /*25b00*/  ISETP.NE.AND P0, PT, R3, 0x2, PT ;  /* 0x000000020300780c */ /* 0x000fc80003f05270 */
[----:B------:R-:W-:Y:S02]  /*25b10*/  SEL R12, R3, RZ, P0 ;  /* 0x000000ff030c7207 */ /* 0x000fe40000000000 */
[----:B--2---:R-:W-:Y:S02]  /*25b20*/  LOP3.LUT P1, RZ, R2, 0x1, RZ, 0xc0, !PT ;  /* 0x0000000102ff7812 */ /* 0x004fe4000782c0ff */
[----:B------:R-:W-:-:S04]  /*25b30*/  SEL R2, RZ, 0x1, P0 ;  /* 0x00000001ff027807 */ /* 0x000fc80000000000 */
[----:B------:R-:W-:-:S05]  /*25b40*/  LOP3.LUT R11, R5, R2, RZ, 0x3c, !PT ;  /* 0x00000002050b7212 */ /* 0x000fca00078e3cff */
[----:B------:R2:W-:Y:S04]  /*25b50*/  STL [R1+0x14], R11 ;  /* 0x0000140b01007387 */ /* 0x0005e80000100800 */
[----:B------:R2:W-:Y:S01]  /*25b60*/  STL [R1+0xc], R12 ;  /* 0x00000c0c01007387 */ /* 0x0005e20000100800 */
[----:B------:R-:W-:Y:S05]  /*25b70*/  @!P1 BRA `(.L_x_928) ;  /* 0x0000000800489947 */ /* 0x000fea0003800000 */
[----:B------:R-:W-:Y:S01]  /*25b80*/  ULDC.64 UR4, c[0x0][0x418] ;  /* 0x0001060000047ab9 */ /* 0x000fe20000000a00 */
[----:B-1----:R-:W-:Y:S01]  /*25b90*/  VIADD R6, R0, 0xffffffff ;  /* 0xffffffff00067836 */ /* 0x002fe20000000000 */
[----:B------:R-:W-:-:S04]  /*25ba0*/  ISETP.NE.U32.AND P0, PT, RZ, UR4, PT ;  /* 0x00000004ff007c0c */ /* 0x000fc8000bf05070 */
[----:B------:R-:W-:-:S13]  /*25bb0*/  ISETP.NE.AND.EX P0, PT, RZ, UR5, PT, P0 ;  /* 0x00000005ff007c0c */ /* 0x000fda000bf05300 */
[----:B------:R-:W-:Y:S05]  /*25bc0*/  @!P0 BRA `(.L_x_929) ;  /* 0x0000000000508947 */ /* 0x000fea0003800000 */
[----:B------:R-:W3:Y:S01]  /*25bd0*/  LDL R13, [R1+0x28] ;  /* 0x00002800010d7983 */ /* 0x000ee20000100800 */
[----:B-----5:R-:W1:Y:S01]  /*25be0*/  LDC R8, c[0x0][0x43c] ;  /* 0x00010f00ff087b82 */ /* 0x020e620000000800 */
[----:B------:R-:W-:Y:S02]  /*25bf0*/  ULDC.64 UR6, c[0x0][0x428] ;  /* 0x00010a0000067ab9 */ /* 0x000fe40000000a00 */
[----:B------:R-:W4:Y:S01]  /*25c00*/  LDL R9, [R1+0x10] ;  /* 0x0000100001097983 */ /* 0x000f220000100800 */
[----:B------:R-:W-:Y:S01]  /*25c10*/  ULDC.64 UR8, c[0x0][0x208] ;  /* 0x0000820000087ab9 */ /* 0x000fe20000000a00 */
[----:B-1----:R-:W-:-:S13]  /*25c20*/  ISETP.NE.AND P0, PT, R8, 0x1, PT ;  /* 0x000000010800780c */ /* 0x002fda0003f05270 */
[----:B------:R-:W1:Y:S02]  /*25c30*/  @P0 LDC.64 R2, c[0x0][0x440] ;  /* 0x00011000ff020b82 */ /* 0x000e640000000a00 */
[----:B-1----:R-:W-:-:S04]  /*25c40*/  @P0 IMAD.HI.U32 R7, R6, R2, RZ ;  /* 0x0000000206070227 */ /* 0x002fc800078e00ff */
[----:B------:R-:W-:Y:S01]  /*25c50*/  IMAD.MOV.U32 R2, RZ, RZ, R6 ;  /* 0x000000ffff027224 */ /* 0x000fe200078e0006 */
[----:B------:R-:W-:-:S05]  /*25c60*/  @P0 SHF.R.U32.HI R2, RZ, R3, R7 ;  /* 0x00000003ff020219 */ /* 0x000fca0000011607 */
[----:B------:R-:W-:-:S04]  /*25c70*/  IMAD.MOV R3, RZ, RZ, -R2 ;  /* 0x000000ffff037224 */ /* 0x000fc800078e0a02 */
[----:B------:R-:W-:Y:S01]  /*25c80*/  IMAD R6, R8, R3, R6 ;  /* 0x0000000308067224 */ /* 0x000fe200078e0206 */
[----:B------:R-:W-:Y:S01]  /*25c90*/  SHF.R.S32.HI R3, RZ, 0x1f, R2 ;  /* 0x0000001fff037819 */ /* 0x000fe20000011402 */
[----:B---3--:R-:W-:-:S04]  /*25ca0*/  IMAD R7, R13, UR6, RZ ;  /* 0x000000060d077c24 */ /* 0x008fc8000f8e02ff */
[C---:B----4-:R-:W-:Y:S02]  /*25cb0*/  IMAD R7, R9.reuse, UR7, R7 ;  /* 0x0000000709077c24 */ /* 0x050fe4000f8e0207 */
[----:B------:R-:W-:-:S04]  /*25cc0*/  IMAD.WIDE.U32 R2, R9, UR6, R2 ;  /* 0x0000000609027c25 */ /* 0x000fc8000f8e0002 */
[----:B------:R-:W-:Y:S01]  /*25cd0*/  IMAD.IADD R3, R7, 0x1, R3 ;  /* 0x0000000107037824 */ /* 0x000fe200078e0203 */
[----:B------:R-:W-:-:S04]  /*25ce0*/  LEA R8, P0, R2, UR4, 0x2 ;  /* 0x0000000402087c11 */ /* 0x000fc8000f8010ff */
[----:B------:R-:W-:-:S05]  /*25cf0*/  LEA.HI.X R9, R2, UR5, R3, 0x2, P0 ;  /* 0x0000000502097c11 */ /* 0x000fca00080f1403 */
[----:B------:R1:W5:Y:S04]  /*25d00*/  LDG.E R8, desc[UR8][R8.64] ;  /* 0x0000000808087981 */ /* 0x000368000c1e1900 */
.L_x_929:
[----:B------:R-:W3:Y:S01]  /*25d10*/  LDL R2, [R1+0x8] ;  /* 0x0000080001027983 */ /* 0x000ee20000100800 */
[----:B------:R-:W-:Y:S01]  /*25d20*/  SHF.L.U32 R3, R11, 0x1f, RZ ;  /* 0x0000001f0b037819 */ /* 0x000fe200000006ff */
[----:B------:R-:W-:Y:S01]  /*25d30*/  BSSY B2, `(.L_x_930) ;  /* 0x0000004000027945 */ /* 0x000fe20003800000 */
[----:B---3--:R-:W-:-:S04]  /*25d40*/  IMAD R2, R12, 0x8, R2 ;  /* 0x000000080c027824 */ /* 0x008fc800078e0202 */
[----:B------:R-:W3:Y:S02]  /*25d50*/  SYNCS.PHASECHK.TRANS64.TRYWAIT P0, [R2+URZ+0x34840], R3 ;  /* 0x03484003020075a7 */ /* 0x000ee4000800017f */
[----:B---3--:R-:W-:Y:S05]  /*25d60*/  @!P0 BRA `(.L_x_931) ;  /* 0x0000003800388947 */ /* 0x008fea0003800000 */
.L_x_1052:
[----:B------:R-:W-:Y:S05]  /*25d70*/  BSYNC B2 ;  /* 0x0000000000027941 */ /* 0x000fea0003800000 */
.L_x_930:
[----:B------:R-:W4:Y:S01]  /*25d80*/  S2R R7, SR_TID.X ;  /* 0x0000000000077919 */ /* 0x000f220000002100 */
[----:B------:R-:W-:Y:S01]  /*25d90*/  BSSY B2, `(.L_x_932) ;  /* 0x000000b000027945 */ /* 0x000fe20003800000 */
[----:B----4-:R-:W-:-:S04]  /*25da0*/  LOP3.LUT R7, R7, 0x7f, RZ, 0xc0, !PT ;  /* 0x0000007f07077812 */ /* 0x010fc800078ec0ff */
[----:B------:R-:W-:-:S13]  /*25db0*/  ISETP.NE.AND P1, PT, R7, RZ, PT ;  /* 0x000000ff0700720c */ /* 0x000fda0003f25270 */
[----:B------:R-:W-:Y:S05]  /*25dc0*/  @P1 BRA `(.L_x_933) ;  /* 0x00000000001c1947 */ /* 0x000fea0003800000 */
[----:B------:R-:W4:Y:S01]  /*25dd0*/  S2R R7, SR_TID.X ;  /* 0x0000000000077919 */ /* 0x000f220000002100 */
[----:B---3--:R-:W-:-:S04]  /*25de0*/  IMAD.MOV.U32 R3, RZ, RZ, 0xb000 ;  /* 0x0000b000ff037424 */ /* 0x008fc800078e00ff */
[----:B------:R3:W-:Y:S01]  /*25df0*/  SYNCS.ARRIVE.TRANS64 RZ, [R2+URZ+0x34830], R3 ;  /* 0x0348300302ff79a7 */ /* 0x0007e2000800003f */
[----:B----4-:R-:W-:-:S04]  /*25e00*/  LOP3.LUT R7, R7, 0x1f, RZ, 0xc0, !PT ;  /* 0x0000001f07077812 */ /* 0x010fc800078ec0ff */
[----:B------:R-:W-:-:S13]  /*25e10*/  ISETP.NE.AND P0, PT, R7, RZ, PT ;  /* 0x000000ff0700720c */ /* 0x000fda0003f05270 */
[----:B---3--:R-:W-:Y:S05]  /*25e20*/  @!P0 BRA `(.L_x_933) ;  /* 0x0000000000048947 */ /* 0x008fea0003800000 */
[----:B------:R-:W-:Y:S01]  /*25e30*/  BPT.TRAP 0x1 ;  /* 0x000000040000795c */ /* 0x000fe20000300000 */
.L_x_933:
[----:B------:R-:W-:Y:S05]  /*25e40*/  BSYNC B2 ;  /* 0x0000000000027941 */ /* 0x000fea0003800000 */
.L_x_932:
[----:B---3--:R-:W3:Y:S04]  /*25e50*/  LDL R2, [R1+0xc] ;  /* 0x00000c0001027983 */ /* 0x008ee80000100800 */
[----:B-1----:R-:W4:Y:S04]  /*25e60*/  LDL R9, [R1+0x8] ;  /* 0x0000080001097983 */ /* 0x002f280000100800 */
[----:B------:R-:W4:Y:S01]  /*25e70*/  LDL R7, [R1+0x1c] ;  /* 0x00001c0001077983 */ /* 0x000f220000100800 */
[----:B--2---:R-:W-:-:S05]  /*25e80*/  IMAD.MOV.U32 R11, RZ, RZ, RZ ;  /* 0x000000ffff0b7224 */ /* 0x004fca00078e00ff */
[----:B------:R-:W-:Y:S01]  /*25e90*/  R2UR UR10, R11 ;  /* 0x000000000b0a72ca */ /* 0x000fe200000e0000 */
[----:B------:R-:W-:Y:S01]  /*25ea0*/  UIADD3 UR4, UP0, UR38, 0x370, URZ ;  /* 0x0000037026047890 */ /* 0x000fe2000ff1e03f */
[----:B------:R-:W-:Y:S01]  /*25eb0*/  PLOP3.LUT P0, PT, PT, PT, PT, 0x80, 0x0 ;  /* 0x000000000000781c */ /* 0x000fe20003f0f070 */
[----:B------:R-:W-:Y:S01]  /*25ec0*/  UMOV UR6, 0x0 ;  /* 0x0000000000067882 */ /* 0x000fe20000000000 */
[----:B------:R-:W-:Y:S01]  /*25ed0*/  UMOV UR7, 0x14f00000 ;  /* 0x14f0000000077882 */ /* 0x000fe20000000000 */
[----:B------:R-:W-:Y:S01]  /*25ee0*/  UIADD3.X UR5, URZ, UR39, URZ, UP0, !UPT ;  /* 0x000000273f057290 */ /* 0x000fe200087fe43f */
[C---:B---3--:R-:W-:Y:S02]  /*25ef0*/  IMAD R3, R2.reuse, 0x8, R10 ;  /* 0x0000000802037824 */ /* 0x048fe400078e020a */
[----:B----4-:R-:W-:Y:S02]  /*25f00*/  IMAD R2, R2, 0xb000, R9 ;  /* 0x0000b00002027824 */ /* 0x010fe400078e0209 */
[----:B------:R-:W-:-:S02]  /*25f10*/  VIADD R3, R3, 0x30 ;  /* 0x0000003003037836 */ /* 0x000fc40000000000 */
[----:B------:R-:W-:Y:S02]  /*25f20*/  IMAD R7, R6, 0xb0, R7 ;  /* 0x000000b006077824 */ /* 0x000fe400078e0207 */
[----:B------:R-:W-:-:S07]  /*25f30*/  VIADD R9, R2, 0x1e400 ;  /* 0x0001e40002097836 */ /* 0x000fce0000000000 */
.L_x_934:
        /* <DEDUP_REMOVED lines=16> */
.L_x_935:
        /* <DEDUP_REMOVED lines=10> */
[----:B------:R-:W-:Y:S01]  /*260e0*/  SHF.L.U32 R5, R5, 0x1f, RZ ;  /* 0x0000001f05057819 */ /* 0x000fe200000006ff */
[----:B------:R-:W-:Y:S01]  /*260f0*/  IMAD R2, R4, 0x8, R10 ;  /* 0x0000000804027824 */ /* 0x000fe200078e020a */
[----:B------:R-:W-:Y:S03]  /*26100*/  BSSY B2, `(.L_x_936) ;  /* 0x0000003000027945 */ /* 0x000fe60003800000 */
[----:B------:R-:W1:Y:S02]  /*26110*/  SYNCS.PHASECHK.TRANS64.TRYWAIT P0, [R2+URZ+0x60], R5 ;  /* 0x00006005020075a7 */ /* 0x000e64000800017f */
[----:B-1----:R-:W-:Y:S05]  /*26120*/  @!P0 BRA `(.L_x_937) ;  /* 0x00000034005c8947 */ /* 0x002fea0003800000 */
.L_x_1053:
[----:B------:R-:W-:Y:S05]  /*26130*/  BSYNC B2 ;  /* 0x0000000000027941 */ /* 0x000fea0003800000 */
.L_x_936:
[----:B------:R-:W-:Y:S01]  /*26140*/  BSSY B2, `(.L_x_938) ;  /* 0x000000b000027945 */ /* 0x000fe20003800000 */
[----:B------:R-:W-:Y:S02]  /*26150*/  IMAD.MOV.U32 R12, RZ, RZ, 0x0 ;  /* 0x00000000ff0c7424 */ /* 0x000fe400078e00ff */
[----:B------:R-:W-:Y:S01]  /*26160*/  IMAD.MOV.U32 R13, RZ, RZ, 0x14f00000 ;  /* 0x14f00000ff0d7424 */ /* 0x000fe200078e00ff */
[----:B------:R-:W-:Y:S06]  /*26170*/  @P1 BRA `(.L_x_939) ;  /* 0x00000000001c1947 */ /* 0x000fec0003800000 */
[----:B------:R-:W2:Y:S01]  /*26180*/  S2R R7, SR_TID.X ;  /* 0x0000000000077919 */ /* 0x000ea20000002100 */
[----:B------:R-:W-:-:S04]  /*26190*/  IMAD.MOV.U32 R3, RZ, RZ, 0xb000 ;  /* 0x0000b000ff037424 */ /* 0x000fc800078e00ff */
[----:B------:R3:W-:Y:S01]  /*261a0*/  SYNCS.ARRIVE.TRANS64 RZ, [R2+URZ+0x50], R3 ;  /* 0x0000500302ff79a7 */ /* 0x0007e2000800003f */
[----:B--2---:R-:W-:-:S04]  /*261b0*/  LOP3.LUT R7, R7, 0x1f, RZ, 0xc0, !PT ;  /* 0x0000001f07077812 */ /* 0x004fc800078ec0ff */
[----:B------:R-:W-:-:S13]  /*261c0*/  ISETP.NE.AND P0, PT, R7, RZ, PT ;  /* 0x000000ff0700720c */ /* 0x000fda0003f05270 */
[----:B---3--:R-:W-:Y:S05]  /*261d0*/  @!P0 BRA `(.L_x_939) ;  /* 0x0000000000048947 */ /* 0x008fea0003800000 */
[----:B------:R-:W-:Y:S01]  /*261e0*/  BPT.TRAP 0x1 ;  /* 0x000000040000795c */ /* 0x000fe20000300000 */
.L_x_939:
[----:B------:R-:W-:Y:S05]  /*261f0*/  BSYNC B2 ;  /* 0x0000000000027941 */ /* 0x000fea0003800000 */
.L_x_938:
[----:B------:R-:W2:Y:S04]  /*26200*/  LDL R7, [R1+0x8] ;  /* 0x0000080001077983 */ /* 0x000ea80000100800 */
[----:B-1----:R-:W3:Y:S04]  /*26210*/  LDL R5, [R1+0x1c] ;  /* 0x00001c0001057983 */ /* 0x002ee80000100800 */
        /* <DEDUP_REMOVED lines=11> */
.L_x_940:
        /* <DEDUP_REMOVED lines=16> */
.L_x_941:
        /* <DEDUP_REMOVED lines=13> */
.L_x_928:
[----:B------:R-:W-:Y:S05]  /*264a0*/  BSYNC B1 ;  /* 0x0000000000017941 */ /* 0x000fea0003800000 */
.L_x_927:
[C---:B------:R-:W-:Y:S01]  /*264b0*/  ISETP.GT.AND P0, PT, R0.reuse, 0x1, PT ;  /* 0x000000010000780c */ /* 0x040fe20003f04270 */
[----:B------:R-:W-:-:S12]  /*264c0*/  VIADD R0, R0, 0xfffffffe ;  /* 0xfffffffe00007836 */ /* 0x000fd80000000000 */
[----:B------:R-:W-:Y:S05]  /*264d0*/  @P0 BRA `(.L_x_942) ;  /* 0xffffffe800fc0947 */ /* 0x000fea000383ffff */
.L_x_894:
[----:B------:R-:W-:Y:S05]  /*264e0*/  BSYNC B0 ;  /* 0x0000000000007941 */ /* 0x000fea0003800000 */
.L_x_893:
[----:B------:R-:W4:Y:S01]  /*264f0*/  S2R R3, SR_TID.X ;  /* 0x0000000000037919 */ /* 0x000f220000002100 */
[----:B------:R-:W-:Y:S01]  /*26500*/  BSSY B0, `(.L_x_943) ;  /* 0x0000011000007945 */ /* 0x000fe20003800000 */
[----:B----4-:R-:W-:-:S04]  /*26510*/  LOP3.LUT R3, R3, 0x7f, RZ, 0xc0, !PT ;  /* 0x0000007f03037812 */ /* 0x010fc800078ec0ff */
[----:B------:R-:W-:-:S13]  /*26520*/  ISETP.NE.AND P0, PT, R3, RZ, PT ;  /* 0x000000ff0300720c */ /* 0x000fda0003f05270 */
[----:B------:R-:W-:Y:S05]  /*26530*/  @P0 BRA `(.L_x_944) ;  /* 0x0000000000340947 */ /* 0x000fea0003800000 */
[----:B------:R-:W4:Y:S01]  /*26540*/  S2R R2, SR_LANEID ;  /* 0x0000000000027919 */ /* 0x000f220000000000 */
[----:B------:R-:W-:Y:S01]  /*26550*/  VOTEU.ANY UR4, UPT, PT ;  /* 0x0000000000047886 */ /* 0x000fe200038e0100 */
[----:B-1----:R-:W1:Y:S01]  /*26560*/  LDC.64 R4, c[0x0][0xc60] ;  /* 0x00031800ff047b82 */ /* 0x002e620000000a00 */
[----:B------:R-:W4:Y:S01]  /*26570*/  FLO.U32 R0, UR4 ;  /* 0x0000000400007d00 */ /* 0x000f2200080e0000 */
[----:B------:R-:W-:Y:S01]  /*26580*/  ULDC.64 UR6, c[0x0][0x208] ;  /* 0x0000820000067ab9 */ /* 0x000fe20000000a00 */
[----:B----4-:R-:W-:-:S06]  /*26590*/  ISETP.EQ.U32.AND P0, PT, R0, R2, PT ;  /* 0x000000020000720c */ /* 0x010fcc0003f02070 */
[----:B------:R-:W1:Y:S07]  /*265a0*/  POPC R2, UR4 ;  /* 0x0000000400027d09 */ /* 0x000e6e0008000000 */
[----:B-1----:R-:W4:Y:S04]  /*265b0*/  @P0 ATOMG.E.ADD.STRONG.GPU PT, R2, desc[UR6][R4.64], R2 ;  /* 0x00000002040209a8 */ /* 0x002f2800081ee1c6 */
[----:B----4-:R1:W4:Y:S02]  /*265c0*/  SHFL.IDX PT, R2, R2, R0, 0x1f ;  /* 0x00001f0002027589 */ /* 0x01032400000e0000 */
[----:B-1----:R-:W1:Y:S02]  /*265d0*/  S2R R0, SR_LTMASK ;  /* 0x0000000000007919 */ /* 0x002e640000003900 */
[----:B-1----:R-:W-:-:S06]  /*265e0*/  LOP3.LUT R0, R0, UR4, RZ, 0xc0, !PT ;  /* 0x0000000400007c12 */ /* 0x002fcc000f8ec0ff */
[----:B------:R-:W4:Y:S02]  /*265f0*/  POPC R0, R0 ;  /* 0x0000000000007309 */ /* 0x000f240000000000 */
[----:B----4-:R-:W-:-:S07]  /*26600*/  IADD3 R16, R2, UR36, R0 ;  /* 0x0000002402107c10 */ /* 0x010fce000fffe000 */
.L_x_944:
[----:B------:R-:W-:Y:S05]  /*26610*/  BSYNC B0 ;  /* 0x0000000000007941 */ /* 0x000fea0003800000 */
.L_x_943:
[----:B------:R-:W4:Y:S01]  /*26620*/  LDL R0, [R1+0x4] ;  /* 0x0000040001007983 */ /* 0x000f220000100800 */
[----:B------:R-:W-:Y:S01]  /*26630*/  BSSY B0, `(.L_x_945) ;  /* 0x0000040000007945 */ /* 0x000fe20003800000 */
[----:B----4-:R-:W-:-:S13]  /*26640*/  LOP3.LUT P0, RZ, R0, 0x1, RZ, 0xc0, !PT ;  /* 0x0000000100ff7812 */ /* 0x010fda000780c0ff */
[----:B------:R-:W-:Y:S05]  /*26650*/  @!P0 BRA `(.L_x_946) ;  /* 0x0000000000f48947 */ /* 0x000fea0003800000 */
[----:B------:R-:W4:Y:S04]  /*26660*/  LDL R4, [R1+0x8] ;  /* 0x0000080001047983 */ /* 0x000f280000100800 */
[----:B------:R-:W4:Y:S04]  /*26670*/  LDL R2, [R1+0xc] ;  /* 0x00000c0001027983 */ /* 0x000f280000100800 */
[----:B------:R-:W2:Y:S01]  /*26680*/  LDL R0, [R1+0x14] ;  /* 0x0000140001007983 */ /* 0x000ea20000100800 */
[----:B------:R-:W-:Y:S01]  /*26690*/  BSSY B1, `(.L_x_947) ;  /* 0x0000006000017945 */ /* 0x000fe20003800000 */
[----:B------:R-:W-:Y:S01]  /*266a0*/  ISETP.NE.AND P1, PT, R3, RZ, PT ;  /* 0x000000ff0300720c */ /* 0x000fe20003f25270 */
[----:B----4-:R-:W-:Y:S01]  /*266b0*/  IMAD R2, R2, 0x8, R4 ;  /* 0x0000000802027824 */ /* 0x010fe200078e0204 */
[----:B--2---:R-:W-:-:S04]  /*266c0*/  SHF.L.U32 R0, R0, 0x1f, RZ ;  /* 0x0000001f00007819 */ /* 0x004fc800000006ff */
[----:B------:R-:W2:Y:S02]  /*266d0*/  SYNCS.PHASECHK.TRANS64.TRYWAIT P0, [R2+URZ+0x34860], R0 ;  /* 0x03486000020075a7 */ /* 0x000ea4000800017f */
[----:B--2---:R-:W-:Y:S05]  /*266e0*/  @!P0 BRA `(.L_x_948) ;  /* 0x0000003000008947 */ /* 0x004fea0003800000 */
.L_x_1054:
[----:B------:R-:W-:Y:S05]  /*266f0*/  BSYNC B1 ;  /* 0x0000000000017941 */ /* 0x000fea0003800000 */
.L_x_947:
[----:B------:R-:W-:Y:S04]  /*26700*/  BSSY B1, `(.L_x_949) ;  /* 0x0000009000017945 */ /* 0x000fe80003800000 */
[----:B------:R-:W-:Y:S05]  /*26710*/  @P1 BRA `(.L_x_950) ;  /* 0x00000000001c1947 */ /* 0x000fea0003800000 */
[----:B------:R-:W4:Y:S01]  /*26720*/  S2R R3, SR_TID.X ;  /* 0x0000000000037919 */ /* 0x000f220000002100 */
[----:B--2---:R-:W-:-:S04]  /*26730*/  IMAD.MOV.U32 R0, RZ, RZ, 0xb000 ;  /* 0x0000b000ff007424 */ /* 0x004fc800078e00ff */
[----:B------:R2:W-:Y:S01]  /*26740*/  SYNCS.ARRIVE.TRANS64 RZ, [R2+URZ+0x34850], R0 ;  /* 0x0348500002ff79a7 */ /* 0x0005e2000800003f */
[----:B----4-:R-:W-:-:S04]  /*26750*/  LOP3.LUT R3, R3, 0x1f, RZ, 0xc0, !PT ;  /* 0x0000001f03037812 */ /* 0x010fc800078ec0ff */
[----:B------:R-:W-:-:S13]  /*26760*/  ISETP.NE.AND P0, PT, R3, RZ, PT ;  /* 0x000000ff0300720c */ /* 0x000fda0003f05270 */
[----:B--2---:R-:W-:Y:S05]  /*26770*/  @!P0 BRA `(.L_x_950) ;  /* 0x0000000000048947 */ /* 0x004fea0003800000 */
[----:B------:R-:W-:Y:S01]  /*26780*/  BPT.TRAP 0x1 ;  /* 0x000000040000795c */ /* 0x000fe20000300000 */
.L_x_950:
[----:B------:R-:W-:Y:S05]  /*26790*/  BSYNC B1 ;  /* 0x0000000000017941 */ /* 0x000fea0003800000 */
.L_x_949:
[----:B-1----:R-:W4:Y:S04]  /*267a0*/  LDL R5, [R1+0x8] ;  /* 0x0000080001057983 */ /* 0x002f280000100800 */
[----:B--2---:R-:W4:Y:S04]  /*267b0*/  LDL R0, [R1+0xc] ;  /* 0x00000c0001007983 */ /* 0x004f280000100800 */
[----:B------:R-:W2:Y:S04]  /*267c0*/  LDL.LU R4, [R1+0x1c] ;  /* 0x00001c0001047983 */ /* 0x000ea80000300800 */
[----:B------:R-:W2:Y:S01]  /*267d0*/  LDL R3, [R1+0x18] ;  /* 0x0000180001037983 */ /* 0x000ea20000100800 */
[----:B------:R-:W-:Y:S01]  /*267e0*/  UIADD3 UR4, UP0, UR38, 0x470, URZ ;  /* 0x0000047026047890 */ /* 0x000fe2000ff1e03f */
[----:B------:R-:W-:Y:S01]  /*267f0*/  PLOP3.LUT P0, PT, PT, PT, PT, 0x80, 0x0 ;  /* 0x000000000000781c */ /* 0x000fe20003f0f070 */
[----:B------:R-:W-:Y:S01]  /*26800*/  VIADD R2, R2, 0x34850 ;  /* 0x0003485002027836 */ /* 0x000fe20000000000 */
[----:B------:R-:W-:Y:S01]  /*26810*/  UMOV UR6, 0x0 ;  /* 0x0000000000067882 */ /* 0x000fe20000000000 */
[----:B------:R-:W-:Y:S01]  /*26820*/  UIADD3.X UR5, URZ, UR39, URZ, UP0, !UPT ;  /* 0x000000273f057290 */ /* 0x000fe200087fe43f */
[----:B------:R-:W-:Y:S01]  /*26830*/  UMOV UR7, 0x14f00000 ;  /* 0x14f0000000077882 */ /* 0x000fe20000000000 */
[----:B------:R-:W-:Y:S01]  /*26840*/  UMOV UR10, URZ ;  /* 0x0000003f000a7c82 */ /* 0x000fe20008000000 */
[----:B----4-:R-:W-:-:S02]  /*26850*/  IMAD R0, R0, 0xb000, R5 ;  /* 0x0000b00000007824 */ /* 0x010fc400078e0205 */
[----:B--2---:R-:W-:Y:S02]  /*26860*/  IMAD R3, R3, 0xb0, R4 ;  /* 0x000000b003037824 */ /* 0x004fe400078e0204 */
[----:B------:R-:W-:-:S07]  /*26870*/  VIADD R4, R0, 0x400 ;  /* 0x0000040000047836 */ /* 0x000fce0000000000 */
.L_x_951:
        /* <DEDUP_REMOVED lines=11> */
[----:B------:R-:W-:Y:S01]  /*26930*/  PLOP3.LUT P0, PT, PT, PT, PT, 0x80, 0x0 ;  /* 0x000000000000781c */ /* 0x000fe20003f0f070 */
[----:B------:R-:W-:Y:S01]  /*26940*/  VIADD R0, R0, 0x5c00 ;  /* 0x00005c0000007836 */ /* 0x000fe20000000000 */
[----:B------:R-:W-:Y:S01]  /*26950*/  UMOV UR6, 0x0 ;  /* 0x0000000000067882 */ /* 0x000fe20000000000 */
[----:B------:R-:W-:Y:S01]  /*26960*/  UMOV UR7, 0x14f00000 ;  /* 0x14f0000000077882 */ /* 0x000fe20000000000 */
[----:B------:R-:W-:-:S09]  /*26970*/  UMOV UR10, 0x40 ;  /* 0x00000040000a7882 */ /* 0x000fd20000000000 */
.L_x_952:
        /* <DEDUP_REMOVED lines=10> */
[----:B----4-:R-:W-:Y:S05]  /*26a20*/  @P0 BRA.U.ANY `(.L_x_952) ;  /* 0xfffffffd00d40947 */ /* 0x010fea000393ffff */
.L_x_946:
[----:B------:R-:W-:Y:S05]  /*26a30*/  BSYNC B0 ;  /* 0x0000000000007941 */ /* 0x000fea0003800000 */
.L_x_945:
[----:B-1----:R-:W4:Y:S04]  /*26a40*/  LDL.LU R5, [R1+0xc] ;  /* 0x00000c0001057983 */ /* 0x002f280000300800 */
[----:B------:R-:W2:Y:S01]  /*26a50*/  LDL.LU R4, [R1+0x14] ;  /* 0x0000140001047983 */ /* 0x000ea20000300800 */
[----:B----4-:R-:W-:-:S05]  /*26a60*/  VIADD R0, R5, 0x1 ;  /* 0x0000000105007836 */ /* 0x010fca0000000000 */
[----:B------:R-:W-:-:S04]  /*26a70*/  ISETP.NE.AND P0, PT, R0, 0x2, PT ;  /* 0x000000020000780c */ /* 0x000fc80003f05270 */
[----:B------:R-:W-:Y:S02]  /*26a80*/  SEL R2, RZ, 0x1, P0 ;  /* 0x00000001ff027807 */ /* 0x000fe40000000000 */
[----:B------:R-:W-:Y:S02]  /*26a90*/  SEL R0, R0, RZ, P0 ;  /* 0x000000ff00007207 */ /* 0x000fe40000000000 */
[----:B--2---:R-:W-:-:S03]  /*26aa0*/  LOP3.LUT R4, R4, R2, RZ, 0x3c, !PT ;  /* 0x0000000204047212 */ /* 0x004fc600078e3cff */
[----:B------:R1:W-:Y:S04]  /*26ab0*/  STL [R1+0xc], R0 ;  /* 0x00000c0001007387 */ /* 0x0003e80000100800 */
[----:B------:R1:W-:Y:S02]  /*26ac0*/  STL [R1+0x14], R4 ;  /* 0x0000140401007387 */ /* 0x0003e40000100800 */
.L_x_873:
[----:B------:R-:W-:Y:S05]  /*26ad0*/  BSYNC B7 ;  /* 0x0000000000077941 */ /* 0x000fea0003800000 */
.L_x_871:
[----:B-1----:R-:W2:Y:S02]  /*26ae0*/  LDL R0, [R1+0x4] ;  /* 0x0000040001007983 */ /* 0x002ea40000100800 */
[----:B--2---:R-:W-:-:S13]  /*26af0*/  LOP3.LUT P0, RZ, R0, 0x2, RZ, 0xc0, !PT ;  /* 0x0000000200ff7812 */ /* 0x004fda000780c0ff */
[----:B------:R-:W-:Y:S05]  /*26b00*/  @!P0 BRA `(.L_x_953) ;  /* 0x0000000000288947 */ /* 0x000fea0003800000 */
[----:B------:R-:W-:Y:S05]  /*26b10*/  WARPSYNC.ALL ;  /* 0x0000000000007948 */ /* 0x000fea0003800000 */
[----:B------:R-:W1:Y:S08]  /*26b20*/  S2UR UR5, SR_CgaCtaId ;  /* 0x00000000000579c3 */ /* 0x000e700000008800 */
[----:B------:R-:W-:Y:S06]  /*26b30*/  BAR.SYNC.DEFER_BLOCKING 0x5, 0x180 ;  /* 0x0146000000007b1d */ /* 0x000fec0000010000 */
[----:B------:R-:W-:-:S02]  /*26b40*/  UMOV UR4, 0x400 ;  /* 0x0000040000047882 */ /* 0x000fc40000000000 */
[----:B-1----:R-:W-:-:S06]  /*26b50*/  ULEA UR4, UR5, UR4, 0x18 ;  /* 0x0000000405047291 */ /* 0x002fcc000f8ec03f */
[----:B------:R-:W-:-:S05]  /*26b60*/  IMAD.U32 R0, RZ, RZ, UR4 ;  /* 0x00000004ff007e24 */ /* 0x000fca000f8e00ff */
[----:B------:R1:W2:Y:S04]  /*26b70*/  LDS.128 R16, [R0+0x348d0] ;  /* 0x0348d00000107984 */ /* 0x0002a80000000c00 */
[----:B------:R1:W-:Y:S01]  /*26b80*/  STL [R1+0x8], R0 ;  /* 0x0000080001007387 */ /* 0x0003e20000100800 */
[----:B------:R-:W-:Y:S06]  /*26b90*/  BAR.ARV 0x4, 0x180 ;  /* 0x0106000000007b1d */ /* 0x000fec0000002000 */
[----:B------:R-:W-:Y:S05]  /*26ba0*/  BRA `(.L_x_954) ;  /* 0x0000000800507947 */ /* 0x000fea0003800000 */
.L_x_953:
[----:B------:R-:W1:Y:S01]  /*26bb0*/  S2R R7, SR_TID.X ;  /* 0x0000000000077919 */ /* 0x000e620000002100 */
[----:B------:R-:W-:Y:S01]  /*26bc0*/  UMOV UR4, 0xffffffff ;  /* 0xffffffff00047882 */ /* 0x000fe20000000000 */
[----:B-1----:R-:W-:-:S04]  /*26bd0*/  LOP3.LUT R7, R7, 0x1f, RZ, 0xc0, !PT ;  /* 0x0000001f07077812 */ /* 0x002fc800078ec0ff */
[----:B------:R-:W-:Y:S01]  /*26be0*/  ISETP.NE.AND P0, PT, R7, 0x1f, PT ;  /* 0x0000001f0700780c */ /* 0x000fe20003f05270 */
[----:B------:R-:W-:-:S12]  /*26bf0*/  BRA.DIV UR4, `(.L_x_955) ;  /* 0x0000002a04d07947 */ /* 0x000fd8000b800000 */
[----:B------:R-:W-:Y:S01]  /*26c00*/  IMAD.IADD R0, R19, 0x1, R7 ;  /* 0x0000000113007824 */ /* 0x000fe200078e0207 */
[----:B------:R-:W-:Y:S01]  /*26c10*/  ULDC UR4, c[0x0][0xc3c] ;  /* 0x00030f0000047ab9 */ /* 0x000fe20000000800 */
[----:B------:R-:W-:-:S03]  /*26c20*/  ULDC.64 UR6, c[0x0][0x208] ;  /* 0x0000820000067ab9 */ /* 0x000fc60000000a00 */
[----:B------:R-:W-:-:S13]  /*26c30*/  ISETP.GE.OR P1, PT, R0, UR4, !P0 ;  /* 0x0000000400007c0c */ /* 0x000fda000c726670 */
[----:B------:R-:W1:Y:S02]  /*26c40*/  @!P1 LDC.64 R2, c[0x0][0xc80] ;  /* 0x00032000ff029b82 */ /* 0x000e640000000a00 */
[----:B-1----:R-:W-:-:S06]  /*26c50*/  @!P1 IMAD.WIDE R2, R0, 0x4, R2 ;  /* 0x0000000400029825 */ /* 0x002fcc00078e0202 */
[----:B------:R1:W2:Y:S01]  /*26c60*/  @!P1 LDG.E R3, desc[UR6][R2.64] ;  /* 0x0000000602039981 */ /* 0x0002a2000c1e1900 */
[C---:B------:R-:W-:Y:S02]  /*26c70*/  ISETP.GE.U32.AND P2, PT, R7.reuse, 0x2, PT ;  /* 0x000000020700780c */ /* 0x040fe40003f46070 */
[C---:B------:R-:W-:Y:S01]  /*26c80*/  ISETP.GE.U32.AND P3, PT, R7.reuse, 0x4, PT ;  /* 0x000000040700780c */ /* 0x040fe20003f66070 */
[----:B------:R-:W-:Y:S01]  /*26c90*/  SHFL.IDX PT, R0, R16, RZ, 0x1f ;  /* 0x00001fff10007589 */ /* 0x000fe200000e0000 */
[C---:B------:R-:W-:Y:S02]  /*26ca0*/  ISETP.GE.U32.AND P4, PT, R7.reuse, 0x8, PT ;  /* 0x000000080700780c */ /* 0x040fe40003f86070 */
[C---:B------:R-:W-:Y:S01]  /*26cb0*/  ISETP.GE.U32.AND P5, PT, R7.reuse, 0x10, PT ;  /* 0x000000100700780c */ /* 0x040fe20003fa6070 */
[----:B------:R-:W-:Y:S01]  /*26cc0*/  SHFL.IDX PT, R4, R16, 0x1, 0x1f ;  /* 0x00201f0010047f89 */ /* 0x000fe200000e0000 */
[----:B-1----:R-:W-:Y:S02]  /*26cd0*/  IMAD.MOV.U32 R2, RZ, RZ, RZ ;  /* 0x000000ffff027224 */ /* 0x002fe400078e00ff */
[----:B--2---:R-:W-:Y:S01]  /*26ce0*/  @!P1 IMAD.MOV.U32 R2, RZ, RZ, R3 ;  /* 0x000000ffff029224 */ /* 0x004fe200078e0003 */
[----:B------:R-:W-:-:S04]  /*26cf0*/  ISETP.NE.AND P1, PT, R7, RZ, PT ;  /* 0x000000ff0700720c */ /* 0x000fc80003f25270 */
        /* <DEDUP_REMOVED lines=10> */
[----:B-1----:R-:W-:-:S04]  /*26da0*/  SEL R5, R5, RZ, P4 ;  /* 0x000000ff05057207 */ /* 0x002fc80002000000 */
[----:B------:R-:W-:-:S05]  /*26db0*/  IADD3 R3, R3, R5, RZ ;  /* 0x0000000503037210 */ /* 0x000fca0007ffe0ff */
[----:B------:R-:W1:Y:S02]  /*26dc0*/  SHFL.UP PT, R5, R3, 0x10, RZ ;  /* 0x0600000003057989 */ /* 0x000e6400000e00ff */
[----:B-1----:R-:W-:-:S05]  /*26dd0*/  SEL R5, R5, RZ, P5 ;  /* 0x000000ff05057207 */ /* 0x002fca0002800000 */
[----:B------:R-:W-:-:S05]  /*26de0*/  IMAD.IADD R5, R3, 0x1, R5 ;  /* 0x0000000103057824 */ /* 0x000fca00078e0205 */
[----:B---3--:R1:W2:Y:S02]  /*26df0*/  SHFL.IDX PT, R6, R5, 0x1f, 0x1f ;  /* 0x03e01f0005067f89 */ /* 0x0082a400000e0000 */
.L_x_1064:
[----:B------:R-:W-:Y:S02]  /*26e00*/  ULDC UR4, c[0x0][0xc38] ;  /* 0x00030e0000047ab9 */ /* 0x000fe40000000800 */
[----:B------:R-:W-:-:S04]  /*26e10*/  IMAD.U32 R16, RZ, RZ, UR4 ;  /* 0x00000004ff107e24 */ /* 0x000fc8000f8e00ff */
[----:B--2---:R-:W-:-:S04]  /*26e20*/  IMAD R6, R6, R16, RZ ;  /* 0x0000001006067224 */ /* 0x004fc800078e02ff */
[----:B------:R-:W-:-:S05]  /*26e30*/  IMAD.IADD R4, R4, 0x1, R6 ;  /* 0x0000000104047824 */ /* 0x000fca00078e0206 */
[----:B------:R-:W-:-:S13]  /*26e40*/  ISETP.GT.AND P6, PT, R4, R0, PT ;  /* 0x000000000400720c */ /* 0x000fda0003fc4270 */
[----:B------:R-:W-:Y:S05]  /*26e50*/  @P6 BRA `(.L_x_956) ;  /* 0x0000000000a06947 */ /* 0x000fea0003800000 */
.L_x_961:
[----:B------:R-:W2:Y:S01]  /*26e60*/  LDC R2, c[0x0][0xc3c] ;  /* 0x00030f00ff027b82 */ /* 0x000ea20000000800 */
[----:B------:R-:W-:-:S05]  /*26e70*/  VIADD R19, R19, 0x1f ;  /* 0x0000001f13137836 */ /* 0x000fca0000000000 */
[----:B--2---:R-:W-:-:S13]  /*26e80*/  ISETP.GE.AND P6, PT, R19, R2, PT ;  /* 0x000000021300720c */ /* 0x004fda0003fc6270 */
[----:B------:R-:W-:Y:S05]  /*26e90*/  @P6 BRA `(.L_x_957) ;  /* 0x0000000400486947 */ /* 0x000fea0003800000 */
[----:B------:R-:W2:Y:S01]  /*26ea0*/  S2R R3, SR_TID.X ;  /* 0x0000000000037919 */ /* 0x000ea20000002100 */
[----:B------:R-:W-:Y:S01]  /*26eb0*/  BSSY B0, `(.L_x_958) ;  /* 0x000000a000007945 */ /* 0x000fe20003800000 */
[----:B--2---:R-:W-:-:S05]  /*26ec0*/  LOP3.LUT R3, R3, 0x1f, RZ, 0xc0, !PT ;  /* 0x0000001f03037812 */ /* 0x004fca00078ec0ff */
[----:B-1----:R-:W-:-:S05]  /*26ed0*/  IMAD.IADD R5, R19, 0x1, R3 ;  /* 0x0000000113057824 */ /* 0x002fca00078e0203 */
[----:B------:R-:W-:Y:S01]  /*26ee0*/  ISETP.GE.OR P6, PT, R5, R2, !P0 ;  /* 0x000000020500720c */ /* 0x000fe200047c6670 */
[----:B------:R-:W-:-:S12]  /*26ef0*/  IMAD.MOV.U32 R2, RZ, RZ, RZ ;  /* 0x000000ffff027224 */ /* 0x000fd800078e00ff */
[----:B------:R-:W-:Y:S05]  /*26f00*/  @P6 BRA `(.L_x_959) ;  /* 0x0000000000106947 */ /* 0x000fea0003800000 */
[----:B------:R-:W1:Y:S01]  /*26f10*/  LDC.64 R2, c[0x0][0xc80] ;  /* 0x00032000ff027b82 */ /* 0x000e620000000a00 */
[----:B------:R-:W-:Y:S01]  /*26f20*/  ULDC.64 UR4, c[0x0][0x208] ;  /* 0x0000820000047ab9 */ /* 0x000fe20000000a00 */
[----:B-1----:R-:W-:-:S06]  /*26f30*/  IMAD.WIDE R2, R5, 0x4, R2 ;  /* 0x0000000405027825 */ /* 0x002fcc00078e0202 */
[----:B------:R1:W5:Y:S02]  /*26f40*/  LDG.E R2, desc[UR4][R2.64] ;  /* 0x0000000402027981 */ /* 0x000364000c1e1900 */
.L_x_959:
[----:B------:R-:W-:Y:S05]  /*26f50*/  BSYNC B0 ;  /* 0x0000000000007941 */ /* 0x000fea0003800000 */
.L_x_958:
[----:B------:R-:W-:-:S03]  /*26f60*/  UMOV UR4, 0xffffffff ;  /* 0xffffffff00047882 */ /* 0x000fc60000000000 */
[----:B------:R-:W-:Y:S05]  /*26f70*/  BRA.DIV UR4, `(.L_x_960) ;  /* 0x0000002e04307947 */ /* 0x000fea000b800000 */
[----:B-1---5:R-:W1:Y:S02]  /*26f80*/  SHFL.UP PT, R3, R2, 0x1, RZ ;  /* 0x0420000002037989 */ /* 0x022e6400000e00ff */
        /* <DEDUP_REMOVED lines=14> */
[----:B------:R1:W2:Y:S02]  /*27070*/  SHFL.IDX PT, R6, R5, 0x1f, 0x1f ;  /* 0x03e01f0005067f89 */ /* 0x0002a400000e0000 */
.L_x_1072:
[----:B------:R-:W-:Y:S02]  /*27080*/  ULDC UR4, c[0x0][0xc38] ;  /* 0x00030e0000047ab9 */ /* 0x000fe40000000800 */
[----:B------:R-:W-:-:S04]  /*27090*/  IMAD.U32 R16, RZ, RZ, UR4 ;  /* 0x00000004ff107e24 */ /* 0x000fc8000f8e00ff */
[----:B--2---:R-:W-:-:S04]  /*270a0*/  IMAD R6, R6, R16, RZ ;  /* 0x0000001006067224 */ /* 0x004fc800078e02ff */
[----:B------:R-:W-:-:S05]  /*270b0*/  IMAD.IADD R4, R6, 0x1, R4 ;  /* 0x0000000106047824 */ /* 0x000fca00078e0204 */
[----:B------:R-:W-:-:S13]  /*270c0*/  ISETP.GT.AND P6, PT, R4, R0, PT ;  /* 0x000000000400720c */ /* 0x000fda0003fc4270 */
[----:B------:R-:W-:Y:S05]  /*270d0*/  @!P6 BRA `(.L_x_961) ;  /* 0xfffffffc0060e947 */ /* 0x000fea000383ffff */
.L_x_956:
[----:B------:R-:W-:Y:S01]  /*270e0*/  IMAD.IADD R6, R4, 0x1, -R6 ;  /* 0x0000000104067824 */ /* 0x000fe200078e0a06 */
[----:B------:R-:W-:-:S03]  /*270f0*/  UMOV UR4, 0xffffffff ;  /* 0xffffffff00047882 */ /* 0x000fc60000000000 */
[----:B------:R-:W-:-:S05]  /*27100*/  IMAD R3, R5, R16, R6 ;  /* 0x0000001005037224 */ /* 0x000fca00078e0206 */
[----:B------:R-:W-:Y:S01]  /*27110*/  ISETP.GT.AND P6, PT, R3, R0, PT ;  /* 0x000000000300720c */ /* 0x000fe20003fc4270 */
[----:B------:R-:W-:-:S12]  /*27120*/  BRA.DIV UR4, `(.L_x_962) ;  /* 0x0000002e049c7947 */ /* 0x000fd8000b800000 */
[----:B------:R-:W-:-:S04]  /*27130*/  VOTE.ANY R3, PT, !P6 ;  /* 0x0000000000037806 */ /* 0x000fc800070e0100 */
[----:B------:R-:W2:Y:S02]  /*27140*/  POPC R4, R3 ;  /* 0x0000000300047309 */ /* 0x000ea40000000000 */
[----:B--2---:R2:W3:Y:S02]  /*27150*/  SHFL.IDX PT, R17, R2, R4, 0x1f ;  /* 0x00001f0402117589 */ /* 0x0044e400000e0000 */
.L_x_1076:
[----:B------:R-:W-:Y:S01]  /*27160*/  ISETP.NE.AND P0, PT, R3, RZ, PT ;  /* 0x000000ff0300720c */ /* 0x000fe20003f05270 */
[----:B--2---:R-:W-:-:S12]  /*27170*/  IMAD.MOV.U32 R2, RZ, RZ, RZ ;  /* 0x000000ffff027224 */ /* 0x004fd800078e00ff */
[----:B------:R-:W-:Y:S05]  /*27180*/  @!P0 BRA `(.L_x_963) ;  /* 0x0000000000108947 */ /* 0x000fea0003800000 */
[----:B------:R-:W-:Y:S01]  /*27190*/  UMOV UR4, 0xffffffff ;  /* 0xffffffff00047882 */ /* 0x000fe20000000000 */
[----:B------:R-:W-:Y:S02]  /*271a0*/  VIADD R12, R4, 0xffffffff ;  /* 0xffffffff040c7836 */ /* 0x000fe40000000000 */
[----:B------:R-:W-:Y:S05]  /*271b0*/  BRA.DIV UR4, `(.L_x_964) ;  /* 0x0000002e04c07947 */ /* 0x000fea000b800000 */
[----:B------:R2:W4:Y:S02]  /*271c0*/  SHFL.IDX PT, R2, R5, R12, 0x1f ;  /* 0x00001f0c05027589 */ /* 0x00052400000e0000 */
.L_x_963:
[----:B-123--:R-:W-:Y:S01]  /*271d0*/  IABS R5, R17 ;  /* 0x0000001100057213 */ /* 0x00efe20000000000 */
[----:B----4-:R-:W-:Y:S02]  /*271e0*/  IMAD R16, R2, R16, R6 ;  /* 0x0000001002107224 */ /* 0x010fe400078e0206 */
[----:B------:R-:W-:Y:S01]  /*271f0*/  IMAD.IADD R19, R4, 0x1, R19 ;  /* 0x0000000104137824 */ /* 0x000fe200078e0213 */
[----:B------:R-:W1:Y:S01]  /*27200*/  I2F.RP R2, R5 ;  /* 0x0000000500027306 */ /* 0x000e620000209400 */
[----:B------:R-:W-:-:S07]  /*27210*/  IMAD.IADD R0, R0, 0x1, -R16 ;  /* 0x0000000100007824 */ /* 0x000fce00078e0a10 */
[----:B-1----:R-:W1:Y:S02]  /*27220*/  MUFU.RCP R2, R2 ;  /* 0x0000000200027308 */ /* 0x002e640000001000 */
[----:B-1----:R-:W-:-:S06]  /*27230*/  VIADD R2, R2, 0xffffffe ;  /* 0x0ffffffe02027836 */ /* 0x002fcc0000000000 */
[----:B------:R-:W1:Y:S02]  /*27240*/  F2I.FTZ.U32.TRUNC.NTZ R3, R2 ;  /* 0x0000000200037305 */ /* 0x000e64000021f000 */
[----:B-1----:R-:W-:-:S04]  /*27250*/  IMAD.MOV R2, RZ, RZ, -R3 ;  /* 0x000000ffff027224 */ /* 0x002fc800078e0a03 */
[----:B------:R-:W-:Y:S02]  /*27260*/  IMAD R6, R2, R5, RZ ;  /* 0x0000000502067224 */ /* 0x000fe400078e02ff */
[----:B------:R-:W-:-:S04]  /*27270*/  IMAD.MOV.U32 R2, RZ, RZ, RZ ;  /* 0x000000ffff027224 */ /* 0x000fc800078e00ff */
        /* <DEDUP_REMOVED lines=20> */
.L_x_957:
[----:B------:R-:W-:Y:S01]  /*273c0*/  UMOV UR4, URZ ;  /* 0x0000003f00047c82 */ /* 0x000fe20008000000 */
[----:B------:R-:W-:Y:S01]  /*273d0*/  UMOV UR5, URZ ;  /* 0x0000003f00057c82 */ /* 0x000fe20008000000 */
[----:B------:R-:W-:Y:S01]  /*273e0*/  ULDC UR6, c[0x0][0xc3c] ;  /* 0x00030f0000067ab9 */ /* 0x000fe20000000800 */
[----:B------:R-:W-:Y:S02]  /*273f0*/  IMAD.MOV.U32 R16, RZ, RZ, R0 ;  /* 0x000000ffff107224 */ /* 0x000fe400078e0000 */
[----:B------:R-:W-:Y:S02]  /*27400*/  IMAD.U32 R17, RZ, RZ, UR4 ;  /* 0x00000004ff117e24 */ /* 0x000fe4000f8e00ff */
[----:B------:R-:W-:Y:S02]  /*27410*/  IMAD.U32 R18, RZ, RZ, UR5 ;  /* 0x00000005ff127e24 */ /* 0x000fe4000f8e00ff */
[----:B------:R-:W-:-:S07]  /*27420*/  IMAD.U32 R19, RZ, RZ, UR6 ;  /* 0x00000006ff137e24 */ /* 0x000fce000f8e00ff */
.L_x_965:
[----:B------:R4:W2:Y:S01]  /*27430*/  LDL R3, [R1+0x8] ;  /* 0x0000080001037983 */ /* 0x0008a20000100800 */
[----:B------:R-:W3:Y:S01]  /*27440*/  S2R R0, SR_TID.X ;  /* 0x0000000000007919 */ /* 0x000ee20000002100 */
[----:B------:R-:W-:Y:S05]  /*27450*/  WARPSYNC.ALL ;  /* 0x0000000000007948 */ /* 0x000fea0003800000 */
[----:B---3--:R-:W-:Y:S01]  /*27460*/  LOP3.LUT R0, R0, 0x1f, RZ, 0xc0, !PT ;  /* 0x0000001f00007812 */ /* 0x008fe200078ec0ff */
        /* <DEDUP_REMOVED lines=8> */
.L_x_954:
[----:B------:R-:W-:Y:S02]  /*274f0*/  ULDC UR4, c[0x0][0xc3c] ;  /* 0x00030f0000047ab9 */ /* 0x000fe40000000800 */
[----:B--2---:R-:W-:-:S13]  /*27500*/  ISETP.GE.AND P0, PT, R19, UR4, PT ;  /* 0x0000000413007c0c */ /* 0x004fda000bf06270 */
[----:B------:R-:W-:Y:S05]  /*27510*/  @!P0 BRA `(.L_x_966) ;  /* 0xffffff9c005c8947 */ /* 0x000fea000383ffff */
[----:B------:R-:W-:Y:S05]  /*27520*/  BSYNC B8 ;  /* 0x0000000000087941 */ /* 0x000fea0003800000 */
.L_x_831:
[----:B-1----:R-:W2:Y:S01]  /*27530*/  LDL.LU R0, [R1+0x58] ;  /* 0x0000580001007983 */ /* 0x002ea20000300800 */
[----:B------:R-:W-:Y:S01]  /*27540*/  BSSY B0, `(.L_x_967) ;  /* 0x000000b000007945 */ /* 0x000fe20003800000 */
[----:B------:R-:W1:Y:S01]  /*27550*/  S2R R5, SR_CgaCtaId ;  /* 0x0000000000057919 */ /* 0x000e620000008800 */
[----:B--2---:R-:W-:-:S05]  /*27560*/  VIADD R0, R0, 0x1 ;  /* 0x0000000100007836 */ /* 0x004fca0000000000 */
[----:B------:R-:W-:-:S04]  /*27570*/  LEA.HI R2, R0, R0, RZ, 0x1 ;  /* 0x0000000000027211 */ /* 0x000fc800078f08ff */
[----:B0---4-:R-:W-:-:S05]  /*27580*/  LOP3.LUT R3, R2, 0xfffffffe, RZ, 0xc0, !PT ;  /* 0xfffffffe02037812 */ /* 0x011fca00078ec0ff */
[----:B------:R-:W-:Y:S01]  /*27590*/  IMAD.IADD R3, R0, 0x1, -R3 ;  /* 0x0000000100037824 */ /* 0x000fe200078e0a03 */
[----:B------:R-:W-:-:S04]  /*275a0*/  MOV R0, 0x400 ;  /* 0x0000040000007802 */ /* 0x000fc80000000f00 */
[----:B-1----:R-:W-:Y:S02]  /*275b0*/  LEA R0, R5, R0, 0x18 ;  /* 0x0000000005007211 */ /* 0x002fe400078ec0ff */
[----:B------:R-:W-:-:S04]  /*275c0*/  SHF.L.U32 R3, R3, 0x1f, RZ ;  /* 0x0000001f03037819 */ /* 0x000fc800000006ff */
[----:B------:R-:W0:Y:S02]  /*275d0*/  SYNCS.PHASECHK.TRANS64.TRYWAIT P0, [R0+URZ+0x34820], R3 ;  /* 0x03482003000075a7 */ /* 0x000e24000800017f */
[----:B0-----:R-:W-:Y:S05]  /*275e0*/  @!P0 BRA `(.L_x_968) ;  /* 0x0000002800dc8947 */ /* 0x001fea0003800000 */
.L_x_1079:
[----:B------:R-:W-:Y:S05]  /*275f0*/  BSYNC B0 ;  /* 0x0000000000007941 */ /* 0x000fea0003800000 */
.L_x_967:
[----:B------:R-:W-:-:S03]  /*27600*/  UMOV UR4, 0xffffffff ;  /* 0xffffffff00047882 */ /* 0x000fc60000000000 */
[----:B------:R-:W-:Y:S05]  /*27610*/  BRA.DIV UR4, `(.L_x_969) ;  /* 0x0000002a04e47947 */ /* 0x000fea000b800000 */
[----:B------:R-:W1:Y:S02]  /*27620*/  S2R R2, SR_TID.X ;  /* 0x0000000000027919 */ /* 0x000e640000002100 */
[----:B-1----:R-:W-:-:S04]  /*27630*/  SHF.R.U32.HI R2, RZ, 0x5, R2 ;  /* 0x00000005ff027819 */ /* 0x002fc80000011602 */
[----:B------:R-:W-:-:S05]  /*27640*/  LOP3.LUT R2, R2, 0x3, RZ, 0xc0, !PT ;  /* 0x0000000302027812 */ /* 0x000fca00078ec0ff */
[----:B------:R1:W2:Y:S02]  /*27650*/  SHFL.IDX PT, R14, R2, RZ, 0x1f ;  /* 0x00001fff020e7589 */ /* 0x0002a400000e0000 */
.L_x_1082:
[----:B--2---:R-:W-:-:S13]  /*27660*/  ISETP.NE.AND P0, PT, R14, RZ, PT ;  /* 0x000000ff0e00720c */ /* 0x004fda0003f05270 */
[----:B------:R-:W-:Y:S05]  /*27670*/  @P0 BRA `(.L_x_603) ;  /* 0x0000000000940947 */ /* 0x000fea0003800000 */
[----:B------:R-:W-:-:S03]  /*27680*/  UMOV UR4, 0xffffffff ;  /* 0xffffffff00047882 */ /* 0x000fc60000000000 */
[----:B------:R-:W-:Y:S05]  /*27690*/  BRA.DIV UR4, `(.L_x_970) ;  /* 0x0000002a04f87947 */ /* 0x000fea000b800000 */
[----:B------:R-:W-:-:S13]  /*276a0*/  ELECT P6, URZ, PT ;  /* 0x00000000003f782f */ /* 0x000fda00038c0000 */
.L_x_1085:
[----:B------:R-:W-:Y:S05]  /*276b0*/  @!P6 BRA `(.L_x_603) ;  /* 0x000000000084e947 */ /* 0x000fea0003800000 */
[----:B-1----:R-:W2:Y:S02]  /*276c0*/  LDL.LU R2, [R1+0x60] ;  /* 0x0000600001027983 */ /* 0x002ea40000300800 */
[----:B--2---:R-:W-:-:S04]  /*276d0*/  LOP3.LUT R2, R2, 0x2, RZ, 0xfc, !PT ;  /* 0x0000000202027812 */ /* 0x004fc800078efcff */
[----:B------:R-:W-:-:S13]  /*276e0*/  ISETP.NE.AND P2, PT, R2, 0x3, PT ;  /* 0x000000030200780c */ /* 0x000fda0003f45270 */
[----:B------:R-:W-:Y:S05]  /*276f0*/  @!P2 BRA `(.L_x_971) ;  /* 0x000000000004a947 */ /* 0x000fea0003800000 */
[----:B------:R-:W-:Y:S01]  /*27700*/  BPT.TRAP 0x1 ;  /* 0x000000040000795c */ /* 0x000fe20000300000 */
.L_x_971:
[----:B0-----:R-:W3:Y:S04]  /*27710*/  LDL R3, [R1+0xc] ;  /* 0x00000c0001037983 */ /* 0x001ee80000100800 */
[----:B------:R-:W2:Y:S01]  /*27720*/  LDL.LU R7, [R1+0x14] ;  /* 0x0000140001077983 */ /* 0x000ea20000300800 */
[----:B------:R-:W-:-:S04]  /*27730*/  VIADD R2, R0, 0x34840 ;  /* 0x0003484000027836 */ /* 0x000fc80000000000 */
[C---:B---3--:R-:W-:Y:S02]  /*27740*/  IMAD R6, R3.reuse, 0x8, R2 ;  /* 0x0000000803067824 */ /* 0x048fe400078e0202 */
[----:B------:R-:W-:Y:S01]  /*27750*/  VIADD R3, R3, 0x1 ;  /* 0x0000000103037836 */ /* 0x000fe20000000000 */
[----:B--2---:R-:W-:-:S04]  /*27760*/  SHF.L.U32 R5, R7, 0x1f, RZ ;  /* 0x0000001f07057819 */ /* 0x004fc800000006ff */
[C---:B------:R-:W-:Y:S01]  /*27770*/  ISETP.NE.AND P1, PT, R3.reuse, 0x2, PT ;  /* 0x000000020300780c */ /* 0x040fe20003f25270 */
[----:B------:R-:W0:Y:S03]  /*27780*/  SYNCS.PHASECHK.TRANS64.TRYWAIT P0, [R6+URZ], R5 ;  /* 0x00000005060075a7 */ /* 0x000e26000800017f */
[----:B------:R-:W-:Y:S02]  /*27790*/  SEL R4, RZ, 0x1, P1 ;  /* 0x00000001ff047807 */ /* 0x000fe40000800000 */
[----:B------:R-:W-:Y:S02]  /*277a0*/  SEL R3, R3, RZ, P1 ;  /* 0x000000ff03037207 */ /* 0x000fe40000800000 */
[----:B------:R-:W-:-:S03]  /*277b0*/  LOP3.LUT R4, R7, R4, RZ, 0x3c, !PT ;  /* 0x0000000407047212 */ /* 0x000fc600078e3cff */
[----:B------:R-:W-:Y:S01]  /*277c0*/  IMAD R7, R3, 0x8, R2 ;  /* 0x0000000803077824 */ /* 0x000fe200078e0202 */
[----:B------:R-:W-:Y:S01]  /*277d0*/  SHF.L.U32 R2, R4, 0x1f, RZ ;  /* 0x0000001f04027819 */ /* 0x000fe200000006ff */
[----:B0-----:R-:W-:Y:S06]  /*277e0*/  @!P0 BRA `(.L_x_972) ;  /* 0x0000002800c48947 */ /* 0x001fec0003800000 */
.L_x_1086:
[----:B------:R-:W1:Y:S02]  /*277f0*/  SYNCS.PHASECHK.TRANS64.TRYWAIT P0, [R7+URZ], R2 ;  /* 0x00000002070075a7 */ /* 0x000e64000800017f */
[----:B-1----:R-:W-:Y:S05]  /*27800*/  @!P0 BRA `(.L_x_973) ;  /* 0x0000002800d08947 */ /* 0x002fea0003800000 */
.L_x_1087:
[----:B------:R-:W-:Y:S05]  /*27810*/  @!P2 BRA `(.L_x_974) ;  /* 0x000000000004a947 */ /* 0x000fea0003800000 */
[----:B------:R-:W-:Y:S01]  /*27820*/  BPT.TRAP 0x1 ;  /* 0x000000040000795c */ /* 0x000fe20000300000 */
.L_x_974:
[----:B------:R-:W2:Y:S01]  /*27830*/  LDL.LU R4, [R1+0xc] ;  /* 0x00000c0001047983 */ /* 0x000ea20000300800 */
[----:B------:R-:W-:-:S04]  /*27840*/  VIADD R0, R0, 0x34860 ;  /* 0x0003486000007836 */ /* 0x000fc80000000000 */
[----:B--2---:R-:W-:-:S04]  /*27850*/  IMAD R4, R4, 0x8, R0 ;  /* 0x0000000804047824 */ /* 0x004fc800078e0200 */
[----:B------:R-:W2:Y:S02]  /*27860*/  SYNCS.PHASECHK.TRANS64.TRYWAIT P0, [R4+URZ], R5 ;  /* 0x00000005040075a7 */ /* 0x000ea4000800017f */
[----:B--2---:R-:W-:Y:S05]  /*27870*/  @!P0 BRA `(.L_x_975) ;  /* 0x0000002800c88947 */ /* 0x004fea0003800000 */
.L_x_1088:
[----:B------:R-:W-:-:S07]  /*27880*/  IMAD R3, R3, 0x8, R0 ;  /* 0x0000000803037824 */ /* 0x000fce00078e0200 */
.L_x_976:
[----:B---3--:R3:W4:Y:S02]  /*27890*/  SYNCS.PHASECHK.TRANS64.TRYWAIT P0, [R3+URZ], R2 ;  /* 0x00000002030075a7 */ /* 0x008724000800017f */
[----:B----4-:R-:W-:Y:S05]  /*278a0*/  @!P0 NANOSLEEP.SYNCS 0x989680 ;  /* 0x009896800000895d */ /* 0x010fea0003900000 */
[----:B------:R-:W4:Y:S02]  /*278b0*/  @!P0 SYNCS.PHASECHK.TRANS64 P0, [R3+URZ], R2 ;  /* 0x00000002030085a7 */ /* 0x000f24000800007f */
[----:B----4-:R-:W-:Y:S05]  /*278c0*/  @!P0 BRA `(.L_x_976) ;  /* 0xfffffffc00f08947 */ /* 0x010fea000383ffff */
.L_x_603:
[----:B------:R-:W-:Y:S05]  /*278d0*/  BSYNC B9 ;  /* 0x0000000000097941 */ /* 0x000fea0003800000 */
.L_x_600:
[----:B------:R-:W-:Y:S05]  /*278e0*/  EXIT ;  /* 0x000000000000794d */ /* 0x000fea0003800000 */
.L_x_629:
[----:B-1----:R1:W2:Y:S02]  /*278f0*/  SYNCS.PHASECHK.TRANS64.TRYWAIT P6, [R3+URZ+0x34890], R0 ;  /* 0x03489000030075a7 */ /* 0x0022a400080c017f */
[----:B--2---:R-:W-:Y:S05]  /*27900*/  @!P6 NANOSLEEP.SYNCS 0x989680 ;  /* 0x009896800000e95d */ /* 0x004fea0003900000 */
[----:B------:R-:W2:Y:S02]  /*27910*/  @!P6 SYNCS.PHASECHK.TRANS64 P6, [R3+URZ+0x34890], R0 ;  /* 0x034890000300e5a7 */ /* 0x000ea400080c007f */
[----:B--2---:R-:W-:Y:S05]  /*27920*/  @!P6 BRA `(.L_x_629) ;  /* 0xfffffffc00f0e947 */ /* 0x004fea000383ffff */
[----:B------:R-:W-:Y:S05]  /*27930*/  BRA `(.L_x_977) ;  /* 0xfffffdc400a47947 */ /* 0x000fea000383ffff */
.L_x_683:
[----:B-1----:R1:W3:Y:S02]  /*27940*/  SYNCS.PHASECHK.TRANS64.TRYWAIT P4, [R3+URZ+0x34890], R0 ;  /* 0x03489000030075a7 */ /* 0x0022e4000808017f */
[----:B---3--:R-:W-:Y:S05]  /*27950*/  @!P4 NANOSLEEP.SYNCS 0x989680 ;  /* 0x009896800000c95d */ /* 0x008fea0003900000 */
[----:B------:R-:W3:Y:S02]  /*27960*/  @!P4 SYNCS.PHASECHK.TRANS64 P4, [R3+URZ+0x34890], R0 ;  /* 0x034890000300c5a7 */ /* 0x000ee4000808007f */
[----:B---3--:R-:W-:Y:S05]  /*27970*/  @!P4 BRA `(.L_x_683) ;  /* 0xfffffffc00f0c947 */ /* 0x008fea000383ffff */
[----:B------:R-:W-:Y:S05]  /*27980*/  BRA `(.L_x_978) ;  /* 0xfffffe0000ec7947 */ /* 0x000fea000383ffff */
.L_x_708:
[----:B-1----:R1:W2:Y:S02]  /*27990*/  SYNCS.PHASECHK.TRANS64.TRYWAIT P3, [R3+URZ+0x34890], R0 ;  /* 0x03489000030075a7 */ /* 0x0022a4000806017f */
[----:B--2---:R-:W-:Y:S05]  /*279a0*/  @!P3 NANOSLEEP.SYNCS 0x989680 ;  /* 0x009896800000b95d */ /* 0x004fea0003900000 */
[----:B------:R-:W2:Y:S02]  /*279b0*/  @!P3 SYNCS.PHASECHK.TRANS64 P3, [R3+URZ+0x34890], R0 ;  /* 0x034890000300b5a7 */ /* 0x000ea4000806007f */
[----:B--2---:R-:W-:Y:S05]  /*279c0*/  @!P3 BRA `(.L_x_708) ;  /* 0xfffffffc00f0b947 */ /* 0x004fea000383ffff */
[----:B------:R-:W-:Y:S05]  /*279d0*/  BRA `(.L_x_979) ;  /* 0xfffffe3800ac7947 */ /* 0x000fea000383ffff */
.L_x_722:
[----:B--2---:R2:W3:Y:S02]  /*279e0*/  SYNCS.PHASECHK.TRANS64.TRYWAIT P2, [R3+URZ+0x348b0], R0 ;  /* 0x0348b000030075a7 */ /* 0x0044e4000804017f */
[----:B---3--:R-:W-:Y:S05]  /*279f0*/  @!P2 NANOSLEEP.SYNCS 0x989680 ;  /* 0x009896800000a95d */ /* 0x008fea0003900000 */
[----:B------:R-:W3:Y:S02]  /*27a00*/  @!P2 SYNCS.PHASECHK.TRANS64 P2, [R3+URZ+0x348b0], R0 ;  /* 0x0348b0000300a5a7 */ /* 0x000ee4000804007f */
[----:B---3--:R-:W-:Y:S05]  /*27a10*/  @!P2 BRA `(.L_x_722) ;  /* 0xfffffffc00f0a947 */ /* 0x008fea000383ffff */
[----:B------:R-:W-:Y:S05]  /*27a20*/  BRA `(.L_x_980) ;  /* 0xfffffe4400247947 */ /* 0x000fea000383ffff */
.L_x_738:
[----:B------:R-:W0:Y:S01]  /*27a30*/  S2R R5, SR_TID.X ;  /* 0x0000000000057919 */ /* 0x000e220000002100 */
[----:B------:R-:W-:Y:S01]  /*27a40*/  BSSY B0, `(.L_x_981) ;  /* 0x000000c000007945 */ /* 0x000fe20003800000 */
[----:B------:R-:W-:Y:S01]  /*27a50*/  MOV R12, RZ ;  /* 0x000000ff000c7202 */ /* 0x000fe20000000f00 */
[----:B------:R-:W-:Y:S02]  /*27a60*/  IMAD.MOV.U32 R11, RZ, RZ, 0x1f ;  /* 0x0000001fff0b7424 */ /* 0x000fe400078e00ff */
[----:B------:R-:W-:Y:S02]  /*27a70*/  IMAD.MOV.U32 R15, RZ, RZ, -0x1 ;  /* 0xffffffffff0f7424 */ /* 0x000fe400078e00ff */
[----:B0-----:R-:W-:-:S05]  /*27a80*/  VIADD R5, R5, 0xffffff80 ;  /* 0xffffff8005057836 */ /* 0x001fca0000000000 */
[----:B------:R-:W-:-:S04]  /*27a90*/  SHF.R.S32.HI R4, RZ, 0x1f, R5 ;  /* 0x0000001fff047819 */ /* 0x000fc80000011405 */
[----:B------:R-:W-:-:S04]  /*27aa0*/  LEA.HI R4, R4, R5, RZ, 0x7 ;  /* 0x0000000504047211 */ /* 0x000fc800078f38ff */
[----:B------:R-:W-:-:S05]  /*27ab0*/  SHF.R.S32.HI R4, RZ, 0x7, R4 ;  /* 0x00000007ff047819 */ /* 0x000fca0000011404 */
[----:B------:R-:W-:-:S07]  /*27ac0*/  IMAD.MOV.U32 R13, RZ, RZ, R4 ;  /* 0x000000ffff0d7224 */ /* 0x000fce00078e0004 */
[----:B-----5:R-:W-:Y:S05]  /*27ad0*/  WARPSYNC.COLLECTIVE R15, `(.L_x_982) ;  /* 0x000000000f087348 */ /* 0x020fea0003c00000 */
[----:B------:R0:W1:Y:S02]  /*27ae0*/  SHFL.IDX P6, R14, R13, R12, R11 ;  /* 0x0000000c0d0e7389 */ /* 0x00006400000c000b */
[----:B01---5:R-:W-:Y:S01]  /*27af0*/  ENDCOLLECTIVE ;  /* 0x000000000000791b */ /* 0x023fe20003800000 */
.L_x_982:
[----:B------:R-:W-:Y:S05]  /*27b00*/  BSYNC B0 ;  /* 0x0000000000007941 */ /* 0x000fea0003800000 */
.L_x_981:
[----:B------:R1:W-:Y:S01]  /*27b10*/  STL [R1+0x18], R14 ;  /* 0x0000180e01007387 */ /* 0x0003e20000100800 */
[----:B------:R-:W-:Y:S05]  /*27b20*/  BRA `(.L_x_983) ;  /* 0xfffffe5000287947 */ /* 0x000fea000383ffff */
.L_x_748:
[----:B------:R-:W-:Y:S01]  /*27b30*/  BSSY B1, `(.L_x_984) ;  /* 0x0000008000017945 */ /* 0x000fe20003800000 */
[----:B------:R-:W-:Y:S02]  /*27b40*/  IMAD.MOV.U32 R13, RZ, RZ, R25 ;  /* 0x000000ffff0d7224 */ /* 0x000fe400078e0019 */
[----:B------:R-:W-:Y:S02]  /*27b50*/  IMAD.MOV.U32 R12, RZ, RZ, RZ ;  /* 0x000000ffff0c7224 */ /* 0x000fe400078e00ff */
[----:B------:R-:W-:Y:S02]  /*27b60*/  IMAD.MOV.U32 R11, RZ, RZ, 0x181f ;  /* 0x0000181fff0b7424 */ /* 0x000fe400078e00ff */
[----:B------:R-:W-:-:S07]  /*27b70*/  IMAD.MOV.U32 R15, RZ, RZ, -0x1 ;  /* 0xffffffffff0f7424 */ /* 0x000fce00078e00ff */
[----:B-1----:R-:W-:Y:S05]  /*27b80*/  WARPSYNC.COLLECTIVE R15, `(.L_x_985) ;  /* 0x000000000f087348 */ /* 0x002fea0003c00000 */
[----:B-1----:R0:W1:Y:S02]  /*27b90*/  SHFL.IDX P6, R14, R13, R12, R11 ;  /* 0x0000000c0d0e7389 */ /* 0x00206400000c000b */
[----:B01----:R-:W-:Y:S01]  /*27ba0*/  ENDCOLLECTIVE ;  /* 0x000000000000791b */ /* 0x003fe20003800000 */
.L_x_985:
[----:B------:R-:W-:Y:S05]  /*27bb0*/  BSYNC B1 ;  /* 0x0000000000017941 */ /* 0x000fea0003800000 */
.L_x_984:
[----:B------:R-:W-:Y:S02]  /*27bc0*/  IMAD.MOV.U32 R13, RZ, RZ, R24 ;  /* 0x000000ffff0d7224 */ /* 0x000fe400078e0018 */
[----:B------:R-:W-:Y:S02]  /*27bd0*/  IMAD.MOV.U32 R12, RZ, RZ, RZ ;  /* 0x000000ffff0c7224 */ /* 0x000fe400078e00ff */
[----:B------:R-:W-:Y:S02]  /*27be0*/  IMAD.MOV.U32 R11, RZ, RZ, 0x181f ;  /* 0x0000181fff0b7424 */ /* 0x000fe400078e00ff */
[----:B------:R-:W-:Y:S02]  /*27bf0*/  IMAD.MOV.U32 R15, RZ, RZ, -0x1 ;  /* 0xffffffffff0f7424 */ /* 0x000fe400078e00ff */
[----:B------:R-:W-:-:S07]  /*27c00*/  IMAD.MOV.U32 R0, RZ, RZ, R14 ;  /* 0x000000ffff007224 */ /* 0x000fce00078e000e */
[----:B------:R-:W-:Y:S05]  /*27c10*/  WARPSYNC.COLLECTIVE R15, `(.L_x_986) ;  /* 0x000000000f087348 */ /* 0x000fea0003c00000 */
[----:B------:R0:W1:Y:S02]  /*27c20*/  SHFL.IDX P6, R14, R13, R12, R11 ;  /* 0x0000000c0d0e7389 */ /* 0x00006400000c000b */
[----:B01----:R-:W-:Y:S01]  /*27c30*/  ENDCOLLECTIVE ;  /* 0x000000000000791b */ /* 0x003fe20003800000 */
.L_x_986:
[----:B------:R-:W-:Y:S02]  /*27c40*/  IMAD.MOV.U32 R13, RZ, RZ, R27 ;  /* 0x000000ffff0d7224 */ /* 0x000fe400078e001b */
[----:B------:R-:W-:-:S07]  /*27c50*/  IMAD.MOV.U32 R3, RZ, RZ, R14 ;  /* 0x000000ffff037224 */ /* 0x000fce00078e000e */
[----:B------:R-:W-:Y:S05]  /*27c60*/  WARPSYNC.COLLECTIVE R15, `(.L_x_987) ;  /* 0x000000000f087348 */ /* 0x000fea0003c00000 */
[----:B------:R0:W1:Y:S02]  /*27c70*/  SHFL.IDX P6, R14, R13, R12, R11 ;  /* 0x0000000c0d0e7389 */ /* 0x00006400000c000b */
[----:B01----:R-:W-:Y:S01]  /*27c80*/  ENDCOLLECTIVE ;  /* 0x000000000000791b */ /* 0x003fe20003800000 */
.L_x_987:
[----:B------:R-:W-:Y:S02]  /*27c90*/  IMAD.MOV.U32 R13, RZ, RZ, R26 ;  /* 0x000000ffff0d7224 */ /* 0x000fe400078e001a */
[----:B------:R-:W-:-:S07]  /*27ca0*/  IMAD.MOV.U32 R4, RZ, RZ, R14 ;  /* 0x000000ffff047224 */ /* 0x000fce00078e000e */
[----:B------:R-:W-:Y:S05]  /*27cb0*/  WARPSYNC.COLLECTIVE R15, `(.L_x_988) ;  /* 0x000000000f087348 */ /* 0x000fea0003c00000 */
[----:B------:R0:W1:Y:S02]  /*27cc0*/  SHFL.IDX P6, R14, R13, R12, R11 ;  /* 0x0000000c0d0e7389 */ /* 0x00006400000c000b */
[----:B01----:R-:W-:Y:S01]  /*27cd0*/  ENDCOLLECTIVE ;  /* 0x000000000000791b */ /* 0x003fe20003800000 */
.L_x_988:
[----:B------:R-:W-:Y:S05]  /*27ce0*/  BRA `(.L_x_989) ;  /* 0xfffffe5400307947 */ /* 0x000fea000383ffff */
.L_x_752:
[----:B0-----:R0:W1:Y:S02]  /*27cf0*/  SYNCS.PHASECHK.TRANS64.TRYWAIT P0, [R2+URZ+0x34800], R5 ;  /* 0x03480005020075a7 */ /* 0x001064000800017f */
[----:B-1----:R-:W-:Y:S05]  /*27d00*/  @!P0 NANOSLEEP.SYNCS 0x989680 ;  /* 0x009896800000895d */ /* 0x002fea0003900000 */
[----:B------:R-:W1:Y:S02]  /*27d10*/  @!P0 SYNCS.PHASECHK.TRANS64 P0, [R2+URZ+0x34800], R5 ;  /* 0x03480005020085a7 */ /* 0x000e64000800007f */
[----:B-1----:R-:W-:Y:S05]  /*27d20*/  @!P0 BRA `(.L_x_752) ;  /* 0xfffffffc00f08947 */ /* 0x002fea000383ffff */
[----:B------:R-:W-:Y:S05]  /*27d30*/  BRA `(.L_x_990) ;  /* 0xfffffe5800287947 */ /* 0x000fea000383ffff */
.L_x_768:
        /* <DEDUP_REMOVED lines=8> */
.L_x_992:
[----:B------:R-:W-:Y:S05]  /*27dc0*/  BSYNC B1 ;  /* 0x0000000000017941 */ /* 0x000fea0003800000 */
.L_x_991:
        /* <DEDUP_REMOVED lines=8> */
.L_x_993:
[----:B------:R-:W-:Y:S02]  /*27e50*/  IMAD.MOV.U32 R13, RZ, RZ, R27 ;  /* 0x000000ffff0d7224 */ /* 0x000fe400078e001b */
[----:B------:R-:W-:-:S07]  /*27e60*/  IMAD.MOV.U32 R3, RZ, RZ, R14 ;  /* 0x000000ffff037224 */ /* 0x000fce00078e000e */
[----:B------:R-:W-:Y:S05]  /*27e70*/  WARPSYNC.COLLECTIVE R15, `(.L_x_994) ;  /* 0x000000000f087348 */ /* 0x000fea0003c00000 */
[----:B------:R0:W1:Y:S02]  /*27e80*/  SHFL.IDX P6, R14, R13, R12, R11 ;  /* 0x0000000c0d0e7389 */ /* 0x00006400000c000b */
[----:B01----:R-:W-:Y:S01]  /*27e90*/  ENDCOLLECTIVE ;  /* 0x000000000000791b */ /* 0x003fe20003800000 */
.L_x_994:
[----:B------:R-:W-:Y:S02]  /*27ea0*/  IMAD.MOV.U32 R13, RZ, RZ, R26 ;  /* 0x000000ffff0d7224 */ /* 0x000fe400078e001a */
[----:B------:R-:W-:-:S07]  /*27eb0*/  IMAD.MOV.U32 R20, RZ, RZ, R14 ;  /* 0x000000ffff147224 */ /* 0x000fce00078e000e */
[----:B------:R-:W-:Y:S05]  /*27ec0*/  WARPSYNC.COLLECTIVE R15, `(.L_x_995) ;  /* 0x000000000f087348 */ /* 0x000fea0003c00000 */
[----:B------:R0:W1:Y:S02]  /*27ed0*/  SHFL.IDX P6, R14, R13, R12, R11 ;  /* 0x0000000c0d0e7389 */ /* 0x00006400000c000b */
[----:B01----:R-:W-:Y:S01]  /*27ee0*/  ENDCOLLECTIVE ;  /* 0x000000000000791b */ /* 0x003fe20003800000 */
.L_x_995:
[----:B------:R-:W-:Y:S05]  /*27ef0*/  BRA `(.L_x_996) ;  /* 0xfffffe6c00587947 */ /* 0x000fea000383ffff */
.L_x_772:
[----:B0-----:R0:W1:Y:S02]  /*27f00*/  SYNCS.PHASECHK.TRANS64.TRYWAIT P4, [R2+URZ+0x34800], R27 ;  /* 0x0348001b020075a7 */ /* 0x001064000808017f */
[----:B-1----:R-:W-:Y:S05]  /*27f10*/  @!P4 NANOSLEEP.SYNCS 0x989680 ;  /* 0x009896800000c95d */ /* 0x002fea0003900000 */
[----:B------:R-:W1:Y:S02]  /*27f20*/  @!P4 SYNCS.PHASECHK.TRANS64 P4, [R2+URZ+0x34800], R27 ;  /* 0x0348001b0200c5a7 */ /* 0x000e64000808007f */
[----:B-1----:R-:W-:Y:S05]  /*27f30*/  @!P4 BRA `(.L_x_772) ;  /* 0xfffffffc00f0c947 */ /* 0x002fea000383ffff */
[----:B------:R-:W-:Y:S05]  /*27f40*/  BRA `(.L_x_997) ;  /* 0xfffffe70004c7947 */ /* 0x000fea000383ffff */
.L_x_782:
[----:B-1----:R1:W2:Y:S02]  /*27f50*/  SYNCS.PHASECHK.TRANS64.TRYWAIT P2, [R0+URZ+0x34830], R3 ;  /* 0x03483003000075a7 */ /* 0x0022a4000804017f */
[----:B--2---:R-:W-:Y:S05]  /*27f60*/  @!P2 NANOSLEEP.SYNCS 0x989680 ;  /* 0x009896800000a95d */ /* 0x004fea0003900000 */
[----:B------:R-:W2:Y:S02]  /*27f70*/  @!P2 SYNCS.PHASECHK.TRANS64 P2, [R0+URZ+0x34830], R3 ;  /* 0x034830030000a5a7 */ /* 0x000ea4000804007f */
[----:B--2---:R-:W-:Y:S05]  /*27f80*/  @!P2 BRA `(.L_x_782) ;  /* 0xfffffffc00f0a947 */ /* 0x004fea000383ffff */
[----:B------:R-:W-:Y:S05]  /*27f90*/  BRA `(.L_x_781) ;  /* 0xfffffe8c00207947 */ /* 0x000fea000383ffff */
.L_x_788:
[----:B-1----:R1:W2:Y:S02]  /*27fa0*/  SYNCS.PHASECHK.TRANS64.TRYWAIT P3, [R7+URZ+0x34830], R8 ;  /* 0x03483008070075a7 */ /* 0x0022a4000806017f */
[----:B--2---:R-:W-:Y:S05]  /*27fb0*/  @!P3 NANOSLEEP.SYNCS 0x989680 ;  /* 0x009896800000b95d */ /* 0x004fea0003900000 */
[----:B------:R-:W2:Y:S02]  /*27fc0*/  @!P3 SYNCS.PHASECHK.TRANS64 P3, [R7+URZ+0x34830], R8 ;  /* 0x034830080700b5a7 */ /* 0x000ea4000806007f */
[----:B--2---:R-:W-:Y:S05]  /*27fd0*/  @!P3 BRA `(.L_x_788) ;  /* 0xfffffffc00f0b947 */ /* 0x004fea000383ffff */
[----:B------:R-:W-:Y:S05]  /*27fe0*/  BRA `(.L_x_787) ;  /* 0xfffffef000e07947 */ /* 0x000fea000383ffff */
.L_x_792:
[----:B-1----:R1:W2:Y:S02]  /*27ff0*/  SYNCS.PHASECHK.TRANS64.TRYWAIT P2, [R7+URZ+0x34850], R5 ;  /* 0x03485005070075a7 */ /* 0x0022a4000804017f */
[----:B--2---:R-:W-:Y:S05]  /*28000*/  @!P2 NANOSLEEP.SYNCS 0x989680 ;  /* 0x009896800000a95d */ /* 0x004fea0003900000 */
[----:B------:R-:W2:Y:S02]  /*28010*/  @!P2 SYNCS.PHASECHK.TRANS64 P2, [R7+URZ+0x34850], R5 ;  /* 0x034850050700a5a7 */ /* 0x000ea4000804007f */
[----:B--2---:R-:W-:Y:S05]  /*28020*/  @!P2 BRA `(.L_x_792) ;  /* 0xfffffffc00f0a947 */ /* 0x004fea000383ffff */
[----:B------:R-:W-:Y:S05]  /*28030*/  BRA `(.L_x_789) ;  /* 0xffffff2800247947 */ /* 0x000fea000383ffff */
.L_x_797:
[----:B-1----:R1:W2:Y:S02]  /*28040*/  SYNCS.PHASECHK.TRANS64.TRYWAIT P0, [R9+URZ+0x34850], R0 ;  /* 0x03485000090075a7 */ /* 0x0022a4000800017f */
[----:B--2---:R-:W-:Y:S05]  /*28050*/  @!P0 NANOSLEEP.SYNCS 0x989680 ;  /* 0x009896800000895d */ /* 0x004fea0003900000 */
[----:B------:R-:W2:Y:S02]  /*28060*/  @!P0 SYNCS.PHASECHK.TRANS64 P0, [R9+URZ+0x34850], R0 ;  /* 0x03485000090085a7 */ /* 0x000ea4000800007f */
[----:B--2---:R-:W-:Y:S05]  /*28070*/  @!P0 BRA `(.L_x_797) ;  /* 0xfffffffc00f08947 */ /* 0x004fea000383ffff */
[----:B------:R-:W-:Y:S05]  /*28080*/  BRA `(.L_x_796) ;  /* 0xffffff5800207947 */ /* 0x000fea000383ffff */
.L_x_811:
[----:B------:R-:W-:Y:S02]  /*28090*/  IMAD.MOV.U32 R13, RZ, RZ, R4 ;  /* 0x000000ffff0d7224 */ /* 0x000fe400078e0004 */
[----:B------:R-:W-:Y:S02]  /*280a0*/  IMAD.MOV.U32 R12, RZ, RZ, RZ ;  /* 0x000000ffff0c7224 */ /* 0x000fe400078e00ff */
[----:B------:R-:W-:Y:S02]  /*280b0*/  IMAD.MOV.U32 R11, RZ, RZ, 0x181f ;  /* 0x0000181fff0b7424 */ /* 0x000fe400078e00ff */
[----:B------:R-:W-:-:S07]  /*280c0*/  IMAD.MOV.U32 R15, RZ, RZ, -0x1 ;  /* 0xffffffffff0f7424 */ /* 0x000fce00078e00ff */
[----:B------:R-:W-:Y:S05]  /*280d0*/  WARPSYNC.COLLECTIVE R15, `(.L_x_998) ;  /* 0x000000000f087348 */ /* 0x000fea0003c00000 */
[----:B------:R0:W1:Y:S02]  /*280e0*/  SHFL.IDX P6, R14, R13, R12, R11 ;  /* 0x0000000c0d0e7389 */ /* 0x00006400000c000b */
[----:B01----:R-:W-:Y:S01]  /*280f0*/  ENDCOLLECTIVE ;  /* 0x000000000000791b */ /* 0x003fe20003800000 */
.L_x_998:
[----:B------:R-:W-:Y:S02]  /*28100*/  IMAD.MOV.U32 R13, RZ, RZ, R3 ;  /* 0x000000ffff0d7224 */ /* 0x000fe400078e0003 */
[----:B------:R-:W-:-:S07]  /*28110*/  IMAD.MOV.U32 R0, RZ, RZ, R14 ;  /* 0x000000ffff007224 */ /* 0x000fce00078e000e */
[----:B------:R-:W-:Y:S05]  /*28120*/  WARPSYNC.COLLECTIVE R15, `(.L_x_999) ;  /* 0x000000000f087348 */ /* 0x000fea0003c00000 */
[----:B------:R0:W1:Y:S02]  /*28130*/  SHFL.IDX P6, R14, R13, R12, R11 ;  /* 0x0000000c0d0e7389 */ /* 0x00006400000c000b */
[----:B01----:R-:W-:Y:S01]  /*28140*/  ENDCOLLECTIVE ;  /* 0x000000000000791b */ /* 0x003fe20003800000 */
.L_x_999:
[----:B------:R-:W-:Y:S05]  /*28150*/  BRA `(.L_x_1000) ;  /* 0xffffff8000547947 */ /* 0x000fea000383ffff */
.L_x_814:
[----:B------:R-:W-:Y:S01]  /*28160*/  BSSY B1, `(.L_x_1001) ;  /* 0x0000008000017945 */ /* 0x000fe20003800000 */
[----:B------:R-:W-:Y:S02]  /*28170*/  IMAD.MOV.U32 R13, RZ, RZ, R4 ;  /* 0x000000ffff0d7224 */ /* 0x000fe400078e0004 */
[----:B------:R-:W-:Y:S02]  /*28180*/  IMAD.MOV.U32 R12, RZ, RZ, 0x1 ;  /* 0x00000001ff0c7424 */ /* 0x000fe400078e00ff */
[----:B---3--:R-:W-:Y:S02]  /*28190*/  IMAD.MOV.U32 R11, RZ, RZ, 0x181f ;  /* 0x0000181fff0b7424 */ /* 0x008fe400078e00ff */
[----:B------:R-:W-:-:S07]  /*281a0*/  IMAD.MOV.U32 R15, RZ, RZ, -0x1 ;  /* 0xffffffffff0f7424 */ /* 0x000fce00078e00ff */
[----:B012---:R-:W-:Y:S05]  /*281b0*/  WARPSYNC.COLLECTIVE R15, `(.L_x_1002) ;  /* 0x000000000f087348 */ /* 0x007fea0003c00000 */
[----:B--2---:R2:W3:Y:S02]  /*281c0*/  SHFL.IDX P6, R14, R13, R12, R11 ;  /* 0x0000000c0d0e7389 */ /* 0x0044e400000c000b */
[----:B0123--:R-:W-:Y:S01]  /*281d0*/  ENDCOLLECTIVE ;  /* 0x000000000000791b */ /* 0x00ffe20003800000 */
.L_x_1002:
[----:B------:R-:W-:Y:S05]  /*281e0*/  BSYNC B1 ;  /* 0x0000000000017941 */ /* 0x000fea0003800000 */
.L_x_1001:
[----:B------:R-:W-:Y:S02]  /*281f0*/  IMAD.MOV.U32 R13, RZ, RZ, R3 ;  /* 0x000000ffff0d7224 */ /* 0x000fe400078e0003 */
[----:B------:R-:W-:Y:S02]  /*28200*/  IMAD.MOV.U32 R12, RZ, RZ, 0x1 ;  /* 0x00000001ff0c7424 */ /* 0x000fe400078e00ff */
[----:B------:R-:W-:Y:S02]  /*28210*/  IMAD.MOV.U32 R11, RZ, RZ, 0x181f ;  /* 0x0000181fff0b7424 */ /* 0x000fe400078e00ff */
[----:B------:R-:W-:Y:S02]  /*28220*/  IMAD.MOV.U32 R15, RZ, RZ, -0x1 ;  /* 0xffffffffff0f7424 */ /* 0x000fe400078e00ff */
[----:B------:R-:W-:-:S07]  /*28230*/  IMAD.MOV.U32 R0, RZ, RZ, R14 ;  /* 0x000000ffff007224 */ /* 0x000fce00078e000e */
[----:B------:R-:W-:Y:S05]  /*28240*/  WARPSYNC.COLLECTIVE R15, `(.L_x_1003) ;  /* 0x000000000f087348 */ /* 0x000fea0003c00000 */
[----:B------:R0:W1:Y:S02]  /*28250*/  SHFL.IDX P6, R14, R13, R12, R11 ;  /* 0x0000000c0d0e7389 */ /* 0x00006400000c000b */
[----:B01----:R-:W-:Y:S01]  /*28260*/  ENDCOLLECTIVE ;  /* 0x000000000000791b */ /* 0x003fe20003800000 */
.L_x_1003:
[----:B------:R-:W-:Y:S05]  /*28270*/  BRA `(.L_x_1004) ;  /* 0xffffff8000587947 */ /* 0x000fea000383ffff */
.L_x_817:
[----:B------:R-:W-:Y:S01]  /*28280*/  BSSY B1, `(.L_x_1005) ;  /* 0x0000008000017945 */ /* 0x000fe20003800000 */
[----:B------:R-:W-:Y:S01]  /*28290*/  MOV R13, R4 ;  /* 0x00000004000d7202 */ /* 0x000fe20000000f00 */
[----:B------:R-:W-:Y:S02]  /*282a0*/  IMAD.MOV.U32 R12, RZ, RZ, 0x2 ;  /* 0x00000002ff0c7424 */ /* 0x000fe400078e00ff */
[----:B---3--:R-:W-:Y:S02]  /*282b0*/  IMAD.MOV.U32 R11, RZ, RZ, 0x181f ;  /* 0x0000181fff0b7424 */ /* 0x008fe400078e00ff */
[----:B------:R-:W-:-:S07]  /*282c0*/  IMAD.MOV.U32 R15, RZ, RZ, -0x1 ;  /* 0xffffffffff0f7424 */ /* 0x000fce00078e00ff */
[----:B012-4-:R-:W-:Y:S05]  /*282d0*/  WARPSYNC.COLLECTIVE R15, `(.L_x_1006) ;  /* 0x000000000f087348 */ /* 0x017fea0003c00000 */
[----:B--2---:R2:W3:Y:S02]  /*282e0*/  SHFL.IDX P6, R14, R13, R12, R11 ;  /* 0x0000000c0d0e7389 */ /* 0x0044e400000c000b */
[----:B01234-:R-:W-:Y:S01]  /*282f0*/  ENDCOLLECTIVE ;  /* 0x000000000000791b */ /* 0x01ffe20003800000 */
.L_x_1006:
[----:B------:R-:W-:Y:S05]  /*28300*/  BSYNC B1 ;  /* 0x0000000000017941 */ /* 0x000fea0003800000 */
.L_x_1005:
        /* <DEDUP_REMOVED lines=8> */
.L_x_1007:
[----:B------:R-:W-:Y:S05]  /*28390*/  BRA `(.L_x_1008) ;  /* 0xffffff80005c7947 */ /* 0x000fea000383ffff */
.L_x_820:
[----:B------:R-:W-:Y:S01]  /*283a0*/  BSSY B1, `(.L_x_1009) ;  /* 0x0000008000017945 */ /* 0x000fe20003800000 */
[----:B------:R-:W-:Y:S02]  /*283b0*/  IMAD.MOV.U32 R13, RZ, RZ, R4 ;  /* 0x000000ffff0d7224 */ /* 0x000fe400078e0004 */
[----:B------:R-:W-:Y:S02]  /*283c0*/  IMAD.MOV.U32 R12, RZ, RZ, 0x3 ;  /* 0x00000003ff0c7424 */ /* 0x000fe400078e00ff */
[----:B---3--:R-:W-:Y:S02]  /*283d0*/  IMAD.MOV.U32 R11, RZ, RZ, 0x181f ;  /* 0x0000181fff0b7424 */ /* 0x008fe400078e00ff */
[----:B------:R-:W-:-:S07]  /*283e0*/  IMAD.MOV.U32 R15, RZ, RZ, -0x1 ;  /* 0xffffffffff0f7424 */ /* 0x000fce00078e00ff */
[----:B012-4-:R-:W-:Y:S05]  /*283f0*/  WARPSYNC.COLLECTIVE R15, `(.L_x_1010) ;  /* 0x000000000f087348 */ /* 0x017fea0003c00000 */
[----:B--2---:R2:W3:Y:S02]  /*28400*/  SHFL.IDX P6, R14, R13, R12, R11 ;  /* 0x0000000c0d0e7389 */ /* 0x0044e400000c000b */
[----:B01234-:R-:W-:Y:S01]  /*28410*/  ENDCOLLECTIVE ;  /* 0x000000000000791b */ /* 0x01ffe20003800000 */
.L_x_1010:
[----:B------:R-:W-:Y:S05]  /*28420*/  BSYNC B1 ;  /* 0x0000000000017941 */ /* 0x000fea0003800000 */
.L_x_1009:
        /* <DEDUP_REMOVED lines=8> */
.L_x_1011:
[----:B------:R-:W-:Y:S05]  /*284b0*/  BRA `(.L_x_1012) ;  /* 0xffffff8000607947 */ /* 0x000fea000383ffff */
.L_x_837:
        /* <DEDUP_REMOVED lines=11> */
.L_x_1014:
[----:B------:R-:W-:Y:S05]  /*28570*/  BSYNC B1 ;  /* 0x0000000000017941 */ /* 0x000fea0003800000 */
.L_x_1013:
[----:B------:R-:W-:Y:S05]  /*28580*/  BRA `(.L_x_1015) ;  /* 0xffffff9400207947 */ /* 0x000fea000383ffff */
.L_x_839:
[----:B------:R-:W-:Y:S01]  /*28590*/  BSSY B1, `(.L_x_1016) ;  /* 0x0000006000017945 */ /* 0x000fe20003800000 */
[----:B------:R-:W-:-:S07]  /*285a0*/  IMAD.MOV.U32 R15, RZ, RZ, -0x1 ;  /* 0xffffffffff0f7424 */ /* 0x000fce00078e00ff */
[----:B01----:R-:W-:Y:S05]  /*285b0*/  WARPSYNC.COLLECTIVE R15, `(.L_x_1017) ;  /* 0x000000000f0c7348 */ /* 0x003fea0003c00000 */
[----:B------:R-:W-:Y:S02]  /*285c0*/  ELECT P6, UR62, PT ;  /* 0x00000000003e782f */ /* 0x000fe400038c0000 */
[----:B------:R-:W-:Y:S01]  /*285d0*/  MOV R14, UR62 ;  /* 0x0000003e000e7c02 */ /* 0x000fe20008000f00 */
[----:B01----:R-:W-:Y:S10]  /*285e0*/  ENDCOLLECTIVE ;  /* 0x000000000000791b */ /* 0x003ff40003800000 */
.L_x_1017:
[----:B------:R-:W-:Y:S05]  /*285f0*/  BSYNC B1 ;  /* 0x0000000000017941 */ /* 0x000fea0003800000 */
.L_x_1016:
[----:B------:R-:W-:Y:S05]  /*28600*/  BRA `(.L_x_838) ;  /* 0xffffff9400187947 */ /* 0x000fea000383ffff */
.L_x_841:
[----:B0-----:R-:W2:Y:S02]  /*28610*/  LDL R3, [R1+0x8] ;  /* 0x0000080001037983 */ /* 0x001ea40000100800 */
[----:B--2---:R0:W2:Y:S02]  /*28620*/  SYNCS.PHASECHK.TRANS64.TRYWAIT P0, [R3+URZ+0x34820], R2 ;  /* 0x03482002030075a7 */ /* 0x0040a4000800017f */
[----:B--2---:R-:W-:Y:S05]  /*28630*/  @!P0 NANOSLEEP.SYNCS 0x989680 ;  /* 0x009896800000895d */ /* 0x004fea0003900000 */
[----:B------:R-:W2:Y:S02]  /*28640*/  @!P0 SYNCS.PHASECHK.TRANS64 P0, [R3+URZ+0x34820], R2 ;  /* 0x03482002030085a7 */ /* 0x000ea4000800007f */
[----:B--2---:R-:W-:Y:S05]  /*28650*/  @!P0 BRA `(.L_x_841) ;  /* 0xfffffffc00ec8947 */ /* 0x004fea000383ffff */
[----:B------:R-:W-:Y:S05]  /*28660*/  BRA `(.L_x_1018) ;  /* 0xffffff9400287947 */ /* 0x000fea000383ffff */
.L_x_845:
[----:B0-----:R0:W2:Y:S02]  /*28670*/  SYNCS.PHASECHK.TRANS64.TRYWAIT P0, [R4+URZ+0x348a0], R8 ;  /* 0x0348a008040075a7 */ /* 0x0010a4000800017f */
[----:B--2---:R-:W-:Y:S05]  /*28680*/  @!P0 NANOSLEEP.SYNCS 0x989680 ;  /* 0x009896800000895d */ /* 0x004fea0003900000 */
[----:B------:R-:W2:Y:S02]  /*28690*/  @!P0 SYNCS.PHASECHK.TRANS64 P0, [R4+URZ+0x348a0], R8 ;  /* 0x0348a008040085a7 */ /* 0x000ea4000800007f */
[----:B--2---:R-:W-:Y:S05]  /*286a0*/  @!P0 BRA `(.L_x_845) ;  /* 0xfffffffc00f08947 */ /* 0x004fea000383ffff */
[----:B------:R-:W-:Y:S05]  /*286b0*/  BRA `(.L_x_1019) ;  /* 0xffffff94004c7947 */ /* 0x000fea000383ffff */
.L_x_851:
[----:B--2---:R2:W3:Y:S02]  /*286c0*/  SYNCS.PHASECHK.TRANS64.TRYWAIT P0, [R4+URZ+0x348c0], R8 ;  /* 0x0348c008040075a7 */ /* 0x0044e4000800017f */
[----:B---3--:R-:W-:Y:S05]  /*286d0*/  @!P0 NANOSLEEP.SYNCS 0x989680 ;  /* 0x009896800000895d */ /* 0x008fea0003900000 */
[----:B------:R-:W3:Y:S02]  /*286e0*/  @!P0 SYNCS.PHASECHK.TRANS64 P0, [R4+URZ+0x348c0], R8 ;  /* 0x0348c008040085a7 */ /* 0x000ee4000800007f */
[----:B---3--:R-:W-:Y:S05]  /*286f0*/  @!P0 BRA `(.L_x_851) ;  /* 0xfffffffc00f08947 */ /* 0x008fea000383ffff */
[----:B------:R-:W-:Y:S05]  /*28700*/  BRA `(.L_x_1020) ;  /* 0xffffff9800107947 */ /* 0x000fea000383ffff */
.L_x_859:
[----:B0-----:R0:W2:Y:S02]  /*28710*/  SYNCS.PHASECHK.TRANS64.TRYWAIT P1, [R6+URZ+0x348a0], R5 ;  /* 0x0348a005060075a7 */ /* 0x0010a4000802017f */
[----:B--2---:R-:W-:Y:S05]  /*28720*/  @!P1 NANOSLEEP.SYNCS 0x989680 ;  /* 0x009896800000995d */ /* 0x004fea0003900000 */
[----:B------:R-:W2:Y:S02]  /*28730*/  @!P1 SYNCS.PHASECHK.TRANS64 P1, [R6+URZ+0x348a0], R5 ;  /* 0x0348a005060095a7 */ /* 0x000ea4000802007f */
[----:B--2---:R-:W-:Y:S05]  /*28740*/  @!P1 BRA `(.L_x_859) ;  /* 0xfffffffc00f09947 */ /* 0x004fea000383ffff */
[----:B------:R-:W-:Y:S05]  /*28750*/  BRA `(.L_x_1021) ;  /* 0xffffff9c00247947 */ /* 0x000fea000383ffff */
.L_x_865:
[----:B--2---:R2:W3:Y:S02]  /*28760*/  SYNCS.PHASECHK.TRANS64.TRYWAIT P1, [R6+URZ+0x348c0], R5 ;  /* 0x0348c005060075a7 */ /* 0x0044e4000802017f */
[----:B---3--:R-:W-:Y:S05]  /*28770*/  @!P1 NANOSLEEP.SYNCS 0x989680 ;  /* 0x009896800000995d */ /* 0x008fea0003900000 */
[----:B------:R-:W3:Y:S02]  /*28780*/  @!P1 SYNCS.PHASECHK.TRANS64 P1, [R6+URZ+0x348c0], R5 ;  /* 0x0348c005060095a7 */ /* 0x000ee4000802007f */
[----:B---3--:R-:W-:Y:S05]  /*28790*/  @!P1 BRA `(.L_x_865) ;  /* 0xfffffffc00f09947 */ /* 0x008fea000383ffff */
[----:B------:R-:W-:Y:S05]  /*287a0*/  BRA `(.L_x_1022) ;  /* 0xffffff9c00e47947 */ /* 0x000fea000383ffff */
.L_x_879:
        /* <DEDUP_REMOVED lines=11> */
.L_x_1024:
[----:B------:R-:W-:Y:S05]  /*28860*/  BSYNC B0 ;  /* 0x0000000000007941 */ /* 0x000fea0003800000 */
.L_x_1023:
[----:B------:R-:W-:Y:S05]  /*28870*/  BRA `(.L_x_1025) ;  /* 0xffffffa8005c7947 */ /* 0x000fea000383ffff */
.L_x_881:
[----:B------:R-:W-:Y:S01]  /*28880*/  BSSY B0, `(.L_x_1026) ;  /* 0x0000006000007945 */ /* 0x000fe20003800000 */
[----:B------:R-:W-:-:S07]  /*28890*/  IMAD.MOV.U32 R15, RZ, RZ, -0x1 ;  /* 0xffffffffff0f7424 */ /* 0x000fce00078e00ff */
[----:B01----:R-:W-:Y:S05]  /*288a0*/  WARPSYNC.COLLECTIVE R15, `(.L_x_1027) ;  /* 0x000000000f0c7348 */ /* 0x003fea0003c00000 */
[----:B------:R-:W-:Y:S02]  /*288b0*/  ELECT P6, UR62, PT ;  /* 0x00000000003e782f */ /* 0x000fe400038c0000 */
[----:B------:R-:W-:Y:S01]  /*288c0*/  MOV R14, UR62 ;  /* 0x0000003e000e7c02 */ /* 0x000fe20008000f00 */
[----:B01----:R-:W-:Y:S10]  /*288d0*/  ENDCOLLECTIVE ;  /* 0x000000000000791b */ /* 0x003ff40003800000 */
.L_x_1027:
[----:B------:R-:W-:Y:S05]  /*288e0*/  BSYNC B0 ;  /* 0x0000000000007941 */ /* 0x000fea0003800000 */
.L_x_1026:
[----:B------:R-:W-:Y:S05]  /*288f0*/  BRA `(.L_x_1028) ;  /* 0xffffffa800687947 */ /* 0x000fea000383ffff */
.L_x_883:
[----:B0-----:R0:W2:Y:S02]  /*28900*/  SYNCS.PHASECHK.TRANS64.TRYWAIT P0, [R0+URZ+0x34840], R2 ;  /* 0x03484002000075a7 */ /* 0x0010a4000800017f */
[----:B--2---:R-:W-:Y:S05]  /*28910*/  @!P0 NANOSLEEP.SYNCS 0x989680 ;  /* 0x009896800000895d */ /* 0x004fea0003900000 */
[----:B------:R-:W2:Y:S02]  /*28920*/  @!P0 SYNCS.PHASECHK.TRANS64 P0, [R0+URZ+0x34840], R2 ;  /* 0x03484002000085a7 */ /* 0x000ea4000800007f */
[----:B--2---:R-:W-:Y:S05]  /*28930*/  @!P0 BRA `(.L_x_883) ;  /* 0xfffffffc00f08947 */ /* 0x004fea000383ffff */
[----:B------:R-:W-:Y:S05]  /*28940*/  BRA `(.L_x_1029) ;  /* 0xffffffa800d87947 */ /* 0x000fea000383ffff */
.L_x_887:
[----:B------:R0:W5:Y:S01]  /*28950*/  LDL.LU R8, [R1+0x54] ;  /* 0x0000540001087983 */ /* 0x0001620000300800 */
[----:B------:R-:W-:Y:S02]  /*28960*/  IMAD.MOV.U32 R13, RZ, RZ, R3 ;  /* 0x000000ffff0d7224 */ /* 0x000fe400078e0003 */
[----:B------:R-:W-:Y:S02]  /*28970*/  IMAD.MOV.U32 R12, RZ, RZ, RZ ;  /* 0x000000ffff0c7224 */ /* 0x000fe400078e00ff */
[----:B------:R-:W-:Y:S02]  /*28980*/  IMAD.MOV.U32 R11, RZ, RZ, 0x181f ;  /* 0x0000181fff0b7424 */ /* 0x000fe400078e00ff */
[----:B------:R-:W-:-:S07]  /*28990*/  IMAD.MOV.U32 R15, RZ, RZ, -0x1 ;  /* 0xffffffffff0f7424 */ /* 0x000fce00078e00ff */
[----:B0----5:R-:W-:Y:S05]  /*289a0*/  WARPSYNC.COLLECTIVE R15, `(.L_x_1030) ;  /* 0x000000000f087348 */ /* 0x021fea0003c00000 */
[----:B------:R1:W2:Y:S02]  /*289b0*/  SHFL.IDX P6, R14, R13, R12, R11 ;  /* 0x0000000c0d0e7389 */ /* 0x0002a400000c000b */
[----:B012--5:R-:W-:Y:S01]  /*289c0*/  ENDCOLLECTIVE ;  /* 0x000000000000791b */ /* 0x027fe20003800000 */
.L_x_1030:
[----:B------:R-:W-:Y:S02]  /*289d0*/  IMAD.MOV.U32 R13, RZ, RZ, R4 ;  /* 0x000000ffff0d7224 */ /* 0x000fe400078e0004 */
[----:B------:R-:W-:-:S07]  /*289e0*/  IMAD.MOV.U32 R6, RZ, RZ, R14 ;  /* 0x000000ffff067224 */ /* 0x000fce00078e000e */
[----:B------:R-:W-:Y:S05]  /*289f0*/  WARPSYNC.COLLECTIVE R15, `(.L_x_1031) ;  /* 0x000000000f087348 */ /* 0x000fea0003c00000 */
[----:B------:R0:W1:Y:S02]  /*28a00*/  SHFL.IDX P6, R14, R13, R12, R11 ;  /* 0x0000000c0d0e7389 */ /* 0x00006400000c000b */
[----:B01----:R-:W-:Y:S01]  /*28a10*/  ENDCOLLECTIVE ;  /* 0x000000000000791b */ /* 0x003fe20003800000 */
.L_x_1031:
[----:B------:R-:W-:Y:S01]  /*28a20*/  ULDC.64 UR4, c[0x0][0x208] ;  /* 0x0000820000047ab9 */ /* 0x000fe20000000a00 */
[----:B------:R-:W-:Y:S02]  /*28a30*/  IMAD.MOV.U32 R13, RZ, RZ, R3 ;  /* 0x000000ffff0d7224 */ /* 0x000fe400078e0003 */
[----:B------:R-:W-:Y:S02]  /*28a40*/  IMAD.MOV.U32 R12, RZ, RZ, 0x1 ;  /* 0x00000001ff0c7424 */ /* 0x000fe400078e00ff */
[----:B------:R-:W-:Y:S02]  /*28a50*/  IMAD R2, R8, R7, RZ ;  /* 0x0000000708027224 */ /* 0x000fe400078e02ff */
[----:B------:R-:W0:Y:S01]  /*28a60*/  S2R R8, SR_TID.X ;  /* 0x0000000000087919 */ /* 0x000e220000002100 */
[----:B------:R-:W-:Y:S01]  /*28a70*/  IMAD.MOV.U32 R7, RZ, RZ, R14 ;  /* 0x000000ffff077224 */ /* 0x000fe200078e000e */
[----:B0-----:R-:W-:-:S04]  /*28a80*/  LOP3.LUT R8, R8, 0x7f, RZ, 0xc0, !PT ;  /* 0x0000007f08087812 */ /* 0x001fc800078ec0ff */
[----:B------:R-:W-:-:S05]  /*28a90*/  SHF.R.U32.HI R5, RZ, 0x3, R8 ;  /* 0x00000003ff057819 */ /* 0x000fca0000011608 */
[----:B------:R-:W-:-:S04]  /*28aa0*/  IMAD.IADD R0, R5, 0x1, R17 ;  /* 0x0000000105007824 */ /* 0x000fc800078e0211 */
[C---:B------:R-:W-:Y:S01]  /*28ab0*/  VIADD R5, R0.reuse, 0x10 ;  /* 0x0000001000057836 */ /* 0x040fe20000000000 */
[----:B------:R-:W-:-:S13]  /*28ac0*/  ISETP.GE.AND P2, PT, R0, R2, PT ;  /* 0x000000020000720c */ /* 0x000fda0003f46270 */
        /* <DEDUP_REMOVED lines=14> */
.L_x_1032:
[----:B------:R-:W-:Y:S02]  /*28bb0*/  IMAD.MOV.U32 R13, RZ, RZ, R4 ;  /* 0x000000ffff0d7224 */ /* 0x000fe400078e0004 */
[----:B------:R-:W-:-:S07]  /*28bc0*/  IMAD.MOV.U32 R8, RZ, RZ, R14 ;  /* 0x000000ffff087224 */ /* 0x000fce00078e000e */
[----:B------:R-:W-:Y:S05]  /*28bd0*/  WARPSYNC.COLLECTIVE R15, `(.L_x_1033) ;  /* 0x000000000f087348 */ /* 0x000fea0003c00000 */
[----:B------:R0:W1:Y:S02]  /*28be0*/  SHFL.IDX P6, R14, R13, R12, R11 ;  /* 0x0000000c0d0e7389 */ /* 0x00006400000c000b */
[----:B01----:R-:W-:Y:S01]  /*28bf0*/  ENDCOLLECTIVE ;  /* 0x000000000000791b */ /* 0x003fe20003800000 */
.L_x_1033:
[----:B------:R-:W-:Y:S01]  /*28c00*/  ULDC.64 UR4, c[0x0][0x208] ;  /* 0x0000820000047ab9 */ /* 0x000fe20000000a00 */
[----:B------:R-:W-:Y:S02]  /*28c10*/  IMAD.MOV.U32 R13, RZ, RZ, R3 ;  /* 0x000000ffff0d7224 */ /* 0x000fe400078e0003 */
[----:B------:R-:W-:Y:S02]  /*28c20*/  IMAD.MOV.U32 R12, RZ, RZ, 0x2 ;  /* 0x00000002ff0c7424 */ /* 0x000fe400078e00ff */
[----:B------:R-:W-:-:S05]  /*28c30*/  IMAD.MOV.U32 R5, RZ, RZ, R14 ;  /* 0x000000ffff057224 */ /* 0x000fca00078e000e */
[----:B------:R-:W-:Y:S02]  /*28c40*/  @!P2 LEA R7, P3, R10, R5, 0x1 ;  /* 0x000000050a07a211 */ /* 0x000fe400078608ff */
[----:B------:R-:W-:-:S03]  /*28c50*/  IADD3 R5, R0, 0x20, RZ ;  /* 0x0000002000057810 */ /* 0x000fc60007ffe0ff */
        /* <DEDUP_REMOVED lines=13> */
.L_x_1034:
[----:B------:R-:W-:Y:S02]  /*28d30*/  IMAD.MOV.U32 R13, RZ, RZ, R4 ;  /* 0x000000ffff0d7224 */ /* 0x000fe400078e0004 */
[----:B------:R-:W-:-:S07]  /*28d40*/  IMAD.MOV.U32 R6, RZ, RZ, R14 ;  /* 0x000000ffff067224 */ /* 0x000fce00078e000e */
[----:B------:R-:W-:Y:S05]  /*28d50*/  WARPSYNC.COLLECTIVE R15, `(.L_x_1035) ;  /* 0x000000000f087348 */ /* 0x000fea0003c00000 */
[----:B------:R0:W1:Y:S02]  /*28d60*/  SHFL.IDX P6, R14, R13, R12, R11 ;  /* 0x0000000c0d0e7389 */ /* 0x00006400000c000b */
[----:B01----:R-:W-:Y:S01]  /*28d70*/  ENDCOLLECTIVE ;  /* 0x000000000000791b */ /* 0x003fe20003800000 */
.L_x_1035:
        /* <DEDUP_REMOVED lines=18> */
.L_x_1036:
[----:B------:R-:W-:Y:S02]  /*28ea0*/  IMAD.MOV.U32 R13, RZ, RZ, R4 ;  /* 0x000000ffff0d7224 */ /* 0x000fe400078e0004 */
[----:B------:R-:W-:-:S07]  /*28eb0*/  IMAD.MOV.U32 R6, RZ, RZ, R14 ;  /* 0x000000ffff067224 */ /* 0x000fce00078e000e */
[----:B------:R-:W-:Y:S05]  /*28ec0*/  WARPSYNC.COLLECTIVE R15, `(.L_x_1037) ;  /* 0x000000000f087348 */ /* 0x000fea0003c00000 */
[----:B------:R0:W1:Y:S02]  /*28ed0*/  SHFL.IDX P6, R14, R13, R12, R11 ;  /* 0x0000000c0d0e7389 */ /* 0x00006400000c000b */
[----:B01----:R-:W-:Y:S01]  /*28ee0*/  ENDCOLLECTIVE ;  /* 0x000000000000791b */ /* 0x003fe20003800000 */
.L_x_1037:
        /* <DEDUP_REMOVED lines=18> */
.L_x_1038:
[----:B------:R-:W-:Y:S02]  /*29010*/  IMAD.MOV.U32 R13, RZ, RZ, R4 ;  /* 0x000000ffff0d7224 */ /* 0x000fe400078e0004 */
[----:B------:R-:W-:-:S07]  /*29020*/  IMAD.MOV.U32 R6, RZ, RZ, R14 ;  /* 0x000000ffff067224 */ /* 0x000fce00078e000e */
[----:B------:R-:W-:Y:S05]  /*29030*/  WARPSYNC.COLLECTIVE R15, `(.L_x_1039) ;  /* 0x000000000f087348 */ /* 0x000fea0003c00000 */
[----:B------:R0:W1:Y:S02]  /*29040*/  SHFL.IDX P6, R14, R13, R12, R11 ;  /* 0x0000000c0d0e7389 */ /* 0x00006400000c000b */
[----:B01----:R-:W-:Y:S01]  /*29050*/  ENDCOLLECTIVE ;  /* 0x000000000000791b */ /* 0x003fe20003800000 */
.L_x_1039:
        /* <DEDUP_REMOVED lines=18> */
.L_x_1040:
[----:B------:R-:W-:Y:S02]  /*29180*/  IMAD.MOV.U32 R13, RZ, RZ, R4 ;  /* 0x000000ffff0d7224 */ /* 0x000fe400078e0004 */
[----:B------:R-:W-:-:S07]  /*29190*/  IMAD.MOV.U32 R6, RZ, RZ, R14 ;  /* 0x000000ffff067224 */ /* 0x000fce00078e000e */
[----:B------:R-:W-:Y:S05]  /*291a0*/  WARPSYNC.COLLECTIVE R15, `(.L_x_1041) ;  /* 0x000000000f087348 */ /* 0x000fea0003c00000 */
[----:B------:R0:W1:Y:S02]  /*291b0*/  SHFL.IDX P6, R14, R13, R12, R11 ;  /* 0x0000000c0d0e7389 */ /* 0x00006400000c000b */
[----:B01----:R-:W-:Y:S01]  /*291c0*/  ENDCOLLECTIVE ;  /* 0x000000000000791b */ /* 0x003fe20003800000 */
.L_x_1041:
        /* <DEDUP_REMOVED lines=16> */
.L_x_1042:
[----:B------:R-:W-:-:S05]  /*292d0*/  VIADD R7, R0, 0x60 ;  /* 0x0000006000077836 */ /* 0x000fca0000000000 */
[----:B------:R-:W-:Y:S01]  /*292e0*/  ISETP.GE.AND P2, PT, R7, R2, PT ;  /* 0x000000020700720c */ /* 0x000fe20003f46270 */
[----:B------:R-:W-:Y:S02]  /*292f0*/  IMAD.MOV.U32 R13, RZ, RZ, R4 ;  /* 0x000000ffff0d7224 */ /* 0x000fe400078e0004 */
[----:B------:R-:W-:-:S10]  /*29300*/  IMAD.MOV.U32 R6, RZ, RZ, R14 ;  /* 0x000000ffff067224 */ /* 0x000fd400078e000e */
[----:B------:R-:W-:Y:S05]  /*29310*/  WARPSYNC.COLLECTIVE R15, `(.L_x_1043) ;  /* 0x000000000f087348 */ /* 0x000fea0003c00000 */
[----:B------:R0:W1:Y:S02]  /*29320*/  SHFL.IDX P6, R14, R13, R12, R11 ;  /* 0x0000000c0d0e7389 */ /* 0x00006400000c000b */
[----:B01----:R-:W-:Y:S01]  /*29330*/  ENDCOLLECTIVE ;  /* 0x000000000000791b */ /* 0x003fe20003800000 */
.L_x_1043:
[----:B------:R-:W-:Y:S01]  /*29340*/  ULDC.64 UR4, c[0x0][0x208] ;  /* 0x0000820000047ab9 */ /* 0x000fe20000000a00 */
[----:B------:R-:W-:Y:S02]  /*29350*/  IMAD.MOV.U32 R13, RZ, RZ, R3 ;  /* 0x000000ffff0d7224 */ /* 0x000fe400078e0003 */
[----:B------:R-:W-:Y:S02]  /*29360*/  IMAD.MOV.U32 R12, RZ, RZ, 0x7 ;  /* 0x00000007ff0c7424 */ /* 0x000fe400078e00ff */
[----:B------:R-:W-:-:S05]  /*29370*/  IMAD.MOV.U32 R5, RZ, RZ, R14 ;  /* 0x000000ffff057224 */ /* 0x000fca00078e000e */
[----:B------:R-:W-:-:S05]  /*29380*/  @!P2 LEA R5, P3, R10, R5, 0x1 ;  /* 0x000000050a05a211 */ /* 0x000fca00078608ff */
[----:B------:R-:W-:-:S04]  /*29390*/  @!P2 IMAD.X R6, RZ, RZ, R6, P3 ;  /* 0x000000ffff06a224 */ /* 0x000fc800018e0606 */
[----:B------:R-:W-:Y:S01]  /*293a0*/  @!P2 IMAD.MOV.U32 R7, RZ, RZ, R6 ;  /* 0x000000ffff07a224 */ /* 0x000fe200078e0006 */
        /* <DEDUP_REMOVED lines=9> */
.L_x_1044:
[----:B------:R-:W-:Y:S02]  /*29440*/  IMAD.MOV.U32 R13, RZ, RZ, R4 ;  /* 0x000000ffff0d7224 */ /* 0x000fe400078e0004 */
[----:B------:R-:W-:-:S07]  /*29450*/  IMAD.MOV.U32 R5, RZ, RZ, R14 ;  /* 0x000000ffff057224 */ /* 0x000fce00078e000e */
[----:B------:R-:W-:Y:S05]  /*29460*/  WARPSYNC.COLLECTIVE R15, `(.L_x_1045) ;  /* 0x000000000f087348 */ /* 0x000fea0003c00000 */
[----:B------:R0:W1:Y:S02]  /*29470*/  SHFL.IDX P6, R14, R13, R12, R11 ;  /* 0x0000000c0d0e7389 */ /* 0x00006400000c000b */
[----:B01----:R-:W-:Y:S01]  /*29480*/  ENDCOLLECTIVE ;  /* 0x000000000000791b */ /* 0x003fe20003800000 */
.L_x_1045:
[----:B------:R-:W-:Y:S01]  /*29490*/  IMAD.MOV.U32 R3, RZ, RZ, R14 ;  /* 0x000000ffff037224 */ /* 0x000fe200078e000e */
[----:B------:R-:W-:Y:S06]  /*294a0*/  BRA `(.L_x_1046) ;  /* 0xffffffac00907947 */ /* 0x000fec000383ffff */
.L_x_892:
[----:B0-----:R-:W2:Y:S02]  /*294b0*/  LDL R2, [R1+0x8] ;  /* 0x0000080001027983 */ /* 0x001ea40000100800 */
[----:B--2---:R0:W2:Y:S02]  /*294c0*/  SYNCS.PHASECHK.TRANS64.TRYWAIT P0, [R2+URZ+0x34820], R0 ;  /* 0x03482000020075a7 */ /* 0x0040a4000800017f */
[----:B--2---:R-:W-:Y:S05]  /*294d0*/  @!P0 NANOSLEEP.SYNCS 0x989680 ;  /* 0x009896800000895d */ /* 0x004fea0003900000 */
[----:B------:R-:W2:Y:S02]  /*294e0*/  @!P0 SYNCS.PHASECHK.TRANS64 P0, [R2+URZ+0x34820], R0 ;  /* 0x03482000020085a7 */ /* 0x000ea4000800007f */
[----:B--2---:R-:W-:Y:S05]  /*294f0*/  @!P0 BRA `(.L_x_892) ;  /* 0xfffffffc00ec8947 */ /* 0x004fea000383ffff */
[----:B------:R-:W-:Y:S05]  /*29500*/  BRA `(.L_x_1047) ;  /* 0xffffffb000087947 */ /* 0x000fea000383ffff */
.L_x_901:
[----:B--2---:R2:W3:Y:S02]  /*29510*/  SYNCS.PHASECHK.TRANS64.TRYWAIT P0, [R3+URZ+0x34840], R2 ;  /* 0x03484002030075a7 */ /* 0x0044e4000800017f */
[----:B---3--:R-:W-:Y:S05]  /*29520*/  @!P0 NANOSLEEP.SYNCS 0x989680 ;  /* 0x009896800000895d */ /* 0x008fea0003900000 */
[----:B------:R-:W3:Y:S02]  /*29530*/  @!P0 SYNCS.PHASECHK.TRANS64 P0, [R3+URZ+0x34840], R2 ;  /* 0x03484002030085a7 */ /* 0x000ee4000800007f */
[----:B---3--:R-:W-:Y:S05]  /*29540*/  @!P0 BRA `(.L_x_901) ;  /* 0xfffffffc00f08947 */ /* 0x008fea000383ffff */
[----:B------:R-:W-:Y:S05]  /*29550*/  BRA `(.L_x_1048) ;  /* 0xffffffb000d87947 */ /* 0x000fea000383ffff */
.L_x_907:
[----:B0-----:R0:W1:Y:S02]  /*29560*/  SYNCS.PHASECHK.TRANS64.TRYWAIT P0, [R3+URZ+0x60], R2 ;  /* 0x00006002030075a7 */ /* 0x001064000800017f */
[----:B-1----:R-:W-:Y:S05]  /*29570*/  @!P0 NANOSLEEP.SYNCS 0x989680 ;  /* 0x009896800000895d */ /* 0x002fea0003900000 */
[----:B------:R-:W1:Y:S02]  /*29580*/  @!P0 SYNCS.PHASECHK.TRANS64 P0, [R3+URZ+0x60], R2 ;  /* 0x00006002030085a7 */ /* 0x000e64000800007f */
[----:B-1----:R-:W-:Y:S05]  /*29590*/  @!P0 BRA `(.L_x_907) ;  /* 0xfffffffc00f08947 */ /* 0x002fea000383ffff */
[----:B------:R-:W-:Y:S05]  /*295a0*/  BRA `(.L_x_1049) ;  /* 0xffffffb400b47947 */ /* 0x000fea000383ffff */
.L_x_916:
[----:B--2---:R2:W3:Y:S02]  /*295b0*/  SYNCS.PHASECHK.TRANS64.TRYWAIT P0, [R3+URZ+0x34840], R2 ;  /* 0x03484002030075a7 */ /* 0x0044e4000800017f */
[----:B---3--:R-:W-:Y:S05]  /*295c0*/  @!P0 NANOSLEEP.SYNCS 0x989680 ;  /* 0x009896800000895d */ /* 0x008fea0003900000 */
[----:B------:R-:W3:Y:S02]  /*295d0*/  @!P0 SYNCS.PHASECHK.TRANS64 P0, [R3+URZ+0x34840], R2 ;  /* 0x03484002030085a7 */ /* 0x000ee4000800007f */
[----:B---3--:R-:W-:Y:S05]  /*295e0*/  @!P0 BRA `(.L_x_916) ;  /* 0xfffffffc00f08947 */ /* 0x008fea000383ffff */
[----:B------:R-:W-:Y:S05]  /*295f0*/  BRA `(.L_x_1050) ;  /* 0xffffffbc00607947 */ /* 0x000fea000383ffff */
.L_x_922:
[----:B-1----:R1:W2:Y:S02]  /*29600*/  SYNCS.PHASECHK.TRANS64.TRYWAIT P0, [R2+URZ+0x60], R3 ;  /* 0x00006003020075a7 */ /* 0x0022a4000800017f */
[----:B--2---:R-:W-:Y:S05]  /*29610*/  @!P0 NANOSLEEP.SYNCS 0x989680 ;  /* 0x009896800000895d */ /* 0x004fea0003900000 */
[----:B------:R-:W2:Y:S02]  /*29620*/  @!P0 SYNCS.PHASECHK.TRANS64 P0, [R2+URZ+0x60], R3 ;  /* 0x00006003020085a7 */ /* 0x000ea4000800007f */
[----:B--2---:R-:W-:Y:S05]  /*29630*/  @!P0 BRA `(.L_x_922) ;  /* 0xfffffffc00f08947 */ /* 0x004fea000383ffff */
[----:B------:R-:W-:Y:S05]  /*29640*/  BRA `(.L_x_1051) ;  /* 0xffffffc0003c7947 */ /* 0x000fea000383ffff */
.L_x_931:
[----:B---3--:R3:W4:Y:S02]  /*29650*/  SYNCS.PHASECHK.TRANS64.TRYWAIT P0, [R2+URZ+0x34840], R3 ;  /* 0x03484003020075a7 */ /* 0x008724000800017f */
[----:B----4-:R-:W-:Y:S05]  /*29660*/  @!P0 NANOSLEEP.SYNCS 0x989680 ;  /* 0x009896800000895d */ /* 0x010fea0003900000 */
[----:B------:R-:W4:Y:S02]  /*29670*/  @!P0 SYNCS.PHASECHK.TRANS64 P0, [R2+URZ+0x34840], R3 ;  /* 0x03484003020085a7 */ /* 0x000f24000800007f */
[----:B----4-:R-:W-:Y:S05]  /*29680*/  @!P0 BRA `(.L_x_931) ;  /* 0xfffffffc00f08947 */ /* 0x010fea000383ffff */
[----:B------:R-:W-:Y:S05]  /*29690*/  BRA `(.L_x_1052) ;  /* 0xffffffc400b47947 */ /* 0x000fea000383ffff */
.L_x_937:
[----:B-1----:R1:W2:Y:S02]  /*296a0*/  SYNCS.PHASECHK.TRANS64.TRYWAIT P0, [R2+URZ+0x60], R5 ;  /* 0x00006005020075a7 */ /* 0x0022a4000800017f */
[----:B--2---:R-:W-:Y:S05]  /*296b0*/  @!P0 NANOSLEEP.SYNCS 0x989680 ;  /* 0x009896800000895d */ /* 0x004fea0003900000 */
[----:B------:R-:W2:Y:S02]  /*296c0*/  @!P0 SYNCS.PHASECHK.TRANS64 P0, [R2+URZ+0x60], R5 ;  /* 0x00006005020085a7 */ /* 0x000ea4000800007f */
[----:B--2---:R-:W-:Y:S05]  /*296d0*/  @!P0 BRA `(.L_x_937) ;  /* 0xfffffffc00f08947 */ /* 0x004fea000383ffff */
[----:B------:R-:W-:Y:S05]  /*296e0*/  BRA `(.L_x_1053) ;  /* 0xffffffc800907947 */ /* 0x000fea000383ffff */
.L_x_948:
[----:B--2---:R2:W4:Y:S02]  /*296f0*/  SYNCS.PHASECHK.TRANS64.TRYWAIT P0, [R2+URZ+0x34860], R0 ;  /* 0x03486000020075a7 */ /* 0x004524000800017f */
[----:B----4-:R-:W-:Y:S05]  /*29700*/  @!P0 NANOSLEEP.SYNCS 0x989680 ;  /* 0x009896800000895d */ /* 0x010fea0003900000 */
[----:B------:R-:W4:Y:S02]  /*29710*/  @!P0 SYNCS.PHASECHK.TRANS64 P0, [R2+URZ+0x34860], R0 ;  /* 0x03486000020085a7 */ /* 0x000f24000800007f */
[----:B----4-:R-:W-:Y:S05]  /*29720*/  @!P0 BRA `(.L_x_948) ;  /* 0xfffffffc00f08947 */ /* 0x010fea000383ffff */
[----:B------:R-:W-:Y:S05]  /*29730*/  BRA `(.L_x_1054) ;  /* 0xffffffcc00ec7947 */ /* 0x000fea000383ffff */
.L_x_955:
[----:B------:R-:W-:Y:S01]  /*29740*/  BSSY B0, `(.L_x_1055) ;  /* 0x0000008000007945 */ /* 0x000fe20003800000 */
[----:B------:R-:W-:Y:S02]  /*29750*/  IMAD.MOV.U32 R13, RZ, RZ, R16 ;  /* 0x000000ffff0d7224 */ /* 0x000fe400078e0010 */
[----:B------:R-:W-:Y:S02]  /*29760*/  IMAD.MOV.U32 R12, RZ, RZ, RZ ;  /* 0x000000ffff0c7224 */ /* 0x000fe400078e00ff */
[----:B------:R-:W-:Y:S02]  /*29770*/  IMAD.MOV.U32 R11, RZ, RZ, 0x1f ;  /* 0x0000001fff0b7424 */ /* 0x000fe400078e00ff */
[----:B------:R-:W-:-:S07]  /*29780*/  IMAD.MOV.U32 R15, RZ, RZ, -0x1 ;  /* 0xffffffffff0f7424 */ /* 0x000fce00078e00ff */
[----:B0--3-5:R-:W-:Y:S05]  /*29790*/  WARPSYNC.COLLECTIVE R15, `(.L_x_1056) ;  /* 0x000000000f087348 */ /* 0x029fea0003c00000 */
[----:B------:R1:W2:Y:S02]  /*297a0*/  SHFL.IDX P6, R14, R13, R12, R11 ;  /* 0x0000000c0d0e7389 */ /* 0x0002a400000c000b */
[----:B0123-5:R-:W-:Y:S01]  /*297b0*/  ENDCOLLECTIVE ;  /* 0x000000000000791b */ /* 0x02ffe20003800000 */
.L_x_1056:
[----:B------:R-:W-:Y:S05]  /*297c0*/  BSYNC B0 ;  /* 0x0000000000007941 */ /* 0x000fea0003800000 */
.L_x_1055:
[----:B------:R-:W-:Y:S02]  /*297d0*/  IMAD.MOV.U32 R13, RZ, RZ, R16 ;  /* 0x000000ffff0d7224 */ /* 0x000fe400078e0010 */
[----:B------:R-:W-:Y:S02]  /*297e0*/  IMAD.MOV.U32 R12, RZ, RZ, 0x1 ;  /* 0x00000001ff0c7424 */ /* 0x000fe400078e00ff */
[----:B------:R-:W-:Y:S02]  /*297f0*/  IMAD.MOV.U32 R11, RZ, RZ, 0x1f ;  /* 0x0000001fff0b7424 */ /* 0x000fe400078e00ff */
[----:B------:R-:W-:Y:S02]  /*29800*/  IMAD.MOV.U32 R15, RZ, RZ, -0x1 ;  /* 0xffffffffff0f7424 */ /* 0x000fe400078e00ff */
[----:B------:R-:W-:Y:S02]  /*29810*/  IMAD.IADD R5, R19, 0x1, R7 ;  /* 0x0000000113057824 */ /* 0x000fe400078e0207 */
[----:B------:R-:W-:-:S07]  /*29820*/  IMAD.MOV.U32 R0, RZ, RZ, R14 ;  /* 0x000000ffff007224 */ /* 0x000fce00078e000e */
[----:B------:R-:W-:Y:S05]  /*29830*/  WARPSYNC.COLLECTIVE R15, `(.L_x_1057) ;  /* 0x000000000f087348 */ /* 0x000fea0003c00000 */
[----:B------:R0:W1:Y:S02]  /*29840*/  SHFL.IDX P6, R14, R13, R12, R11 ;  /* 0x0000000c0d0e7389 */ /* 0x00006400000c000b */
[----:B01----:R-:W-:Y:S01]  /*29850*/  ENDCOLLECTIVE ;  /* 0x000000000000791b */ /* 0x003fe20003800000 */
.L_x_1057:
        /* <DEDUP_REMOVED lines=14> */
[----:B------:R-:W-:-:S03]  /*29940*/  ISETP.NE.AND P1, PT, R7, RZ, PT ;  /* 0x000000ff0700720c */ /* 0x000fc60003f25270 */
[----:B------:R-:W-:-:S10]  /*29950*/  IMAD.MOV.U32 R13, RZ, RZ, R2 ;  /* 0x000000ffff0d7224 */ /* 0x000fd400078e0002 */
[----:B------:R-:W-:Y:S05]  /*29960*/  WARPSYNC.COLLECTIVE R15, `(.L_x_1058) ;  /* 0x000000000f087348 */ /* 0x000fea0003c00000 */
[----:B------:R0:W1:Y:S02]  /*29970*/  SHFL.UP P6, R14, R13, R12, R11 ;  /* 0x0400000c0d0e7389 */ /* 0x00006400000c000b */
[----:B01----:R-:W-:Y:S01]  /*29980*/  ENDCOLLECTIVE ;  /* 0x000000000000791b */ /* 0x003fe20003800000 */
.L_x_1058:
        /* <DEDUP_REMOVED lines=8> */
.L_x_1059:
        /* <DEDUP_REMOVED lines=8> */
.L_x_1060:
        /* <DEDUP_REMOVED lines=8> */
.L_x_1061:
        /* <DEDUP_REMOVED lines=8> */
.L_x_1062:
[----:B------:R-:W-:Y:S02]  /*29b90*/  IMAD.MOV.U32 R12, RZ, RZ, 0x1f ;  /* 0x0000001fff0c7424 */ /* 0x000fe400078e00ff */
[----:B------:R-:W-:Y:S02]  /*29ba0*/  IMAD.MOV.U32 R11, RZ, RZ, 0x1f ;  /* 0x0000001fff0b7424 */ /* 0x000fe400078e00ff */
[----:B------:R-:W-:-:S05]  /*29bb0*/  IMAD.MOV.U32 R5, RZ, RZ, R14 ;  /* 0x000000ffff057224 */ /* 0x000fca00078e000e */
[----:B------:R-:W-:-:S05]  /*29bc0*/  SEL R5, R5, RZ, P5 ;  /* 0x000000ff05057207 */ /* 0x000fca0002800000 */
[----:B------:R-:W-:-:S04]  /*29bd0*/  IMAD.IADD R5, R3, 0x1, R5 ;  /* 0x0000000103057824 */ /* 0x000fc800078e0205 */
[----:B------:R-:W-:-:S07]  /*29be0*/  IMAD.MOV.U32 R13, RZ, RZ, R5 ;  /* 0x000000ffff0d7224 */ /* 0x000fce00078e0005 */
[----:B------:R-:W-:Y:S05]  /*29bf0*/  WARPSYNC.COLLECTIVE R15, `(.L_x_1063) ;  /* 0x000000000f087348 */ /* 0x000fea0003c00000 */
[----:B------:R0:W1:Y:S02]  /*29c00*/  SHFL.IDX P6, R14, R13, R12, R11 ;  /* 0x0000000c0d0e7389 */ /* 0x00006400000c000b */
[----:B01----:R-:W-:Y:S01]  /*29c10*/  ENDCOLLECTIVE ;  /* 0x000000000000791b */ /* 0x003fe20003800000 */
.L_x_1063:
[----:B------:R-:W-:Y:S01]  /*29c20*/  IMAD.MOV.U32 R6, RZ, RZ, R14 ;  /* 0x000000ffff067224 */ /* 0x000fe200078e000e */
[----:B------:R-:W-:Y:S06]  /*29c30*/  BRA `(.L_x_1064) ;  /* 0xffffffd000707947 */ /* 0x000fec000383ffff */
.L_x_960:
[----:B------:R-:W-:Y:S01]  /*29c40*/  BSSY B0, `(.L_x_1065) ;  /* 0x0000008000007945 */ /* 0x000fe20003800000 */
[----:B-----5:R-:W-:Y:S01]  /*29c50*/  IMAD.MOV.U32 R13, RZ, RZ, R2 ;  /* 0x000000ffff0d7224 */ /* 0x020fe200078e0002 */
[----:B------:R-:W-:Y:S01]  /*29c60*/  MOV R12, 0x1 ;  /* 0x00000001000c7802 */ /* 0x000fe20000000f00 */
[----:B------:R-:W-:Y:S02]  /*29c70*/  IMAD.MOV.U32 R11, RZ, RZ, RZ ;  /* 0x000000ffff0b7224 */ /* 0x000fe400078e00ff */
[----:B------:R-:W-:-:S07]  /*29c80*/  IMAD.MOV.U32 R15, RZ, RZ, -0x1 ;  /* 0xffffffffff0f7424 */ /* 0x000fce00078e00ff */
[----:B01----:R-:W-:Y:S05]  /*29c90*/  WARPSYNC.COLLECTIVE R15, `(.L_x_1066) ;  /* 0x000000000f087348 */ /* 0x003fea0003c00000 */
[----:B------:R2:W3:Y:S02]  /*29ca0*/  SHFL.UP P6, R14, R13, R12, R11 ;  /* 0x0400000c0d0e7389 */ /* 0x0004e400000c000b */
[----:B0123--:R-:W-:Y:S01]  /*29cb0*/  ENDCOLLECTIVE ;  /* 0x000000000000791b */ /* 0x00ffe20003800000 */
.L_x_1066:
[----:B------:R-:W-:Y:S05]  /*29cc0*/  BSYNC B0 ;  /* 0x0000000000007941 */ /* 0x000fea0003800000 */
.L_x_1065:
[----:B------:R-:W-:Y:S02]  /*29cd0*/  IMAD.MOV.U32 R3, RZ, RZ, R14 ;  /* 0x000000ffff037224 */ /* 0x000fe400078e000e */
[----:B------:R-:W-:Y:S02]  /*29ce0*/  IMAD.MOV.U32 R12, RZ, RZ, 0x2 ;  /* 0x00000002ff0c7424 */ /* 0x000fe400078e00ff */
[----:B------:R-:W-:Y:S01]  /*29cf0*/  IMAD.MOV.U32 R11, RZ, RZ, RZ ;  /* 0x000000ffff0b7224 */ /* 0x000fe200078e00ff */
[----:B------:R-:W-:Y:S01]  /*29d00*/  SEL R3, R3, RZ, P1 ;  /* 0x000000ff03037207 */ /* 0x000fe20000800000 */
[----:B------:R-:W-:-:S04]  /*29d10*/  IMAD.MOV.U32 R15, RZ, RZ, -0x1 ;  /* 0xffffffffff0f7424 */ /* 0x000fc800078e00ff */
[----:B------:R-:W-:-:S04]  /*29d20*/  IMAD.IADD R3, R2, 0x1, R3 ;  /* 0x0000000102037824 */ /* 0x000fc800078e0203 */
[----:B------:R-:W-:-:S07]  /*29d30*/  IMAD.MOV.U32 R13, RZ, RZ, R3 ;  /* 0x000000ffff0d7224 */ /* 0x000fce00078e0003 */
[----:B------:R-:W-:Y:S05]  /*29d40*/  WARPSYNC.COLLECTIVE R15, `(.L_x_1067) ;  /* 0x000000000f087348 */ /* 0x000fea0003c00000 */
[----:B------:R0:W1:Y:S02]  /*29d50*/  SHFL.UP P6, R14, R13, R12, R11 ;  /* 0x0400000c0d0e7389 */ /* 0x00006400000c000b */
[----:B01----:R-:W-:Y:S01]  /*29d60*/  ENDCOLLECTIVE ;  /* 0x000000000000791b */ /* 0x003fe20003800000 */
.L_x_1067:
        /* <DEDUP_REMOVED lines=8> */
.L_x_1068:
        /* <DEDUP_REMOVED lines=8> */
.L_x_1069:
        /* <DEDUP_REMOVED lines=8> */
.L_x_1070:
        /* <DEDUP_REMOVED lines=9> */
.L_x_1071:
[----:B------:R-:W-:Y:S01]  /*29f80*/  IMAD.MOV.U32 R6, RZ, RZ, R14 ;  /* 0x000000ffff067224 */ /* 0x000fe200078e000e */
[----:B------:R-:W-:Y:S06]  /*29f90*/  BRA `(.L_x_1072) ;  /* 0xffffffd000387947 */ /* 0x000fec000383ffff */
.L_x_962:
[----:B------:R-:W-:Y:S01]  /*29fa0*/  BSSY B0, `(.L_x_1073) ;  /* 0x0000006000007945 */ /* 0x000fe20003800000 */
[----:B------:R-:W-:Y:S01]  /*29fb0*/  PLOP3.LUT P6, PT, P6, PT, PT, 0x8, 0x0 ;  /* 0x000000000000781c */ /* 0x000fe200037ce170 */
[----:B------:R-:W-:-:S12]  /*29fc0*/  IMAD.MOV.U32 R15, RZ, RZ, -0x1 ;  /* 0xffffffffff0f7424 */ /* 0x000fd800078e00ff */
[----:B01---5:R-:W-:Y:S05]  /*29fd0*/  WARPSYNC.COLLECTIVE R15, `(.L_x_1074) ;  /* 0x000000000f087348 */ /* 0x023fea0003c00000 */
[----:B------:R-:W-:Y:S01]  /*29fe0*/  VOTE.ANY R14, PT, P6 ;  /* 0x00000000000e7806 */ /* 0x000fe200030e0100 */
[----:B01---5:R-:W-:Y:S06]  /*29ff0*/  ENDCOLLECTIVE ;  /* 0x000000000000791b */ /* 0x023fec0003800000 */
.L_x_1074:
[----:B------:R-:W-:Y:S05]  /*2a000*/  BSYNC B0 ;  /* 0x0000000000007941 */ /* 0x000fea0003800000 */
.L_x_1073:
        /* <DEDUP_REMOVED lines=9> */
.L_x_1075:
[----:B------:R-:W-:Y:S01]  /*2a0a0*/  IMAD.MOV.U32 R17, RZ, RZ, R14 ;  /* 0x000000ffff117224 */ /* 0x000fe200078e000e */
[----:B------:R-:W-:Y:S06]  /*2a0b0*/  BRA `(.L_x_1076) ;  /* 0xffffffd000287947 */ /* 0x000fec000383ffff */
.L_x_964:
[----:B------:R-:W-:Y:S01]  /*2a0c0*/  BSSY B0, `(.L_x_1077) ;  /* 0x0000007000007945 */ /* 0x000fe20003800000 */
[----:B------:R-:W-:Y:S02]  /*2a0d0*/  IMAD.MOV.U32 R13, RZ, RZ, R5 ;  /* 0x000000ffff0d7224 */ /* 0x000fe400078e0005 */
[----:B------:R-:W-:Y:S02]  /*2a0e0*/  IMAD.MOV.U32 R11, RZ, RZ, 0x1f ;  /* 0x0000001fff0b7424 */ /* 0x000fe400078e00ff */
[----:B------:R-:W-:-:S07]  /*2a0f0*/  IMAD.MOV.U32 R15, RZ, RZ, -0x1 ;  /* 0xffffffffff0f7424 */ /* 0x000fce00078e00ff */
[----:B01-3-5:R-:W-:Y:S05]  /*2a100*/  WARPSYNC.COLLECTIVE R15, `(.L_x_1078) ;  /* 0x000000000f087348 */ /* 0x02bfea0003c00000 */
[----:B------:R2:W4:Y:S02]  /*2a110*/  SHFL.IDX P6, R14, R13, R12, R11 ;  /* 0x0000000c0d0e7389 */ /* 0x00052400000c000b */
[----:B012345:R-:W-:Y:S01]  /*2a120*/  ENDCOLLECTIVE ;  /* 0x000000000000791b */ /* 0x03ffe20003800000 */
.L_x_1078:
[----:B------:R-:W-:Y:S05]  /*2a130*/  BSYNC B0 ;  /* 0x0000000000007941 */ /* 0x000fea0003800000 */
.L_x_1077:
[----:B------:R-:W-:Y:S01]  /*2a140*/  IMAD.MOV.U32 R2, RZ, RZ, R14 ;  /* 0x000000ffff027224 */ /* 0x000fe200078e000e */
[----:B------:R-:W-:Y:S06]  /*2a150*/  BRA `(.L_x_963) ;  /* 0xffffffd0001c7947 */ /* 0x000fec000383ffff */
.L_x_968:
[----:B0-----:R0:W1:Y:S02]  /*2a160*/  SYNCS.PHASECHK.TRANS64.TRYWAIT P0, [R0+URZ+0x34820], R3 ;  /* 0x03482003000075a7 */ /* 0x001064000800017f */
[----:B-1----:R-:W-:Y:S05]  /*2a170*/  @!P0 NANOSLEEP.SYNCS 0x989680 ;  /* 0x009896800000895d */ /* 0x002fea0003900000 */
[----:B------:R-:W1:Y:S02]  /*2a180*/  @!P0 SYNCS.PHASECHK.TRANS64 P0, [R0+URZ+0x34820], R3 ;  /* 0x03482003000085a7 */ /* 0x000e64000800007f */
[----:B-1----:R-:W-:Y:S05]  /*2a190*/  @!P0 BRA `(.L_x_968) ;  /* 0xfffffffc00f08947 */ /* 0x002fea000383ffff */
[----:B------:R-:W-:Y:S05]  /*2a1a0*/  BRA `(.L_x_1079) ;  /* 0xffffffd400107947 */ /* 0x000fea000383ffff */
.L_x_969:
        /* <DEDUP_REMOVED lines=8> */
[----:B0--3-5:R-:W-:Y:S05]  /*2a230*/  WARPSYNC.COLLECTIVE R15, `(.L_x_1081) ;  /* 0x000000000f087348 */ /* 0x029fea0003c00000 */
[----:B------:R1:W2:Y:S02]  /*2a240*/  SHFL.IDX P6, R14, R13, R12, R11 ;  /* 0x0000000c0d0e7389 */ /* 0x0002a400000c000b */
[----:B0123-5:R-:W-:Y:S01]  /*2a250*/  ENDCOLLECTIVE ;  /* 0x000000000000791b */ /* 0x02ffe20003800000 */
.L_x_1081:
[----:B------:R-:W-:Y:S05]  /*2a260*/  BSYNC B0 ;  /* 0x0000000000007941 */ /* 0x000fea0003800000 */
.L_x_1080:
[----:B------:R-:W-:Y:S05]  /*2a270*/  BRA `(.L_x_1082) ;  /* 0xffffffd000f87947 */ /* 0x000fea000383ffff */
.L_x_970:
[----:B------:R-:W-:Y:S01]  /*2a280*/  BSSY B0, `(.L_x_1083) ;  /* 0x0000006000007945 */ /* 0x000fe20003800000 */
[----:B------:R-:W-:-:S07]  /*2a290*/  IMAD.MOV.U32 R15, RZ, RZ, -0x1 ;  /* 0xffffffffff0f7424 */ /* 0x000fce00078e00ff */
[----:B01-3-5:R-:W-:Y:S05]  /*2a2a0*/  WARPSYNC.COLLECTIVE R15, `(.L_x_1084) ;  /* 0x000000000f0c7348 */ /* 0x02bfea0003c00000 */
[----:B------:R-:W-:Y:S02]  /*2a2b0*/  ELECT P6, UR62, PT ;  /* 0x00000000003e782f */ /* 0x000fe400038c0000 */
[----:B------:R-:W-:Y:S01]  /*2a2c0*/  MOV R14, UR62 ;  /* 0x0000003e000e7c02 */ /* 0x000fe20008000f00 */
[----:B01-3-5:R-:W-:Y:S10]  /*2a2d0*/  ENDCOLLECTIVE ;  /* 0x000000000000791b */ /* 0x02bff40003800000 */
.L_x_1084:
[----:B------:R-:W-:Y:S05]  /*2a2e0*/  BSYNC B0 ;  /* 0x0000000000007941 */ /* 0x000fea0003800000 */
.L_x_1083:
[----:B------:R-:W-:Y:S05]  /*2a2f0*/  BRA `(.L_x_1085) ;  /* 0xffffffd000ec7947 */ /* 0x000fea000383ffff */
.L_x_972:
[----:B0-----:R0:W1:Y:S02]  /*2a300*/  SYNCS.PHASECHK.TRANS64.TRYWAIT P0, [R6+URZ], R5 ;  /* 0x00000005060075a7 */ /* 0x001064000800017f */
[----:B-1----:R-:W-:Y:S05]  /*2a310*/  @!P0 NANOSLEEP.SYNCS 0x989680 ;  /* 0x009896800000895d */ /* 0x002fea0003900000 */
[----:B------:R-:W1:Y:S02]  /*2a320*/  @!P0 SYNCS.PHASECHK.TRANS64 P0, [R6+URZ], R5 ;  /* 0x00000005060085a7 */ /* 0x000e64000800007f */
[----:B-1----:R-:W-:Y:S05]  /*2a330*/  @!P0 BRA `(.L_x_972) ;  /* 0xfffffffc00f08947 */ /* 0x002fea000383ffff */
[----:B------:R-:W-:Y:S05]  /*2a340*/  BRA `(.L_x_1086) ;  /* 0xffffffd400287947 */ /* 0x000fea000383ffff */
.L_x_973:
[----:B-1----:R1:W2:Y:S02]  /*2a350*/  SYNCS.PHASECHK.TRANS64.TRYWAIT P0, [R7+URZ], R2 ;  /* 0x00000002070075a7 */ /* 0x0022a4000800017f */
[----:B--2---:R-:W-:Y:S05]  /*2a360*/  @!P0 NANOSLEEP.SYNCS 0x989680 ;  /* 0x009896800000895d */ /* 0x004fea0003900000 */
[----:B------:R-:W2:Y:S02]  /*2a370*/  @!P0 SYNCS.PHASECHK.TRANS64 P0, [R7+URZ], R2 ;  /* 0x00000002070085a7 */ /* 0x000ea4000800007f */
[----:B--2---:R-:W-:Y:S05]  /*2a380*/  @!P0 BRA `(.L_x_973) ;  /* 0xfffffffc00f08947 */ /* 0x004fea000383ffff */
[----:B------:R-:W-:Y:S05]  /*2a390*/  BRA `(.L_x_1087) ;  /* 0xffffffd4001c7947 */ /* 0x000fea000383ffff */
.L_x_975:
[----:B--2---:R2:W3:Y:S02]  /*2a3a0*/  SYNCS.PHASECHK.TRANS64.TRYWAIT P0, [R4+URZ], R5 ;  /* 0x00000005040075a7 */ /* 0x0044e4000800017f */
[----:B---3--:R-:W-:Y:S05]  /*2a3b0*/  @!P0 NANOSLEEP.SYNCS 0x989680 ;  /* 0x009896800000895d */ /* 0x008fea0003900000 */
[----:B------:R-:W3:Y:S02]  /*2a3c0*/  @!P0 SYNCS.PHASECHK.TRANS64 P0, [R4+URZ], R5 ;  /* 0x00000005040085a7 */ /* 0x000ee4000800007f */
[----:B---3--:R-:W-:Y:S05]  /*2a3d0*/  @!P0 BRA `(.L_x_975) ;  /* 0xfffffffc00f08947 */ /* 0x008fea000383ffff */
[----:B------:R-:W-:Y:S05]  /*2a3e0*/  BRA `(.L_x_1088) ;  /* 0xffffffd400247947 */ /* 0x000fea000383ffff */
.L_x_1089:
        /* <DEDUP_REMOVED lines=9> */
.L_x_3220:


//--------------------- .text._ZN7cutlass13device_kernelIN5flash11enable_sm90INS1_16FlashAttnFwdSm90INS1_25CollectiveMainloopFwdSm90ILi2EN4cute5tupleIJNS5_1CILi1EEES8_S8_EEENS6_IJNS7_ILi128EEESA_SA_EEELi128ENS_10bfloat16_tEfNS_4arch4Sm90ELb0ELb1ELb1ELb0ELb0ELb0ELb0ELb1ELb1ELb1ELb0ELb0EEENS1_21CollectiveEpilogueFwdISB_S9_SC_SE_Li256ELb0ELb1ELb0ELb0EEENS1_30DynamicPersistentTileSchedulerILi256ELi128ELb0ELb1ELb1EEEEEEEEEvNT_6ParamsE --------------------------
	.section	.text._ZN7cutlass13device_kernelIN5flash11enable_sm90INS1_16FlashAttnFwdSm90INS1_25CollectiveMainloopFwdSm90ILi2EN4cute5tupleIJNS5_1CILi1EEES8_S8_EEENS6_IJNS7_ILi128EEESA_SA_EEELi128ENS_10bfloat16_tEfNS_4arch4Sm90ELb0ELb1ELb1ELb0ELb0ELb0ELb0ELb1ELb1ELb1ELb0ELb0EEENS1_21CollectiveEpilogueFwdISB_S9_SC_SE_Li256ELb0ELb1ELb0ELb0EEENS1_30DynamicPersistentTileSchedulerILi256ELi128ELb0ELb1ELb1EEEEEEEEEvNT_6ParamsE,"ax",@progbits
	.align	128
.text._ZN7cutlass13device_kernelIN5flash11enable_sm90INS1_16FlashAttnFwdSm90INS1_25CollectiveMainloopFwdSm90ILi2EN4cute5tupleIJNS5_1CILi1EEES8_S8_EEENS6_IJNS7_ILi128EEESA_SA_EEELi128ENS_10bfloat16_tEfNS_4arch4Sm90ELb0ELb1ELb1ELb0ELb0ELb0ELb0ELb1ELb1ELb1ELb0ELb0EEENS1_21CollectiveEpilogueFwdISB_S9_SC_SE_Li256ELb0ELb1ELb0ELb0EEENS1_30DynamicPersistentTileSchedulerILi256ELi128ELb0ELb1ELb1EEEEEEEEEvNT_6ParamsE:
        .type           _ZN7cutlass13device_kernelIN5flash11enable_sm90INS1_16FlashAttnFwdSm90INS1_25CollectiveMainloopFwdSm90ILi2EN4cute5tupleIJNS5_1CILi1EEES8_S8_EEENS6_IJNS7_ILi128EEESA_SA_EEELi128ENS_10bfloat16_tEfNS_4arch4Sm90ELb0ELb1ELb1ELb0ELb0ELb0ELb0ELb1ELb1ELb1ELb0ELb0EEENS1_21CollectiveEpilogueFwdISB_S9_SC_SE_Li256ELb0ELb1ELb0ELb0EEENS1_30DynamicPersistentTileSchedulerILi256ELi128ELb0ELb1ELb1EEEEEEEEEvNT_6ParamsE,@function
        .size           _ZN7cutlass13device_kernelIN5flash11enable_sm90INS1_16FlashAttnFwdSm90INS1_25CollectiveMainloopFwdSm90ILi2EN4cute5tupleIJNS5_1CILi1EEES8_S8_EEENS6_IJNS7_ILi128EEESA_SA_EEELi128ENS_10bfloat16_tEfNS_4arch4Sm90ELb0ELb1ELb1ELb0ELb0ELb0ELb0ELb1ELb1ELb1ELb0ELb0EEENS1_21CollectiveEpilogueFwdISB_S9_SC_SE_Li256ELb0ELb1ELb0ELb0EEENS1_30DynamicPersistentTileSchedulerILi256ELi128ELb0ELb1ELb1EEEEEEEEEvNT_6ParamsE,(.L_x_3221 - _ZN7cutlass13device_kernelIN5flash11enable_sm90INS1_16FlashAttnFwdSm90INS1_25CollectiveMainloopFwdSm90ILi2EN4cute5tupleIJNS5_1CILi1EEES8_S8_EEENS6_IJNS7_ILi128EEESA_SA_EEELi128ENS_10bfloat16_tEfNS_4arch4Sm90ELb0ELb1ELb1ELb0ELb0ELb0ELb0ELb1ELb1ELb1ELb0ELb0EEENS1_21CollectiveEpilogueFwdISB_S9_SC_SE_Li256ELb0ELb1ELb0ELb0EEENS1_30DynamicPersistentTileSchedulerILi256ELi128ELb0ELb1ELb1EEEEEEEEEvNT_6ParamsE)
        .other          _ZN7cutlass13device_kernelIN5flash11enable_sm90INS1_16FlashAttnFwdSm90INS1_25CollectiveMainloopFwdSm90ILi2EN4cute5tupleIJNS5_1CILi1EEES8_S8_EEENS6_IJNS7_ILi128EEESA_SA_EEELi128ENS_10bfloat16_tEfNS_4arch4Sm90ELb0ELb1ELb1ELb0ELb0ELb0ELb0ELb1ELb1ELb1ELb0ELb0EEENS1_21CollectiveEpilogueFwdISB_S9_SC_SE_Li256ELb0ELb1ELb0ELb0EEENS1_30DynamicPersistentTileSchedulerILi256ELi128ELb0ELb1ELb1EEEEEEEEEvNT_6ParamsE,@"STO_CUDA_ENTRY STV_DEFAULT"
_ZN7cutlass13device_kernelIN5flash11enable_sm90INS1_16FlashAttnFwdSm90INS1_25CollectiveMainloopFwdSm90ILi2EN4cute5tupleIJNS5_1CILi1EEES8_S8_EEENS6_IJNS7_ILi128EEESA_SA_EEELi128ENS_10bfloat16_tEfNS_4arch4Sm90ELb0ELb1ELb1ELb0ELb0ELb0ELb0ELb1ELb1ELb1ELb0ELb0EEENS1_21CollectiveEpilogueFwdISB_S9_SC_SE_Li256ELb0ELb1ELb0ELb0EEENS1_30DynamicPersistentTileSchedulerILi256ELi128ELb0ELb1ELb1EEEEEEEEEvNT_6ParamsE:
[----:B------:R-:W0:Y:S02]  /*0000*/  LDC R1, c[0x0][0x28] ;  /* 0x00000a00ff017b82 */ /* 0x000e240000000800 */
[----:B0-----:R-:W-:Y:S01]  /*0010*/  VIADD R1, R1, 0xffffffe0 ;  /* 0xffffffe001017836 */ /* 0x001fe20000000000 */
[----:B------:R-:W0:Y:S01]  /*0020*/  S2R R3, SR_TID.X ;  /* 0x0000000000037919 */ /* 0x000e220000002100 */
[----:B------:R-:W-:Y:S01]  /*0030*/  ELECT P0, URZ, PT ;  /* 0x00000000003f782f */ /* 0x000fe20003800000 */
[----:B------:R-:W-:Y:S01]  /*0040*/  BSSY B0, `(.L_x_1090) ;  /* 0x000000e000007945 */ /* 0x000fe20003800000 */
[--C-:B0-----:R-:W-:Y:S02]  /*0050*/  SHF.R.U32.HI R0, RZ, 0x5, R3.reuse ;  /* 0x00000005ff007819 */ /* 0x101fe40000011603 */
[----:B------:R-:W-:-:S03]  /*0060*/  SHF.R.U32.HI R23, RZ, 0x7, R3 ;  /* 0x00000007ff177819 */ /* 0x000fc60000011603 */
        /* <DEDUP_REMOVED lines=11> */
.L_x_1091:
[----:B------:R-:W-:Y:S05]  /*0120*/  BSYNC B0 ;  /* 0x0000000000007941 */ /* 0x000fea0003800000 */
.L_x_1090:
[----:B------:R-:W-:Y:S01]  /*0130*/  VOTEU.ANY UP0, P0 ;  /* 0x00000000003f7886 */ /* 0x000fe20000000100 */
[----:B------:R-:W0:Y:S01]  /*0140*/  SHFL.IDX PT, R3, R23, RZ, 0x1f ;  /* 0x00001fff17037589 */ /* 0x000e2200000e0000 */
[----:B------:R-:W-:Y:S01]  /*0150*/  UMOV UR4, 0x80 ;  /* 0x0000008000047882 */ /* 0x000fe20000000000 */
[----:B------:R-:W-:Y:S01]  /*0160*/  UMOV UR7, 0x100 ;  /* 0x0000010000077882 */ /* 0x000fe20000000000 */
[----:B------:R-:W-:Y:S01]  /*0170*/  VOTEU.ANY UP1, P0 ;  /* 0x00000000003f7886 */ /* 0x000fe20000020100 */
[----:B------:R-:W1:Y:S01]  /*0180*/  @UP0 S2UR UR8, SR_CgaCtaId ;  /* 0x00000000000809c3 */ /* 0x000e620000008800 */
[----:B------:R-:W2:Y:S01]  /*0190*/  SHFL.IDX PT, R2, R0, RZ, 0x1f ;  /* 0x00001fff00027589 */ /* 0x000ea200000e0000 */
[----:B------:R-:W-:Y:S01]  /*01a0*/  @UP0 UMOV UR6, 0x400 ;  /* 0x0000040000060882 */ /* 0x000fe20000000000 */
[----:B------:R-:W-:-:S04]  /*01b0*/  @UP0 UIADD3 UR4, -UR4, 0x100000, URZ ;  /* 0x0010000004040890 */ /* 0x000fc8000fffe13f */
[----:B------:R-:W-:Y:S02]  /*01c0*/  @UP0 USHF.L.U32 UR5, UR4, 0xb, URZ ;  /* 0x0000000b04050899 */ /* 0x000fe4000800063f */
[----:B------:R-:W-:Y:S01]  /*01d0*/  @UP0 USHF.L.U32 UR4, UR4, 0x1, URZ ;  /* 0x0000000104040899 */ /* 0x000fe2000800063f */
[----:B------:R-:W-:Y:S01]  /*01e0*/  VOTEU.ANY UP2, P0 ;  /* 0x00000000003f7886 */ /* 0x000fe20000040100 */
[----:B0-----:R-:W-:Y:S01]  /*01f0*/  R2UR UR9, R3 ;  /* 0x00000000030972ca */ /* 0x001fe200000e0000 */
[----:B-1----:R-:W-:Y:S01]  /*0200*/  @UP0 ULEA UR8, UR8, UR6, 0x18 ;  /* 0x0000000608080291 */ /* 0x002fe2000f8ec03f */
[----:B--2---:R-:W-:Y:S01]  /*0210*/  ISETP.NE.AND P1, PT, R2, RZ, PT ;  /* 0x000000ff0200720c */ /* 0x004fe20003f25270 */
[----:B------:R-:W-:-:S04]  /*0220*/  @UP0 UIADD3 UR6, -UR7, 0x100000, URZ ;  /* 0x0010000007060890 */ /* 0x000fc8000fffe13f */
[----:B------:R-:W-:Y:S02]  /*0230*/  @UP0 USHF.L.U32 UR7, UR6, 0xb, URZ ;  /* 0x0000000b06070899 */ /* 0x000fe4000800063f */
[----:B------:R-:W-:-:S04]  /*0240*/  @UP0 USHF.L.U32 UR6, UR6, 0x1, URZ ;  /* 0x0000000106060899 */ /* 0x000fc8000800063f */
[----:B------:R-:W-:Y:S01]  /*0250*/  UISETP.NE.AND UP0, UPT, UR9, URZ, UPT ;  /* 0x0000003f0900728c */ /* 0x000fe2000bf05270 */
[----:B------:R-:W0:Y:S02]  /*0260*/  FENCE.VIEW.ASYNC.S ;  /* 0x00000000000073c6 */ /* 0x000e240000000000 */
[----:B0-----:R0:W1:Y:S05]  /*0270*/  @UP1 SYNCS.EXCH.64 URZ, [UR8+0x28800], UR4 ;  /* 0x02880004083f15b2 */ /* 0x00106a0008000100 */
[----:B------:R0:W2:Y:S01]  /*0280*/  @UP2 SYNCS.EXCH.64 URZ, [UR8+0x28820], UR6 ;  /* 0x02882006083f25b2 */ /* 0x0000a20008000100 */
        /* <DEDUP_REMOVED lines=17> */
[----:B------:R3:W0:Y:S02]  /*03a0*/  SYNCS.EXCH.64 URZ, [UR8+0x28848], UR6 ;  /* 0x02884806083f75b2 */ /* 0x0006240008000100 */
[----:B---3--:R-:W-:Y:S01]  /*03b0*/  NOP ;  /* 0x0000000000007918 */ /* 0x008fe20000000000 */
.L_x_1092:
[----:B------:R-:W3:Y:S01]  /*03c0*/  SHFL.IDX PT, R2, R0, RZ, 0x1f ;  /* 0x00001fff00027589 */ /* 0x000ee200000e0000 */
[----:B------:R-:W-:Y:S01]  /*03d0*/  NOP ;  /* 0x0000000000007918 */ /* 0x000fe20000000000 */
[----:B---3--:R-:W-:-:S13]  /*03e0*/  ISETP.NE.AND P0, PT, R2, RZ, PT ;  /* 0x000000ff0200720c */ /* 0x008fda0003f05270 */
        /* <DEDUP_REMOVED lines=17> */
[----:B------:R3:W0:Y:S02]  /*0500*/  SYNCS.EXCH.64 URZ, [UR8+0x28868], UR6 ;  /* 0x02886806083f75b2 */ /* 0x0006240008000100 */
[----:B---3--:R-:W-:Y:S01]  /*0510*/  NOP ;  /* 0x0000000000007918 */ /* 0x008fe20000000000 */
.L_x_1093:
[----:B------:R-:W3:Y:S01]  /*0520*/  SHFL.IDX PT, R2, R0, RZ, 0x1f ;  /* 0x00001fff00027589 */ /* 0x000ee200000e0000 */
[----:B------:R-:W-:Y:S01]  /*0530*/  NOP ;  /* 0x0000000000007918 */ /* 0x000fe20000000000 */
[----:B---3--:R-:W-:-:S13]  /*0540*/  ISETP.NE.AND P0, PT, R2, RZ, PT ;  /* 0x000000ff0200720c */ /* 0x008fda0003f05270 */
        /* <DEDUP_REMOVED lines=13> */
[----:B------:R3:W0:Y:S02]  /*0620*/  SYNCS.EXCH.64 URZ, [UR6+0x28888], UR4 ;  /* 0x02888804063f75b2 */ /* 0x0006240008000100 */
[----:B---3--:R-:W-:Y:S01]  /*0630*/  NOP ;  /* 0x0000000000007918 */ /* 0x008fe20000000000 */
.L_x_1094:
        /* <DEDUP_REMOVED lines=22> */
.L_x_1095:
        /* <DEDUP_REMOVED lines=22> */
.L_x_1096:
[----:B------:R-:W-:Y:S01]  /*0900*/  PLOP3.LUT P0, PT, PT, PT, UP0, 0x80, 0x0 ;  /* 0x000000000000781c */ /* 0x000fe20003f0f008 */
[----:B------:R-:W-:Y:S01]  /*0910*/  UMOV UR38, 0x1 ;  /* 0x0000000100267882 */ /* 0x000fe20000000000 */
[----:B------:R-:W-:Y:S01]  /*0920*/  NOP ;  /* 0x0000000000007918 */ /* 0x000fe20000000000 */
[----:B------:R-:W-:Y:S01]  /*0930*/  USEL UR38, UR38, 0x2, !UP0 ;  /* 0x0000000226267887 */ /* 0x000fe2000c000000 */
[----:B------:R-:W-:Y:S01]  /*0940*/  ULDC.64 UR50, c[0x0][0x208] ;  /* 0x0000820000327ab9 */ /* 0x000fe20000000a00 */
[----:B012-4-:R-:W-:Y:S08]  /*0950*/  BAR.SYNC.DEFER_BLOCKING 0x0 ;  /* 0x0000000000007b1d */ /* 0x017ff00000010000 */
[----:B------:R-:W-:Y:S05]  /*0960*/  @!P0 BRA `(.L_x_1097) ;  /* 0x0000010c00888947 */ /* 0x000fea0003800000 */
.L_x_1098:
[----:B------:R-:W-:-:S08]  /*0970*/  NOP ;  /* 0x0000000000007918 */ /* 0x000fd00000000000 */
[----:B------:R-:W0:Y:S02]  /*0980*/  USETMAXREG.TRY_ALLOC.CTAPOOL UP0, 0xf0 ;  /* 0x000000f0000079c8 */ /* 0x000e240008000600 */
[----:B0-----:R-:W-:-:S13]  /*0990*/  PLOP3.LUT P0, PT, PT, PT, UP0, 0x80, 0x0 ;  /* 0x000000000000781c */ /* 0x001fda0003f0f008 */
[----:B------:R-:W-:Y:S05]  /*09a0*/  @!P0 BRA `(.L_x_1098) ;  /* 0xfffffffc00f08947 */ /* 0x000fea000383ffff */
[----:B------:R-:W0:Y:S01]  /*09b0*/  S2R R2, SR_TID.X ;  /* 0x0000000000027919 */ /* 0x000e220000002100 */
[----:B------:R-:W1:Y:S08]  /*09c0*/  S2UR UR4, SR_CTAID.X ;  /* 0x00000000000479c3 */ /* 0x000e700000002500 */
[----:B------:R-:W-:Y:S08]  /*09d0*/  BAR.ARV 0x4, 0x180 ;  /* 0x0106000000007b1d */ /* 0x000ff00000002000 */
[----:B------:R-:W-:Y:S06]  /*09e0*/  BAR.ARV 0x8, 0x180 ;  /* 0x0206000000007b1d */ /* 0x000fec0000002000 */
[----:B0-----:R-:W-:-:S04]  /*09f0*/  LOP3.LUT R0, R2, 0xffffff80, RZ, 0xc0, !PT ;  /* 0xffffff8002007812 */ /* 0x001fc800078ec0ff */
[----:B------:R-:W-:Y:S02]  /*0a00*/  ISETP.NE.AND P0, PT, R0, 0x80, PT ;  /* 0x000000800000780c */ /* 0x000fe40003f05270 */
[----:B------:R-:W1:Y:S11]  /*0a10*/  LDC R0, c[0x0][0xc38] ;  /* 0x00030e00ff007b82 */ /* 0x000e760000000800 */
[----:B------:R-:W-:Y:S06]  /*0a20*/  @!P0 BAR.ARV 0x9, 0x100 ;  /* 0x0244000000008b1d */ /* 0x000fec0000002000 */
[----:B-1----:R-:W-:-:S13]  /*0a30*/  ISETP.LE.AND P0, PT, R0, UR4, PT ;  /* 0x0000000400007c0c */ /* 0x002fda000bf03270 */
[----:B------:R-:W-:Y:S05]  /*0a40*/  @P0 EXIT ;  /* 0x000000000000094d */ /* 0x000fea0003800000 */
[----:B------:R-:W-:Y:S01]  /*0a50*/  VIADD R191, R2, 0xffffff80 ;  /* 0xffffff8002bf7836 */ /* 0x000fe20000000000 */
[----:B------:R-:W-:Y:S01]  /*0a60*/  ULOP3.LUT UR47, UR38, 0x1, URZ, 0xfc, !UPT ;  /* 0x00000001262f7892 */ /* 0x000fe2000f8efc3f */
[----:B------:R-:W-:Y:S01]  /*0a70*/  UMOV UR46, URZ ;  /* 0x0000003f002e7c82 */ /* 0x000fe20008000000 */
[----:B------:R-:W-:Y:S02]  /*0a80*/  UMOV UR45, URZ ;  /* 0x0000003f002d7c82 */ /* 0x000fe40008000000 */
[----:B------:R-:W-:Y:S01]  /*0a90*/  SHF.R.S32.HI R0, RZ, 0x1f, R191 ;  /* 0x0000001fff007819 */ /* 0x000fe200000114bf */
[----:B------:R-:W-:-:S03]  /*0aa0*/  UMOV UR44, URZ ;  /* 0x0000003f002c7c82 */ /* 0x000fc60008000000 */
[CC--:B------:R-:W-:Y:S02]  /*0ab0*/  LEA.HI R3, R0.reuse, R191.reuse, RZ, 0x7 ;  /* 0x000000bf00037211 */ /* 0x0c0fe400078f38ff */
[-C--:B------:R-:W-:Y:S02]  /*0ac0*/  LEA.HI R4, R0, R191.reuse, RZ, 0x5 ;  /* 0x000000bf00047211 */ /* 0x080fe400078f28ff */
[----:B------:R-:W-:Y:S02]  /*0ad0*/  LOP3.LUT R2, R3, 0xffffff80, RZ, 0xc0, !PT ;  /* 0xffffff8003027812 */ /* 0x000fe400078ec0ff */
[----:B------:R-:W-:Y:S01]  /*0ae0*/  SHF.R.S32.HI R186, RZ, 0x7, R3 ;  /* 0x00000007ffba7819 */ /* 0x000fe20000011403 */
[----:B------:R-:W-:Y:S02]  /*0af0*/  IMAD.SHL.U32 R6, R4, 0x20, RZ ;  /* 0x0000002004067824 */ /* 0x000fe400078e00ff */
[----:B------:R-:W-:Y:S01]  /*0b00*/  IMAD.IADD R185, R191, 0x1, -R2 ;  /* 0x00000001bfb97824 */ /* 0x000fe200078e0a02 */
[----:B------:R-:W-:-:S02]  /*0b10*/  LEA.HI R2, R0, R191, RZ, 0x4 ;  /* 0x000000bf00027211 */ /* 0x000fc400078f20ff */
[----:B------:R-:W-:Y:S02]  /*0b20*/  LOP3.LUT R7, R6, 0xfffffc00, RZ, 0xc0, !PT ;  /* 0xfffffc0006077812 */ /* 0x000fe400078ec0ff */
[----:B------:R-:W-:Y:S02]  /*0b30*/  LOP3.LUT R4, R2, 0x3fffff0, RZ, 0xc0, !PT ;  /* 0x03fffff002047812 */ /* 0x000fe400078ec0ff */
[----:B------:R-:W-:Y:S02]  /*0b40*/  SHF.R.S32.HI R8, RZ, 0x1f, R185 ;  /* 0x0000001fff087819 */ /* 0x000fe400000114b9 */
[----:B------:R-:W-:Y:S01]  /*0b50*/  SHF.R.S32.HI R5, RZ, 0x4, R2 ;  /* 0x00000004ff057819 */ /* 0x000fe20000011402 */
[----:B------:R-:W-:Y:S01]  /*0b60*/  IMAD.IADD R4, R191, 0x1, -R4 ;  /* 0x00000001bf047824 */ /* 0x000fe200078e0a04 */
[----:B------:R-:W-:Y:S02]  /*0b70*/  LEA.HI R9, R8, R185, RZ, 0x2 ;  /* 0x000000b908097211 */ /* 0x000fe400078f10ff */
[----:B------:R-:W-:Y:S01]  /*0b80*/  LEA.HI R2, R2, R5, RZ, 0x1 ;  /* 0x0000000502027211 */ /* 0x000fe200078f08ff */
[----:B------:R-:W-:Y:S01]  /*0b90*/  IMAD R7, R4, 0x40, R7 ;  /* 0x0000004004077824 */ /* 0x000fe200078e0207 */
[----:B------:R-:W-:-:S02]  /*0ba0*/  LEA.HI R4, R0, R191, RZ, 0x2 ;  /* 0x000000bf00047211 */ /* 0x000fc400078f10ff */
[--C-:B------:R-:W-:Y:S02]  /*0bb0*/  SHF.R.S32.HI R6, RZ, 0x2, R9.reuse ;  /* 0x00000002ff067819 */ /* 0x100fe40000011409 */
[----:B------:R-:W-:Y:S02]  /*0bc0*/  SHF.R.S32.HI R11, RZ, 0x1f, R9 ;  /* 0x0000001fff0b7819 */ /* 0x000fe40000011409 */
[----:B------:R-:W-:Y:S02]  /*0bd0*/  LOP3.LUT R2, R2, 0x1ffffffe, RZ, 0xc0, !PT ;  /* 0x1ffffffe02027812 */ /* 0x000fe400078ec0ff */
[----:B------:R-:W-:Y:S02]  /*0be0*/  LOP3.LUT R4, R4, 0xfffffffc, RZ, 0xc0, !PT ;  /* 0xfffffffc04047812 */ /* 0x000fe400078ec0ff */
[----:B------:R-:W-:Y:S01]  /*0bf0*/  LEA.HI R0, R0, R191, RZ, 0x3 ;  /* 0x000000bf00007211 */ /* 0x000fe200078f18ff */
[----:B------:R-:W-:Y:S01]  /*0c00*/  IMAD.IADD R2, R5, 0x1, -R2 ;  /* 0x0000000105027824 */ /* 0x000fe200078e0a02 */
[----:B------:R-:W-:Y:S01]  /*0c10*/  LEA.HI R11, R11, R6, RZ, 0x3 ;  /* 0x000000060b0b7211 */ /* 0x000fe200078f18ff */
        /* <DEDUP_REMOVED lines=11> */
[----:B------:R-:W-:Y:S01]  /*0cd0*/  LOP3.LUT R3, R3, 0x3fffffe, RZ, 0xc0, !PT ;  /* 0x03fffffe03037812 */ /* 0x000fe200078ec0ff */
[----:B------:R-:W-:Y:S01]  /*0ce0*/  VIADD R19, R18, 0x40 ;  /* 0x0000004012137836 */ /* 0x000fe20000000000 */
[----:B------:R-:W-:Y:S01]  /*0cf0*/  LOP3.LUT R5, R2, 0x1ffffffe, RZ, 0xc0, !PT ;  /* 0x1ffffffe02057812 */ /* 0x000fe200078ec0ff */
[----:B------:R-:W-:Y:S01]  /*0d00*/  IMAD R8, R8, 0x10, R11 ;  /* 0x0000001008087824 */ /* 0x000fe200078e020b */
[----:B------:R-:W-:Y:S01]  /*0d10*/  LOP3.LUT R16, R9, 0x7ffffffc, RZ, 0xc0, !PT ;  /* 0x7ffffffc09107812 */ /* 0x000fe200078ec0ff */
[----:B------:R-:W-:Y:S01]  /*0d20*/  IMAD.IADD R3, R186, 0x1, -R3 ;  /* 0x00000001ba037824 */ /* 0x000fe200078e0a03 */
[----:B------:R-:W-:Y:S01]  /*0d30*/  SHF.R.S32.HI R184, RZ, 0x3, R0 ;  /* 0x00000003ffb87819 */ /* 0x000fe20000011400 */
[----:B------:R-:W-:Y:S01]  /*0d40*/  IMAD.IADD R4, R4, 0x1, -R5 ;  /* 0x0000000104047824 */ /* 0x000fe200078e0a05 */
[----:B------:R-:W-:Y:S01]  /*0d50*/  SHF.R.S32.HI R190, RZ, 0x1f, R18 ;  /* 0x0000001fffbe7819 */ /* 0x000fe20000011412 */
[----:B------:R-:W-:Y:S01]  /*0d60*/  IMAD R187, R3, 0x40, R8 ;  /* 0x0000004003bb7824 */ /* 0x000fe200078e0208 */
[----:B------:R-:W-:Y:S01]  /*0d70*/  SHF.R.S32.HI R189, RZ, 0x1f, R19 ;  /* 0x0000001fffbd7819 */ /* 0x000fe20000011413 */
[----:B------:R-:W-:-:S02]  /*0d80*/  IMAD.IADD R16, R185, 0x1, -R16 ;  /* 0x00000001b9107824 */ /* 0x000fc400078e0a10 */
[----:B------:R-:W-:-:S07]  /*0d90*/  IMAD R17, R4, 0x8, R187 ;  /* 0x0000000804117824 */ /* 0x000fce00078e02bb */
.L_x_1195:
[----:B------:R-:W-:Y:S01]  /*0da0*/  ULDC UR5, c[0x0][0xc60] ;  /* 0x0003180000057ab9 */ /* 0x000fe20000000800 */
[----:B------:R-:W-:Y:S01]  /*0db0*/  UMOV UR8, UR4 ;  /* 0x0000000400087c82 */ /* 0x000fe20008000000 */
[----:B------:R-:W-:-:S11]  /*0dc0*/  UISETP.NE.AND UP0, UPT, UR5, 0x1, UPT ;  /* 0x000000010500788c */ /* 0x000fd6000bf05270 */
[----:B------:R-:W-:Y:S01]  /*0dd0*/  @UP0 ULDC UR6, c[0x0][0xc64] ;  /* 0x0003190000060ab9 */ /* 0x000fe20000000800 */
[----:B------:R-:W-:Y:S01]  /*0de0*/  @UP0 ULDC UR9, c[0x0][0xc68] ;  /* 0x00031a0000090ab9 */ /* 0x000fe20000000800 */
[----:B------:R-:W-:-:S04]  /*0df0*/  UIMAD.WIDE.U32 UR6, UR4, UR6, URZ ;  /* 0x00000006040672a5 */ /* 0x000fc8000f8e003f */
[----:B------:R-:W-:-:S03]  /*0e00*/  @UP0 USHF.R.U32.HI UR8, URZ, UR9, UR7 ;  /* 0x000000093f080299 */ /* 0x000fc60008011607 */
[----:B------:R-:W-:Y:S02]  /*0e10*/  ULDC UR6, c[0x0][0xc78] ;  /* 0x00031e0000067ab9 */ /* 0x000fe40000000800 */
[----:B------:R-:W-:Y:S02]  /*0e20*/  UISETP.GE.AND UP0, UPT, UR8, UR6, UPT ;  /* 0x000000060800728c */ /* 0x000fe4000bf06270 */
[----:B------:R-:W-:-:S04]  /*0e30*/  UIADD3 UR6, -UR8, URZ, URZ ;  /* 0x0000003f08067290 */ /* 0x000fc8000fffe13f */
[----:B------:R-:W-:Y:S01]  /*0e40*/  PLOP3.LUT P0, PT, PT, PT, UP0, 0x80, 0x0 ;  /* 0x000000000000781c */ /* 0x000fe20003f0f008 */
[----:B------:R-:W-:-:S12]  /*0e50*/  UIMAD UR9, UR5, UR6, UR4 ;  /* 0x00000006050972a4 */ /* 0x000fd8000f8e0204 */
[----:B012345:R-:W-:Y:S05]  /*0e60*/  @!P0 BRA `(.L_x_1099) ;  /* 0x0000000000208947 */ /* 0x03ffea0003800000 */
[----:B------:R-:W-:Y:S01]  /*0e70*/  ULDC UR7, c[0x0][0xc6c] ;  /* 0x00031b0000077ab9 */ /* 0x000fe20000000800 */
[----:B------:R-:W-:Y:S01]  /*0e80*/  UMOV UR6, UR9 ;  /* 0x0000000900067c82 */ /* 0x000fe20008000000 */
[----:B------:R-:W-:-:S11]  /*0e90*/  UISETP.NE.AND UP0, UPT, UR7, 0x1, UPT ;  /* 0x000000010700788c */ /* 0x000fd6000bf05270 */
[----:B------:R-:W-:Y:S02]  /*0ea0*/  @UP0 ULDC.64 UR10, c[0x0][0xc70] ;  /* 0x00031c00000a0ab9 */ /* 0x000fe40000000a00 */
[----:B------:R-:W-:-:S04]  /*0eb0*/  UIMAD.WIDE.U32 UR4, UR9, UR10, URZ ;  /* 0x0000000a090472a5 */ /* 0x000fc8000f8e003f */
[----:B------:R-:W-:-:S04]  /*0ec0*/  @UP0 USHF.R.U32.HI UR6, URZ, UR11, UR5 ;  /* 0x0000000b3f060299 */ /* 0x000fc80008011605 */
[----:B------:R-:W-:Y:S01]  /*0ed0*/  UIMAD UR4, UR6, UR7, URZ ;  /* 0x00000007060472a4 */ /* 0x000fe2000f8e023f */
[----:B------:R-:W-:Y:S11]  /*0ee0*/  BRA `(.L_x_1100) ;  /* 0x00000000001c7947 */ /* 0x000ff60003800000 */
.L_x_1099:
[----:B------:R-:W-:Y:S01]  /*0ef0*/  ULDC UR7, c[0x0][0xc54] ;  /* 0x0003150000077ab9 */ /* 0x000fe20000000800 */
[----:B------:R-:W-:Y:S01]  /*0f00*/  UMOV UR6, UR9 ;  /* 0x0000000900067c82 */ /* 0x000fe20008000000 */
[----:B------:R-:W-:-:S11]  /*0f10*/  UISETP.NE.AND UP0, UPT, UR7, 0x1, UPT ;  /* 0x000000010700788c */ /* 0x000fd6000bf05270 */
[----:B------:R-:W-:Y:S02]  /*0f20*/  @UP0 ULDC.64 UR10, c[0x0][0xc58] ;  /* 0x00031600000a0ab9 */ /* 0x000fe40000000a00 */
[----:B------:R-:W-:-:S04]  /*0f30*/  UIMAD.WIDE.U32 UR4, UR9, UR10, URZ ;  /* 0x0000000a090472a5 */ /* 0x000fc8000f8e003f */
[----:B------:R-:W-:-:S04]  /*0f40*/  @UP0 USHF.R.U32.HI UR6, URZ, UR11, UR5 ;  /* 0x0000000b3f060299 */ /* 0x000fc80008011605 */
[----:B------:R-:W-:-:S12]  /*0f50*/  UIMAD UR4, UR6, UR7, URZ ;  /* 0x00000007060472a4 */ /* 0x000fd8000f8e023f */
.L_x_1100:
[----:B------:R-:W-:Y:S01]  /*0f60*/  ULOP3.LUT UR6, URZ, UR6, URZ, 0x33, !UPT ;  /* 0x000000063f067292 */ /* 0x000fe2000f8e333f */
[----:B------:R-:W-:Y:S01]  /*0f70*/  ULDC UR7, c[0x0][0x448] ;  /* 0x0001120000077ab9 */ /* 0x000fe20000000800 */
[----:B------:R-:W-:Y:S01]  /*0f80*/  ULDC UR5, c[0x0][0xc3c] ;  /* 0x00030f0000057ab9 */ /* 0x000fe20000000800 */
[----:B------:R-:W-:Y:S02]  /*0f90*/  UISETP.NE.AND UP1, UPT, UR7, 0x1, UPT ;  /* 0x000000010700788c */ /* 0x000fe4000bf25270 */
[----:B------:R-:W-:Y:S01]  /*0fa0*/  UIADD3 UR6, UR6, UR5, URZ ;  /* 0x0000000506067290 */ /* 0x000fe2000fffe03f */
[----:B------:R-:W-:Y:S01]  /*0fb0*/  ULDC.64 UR10, c[0x0][0x418] ;  /* 0x00010600000a7ab9 */ /* 0x000fe20000000a00 */
[----:B------:R-:W-:Y:S01]  /*0fc0*/  UIADD3 UR4, UR9, -UR4, URZ ;  /* 0x8000000409047290 */ /* 0x000fe2000fffe03f */
[----:B------:R-:W-:Y:S01]  /*0fd0*/  ULDC UR37, c[0x0][0xc48] ;  /* 0x0003120000257ab9 */ /* 0x000fe20000000800 */
[----:B------:R-:W-:Y:S02]  /*0fe0*/  UISETP.NE.U32.AND UP0, UPT, UR10, URZ, UPT ;  /* 0x0000003f0a00728c */ /* 0x000fe4000bf05070 */
[----:B------:R-:W-:-:S02]  /*0ff0*/  USHF.L.U32 UR36, UR6, 0x7, URZ ;  /* 0x0000000706247899 */ /* 0x000fc4000800063f */
[----:B------:R-:W-:Y:S01]  /*1000*/  UISETP.NE.AND UP2, UPT, UR37, 0x1, UPT ;  /* 0x000000012500788c */ /* 0x000fe2000bf45270 */
[----:B------:R-:W-:Y:S01]  /*1010*/  ULDC UR13, c[0x0][0xc54] ;  /* 0x00031500000d7ab9 */ /* 0x000fe20000000800 */
[----:B------:R-:W-:Y:S02]  /*1020*/  UISETP.NE.AND.EX UP0, UPT, UR11, URZ, UPT, UP0 ;  /* 0x0000003f0b00728c */ /* 0x000fe4000bf05300 */
[----:B------:R-:W-:Y:S02]  /*1030*/  UIADD3 UR10, UR36, 0x7f, URZ ;  /* 0x0000007f240a7890 */ /* 0x000fe4000fffe03f */
[----:B------:R-:W-:Y:S01]  /*1040*/  UIMAD UR13, UR8, UR13, UR4 ;  /* 0x0000000d080d72a4 */ /* 0x000fe2000f8e0204 */
[----:B------:R-:W-:Y:S01]  /*1050*/  ULDC UR42, c[0x0][0x424] ;  /* 0x00010900002a7ab9 */ /* 0x000fe20000000800 */
[----:B------:R-:W-:Y:S01]  /*1060*/  ULDC UR52, c[0x0][0x288] ;  /* 0x0000a20000347ab9 */ /* 0x000fe20000000800 */
[----:B------:R-:W-:Y:S01]  /*1070*/  ULDC.64 UR4, c[0x0][0x9e0] ;  /* 0x0002780000047ab9 */ /* 0x000fe20000000a00 */
[----:B------:R-:W-:Y:S01]  /*1080*/  @UP1 ULDC UR8, c[0x0][0x44c] ;  /* 0x0001130000081ab9 */ /* 0x000fe20000000800 */
[----:B------:R-:W-:-:S02]  /*1090*/  UIADD3 UR11, -UR52, 0x1, URZ ;  /* 0x00000001340b7890 */ /* 0x000fc4000fffe13f */
[----:B------:R-:W-:Y:S02]  /*10a0*/  UISETP.GE.AND UP3, UPT, UR5, 0x1, UPT ;  /* 0x000000010500788c */ /* 0x000fe4000bf66270 */
[----:B------:R-:W-:Y:S02]  /*10b0*/  USEL UR42, UR42, 0x1, UP0 ;  /* 0x000000012a2a7887 */ /* 0x000fe40008000000 */
[----:B------:R-:W-:Y:S01]  /*10c0*/  UIMAD.WIDE.U32 UR8, UR10, UR8, URZ ;  /* 0x000000080a0872a5 */ /* 0x000fe2000f8e003f */
[----:B------:R-:W-:Y:S01]  /*10d0*/  ULDC UR12, c[0x0][0x2f0] ;  /* 0x0000bc00000c7ab9 */ /* 0x000fe20000000800 */
[----:B------:R-:W-:Y:S01]  /*10e0*/  @UP1 ULDC UR15, c[0x0][0x450] ;  /* 0x00011400000f1ab9 */ /* 0x000fe20000000800 */
[----:B------:R-:W-:Y:S01]  /*10f0*/  @UP2 ULDC UR6, c[0x0][0xc4c] ;  /* 0x0003130000062ab9 */ /* 0x000fe20000000800 */
[----:B------:R-:W-:Y:S01]  /*1100*/  UIMAD UR11, UR42, UR12, UR11 ;  /* 0x0000000c2a0b72a4 */ /* 0x000fe2000f8e020b */
[----:B------:R-:W-:Y:S01]  /*1110*/  PLOP3.LUT P1, PT, PT, PT, UP3, 0x80, 0x0 ;  /* 0x000000000000781c */ /* 0x000fe20003f2f038 */
[----:B------:R-:W-:-:S02]  /*1120*/  @UP1 USHF.R.U32.HI UR10, URZ, UR15, UR9 ;  /* 0x0000000f3f0a1299 */ /* 0x000fc40008011609 */
[----:B------:R-:W-:Y:S01]  /*1130*/  UIMAD.WIDE.U32 UR6, UR13, UR6, URZ ;  /* 0x000000060d0672a5 */ /* 0x000fe2000f8e003f */
[----:B------:R-:W-:Y:S01]  /*1140*/  @UP2 ULDC UR14, c[0x0][0xc50] ;  /* 0x00031400000e2ab9 */ /* 0x000fe20000000800 */
[----:B------:R-:W-:Y:S01]  /*1150*/  UIADD3 UR10, UR11, UR10, URZ ;  /* 0x0000000a0b0a7290 */ /* 0x000fe2000fffe03f */
[----:B------:R-:W-:Y:S01]  /*1160*/  UMOV UR43, UR13 ;  /* 0x0000000d002b7c82 */ /* 0x000fe20008000000 */
[----:B------:R-:W-:Y:S02]  /*1170*/  @UP2 USHF.R.U32.HI UR43, URZ, UR14, UR7 ;  /* 0x0000000e3f2b2299 */ /* 0x000fe40008011607 */
[----:B------:R-:W-:Y:S02]  /*1180*/  UIADD3 UR4, UR10, UR4, URZ ;  /* 0x000000040a047290 */ /* 0x000fe4000fffe03f */
[----:B------:R-:W-:-:S04]  /*1190*/  UIADD3 UR6, -UR43, URZ, URZ ;  /* 0x0000003f2b067290 */ /* 0x000fc8000fffe13f */
[----:B------:R-:W-:Y:S01]  /*11a0*/  UIMAD UR37, UR37, UR6, UR13 ;  /* 0x00000006252572a4 */ /* 0x000fe2000f8e020d */
[----:B------:R-:W-:Y:S01]  /*11b0*/  IMAD.U32 R0, RZ, RZ, UR4 ;  /* 0x00000004ff007e24 */ /* 0x000fe2000f8e00ff */
[----:B------:R-:W-:Y:S10]  /*11c0*/  @!P1 BRA `(.L_x_1101) ;  /* 0x0000000000409947 */ /* 0x000ff40003800000 */
[----:B------:R-:W-:Y:S01]  /*11d0*/  ISETP.LT.AND P0, PT, RZ, UR10, PT ;  /* 0x0000000aff007c0c */ /* 0x000fe2000bf01270 */
[----:B------:R-:W-:-:S12]  /*11e0*/  UIADD3 UR4, UR10, -0x1, URZ ;  /* 0xffffffff0a047890 */ /* 0x000fd8000fffe03f */
[----:B------:R-:W-:Y:S05]  /*11f0*/  @P0 BRA `(.L_x_1102) ;  /* 0x00000000001c0947 */ /* 0x000fea0003800000 */
[----:B------:R-:W-:Y:S02]  /*1200*/  UISETP.NE.AND UP0, UPT, UR5, 0x1, UPT ;  /* 0x000000010500788c */ /* 0x000fe4000bf05270 */
[----:B------:R-:W-:-:S09]  /*1210*/  UIADD3 UR4, -UR10, URZ, URZ ;  /* 0x0000003f0a047290 */ /* 0x000fd2000fffe13f */
[----:B------:R-:W-:Y:S02]  /*1220*/  @UP0 ULDC.64 UR8, c[0x0][0x9e8] ;  /* 0x00027a0000080ab9 */ /* 0x000fe40000000a00 */
[----:B------:R-:W-:-:S04]  /*1230*/  UIMAD.WIDE.U32 UR6, UR4, UR8, URZ ;  /* 0x00000008040672a5 */ /* 0x000fc8000f8e003f */
[----:B------:R-:W-:-:S04]  /*1240*/  @UP0 USHF.R.U32.HI UR4, URZ, UR9, UR7 ;  /* 0x000000093f040299 */ /* 0x000fc80008011607 */
[----:B------:R-:W-:Y:S01]  /*1250*/  ULOP3.LUT UR4, URZ, UR4, URZ, 0x33, !UPT ;  /* 0x000000043f047292 */ /* 0x000fe2000f8e333f */
[----:B------:R-:W-:Y:S11]  /*1260*/  BRA `(.L_x_1103) ;  /* 0x0000000000107947 */ /* 0x000ff60003800000 */
.L_x_1102:
[----:B------:R-:W-:-:S11]  /*1270*/  UISETP.NE.AND UP0, UPT, UR5, 0x1, UPT ;  /* 0x000000010500788c */ /* 0x000fd6000bf05270 */
[----:B------:R-:W-:Y:S02]  /*1280*/  @UP0 ULDC.64 UR8, c[0x0][0x9e8] ;  /* 0x00027a0000080ab9 */ /* 0x000fe40000000a00 */
[----:B------:R-:W-:-:S04]  /*1290*/  UIMAD.WIDE.U32 UR6, UR4, UR8, URZ ;  /* 0x00000008040672a5 */ /* 0x000fc8000f8e003f */
[----:B------:R-:W-:-:S12]  /*12a0*/  @UP0 USHF.R.U32.HI UR4, URZ, UR9, UR7 ;  /* 0x000000093f040299 */ /* 0x000fd80008011607 */
.L_x_1103:
[----:B------:R-:W-:-:S06]  /*12b0*/  UIMAD UR4, UR4, UR5, UR5 ;  /* 0x00000005040472a4 */ /* 0x000fcc000f8e0205 */
[----:B------:R-:W-:-:S07]  /*12c0*/  VIMNMX R0, R0, UR4, PT ;  /* 0x0000000400007c48 */ /* 0x000fce000bfe0100 */
.L_x_1101:
[----:B------:R-:W-:Y:S01]  /*12d0*/  UIMAD UR4, UR42, UR12, 0x7f ;  /* 0x0000007f2a0474a4 */ /* 0x000fe2000f8e020c */
[----:B------:R-:W-:Y:S01]  /*12e0*/  VIADD R0, R0, 0x7f ;  /* 0x0000007f00007836 */ /* 0x000fe20000000000 */
[----:B------:R-:W-:Y:S01]  /*12f0*/  @UP1 ULDC UR6, c[0x0][0x44c] ;  /* 0x0001130000061ab9 */ /* 0x000fe20000000800 */
[----:B------:R-:W-:Y:S01]  /*1300*/  @UP1 ULDC UR10, c[0x0][0x450] ;  /* 0x00011400000a1ab9 */ /* 0x000fe20000000800 */
[----:B------:R-:W-:Y:S02]  /*1310*/  USHF.R.S32.HI UR8, URZ, 0x1f, UR4 ;  /* 0x0000001f3f087899 */ /* 0x000fe40008011404 */
[----:B------:R-:W-:Y:S01]  /*1320*/  UIMAD.WIDE.U32 UR6, UR36, UR6, URZ ;  /* 0x00000006240672a5 */ /* 0x000fe2000f8e003f */
[----:B------:R-:W-:Y:S01]  /*1330*/  SHF.R.S32.HI R3, RZ, 0x1f, R0 ;  /* 0x0000001fff037819 */ /* 0x000fe20000011400 */
[----:B------:R-:W-:Y:S01]  /*1340*/  UMOV UR9, UR36 ;  /* 0x0000002400097c82 */ /* 0x000fe20008000000 */
[----:B------:R-:W-:Y:S02]  /*1350*/  ULEA.HI UR8, UR8, UR4, URZ, 0x7 ;  /* 0x0000000408087291 */ /* 0x000fe4000f8f383f */
[----:B------:R-:W-:Y:S01]  /*1360*/  @UP1 USHF.R.U32.HI UR9, URZ, UR10, UR7 ;  /* 0x0000000a3f091299 */ /* 0x000fe20008011607 */
[----:B------:R-:W-:Y:S01]  /*1370*/  LEA.HI R3, R3, R0, RZ, 0x7 ;  /* 0x0000000003037211 */ /* 0x000fe200078f38ff */
[----:B------:R-:W-:-:S02]  /*1380*/  UIMAD UR52, UR42, UR12, -UR52 ;  /* 0x0000000c2a3472a4 */ /* 0x000fc4000f8e0a34 */
[----:B------:R-:W-:Y:S01]  /*1390*/  USHF.R.S32.HI UR8, URZ, 0x7, UR8 ;  /* 0x000000073f087899 */ /* 0x000fe20008011408 */
[----:B------:R-:W-:Y:S01]  /*13a0*/  SHF.R.S32.HI R3, RZ, 0x7, R3 ;  /* 0x00000007ff037819 */ /* 0x000fe20000011403 */
[----:B------:R-:W-:-:S03]  /*13b0*/  UIADD3 UR4, UR52, UR9, URZ ;  /* 0x0000000934047290 */ /* 0x000fc6000fffe03f */
[----:B------:R-:W-:Y:S01]  /*13c0*/  ULDC UR9, c[0x0][0x9dc] ;  /* 0x0002770000097ab9 */ /* 0x000fe20000000800 */
[----:B------:R-:W-:Y:S01]  /*13d0*/  VIMNMX R88, R3, UR8, PT ;  /* 0x0000000803587c48 */ /* 0x000fe2000bfe0100 */
[----:B------:R-:W-:Y:S01]  /*13e0*/  UIADD3 UR9, UR4, -UR9, URZ ;  /* 0x8000000904097290 */ /* 0x000fe2000fffe03f */
[----:B------:R-:W-:Y:S11]  /*13f0*/  @!P1 BRA `(.L_x_1104) ;  /* 0x0000000000449947 */ /* 0x000ff60003800000 */
[----:B------:R-:W-:-:S06]  /*1400*/  UISETP.GT.AND UP0, UPT, UR4, -0x1, UPT ;  /* 0xffffffff0400788c */ /* 0x000fcc000bf04270 */
[----:B------:R-:W-:-:S13]  /*1410*/  PLOP3.LUT P0, PT, PT, PT, UP0, 0x80, 0x0 ;  /* 0x000000000000781c */ /* 0x000fda0003f0f008 */
[----:B------:R-:W-:Y:S05]  /*1420*/  @P0 BRA `(.L_x_1105) ;  /* 0x00000000001c0947 */ /* 0x000fea0003800000 */
[----:B------:R-:W-:Y:S02]  /*1430*/  UISETP.NE.AND UP0, UPT, UR5, 0x1, UPT ;  /* 0x000000010500788c */ /* 0x000fe4000bf05270 */
[----:B------:R-:W-:-:S09]  /*1440*/  ULOP3.LUT UR4, URZ, UR4, URZ, 0x33, !UPT ;  /* 0x000000043f047292 */ /* 0x000fd2000f8e333f */
[----:B------:R-:W-:Y:S02]  /*1450*/  @UP0 ULDC.64 UR10, c[0x0][0x9e8] ;  /* 0x00027a00000a0ab9 */ /* 0x000fe40000000a00 */
[----:B------:R-:W-:-:S04]  /*1460*/  UIMAD.WIDE.U32 UR6, UR4, UR10, URZ ;  /* 0x0000000a040672a5 */ /* 0x000fc8000f8e003f */
[----:B------:R-:W-:-:S04]  /*1470*/  @UP0 USHF.R.U32.HI UR4, URZ, UR11, UR7 ;  /* 0x0000000b3f040299 */ /* 0x000fc80008011607 */
[----:B------:R-:W-:Y:S01]  /*1480*/  ULOP3.LUT UR4, URZ, UR4, URZ, 0x33, !UPT ;  /* 0x000000043f047292 */ /* 0x000fe2000f8e333f */
[----:B------:R-:W-:Y:S11]  /*1490*/  BRA `(.L_x_1106) ;  /* 0x0000000000107947 */ /* 0x000ff60003800000 */
.L_x_1105:
[----:B------:R-:W-:-:S11]  /*14a0*/  UISETP.NE.AND UP0, UPT, UR5, 0x1, UPT ;  /* 0x000000010500788c */ /* 0x000fd6000bf05270 */
[----:B------:R-:W-:Y:S02]  /*14b0*/  @UP0 ULDC.64 UR10, c[0x0][0x9e8] ;  /* 0x00027a00000a0ab9 */ /* 0x000fe40000000a00 */
[----:B------:R-:W-:-:S04]  /*14c0*/  UIMAD.WIDE.U32 UR6, UR4, UR10, URZ ;  /* 0x0000000a040672a5 */ /* 0x000fc8000f8e003f */
[----:B------:R-:W-:-:S12]  /*14d0*/  @UP0 USHF.R.U32.HI UR4, URZ, UR11, UR7 ;  /* 0x0000000b3f040299 */ /* 0x000fd80008011607 */
.L_x_1106:
[----:B------:R-:W-:-:S04]  /*14e0*/  UIMAD UR4, UR4, UR5, URZ ;  /* 0x00000005040472a4 */ /* 0x000fc8000f8e023f */
[----:B------:R-:W-:-:S04]  /*14f0*/  UISETP.LT.AND UP0, UPT, UR9, UR4, UPT ;  /* 0x000000040900728c */ /* 0x000fc8000bf01270 */
[----:B------:R-:W-:-:S12]  /*1500*/  USEL UR9, UR9, UR4, !UP0 ;  /* 0x0000000409097287 */ /* 0x000fd8000c000000 */
.L_x_1104:
[----:B------:R-:W-:Y:S01]  /*1510*/  USHF.R.S32.HI UR4, URZ, 0x1f, UR9 ;  /* 0x0000001f3f047899 */ /* 0x000fe20008011409 */
[----:B------:R-:W-:Y:S01]  /*1520*/  PLOP3.LUT P0, PT, PT, PT, PT, 0x80, 0x0 ;  /* 0x000000000000781c */ /* 0x000fe20003f0f070 */
[----:B------:R-:W-:Y:S01]  /*1530*/  IMAD.MOV.U32 R0, RZ, RZ, RZ ;  /* 0x000000ffff007224 */ /* 0x000fe200078e00ff */
[----:B------:R-:W-:Y:S01]  /*1540*/  CS2R R150, SRZ ;  /* 0x0000000000967805 */ /* 0x000fe2000001ff00 */
[----:B------:R-:W-:Y:S01]  /*1550*/  ULEA.HI UR4, UR4, UR9, URZ, 0x7 ;  /* 0x0000000904047291 */ /* 0x000fe2000f8f383f */
[----:B------:R-:W-:Y:S01]  /*1560*/  IMAD.MOV.U32 R36, RZ, RZ, RZ ;  /* 0x000000ffff247224 */ /* 0x000fe200078e00ff */
[----:B------:R-:W-:Y:S02]  /*1570*/  CS2R R148, SRZ ;  /* 0x0000000000947805 */ /* 0x000fe4000001ff00 */
[----:B------:R-:W-:Y:S01]  /*1580*/  CS2R R146, SRZ ;  /* 0x0000000000927805 */ /* 0x000fe2000001ff00 */
[----:B------:R-:W-:Y:S01]  /*1590*/  USHF.R.S32.HI UR4, URZ, 0x7, UR4 ;  /* 0x000000073f047899 */ /* 0x000fe20008011404 */
[----:B------:R-:W-:-:S02]  /*15a0*/  CS2R R144, SRZ ;  /* 0x0000000000907805 */ /* 0x000fc4000001ff00 */
[----:B------:R-:W-:Y:S02]  /*15b0*/  CS2R R142, SRZ ;  /* 0x00000000008e7805 */ /* 0x000fe4000001ff00 */
[----:B------:R-:W-:Y:S01]  /*15c0*/  CS2R R140, SRZ ;  /* 0x00000000008c7805 */ /* 0x000fe2000001ff00 */
[----:B------:R-:W-:Y:S01]  /*15d0*/  UISETP.LT.AND UP0, UPT, URZ, UR4, UPT ;  /* 0x000000043f00728c */ /* 0x000fe2000bf01270 */
[----:B------:R-:W-:Y:S02]  /*15e0*/  CS2R R138, SRZ ;  /* 0x00000000008a7805 */ /* 0x000fe4000001ff00 */
[----:B------:R-:W-:Y:S02]  /*15f0*/  CS2R R136, SRZ ;  /* 0x0000000000887805 */ /* 0x000fe4000001ff00 */
[----:B------:R-:W-:Y:S01]  /*1600*/  CS2R R134, SRZ ;  /* 0x0000000000867805 */ /* 0x000fe2000001ff00 */
[----:B------:R-:W-:Y:S01]  /*1610*/  USEL UR39, URZ, UR4, !UP0 ;  /* 0x000000043f277287 */ /* 0x000fe2000c000000 */
[----:B------:R-:W-:-:S02]  /*1620*/  CS2R R132, SRZ ;  /* 0x0000000000847805 */ /* 0x000fc4000001ff00 */
[----:B------:R-:W-:Y:S02]  /*1630*/  CS2R R130, SRZ ;  /* 0x0000000000827805 */ /* 0x000fe4000001ff00 */
[----:B------:R-:W-:Y:S02]  /*1640*/  CS2R R128, SRZ ;  /* 0x0000000000807805 */ /* 0x000fe4000001ff00 */
[----:B------:R-:W-:Y:S02]  /*1650*/  CS2R R126, SRZ ;  /* 0x00000000007e7805 */ /* 0x000fe4000001ff00 */
[----:B------:R-:W-:Y:S02]  /*1660*/  CS2R R124, SRZ ;  /* 0x00000000007c7805 */ /* 0x000fe4000001ff00 */
[----:B------:R-:W-:Y:S02]  /*1670*/  ISETP.GT.AND P1, PT, R88, UR39, PT ;  /* 0x0000002758007c0c */ /* 0x000fe4000bf24270 */
        /* <DEDUP_REMOVED lines=16> */
[----:B------:R-:W-:Y:S02]  /*1780*/  CS2R R6, SRZ ;  /* 0x0000000000067805 */ /* 0x000fe4000001ff00 */
[----:B------:R-:W-:Y:S01]  /*1790*/  CS2R R90, SRZ ;  /* 0x00000000005a7805 */ /* 0x000fe2000001ff00 */
        /* <DEDUP_REMOVED lines=33> */
.L_x_1108:
[----:B------:R-:W-:Y:S01]  /*19b0*/  ULEA.HI UR4, UR46, UR46, URZ, 0x1 ;  /* 0x0000002e2e047291 */ /* 0x000fe2000f8f083f */
[----:B------:R-:W-:-:S03]  /*19c0*/  IMAD.U32 R2, RZ, RZ, UR47 ;  /* 0x0000002fff027e24 */ /* 0x000fc6000f8e00ff */
[----:B------:R-:W-:Y:S02]  /*19d0*/  ULOP3.LUT UR4, UR4, 0xfffffffe, URZ, 0xc0, !UPT ;  /* 0xfffffffe04047892 */ /* 0x000fe4000f8ec03f */
[----:B------:R-:W-:Y:S02]  /*19e0*/  ISETP.NE.AND P0, PT, R2, 0x3, PT ;  /* 0x000000030200780c */ /* 0x000fe40003f05270 */
[----:B------:R-:W-:-:S06]  /*19f0*/  UIADD3 UR4, UR46, -UR4, URZ ;  /* 0x800000042e047290 */ /* 0x000fcc000fffe03f */
[----:B------:R-:W-:-:S05]  /*1a00*/  IMAD.U32 R0, RZ, RZ, UR4 ;  /* 0x00000004ff007e24 */ /* 0x000fca000f8e00ff */
[----:B------:R-:W-:-:S04]  /*1a10*/  SHF.L.U32 R0, R0, 0x1f, RZ ;  /* 0x0000001f00007819 */ /* 0x000fc800000006ff */
[----:B------:R-:W0:Y:S02]  /*1a20*/  SYNCS.PHASECHK.TRANS64.TRYWAIT P1, [UR41+0x28800], R0 ;  /* 0x02880000ff0075a7 */ /* 0x000e240008020169 */
[----:B0-----:R-:W-:Y:S05]  /*1a30*/  @!P1 BRA `(.L_x_1109) ;  /* 0x0000014400b09947 */ /* 0x001fea0003800000 */
.L_x_1302:
[----:B------:R-:W-:Y:S05]  /*1a40*/  @!P0 BRA `(.L_x_1110) ;  /* 0x0000000000048947 */ /* 0x000fea0003800000 */
[----:B------:R-:W-:Y:S01]  /*1a50*/  BPT.TRAP 0x1 ;  /* 0x000000040000795c */ /* 0x000fe20000300000 */
.L_x_1110:
[----:B------:R-:W-:Y:S02]  /*1a60*/  IMAD.U32 R11, RZ, RZ, UR44 ;  /* 0x0000002cff0b7e24 */ /* 0x000fe4000f8e00ff */
[----:B0-----:R-:W-:-:S03]  /*1a70*/  IMAD.U32 R0, RZ, RZ, UR45 ;  /* 0x0000002dff007e24 */ /* 0x001fc6000f8e00ff */
[----:B------:R-:W-:Y:S02]  /*1a80*/  LEA R11, R11, UR41, 0x3 ;  /* 0x000000290b0b7c11 */ /* 0x000fe4000f8e18ff */
[----:B------:R-:W-:-:S04]  /*1a90*/  SHF.L.U32 R0, R0, 0x1f, RZ ;  /* 0x0000001f00007819 */ /* 0x000fc800000006ff */
[----:B------:R0:W1:Y:S01]  /*1aa0*/  SYNCS.PHASECHK.TRANS64.TRYWAIT P2, [R11+URZ+0x28830], R0 ;  /* 0x028830000b0075a7 */ /* 0x000062000804017f */
[----:B------:R-:W-:Y:S05]  /*1ab0*/  @!P0 BRA `(.L_x_1111) ;  /* 0x0000000000048947 */ /* 0x000fea0003800000 */
[----:B------:R-:W-:Y:S01]  /*1ac0*/  BPT.TRAP 0x1 ;  /* 0x000000040000795c */ /* 0x000fe20000300000 */
.L_x_1111:
[----:B------:R-:W2:Y:S02]  /*1ad0*/  S2R R2, SR_TID.X ;  /* 0x0000000000027919 */ /* 0x000ea40000002100 */
[----:B--2---:R-:W-:Y:S01]  /*1ae0*/  LOP3.LUT P1, RZ, R2, 0x7f, RZ, 0xc0, !PT ;  /* 0x0000007f02ff7812 */ /* 0x004fe2000782c0ff */
[----:B-1----:R-:W-:-:S12]  /*1af0*/  @P2 BRA `(.L_x_1112) ;  /* 0x0000000000082947 */ /* 0x002fd80003800000 */
[----:B------:R-:W1:Y:S02]  /*1b00*/  SYNCS.PHASECHK.TRANS64.TRYWAIT P2, [R11+URZ+0x28830], R0 ;  /* 0x028830000b0075a7 */ /* 0x000e64000804017f */
[----:B-1----:R-:W-:Y:S05]  /*1b10*/  @!P2 BRA `(.L_x_1113) ;  /* 0x000001440090a947 */ /* 0x002fea0003800000 */
.L_x_1112:
[----:B------:R-:W-:Y:S05]  /*1b20*/  WARPSYNC.ALL ;  /* 0x0000000000007948 */ /* 0x000fea0003800000 */
[----:B------:R-:W-:Y:S01]  /*1b30*/  UIADD3 UR4, UR41, 0x18400, URZ ;  /* 0x0001840029047890 */ /* 0x000fe2000fffe03f */
[----:B------:R-:W-:Y:S01]  /*1b40*/  WARPGROUP.ARRIVE ;  /* 0x00000000000079c5 */ /* 0x000fe20000000000 */
[----:B------:R-:W-:Y:S01]  /*1b50*/  ULOP3.LUT UR32, UR49, 0x10000, URZ, 0xfc, !UPT ;  /* 0x0001000031207892 */ /* 0x000fe2000f8efc3f */
[----:B------:R-:W-:Y:S01]  /*1b60*/  VIADD R3, R17, UR36 ;  /* 0x0000002411037c36 */ /* 0x000fe20008000000 */
[----:B------:R-:W-:Y:S01]  /*1b70*/  USHF.R.U32.HI UR4, URZ, 0x4, UR4 ;  /* 0x000000043f047899 */ /* 0x000fe20008011604 */
[----:B------:R-:W2:Y:S01]  /*1b80*/  LDC R7, c[0x0][0x2f0] ;  /* 0x0000bc00ff077b82 */ /* 0x000ea20000000800 */
[----:B------:R-:W-:Y:S01]  /*1b90*/  UMOV UR33, 0x40000040 ;  /* 0x4000004000217882 */ /* 0x000fe20000000000 */
[----:B------:R-:W-:Y:S01]  /*1ba0*/  UMOV UR35, 0x40000040 ;  /* 0x4000004000237882 */ /* 0x000fe20000000000 */
[----:B------:R-:W-:Y:S01]  /*1bb0*/  ULOP3.LUT UR4, UR4, 0x3fff, URZ, 0xc0, !UPT ;  /* 0x00003fff04047892 */ /* 0x000fe2000f8ec03f */
[----:B------:R-:W-:Y:S01]  /*1bc0*/  IMAD.MOV.U32 R9, RZ, RZ, -0x80 ;  /* 0xffffff80ff097424 */ /* 0x000fe200078e00ff */
[----:B------:R-:W-:Y:S01]  /*1bd0*/  UMOV UR5, 0x40000040 ;  /* 0x4000004000057882 */ /* 0x000fe20000000000 */
[----:B------:R-:W-:Y:S01]  /*1be0*/  UMOV UR7, 0x40000040 ;  /* 0x4000004000077882 */ /* 0x000fe20000000000 */
[----:B------:R-:W-:Y:S01]  /*1bf0*/  ULOP3.LUT UR48, UR4, 0x10000, URZ, 0xfc, !UPT ;  /* 0x0001000004307892 */ /* 0x000fe2000f8efc3f */
[----:B------:R-:W3:Y:S01]  /*1c00*/  LDC R8, c[0x0][0x288] ;  /* 0x0000a200ff087b82 */ /* 0x000ee20000000800 */
[----:B------:R-:W-:-:S02]  /*1c10*/  UIADD3 UR4, UR32, 0x2, URZ ;  /* 0x0000000220047890 */ /* 0x000fc4000fffe03f */
[----:B------:R-:W-:Y:S02]  /*1c20*/  ULEA UR34, UR44, UR48, 0xb ;  /* 0x000000302c227291 */ /* 0x000fe4000f8e583f */
[----:B------:R-:W-:Y:S02]  /*1c30*/  UIADD3 UR8, UR32, 0x4, URZ ;  /* 0x0000000420087890 */ /* 0x000fe4000fffe03f */
[----:B------:R-:W-:Y:S02]  /*1c40*/  UIADD3 UR6, UR34, 0x2, URZ ;  /* 0x0000000222067890 */ /* 0x000fe4000fffe03f */
[----:B------:R-:W-:Y:S01]  /*1c50*/  UIADD3 UR10, UR34, 0x4, URZ ;  /* 0x00000004220a7890 */ /* 0x000fe2000fffe03f */
[----:B------:R-:W-:Y:S02]  /*1c60*/  UMOV UR9, 0x40000040 ;  /* 0x4000004000097882 */ /* 0x000fe40000000000 */
[----:B------:R-:W-:Y:S01]  /*1c70*/  HGMMA.64x128x16.F32.BF16 R24, gdesc[UR32], RZ, !UPT, gsb0 ;  /* 0x01e00000201879f0 */ /* 0x000fe2000c0018ff */
[----:B------:R-:W-:Y:S01]  /*1c80*/  UMOV UR11, 0x40000040 ;  /* 0x40000040000b7882 */ /* 0x000fe20000000000 */
[----:B------:R-:W-:-:S02]  /*1c90*/  UIADD3 UR12, UR32, 0x6, URZ ;  /* 0x00000006200c7890 */ /* 0x000fc4000fffe03f */
[----:B------:R-:W-:Y:S01]  /*1ca0*/  UIADD3 UR14, UR34, 0x6, URZ ;  /* 0x00000006220e7890 */ /* 0x000fe2000fffe03f */
[----:B------:R-:W-:Y:S01]  /*1cb0*/  UMOV UR13, 0x40000040 ;  /* 0x40000040000d7882 */ /* 0x000fe20000000000 */
[----:B------:R-:W-:Y:S01]  /*1cc0*/  UMOV UR15, 0x40000040 ;  /* 0x40000040000f7882 */ /* 0x000fe20000000000 */
[----:B------:R-:W-:Y:S02]  /*1cd0*/  UIADD3 UR16, UR32, 0x400, URZ ;  /* 0x0000040020107890 */ /* 0x000fe4000fffe03f */
[----:B------:R-:W-:Y:S01]  /*1ce0*/  UIADD3 UR18, UR34, 0x400, URZ ;  /* 0x0000040022127890 */ /* 0x000fe2000fffe03f */
[----:B------:R-:W-:Y:S01]  /*1cf0*/  UMOV UR17, 0x40000040 ;  /* 0x4000004000117882 */ /* 0x000fe20000000000 */
[----:B------:R-:W-:Y:S01]  /*1d00*/  UMOV UR19, 0x40000040 ;  /* 0x4000004000137882 */ /* 0x000fe20000000000 */
[----:B------:R-:W-:Y:S02]  /*1d10*/  UIADD3 UR20, UR32, 0x402, URZ ;  /* 0x0000040220147890 */ /* 0x000fe4000fffe03f */
[----:B------:R-:W-:Y:S01]  /*1d20*/  UIADD3 UR22, UR34, 0x402, URZ ;  /* 0x0000040222167890 */ /* 0x000fe2000fffe03f */
[----:B------:R-:W-:Y:S01]  /*1d30*/  UMOV UR21, 0x40000040 ;  /* 0x4000004000157882 */ /* 0x000fe20000000000 */
        /* <DEDUP_REMOVED lines=9> */
[----:B------:R-:W-:Y:S02]  /*1dd0*/  ULDC UR49, c[0x0][0x9dc] ;  /* 0x0002770000317ab9 */ /* 0x000fe40000000800 */
[----:B------:R-:W-:Y:S01]  /*1de0*/  ULOP3.LUT UR49, URZ, UR49, URZ, 0x33, !UPT ;  /* 0x000000313f317292 */ /* 0x000fe2000f8e333f */
[----:B------:R-:W-:-:S02]  /*1df0*/  WARPGROUP.DEPBAR.LE gsb0, 0x0 ;  /* 0x00008000000079c5 */ /* 0x000fc40000010000 */
[----:B------:R-:W-:-:S06]  /*1e00*/  WARPGROUP.ARRIVE ;  /* 0x00000000000079c5 */ /* 0x000fcc0000000000 */
[----:B------:R-:W-:Y:S01]  /*1e10*/  HGMMA.64x128x16.F32.BF16 R24, gdesc[UR4], R24, gsb0 ;  /* 0x01e00000041879f0 */ /* 0x000fe20008001818 */
[----:B------:R-:W-:Y:S02]  /*1e20*/  ULDC UR6, c[0x0][0x448] ;  /* 0x0001120000067ab9 */ /* 0x000fe40000000800 */
[----:B------:R-:W-:-:S06]  /*1e30*/  UISETP.NE.AND UP0, UPT, UR6, 0x1, UPT ;  /* 0x000000010600788c */ /* 0x000fcc000bf05270 */
[----:B------:R-:W-:Y:S02]  /*1e40*/  PLOP3.LUT P2, PT, PT, PT, UP0, 0x80, 0x0 ;  /* 0x000000000000781c */ /* 0x000fe40003f4f008 */
[----:B------:R-:W-:-:S03]  /*1e50*/  PLOP3.LUT P3, PT, PT, PT, UP0, 0x80, 0x0 ;  /* 0x000000000000781c */ /* 0x000fc60003f6f008 */
[----:B------:R-:W-:-:S08]  /*1e60*/  @UP0 ULDC UR6, c[0x0][0x44c] ;  /* 0x0001130000060ab9 */ /* 0x000fd00000000800 */
[----:B------:R-:W-:Y:S01]  /*1e70*/  @P2 IMAD.HI.U32 R5, R3, UR6, RZ ;  /* 0x0000000603052c27 */ /* 0x000fe2000f8e00ff */
[----:B------:R-:W-:Y:S01]  /*1e80*/  @UP0 ULDC UR6, c[0x0][0x450] ;  /* 0x0001140000060ab9 */ /* 0x000fe20000000800 */
[----:B------:R-:W-:Y:S02]  /*1e90*/  WARPGROUP.DEPBAR.LE gsb0, 0x0 ;  /* 0x00008000000079c5 */ /* 0x000fe40000010000 */
[----:B------:R-:W-:-:S06]  /*1ea0*/  WARPGROUP.ARRIVE ;  /* 0x00000000000079c5 */ /* 0x000fcc0000000000 */
[----:B------:R-:W-:Y:S01]  /*1eb0*/  HGMMA.64x128x16.F32.BF16 R24, gdesc[UR8], R24, gsb0 ;  /* 0x01e00000081879f0 */ /* 0x000fe20008001818 */
[----:B------:R-:W-:Y:S02]  /*1ec0*/  ULDC UR10, c[0x0][0x9d8] ;  /* 0x00027600000a7ab9 */ /* 0x000fe40000000800 */
[----:B------:R-:W-:Y:S02]  /*1ed0*/  WARPGROUP.DEPBAR.LE gsb0, 0x0 ;  /* 0x00008000000079c5 */ /* 0x000fe40000010000 */
[----:B------:R-:W-:-:S07]  /*1ee0*/  WARPGROUP.ARRIVE ;  /* 0x00000000000079c5 */ /* 0x000fce0000000000 */
[----:B------:R-:W-:Y:S03]  /*1ef0*/  HGMMA.64x128x16.F32.BF16 R24, gdesc[UR12], R24, gsb0 ;  /* 0x01e000000c1879f0 */ /* 0x000fe60008001818 */
        /* <DEDUP_REMOVED lines=13> */
[----:B------:R-:W-:Y:S01]  /*1fd0*/  FMUL.FTZ R28, R28, UR10 ;  /* 0x0000000a1c1c7c20 */ /* 0x000fe20008410000 */
[----:B01----:R-:W-:Y:S01]  /*1fe0*/  FMUL.FTZ R0, R26, UR10 ;  /* 0x0000000a1a007c20 */ /* 0x003fe20008410000 */
[----:B------:R-:W-:Y:S01]  /*1ff0*/  FMUL.FTZ R70, R70, UR10 ;  /* 0x0000000a46467c20 */ /* 0x000fe20008410000 */
[----:B------:R-:W-:Y:S01]  /*2000*/  FMUL.FTZ R25, R25, UR10 ;  /* 0x0000000a19197c20 */ /* 0x000fe20008410000 */
[----:B------:R0:W1:Y:S01]  /*2010*/  MUFU.TANH R26, R28 ;  /* 0x0000001c001a7308 */ /* 0x0000620000002400 */
[----:B------:R-:W-:Y:S01]  /*2020*/  FMUL.FTZ R29, R29, UR10 ;  /* 0x0000000a1d1d7c20 */ /* 0x000fe20008410000 */
[----:B------:R-:W-:Y:S01]  /*2030*/  FMUL.FTZ R33, R33, UR10 ;  /* 0x0000000a21217c20 */ /* 0x000fe20008410000 */
[----:B------:R-:W-:Y:S01]  /*2040*/  FMUL.FTZ R37, R37, UR10 ;  /* 0x0000000a25257c20 */ /* 0x000fe20008410000 */
[----:B------:R-:W-:Y:S01]  /*2050*/  FMUL.FTZ R6, R67, UR10 ;  /* 0x0000000a43067c20 */ /* 0x000fe20008410000 */
[----:B------:R-:W-:Y:S01]  /*2060*/  FMUL.FTZ R15, R27, UR10 ;  /* 0x0000000a1b0f7c20 */ /* 0x000fe20008410000 */
[----:B------:R-:W-:Y:S01]  /*2070*/  FMUL.FTZ R21, R30, UR10 ;  /* 0x0000000a1e157c20 */ /* 0x000fe20008410000 */
[----:B------:R-:W-:Y:S01]  /*2080*/  FMUL.FTZ R27, R34, UR10 ;  /* 0x0000000a221b7c20 */ /* 0x000fe20008410000 */
[----:B------:R4:W1:Y:S01]  /*2090*/  MUFU.TANH R67, R70 ;  /* 0x0000004600437308 */ /* 0x0008620000002400 */
[----:B0-----:R-:W-:Y:S01]  /*20a0*/  IMAD.MOV.U32 R28, RZ, RZ, R3 ;  /* 0x000000ffff1c7224 */ /* 0x001fe200078e0003 */
[----:B------:R-:W-:Y:S01]  /*20b0*/  @P3 SHF.R.U32.HI R28, RZ, UR6, R5 ;  /* 0x00000006ff1c3c19 */ /* 0x000fe20008011605 */
[----:B------:R-:W-:Y:S01]  /*20c0*/  FMUL.FTZ R41, R41, UR10 ;  /* 0x0000000a29297c20 */ /* 0x000fe20008410000 */
[----:B------:R-:W-:Y:S01]  /*20d0*/  FMUL.FTZ R45, R45, UR10 ;  /* 0x0000000a2d2d7c20 */ /* 0x000fe20008410000 */
[----:B------:R-:W-:Y:S01]  /*20e0*/  FMUL.FTZ R49, R49, UR10 ;  /* 0x0000000a31317c20 */ /* 0x000fe20008410000 */
[----:B------:R-:W-:Y:S01]  /*20f0*/  FMUL.FTZ R53, R53, UR10 ;  /* 0x0000000a35357c20 */ /* 0x000fe20008410000 */
[----:B------:R-:W0:Y:S01]  /*2100*/  SHFL.IDX PT, R92, R28, RZ, 0x1c1f ;  /* 0x001c1fff1c5c7589 */ /* 0x000e2200000e0000 */
[----:B------:R5:W0:Y:S01]  /*2110*/  MUFU.TANH R89, R25 ;  /* 0x0000001900597308 */ /* 0x000a220000002400 */
[----:B----4-:R-:W-:-:S02]  /*2120*/  IMAD R70, R88, R9, 0x80 ;  /* 0x0000008058467424 */ /* 0x010fc400078e0209 */
[----:B------:R-:W-:Y:S01]  /*2130*/  FMUL.FTZ R57, R57, UR10 ;  /* 0x0000000a39397c20 */ /* 0x000fe20008410000 */
[----:B------:R-:W-:Y:S01]  /*2140*/  ULDC.64 UR6, c[0x0][0x9e0] ;  /* 0x0002780000067ab9 */ /* 0x000fe20000000a00 */
[----:B------:R-:W-:Y:S01]  /*2150*/  @!P1 VIADD R3, R11, 0x28840 ;  /* 0x000288400b039836 */ /* 0x000fe20000000000 */
[----:B------:R-:W-:Y:S01]  /*2160*/  UISETP.GE.AND UP1, UPT, UR7, 0x1, UPT ;  /* 0x000000010700788c */ /* 0x000fe2000bf26270 */
[----:B------:R-:W-:Y:S02]  /*2170*/  VIADD R5, R70, 0x1 ;  /* 0x0000000146057836 */ /* 0x000fe40000000000 */
[----:B------:R-:W-:Y:S01]  /*2180*/  FMUL.FTZ R4, R24, UR10 ;  /* 0x0000000a18047c20 */ /* 0x000fe20008410000 */
[----:B------:R4:W0:Y:S01]  /*2190*/  MUFU.TANH R90, R29 ;  /* 0x0000001d005a7308 */ /* 0x0008220000002400 */
[----:B-----5:R-:W-:Y:S01]  /*21a0*/  FMUL.FTZ R25, R31, UR10 ;  /* 0x0000000a1f197c20 */ /* 0x020fe20008410000 */
[----:B------:R-:W-:Y:S01]  /*21b0*/  FMUL.FTZ R31, R38, UR10 ;  /* 0x0000000a261f7c20 */ /* 0x000fe20008410000 */
[----:B------:R-:W-:Y:S01]  /*21c0*/  FMUL.FTZ R32, R32, UR10 ;  /* 0x0000000a20207c20 */ /* 0x000fe20008410000 */
[----:B------:R-:W-:Y:S01]  /*21d0*/  FMUL.FTZ R36, R36, UR10 ;  /* 0x0000000a24247c20 */ /* 0x000fe20008410000 */
[----:B------:R-:W-:Y:S01]  /*21e0*/  FMUL.FTZ R40, R40, UR10 ;  /* 0x0000000a28287c20 */ /* 0x000fe20008410000 */
[----:B------:R-:W-:Y:S01]  /*21f0*/  FMUL.FTZ R44, R44, UR10 ;  /* 0x0000000a2c2c7c20 */ /* 0x000fe20008410000 */
[----:B------:R-:W-:Y:S01]  /*2200*/  FMUL.FTZ R48, R48, UR10 ;  /* 0x0000000a30307c20 */ /* 0x000fe20008410000 */
[----:B------:R5:W0:Y:S01]  /*2210*/  MUFU.TANH R30, R33 ;  /* 0x00000021001e7308 */ /* 0x000a220000002400 */
[----:B----4-:R-:W-:Y:S01]  /*2220*/  FMUL.FTZ R29, R35, UR10 ;  /* 0x0000000a231d7c20 */ /* 0x010fe20008410000 */
[----:B------:R-:W-:Y:S01]  /*2230*/  FMUL.FTZ R35, R42, UR10 ;  /* 0x0000000a2a237c20 */ /* 0x000fe20008410000 */
[----:B------:R-:W-:Y:S01]  /*2240*/  FMUL.FTZ R52, R52, UR10 ;  /* 0x0000000a34347c20 */ /* 0x000fe20008410000 */
[----:B------:R-:W-:Y:S01]  /*2250*/  FMUL.FTZ R56, R56, UR10 ;  /* 0x0000000a38387c20 */ /* 0x000fe20008410000 */
[----:B------:R-:W-:Y:S01]  /*2260*/  FMUL.FTZ R60, R60, UR10 ;  /* 0x0000000a3c3c7c20 */ /* 0x000fe20008410000 */
[----:B------:R-:W-:Y:S01]  /*2270*/  FMUL.FTZ R61, R61, UR10 ;  /* 0x0000000a3d3d7c20 */ /* 0x000fe20008410000 */
        /* <DEDUP_REMOVED lines=29> */
[----:B------:R-:W-:-:S02]  /*2450*/  IMAD R24, R16, -0x2, R5 ;  /* 0xfffffffe10187824 */ /* 0x000fc400078e0205 */
[----:B------:R-:W-:Y:S01]  /*2460*/  FMUL.FTZ R81, R81, UR10 ;  /* 0x0000000a51517c20 */ /* 0x000fe20008410000 */
[----:B------:R-:W-:Y:S01]  /*2470*/  FMUL.FTZ R85, R85, UR10 ;  /* 0x0000000a55557c20 */ /* 0x000fe20008410000 */
[----:B------:R-:W-:Y:S01]  /*2480*/  PLOP3.LUT P2, PT, PT, PT, UP1, 0x40, 0x0 ;  /* 0x000000000000781c */ /* 0x000fe20003f4e818 */
[----:B------:R4:W0:Y:S01]  /*2490*/  MUFU.TANH R50, R53 ;  /* 0x0000003500327308 */ /* 0x0008220000002400 */
[----:B-----5:R-:W-:Y:S01]  /*24a0*/  FMUL.FTZ R49, R55, UR10 ;  /* 0x0000000a37317c20 */ /* 0x020fe20008410000 */
[----:B------:R-:W-:Y:S01]  /*24b0*/  FMUL.FTZ R55, R62, UR10 ;  /* 0x0000000a3e377c20 */ /* 0x000fe20008410000 */
[----:B------:R-:W-:Y:S01]  /*24c0*/  @!P1 PRMT R3, RZ, 0x654, R3 ;  /* 0x00000654ff039816 */ /* 0x000fe20000000003 */
[----:B--2---:R-:W-:Y:S02]  /*24d0*/  IMAD R5, R7, UR42, R24 ;  /* 0x0000002a07057c24 */ /* 0x004fe4000f8e0218 */
[----:B------:R-:W-:Y:S01]  /*24e0*/  FMUL.FTZ R71, R71, UR10 ;  /* 0x0000000a47477c20 */ /* 0x000fe20008410000 */
[----:B------:R-:W-:Y:S01]  /*24f0*/  FMUL.FTZ R75, R75, UR10 ;  /* 0x0000000a4b4b7c20 */ /* 0x000fe20008410000 */
[----:B------:R2:W-:Y:S01]  /*2500*/  @!P1 SYNCS.ARRIVE.TRANS64.RED.A1T0 RZ, [R3+URZ], RZ ;  /* 0x000000ff03ff99a7 */ /* 0x0005e2000810043f */
[----:B------:R5:W0:Y:S01]  /*2510*/  MUFU.TANH R107, R57 ;  /* 0x00000039006b7308 */ /* 0x000a220000002400 */
[----:B----4-:R-:W-:Y:S01]  /*2520*/  FMUL.FTZ R53, R59, UR10 ;  /* 0x0000000a3b357c20 */ /* 0x010fe20008410000 */
[----:B------:R-:W-:Y:S01]  /*2530*/  FMUL.FTZ R59, R66, UR10 ;  /* 0x0000000a423b7c20 */ /* 0x000fe20008410000 */
[----:B---3--:R-:W-:Y:S01]  /*2540*/  IMAD.IADD R5, R5, 0x1, -R8 ;  /* 0x0000000105057824 */ /* 0x008fe200078e0a08 */
[----:B------:R-:W-:Y:S01]  /*2550*/  LEA R66, R88, 0xffffff80, 0x7 ;  /* 0xffffff8058427811 */ /* 0x000fe200078e38ff */
[----:B--2---:R-:W-:-:S03]  /*2560*/  IMAD R3, R7, UR42, R70 ;  /* 0x0000002a07037c24 */ /* 0x004fc6000f8e0246 */
[----:B------:R-:W2:Y:S01]  /*2570*/  MUFU.TANH R4, R4 ;  /* 0x0000000400047308 */ /* 0x000ea20000002400 */
[----:B-----5:R-:W-:Y:S01]  /*2580*/  FMUL.FTZ R57, R63, UR10 ;  /* 0x0000000a3f397c20 */ /* 0x020fe20008410000 */
[----:B------:R-:W-:-:S06]  /*2590*/  VIADD R82, R5, UR6 ;  /* 0x0000000605527c36 */ /* 0x000fcc0008000000 */
[----:B------:R-:W3:Y:S08]  /*25a0*/  MUFU.TANH R0, R0 ;  /* 0x0000000000007308 */ /* 0x000ef00000002400 */
[----:B------:R-:W4:Y:S08]  /*25b0*/  MUFU.TANH R15, R15 ;  /* 0x0000000f000f7308 */ /* 0x000f300000002400 */
[----:B------:R-:W0:Y:S08]  /*25c0*/  MUFU.TANH R21, R21 ;  /* 0x0000001500157308 */ /* 0x000e300000002400 */
        /* <DEDUP_REMOVED lines=47> */
[----:B------:R5:W1:Y:S08]  /*28c0*/  MUFU.TANH R54, R71 ;  /* 0x0000004700367308 */ /* 0x000a700000002400 */
[----:B------:R2:W1:Y:S01]  /*28d0*/  MUFU.TANH R63, R75 ;  /* 0x0000004b003f7308 */ /* 0x0004620000002400 */
[----:B-----5:R-:W-:-:S05]  /*28e0*/  IMAD R71, R16, -0x2, R3 ;  /* 0xfffffffe10477824 */ /* 0x020fca00078e0203 */
[----:B0-----:R-:W-:Y:S01]  /*28f0*/  VIADDMNMX R13, R92, R82, R71, PT ;  /* 0x000000525c0d7246 */ /* 0x001fe20003800147 */
[----:B--2---:R-:W-:-:S04]  /*2900*/  VIADD R75, R5, UR49 ;  /* 0x00000031054b7c36 */ /* 0x004fc80008000000 */
[----:B------:R-:W-:Y:S01]  /*2910*/  IMAD.IADD R24, R75, 0x1, R92 ;  /* 0x000000014b187824 */ /* 0x000fe200078e025c */
[----:B---34-:R-:W-:Y:S06]  /*2920*/  @P2 BRA `(.L_x_1114) ;  /* 0x00000000005c2947 */ /* 0x018fec0003800000 */
[----:B------:R-:W-:Y:S01]  /*2930*/  IMAD R3, R7, UR42, R92 ;  /* 0x0000002a07037c24 */ /* 0x000fe2000f8e025c */
[----:B------:R-:W-:Y:S03]  /*2940*/  BSSY B0, `(.L_x_1115) ;  /* 0x0000011000007945 */ /* 0x000fe60003800000 */
[----:B------:R-:W-:-:S05]  /*2950*/  IMAD.IADD R3, R3, 0x1, -R8 ;  /* 0x0000000103037824 */ /* 0x000fca00078e0a08 */
[----:B------:R-:W-:-:S13]  /*2960*/  ISETP.GT.AND P2, PT, R3, -0x1, PT ;  /* 0xffffffff0300780c */ /* 0x000fda0003f44270 */
[----:B------:R-:W-:Y:S05]  /*2970*/  @P2 BRA `(.L_x_1116) ;  /* 0x0000000000202947 */ /* 0x000fea0003800000 */
[----:B------:R-:W-:Y:S01]  /*2980*/  UISETP.NE.AND UP2, UPT, UR7, 0x1, UPT ;  /* 0x000000010700788c */ /* 0x000fe2000bf45270 */
[----:B------:R-:W-:-:S05]  /*2990*/  LOP3.LUT R3, RZ, R3, RZ, 0x33, !PT ;  /* 0x00000003ff037212 */ /* 0x000fca00078e33ff */
[----:B------:R-:W-:-:S05]  /*29a0*/  PLOP3.LUT P2, PT, PT, PT, UP2, 0x80, 0x0 ;  /* 0x000000000000781c */ /* 0x000fca0003f4f028 */
[----:B------:R-:W-:-:S08]  /*29b0*/  @UP2 ULDC.64 UR10, c[0x0][0x9e8] ;  /* 0x00027a00000a2ab9 */ /* 0x000fd00000000a00 */
[----:B------:R-:W-:-:S05]  /*29c0*/  @P2 IMAD.HI.U32 R5, R3, UR10, RZ ;  /* 0x0000000a03052c27 */ /* 0x000fca000f8e00ff */
[----:B------:R-:W-:-:S04]  /*29d0*/  @P2 SHF.R.U32.HI R3, RZ, UR11, R5 ;  /* 0x0000000bff032c19 */ /* 0x000fc80008011605 */
[----:B------:R-:W-:Y:S01]  /*29e0*/  LOP3.LUT R3, RZ, R3, RZ, 0x33, !PT ;  /* 0x00000003ff037212 */ /* 0x000fe200078e33ff */
[----:B------:R-:W-:Y:S06]  /*29f0*/  BRA `(.L_x_1117) ;  /* 0x0000000000147947 */ /* 0x000fec0003800000 */
.L_x_1116:
[----:B------:R-:W-:-:S06]  /*2a00*/  UISETP.NE.AND UP2, UPT, UR7, 0x1, UPT ;  /* 0x000000010700788c */ /* 0x000fcc000bf45270 */
[----:B------:R-:W-:-:S05]  /*2a10*/  PLOP3.LUT P2, PT, PT, PT, UP2, 0x80, 0x0 ;  /* 0x000000000000781c */ /* 0x000fca0003f4f028 */
[----:B------:R-:W-:-:S08]  /*2a20*/  @UP2 ULDC.64 UR10, c[0x0][0x9e8] ;  /* 0x00027a00000a2ab9 */ /* 0x000fd00000000a00 */
[----:B------:R-:W-:-:S05]  /*2a30*/  @P2 IMAD.HI.U32 R5, R3, UR10, RZ ;  /* 0x0000000a03052c27 */ /* 0x000fca000f8e00ff */
[----:B------:R-:W-:-:S07]  /*2a40*/  @P2 SHF.R.U32.HI R3, RZ, UR11, R5 ;  /* 0x0000000bff032c19 */ /* 0x000fce0008011605 */
.L_x_1117:
[----:B------:R-:W-:Y:S05]  /*2a50*/  BSYNC B0 ;  /* 0x0000000000007941 */ /* 0x000fea0003800000 */
.L_x_1115:
[----:B------:R-:W-:-:S04]  /*2a60*/  IMAD R3, R3, UR7, -R66 ;  /* 0x0000000703037c24 */ /* 0x000fc8000f8e0a42 */
[----:B------:R-:W-:-:S05]  /*2a70*/  IMAD R3, R16, -0x2, R3 ;  /* 0xfffffffe10037824 */ /* 0x000fca00078e0203 */
[----:B------:R-:W-:Y:S02]  /*2a80*/  VIMNMX R24, R24, R3, !PT ;  /* 0x0000000318187248 */ /* 0x000fe40007fe0100 */
[----:B------:R-:W-:-:S07]  /*2a90*/  VIADDMNMX R13, R3, UR7, R13, PT ;  /* 0x00000007030d7c46 */ /* 0x000fce000b80010d */
.L_x_1114:
[C---:B------:R-:W-:Y:S01]  /*2aa0*/  ISETP.GE.AND P2, PT, R70.reuse, 0x2, PT ;  /* 0x000000024600780c */ /* 0x040fe20003f46270 */
[----:B------:R-:W0:Y:S01]  /*2ab0*/  SHFL.IDX PT, R28, R28, 0x1, 0x1c1f ;  /* 0x003c1f001c1c7f89 */ /* 0x000e2200000e0000 */
[----:B------:R-:W-:Y:S02]  /*2ac0*/  ISETP.GE.AND P5, PT, R70, 0xa, PT ;  /* 0x0000000a4600780c */ /* 0x000fe40003fa6270 */
[----:B------:R-:W-:Y:S02]  /*2ad0*/  ISETP.GT.AND P3, PT, R24, 0x1, !P2 ;  /* 0x000000011800780c */ /* 0x000fe40005764270 */
[----:B------:R-:W-:Y:S02]  /*2ae0*/  ISETP.GE.AND P4, PT, R70, 0x9, PT ;  /* 0x000000094600780c */ /* 0x000fe40003f86270 */
[----:B------:R-:W-:Y:S02]  /*2af0*/  ISETP.LT.OR P3, PT, R13, 0x2, P3 ;  /* 0x000000020d00780c */ /* 0x000fe40001f61670 */
[----:B------:R-:W-:-:S02]  /*2b00*/  P2R R86, PR, RZ, 0x10 ;  /* 0x00000010ff567803 */ /* 0x000fc40000000000 */
[----:B------:R-:W-:Y:S02]  /*2b10*/  FSEL R119, R89, -INF , !P3 ;  /* 0xff80000059777808 */ /* 0x000fe40005800000 */
[C---:B------:R-:W-:Y:S02]  /*2b20*/  ISETP.GT.AND P3, PT, R24.reuse, 0x9, !P5 ;  /* 0x000000091800780c */ /* 0x040fe40006f64270 */
[----:B------:R-:W-:Y:S02]  /*2b30*/  P2R R92, PR, RZ, 0x20 ;  /* 0x00000020ff5c7803 */ /* 0x000fe40000000000 */
[----:B------:R-:W-:Y:S02]  /*2b40*/  ISETP.LT.OR P3, PT, R13, 0xa, P3 ;  /* 0x0000000a0d00780c */ /* 0x000fe40001f61670 */
[----:B------:R-:W-:Y:S02]  /*2b50*/  ISETP.GT.AND P4, PT, R24, 0x8, !P4 ;  /* 0x000000081800780c */ /* 0x000fe40006784270 */
[----:B------:R-:W-:-:S02]  /*2b60*/  ISETP.GE.AND P5, PT, R70, 0x11, PT ;  /* 0x000000114600780c */ /* 0x000fc40003fa6270 */
[----:B------:R-:W-:Y:S02]  /*2b70*/  FSEL R123, R90, -INF , !P3 ;  /* 0xff8000005a7b7808 */ /* 0x000fe40005800000 */
[----:B------:R-:W-:Y:S02]  /*2b80*/  ISETP.LT.OR P4, PT, R13, 0x9, P4 ;  /* 0x000000090d00780c */ /* 0x000fe40002781670 */
[----:B------:R-:W-:Y:S02]  /*2b90*/  ISETP.GT.AND P3, PT, R24, 0x10, !P5 ;  /* 0x000000101800780c */ /* 0x000fe40006f64270 */
[----:B-1----:R-:W-:Y:S01]  /*2ba0*/  FSEL R121, R26, -INF , !P4 ;  /* 0xff8000001a797808 */ /* 0x002fe20006000000 */
[----:B0-----:R-:W-:Y:S01]  /*2bb0*/  IMAD.IADD R26, R75, 0x1, R28 ;  /* 0x000000014b1a7824 */ /* 0x001fe200078e021c */
[----:B------:R-:W-:Y:S02]  /*2bc0*/  ISETP.LT.OR P3, PT, R13, 0x11, P3 ;  /* 0x000000110d00780c */ /* 0x000fe40001f61670 */
[----:B------:R-:W-:-:S02]  /*2bd0*/  ISETP.GE.AND P4, PT, R70, 0x12, PT ;  /* 0x000000124600780c */ /* 0x000fc40003f86270 */
[----:B------:R-:W-:Y:S02]  /*2be0*/  FSEL R125, R32, -INF , !P3 ;  /* 0xff800000207d7808 */ /* 0x000fe40005800000 */
[----:B------:R-:W-:Y:S02]  /*2bf0*/  ISETP.GT.AND P3, PT, R24, 0x11, !P4 ;  /* 0x000000111800780c */ /* 0x000fe40006764270 */
[----:B------:R-:W-:Y:S02]  /*2c00*/  P2R R32, PR, RZ, 0x10 ;  /* 0x00000010ff207803 */ /* 0x000fe40000000000 */
[----:B------:R-:W-:Y:S02]  /*2c10*/  ISETP.LT.OR P3, PT, R13, 0x12, P3 ;  /* 0x000000120d00780c */ /* 0x000fe40001f61670 */
[----:B------:R-:W-:Y:S02]  /*2c20*/  ISETP.GE.AND P4, PT, R70, 0x19, PT ;  /* 0x000000194600780c */ /* 0x000fe40003f86270 */
[----:B------:R-:W-:-:S02]  /*2c30*/  FSEL R127, R30, -INF , !P3 ;  /* 0xff8000001e7f7808 */ /* 0x000fc40005800000 */
[----:B------:R-:W-:Y:S02]  /*2c40*/  ISETP.GT.AND P3, PT, R24, 0x18, !P4 ;  /* 0x000000181800780c */ /* 0x000fe40006764270 */
[----:B------:R-:W-:Y:S02]  /*2c50*/  P2R R94, PR, RZ, 0x10 ;  /* 0x00000010ff5e7803 */ /* 0x000fe40000000000 */
[----:B------:R-:W-:Y:S02]  /*2c60*/  ISETP.LT.OR P3, PT, R13, 0x19, P3 ;  /* 0x000000190d00780c */ /* 0x000fe40001f61670 */
[----:B------:R-:W-:Y:S02]  /*2c70*/  ISETP.GE.AND P4, PT, R70, 0x1a, PT ;  /* 0x0000001a4600780c */ /* 0x000fe40003f86270 */
[----:B------:R-:W-:Y:S02]  /*2c80*/  FSEL R129, R36, -INF , !P3 ;  /* 0xff80000024817808 */ /* 0x000fe40005800000 */
[----:B------:R-:W-:-:S02]  /*2c90*/  ISETP.GT.AND P3, PT, R24, 0x19, !P4 ;  /* 0x000000191800780c */ /* 0x000fc40006764270 */
[----:B------:R-:W-:Y:S02]  /*2ca0*/  P2R R36, PR, RZ, 0x10 ;  /* 0x00000010ff247803 */ /* 0x000fe40000000000 */
[----:B------:R-:W-:Y:S02]  /*2cb0*/  ISETP.LT.OR P3, PT, R13, 0x1a, P3 ;  /* 0x0000001a0d00780c */ /* 0x000fe40001f61670 */
[----:B------:R-:W-:Y:S02]  /*2cc0*/  ISETP.GE.AND P4, PT, R70, 0x21, PT ;  /* 0x000000214600780c */ /* 0x000fe40003f86270 */
[----:B------:R-:W-:Y:S02]  /*2cd0*/  FSEL R79, R34, -INF , !P3 ;  /* 0xff800000224f7808 */ /* 0x000fe40005800000 */
[----:B------:R-:W-:Y:S02]  /*2ce0*/  ISETP.GT.AND P3, PT, R24, 0x20, !P4 ;  /* 0x000000201800780c */ /* 0x000fe40006764270 */
[----:B------:R-:W-:-:S02]  /*2cf0*/  P2R R34, PR, RZ, 0x10 ;  /* 0x00000010ff227803 */ /* 0x000fc40000000000 */
[C---:B------:R-:W-:Y:S02]  /*2d00*/  ISETP.LT.OR P3, PT, R13.reuse, 0x21, P3 ;  /* 0x000000210d00780c */ /* 0x040fe40001f61670 */
[----:B------:R-:W-:Y:S02]  /*2d10*/  ISETP.GE.AND P4, PT, R70, 0x22, PT ;  /* 0x000000224600780c */ /* 0x000fe40003f86270 */
[----:B------:R-:W-:Y:S02]  /*2d20*/  FSEL R117, R40, -INF , !P3 ;  /* 0xff80000028757808 */ /* 0x000fe40005800000 */
[----:B------:R-:W-:Y:S02]  /*2d30*/  ISETP.GT.AND P3, PT, R24, 0x21, !P4 ;  /* 0x000000211800780c */ /* 0x000fe40006764270 */
[----:B------:R-:W-:Y:S02]  /*2d40*/  P2R R40, PR, RZ, 0x10 ;  /* 0x00000010ff287803 */ /* 0x000fe40000000000 */
[----:B------:R-:W-:-:S02]  /*2d50*/  ISETP.LT.OR P3, PT, R13, 0x22, P3 ;  /* 0x000000220d00780c */ /* 0x000fc40001f61670 */
[----:B------:R-:W-:Y:S02]  /*2d60*/  ISETP.GE.AND P4, PT, R70, 0x29, PT ;  /* 0x000000294600780c */ /* 0x000fe40003f86270 */
[----:B------:R-:W-:Y:S02]  /*2d70*/  FSEL R81, R38, -INF , !P3 ;  /* 0xff80000026517808 */ /* 0x000fe40005800000 */
[----:B------:R-:W-:Y:S02]  /*2d80*/  ISETP.GT.AND P3, PT, R24, 0x28, !P4 ;  /* 0x000000281800780c */ /* 0x000fe40006764270 */
[----:B------:R-:W-:Y:S02]  /*2d90*/  P2R R38, PR, RZ, 0x10 ;  /* 0x00000010ff267803 */ /* 0x000fe40000000000 */
        /* <DEDUP_REMOVED lines=86> */
[----:B------:R-:W-:Y:S02]  /*3300*/  P2R R90, PR, RZ, 0x20 ;  /* 0x00000020ff5a7803 */ /* 0x000fe40000000000 */
[----:B------:R-:W-:Y:S02]  /*3310*/  FSEL R11, R77, -INF , !P3 ;  /* 0xff8000004d0b7808 */ /* 0x000fe40005800000 */
[----:B------:R-:W-:-:S04]  /*3320*/  ISETP.GE.AND P3, PT, R70, 0x71, PT ;  /* 0x000000714600780c */ /* 0x000fc80003f66270 */
[----:B------:R-:W-:-:S04]  /*3330*/  ISETP.GT.AND P4, PT, R24, 0x70, !P3 ;  /* 0x000000701800780c */ /* 0x000fc80005f84270 */
[----:B------:R-:W-:-:S04]  /*3340*/  ISETP.LT.OR P4, PT, R13, 0x71, P4 ;  /* 0x000000710d00780c */ /* 0x000fc80002781670 */
        /* <DEDUP_REMOVED lines=10> */
[----:B------:R-:W-:Y:S02]  /*33f0*/  P2R R30, PR, RZ, 0x40 ;  /* 0x00000040ff1e7803 */ /* 0x000fe40000000000 */
[----:B------:R-:W-:-:S04]  /*3400*/  ISETP.GT.AND P6, PT, R24, RZ, !P6 ;  /* 0x000000ff1800720c */ /* 0x000fc800077c4270 */
[----:B------:R-:W-:-:S04]  /*3410*/  ISETP.LT.OR P6, PT, R13, 0x1, P6 ;  /* 0x000000010d00780c */ /* 0x000fc800037c1670 */
[----:B------:R-:W-:Y:S02]  /*3420*/  FSEL R77, R4, -INF , !P6 ;  /* 0xff800000044d7808 */ /* 0x000fe40007000000 */
[----:B------:R-:W-:-:S04]  /*3430*/  ISETP.GE.AND P6, PT, R70, 0x7a, PT ;  /* 0x0000007a4600780c */ /* 0x000fc80003fc6270 */
[----:B------:R-:W-:Y:S02]  /*3440*/  P2R R58, PR, RZ, 0x40 ;  /* 0x00000040ff3a7803 */ /* 0x000fe40000000000 */
[----:B------:R-:W-:Y:S02]  /*3450*/  ISETP.GT.AND P6, PT, R24, 0x79, !P6 ;  /* 0x000000791800780c */ /* 0x000fe400077c4270 */
[----:B------:R-:W-:Y:S02]  /*3460*/  VIADDMNMX R24, R28, R82, R71, PT ;  /* 0x000000521c187246 */ /* 0x000fe40003800147 */
[----:B------:R-:W-:-:S04]  /*3470*/  ISETP.LT.OR P6, PT, R13, 0x7a, P6 ;  /* 0x0000007a0d00780c */ /* 0x000fc800037c1670 */
[----:B------:R-:W-:Y:S02]  /*3480*/  FSEL R13, R62, -INF , !P6 ;  /* 0xff8000003e0d7808 */ /* 0x000fe40007000000 */
[----:B------:R-:W-:-:S13]  /*3490*/  PLOP3.LUT P6, PT, PT, PT, UP1, 0x40, 0x0 ;  /* 0x000000000000781c */ /* 0x000fda0003fce818 */
[----:B------:R-:W-:Y:S05]  /*34a0*/  @P6 BRA `(.L_x_1118) ;  /* 0x0000000000646947 */ /* 0x000fea0003800000 */
        /* <DEDUP_REMOVED lines=9> */
[----:B------:R-:W-:Y:S01]  /*3540*/  @P6 IMAD.HI.U32 R4, R61, UR10, RZ ;  /* 0x0000000a3d046c27 */ /* 0x000fe2000f8e00ff */
[----:B------:R-:W-:-:S13]  /*3550*/  PLOP3.LUT P6, PT, PT, PT, UP2, 0x80, 0x0 ;  /* 0x000000000000781c */ /* 0x000fda0003fcf028 */
[----:B------:R-:W-:-:S04]  /*3560*/  @P6 SHF.R.U32.HI R61, RZ, UR11, R4 ;  /* 0x0000000bff3d6c19 */ /* 0x000fc80008011604 */
[----:B------:R-:W-:Y:S01]  /*3570*/  LOP3.LUT R61, RZ, R61, RZ, 0x33, !PT ;  /* 0x0000003dff3d7212 */ /* 0x000fe200078e33ff */
[----:B------:R-:W-:Y:S06]  /*3580*/  BRA `(.L_x_1121) ;  /* 0x0000000000187947 */ /* 0x000fec0003800000 */
.L_x_1120:
[----:B------:R-:W-:-:S06]  /*3590*/  UISETP.NE.AND UP2, UPT, UR7, 0x1, UPT ;  /* 0x000000010700788c */ /* 0x000fcc000bf45270 */
[----:B------:R-:W-:-:S05]  /*35a0*/  PLOP3.LUT P6, PT, PT, PT, UP2, 0x80, 0x0 ;  /* 0x000000000000781c */ /* 0x000fca0003fcf028 */
[----:B------:R-:W-:-:S08]  /*35b0*/  @UP2 ULDC.64 UR10, c[0x0][0x9e8] ;  /* 0x00027a00000a2ab9 */ /* 0x000fd00000000a00 */
[----:B------:R-:W-:Y:S01]  /*35c0*/  @P6 IMAD.HI.U32 R4, R61, UR10, RZ ;  /* 0x0000000a3d046c27 */ /* 0x000fe2000f8e00ff */
[----:B------:R-:W-:-:S13]  /*35d0*/  PLOP3.LUT P6, PT, PT, PT, UP2, 0x80, 0x0 ;  /* 0x000000000000781c */ /* 0x000fda0003fcf028 */
[----:B------:R-:W-:-:S07]  /*35e0*/  @P6 SHF.R.U32.HI R61, RZ, UR11, R4 ;  /* 0x0000000bff3d6c19 */ /* 0x000fce0008011604 */
.L_x_1121:
[----:B------:R-:W-:Y:S05]  /*35f0*/  BSYNC B0 ;  /* 0x0000000000007941 */ /* 0x000fea0003800000 */
.L_x_1119:
[----:B------:R-:W-:-:S04]  /*3600*/  IMAD R61, R61, UR7, -R66 ;  /* 0x000000073d3d7c24 */ /* 0x000fc8000f8e0a42 */
[----:B------:R-:W-:-:S05]  /*3610*/  IMAD R61, R16, -0x2, R61 ;  /* 0xfffffffe103d7824 */ /* 0x000fca00078e023d */
[----:B------:R-:W-:Y:S02]  /*3620*/  VIMNMX R26, R26, R61, !PT ;  /* 0x0000003d1a1a7248 */ /* 0x000fe40007fe0100 */
[----:B------:R-:W-:-:S07]  /*3630*/  VIADDMNMX R24, R61, UR7, R24, PT ;  /* 0x000000073d187c46 */ /* 0x000fce000b800118 */
.L_x_1118:
[----:B------:R-:W-:Y:S01]  /*3640*/  ISETP.GT.AND P2, PT, R26, 0x1, !P2 ;  /* 0x000000011a00780c */ /* 0x000fe20005744270 */
[----:B------:R-:W-:Y:S01]  /*3650*/  ULDC UR10, c[0x0][0x988] ;  /* 0x00026200000a7ab9 */ /* 0x000fe20000000800 */
[----:B------:R-:W-:Y:S01]  /*3660*/  ISETP.NE.AND P6, PT, R90, RZ, PT ;  /* 0x000000ff5a00720c */ /* 0x000fe20003fc5270 */
[----:B------:R-:W-:Y:S01]  /*3670*/  @UP0 ULDC UR15, c[0x0][0x450] ;  /* 0x00011400000f0ab9 */ /* 0x000fe20000000800 */
[----:B------:R-:W-:Y:S01]  /*3680*/  ISETP.LT.OR P2, PT, R24, 0x2, P2 ;  /* 0x000000021800780c */ /* 0x000fe20001741670 */
[----:B------:R-:W-:Y:S01]  /*3690*/  UMOV UR14, UR36 ;  /* 0x00000024000e7c82 */ /* 0x000fe20008000000 */
[----:B------:R-:W-:Y:S02]  /*36a0*/  FMNMX.FTZ R4, R77, R119, !PT ;  /* 0x000000774d047209 */ /* 0x000fe40007810000 */
[----:B------:R-:W-:Y:S02]  /*36b0*/  FSEL R15, R15, -INF , !P2 ;  /* 0xff8000000f0f7808 */ /* 0x000fe40005000000 */
[----:B------:R-:W-:-:S02]  /*36c0*/  ISETP.NE.AND P2, PT, R86, RZ, PT ;  /* 0x000000ff5600720c */ /* 0x000fc40003f45270 */
[----:B------:R-:W-:Y:S02]  /*36d0*/  FMNMX.FTZ R4, R121, R4, !PT ;  /* 0x0000000479047209 */ /* 0x000fe40007810000 */
[----:B------:R-:W-:Y:S02]  /*36e0*/  ISETP.GT.AND P2, PT, R26, 0x8, !P2 ;  /* 0x000000081a00780c */ /* 0x000fe40005744270 */
[----:B------:R-:W-:Y:S02]  /*36f0*/  FMNMX.FTZ R4, R123, R4, !PT ;  /* 0x000000047b047209 */ /* 0x000fe40007810000 */
[----:B------:R-:W-:Y:S02]  /*3700*/  ISETP.LT.OR P2, PT, R24, 0x9, P2 ;  /* 0x000000091800780c */ /* 0x000fe40001741670 */
[----:B------:R-:W-:Y:S02]  /*3710*/  FMNMX.FTZ R4, R125, R4, !PT ;  /* 0x000000047d047209 */ /* 0x000fe40007810000 */
[----:B------:R-:W-:-:S02]  /*3720*/  FSEL R21, R21, -INF , !P2 ;  /* 0xff80000015157808 */ /* 0x000fc40005000000 */
[----:B------:R-:W-:Y:S02]  /*3730*/  ISETP.NE.AND P2, PT, R92, RZ, PT ;  /* 0x000000ff5c00720c */ /* 0x000fe40003f45270 */
[----:B------:R-:W-:Y:S02]  /*3740*/  FMNMX.FTZ R4, R127, R4, !PT ;  /* 0x000000047f047209 */ /* 0x000fe40007810000 */
[----:B------:R-:W-:Y:S02]  /*3750*/  ISETP.GT.AND P2, PT, R26, 0x9, !P2 ;  /* 0x000000091a00780c */ /* 0x000fe40005744270 */
[----:B------:R-:W-:Y:S02]  /*3760*/  FMNMX.FTZ R4, R129, R4, !PT ;  /* 0x0000000481047209 */ /* 0x000fe40007810000 */
[----:B------:R-:W-:Y:S02]  /*3770*/  ISETP.LT.OR P2, PT, R24, 0xa, P2 ;  /* 0x0000000a1800780c */ /* 0x000fe40001741670 */
[----:B------:R-:W-:-:S02]  /*3780*/  FMNMX.FTZ R4, R79, R4, !PT ;  /* 0x000000044f047209 */ /* 0x000fc40007810000 */
[----:B------:R-:W-:Y:S02]  /*3790*/  FSEL R25, R25, -INF , !P2 ;  /* 0xff80000019197808 */ /* 0x000fe40005000000 */
[----:B------:R-:W-:Y:S02]  /*37a0*/  ISETP.GT.AND P2, PT, R26, 0x10, !P6 ;  /* 0x000000101a00780c */ /* 0x000fe40007744270 */
[----:B------:R-:W-:Y:S02]  /*37b0*/  FMNMX.FTZ R4, R117, R4, !PT ;  /* 0x0000000475047209 */ /* 0x000fe40007810000 */
[----:B------:R-:W-:Y:S02]  /*37c0*/  ISETP.LT.OR P2, PT, R24, 0x11, P2 ;  /* 0x000000111800780c */ /* 0x000fe40001741670 */
[----:B------:R-:W-:Y:S02]  /*37d0*/  ISETP.NE.AND P6, PT, R52, RZ, PT ;  /* 0x000000ff3400720c */ /* 0x000fe40003fc5270 */
        /* <DEDUP_REMOVED lines=8> */
[----:B------:R-:W-:Y:S02]  /*3860*/  ISETP.NE.AND P2, PT, R94, RZ, PT ;  /* 0x000000ff5e00720c */ /* 0x000fe40003f45270 */
[----:B------:R-:W-:Y:S02]  /*3870*/  FMNMX.FTZ R4, R113, R4, !PT ;  /* 0x0000000471047209 */ /* 0x000fe40007810000 */
[----:B------:R-:W-:Y:S02]  /*3880*/  ISETP.GT.AND P2, PT, R26, 0x18, !P2 ;  /* 0x000000181a00780c */ /* 0x000fe40005744270 */
[----:B------:R-:W-:Y:S02]  /*3890*/  FMNMX.FTZ R4, R85, R4, !PT ;  /* 0x0000000455047209 */ /* 0x000fe40007810000 */
[----:B------:R-:W-:-:S02]  /*38a0*/  ISETP.LT.OR P2, PT, R24, 0x19, P2 ;  /* 0x000000191800780c */ /* 0x000fc40001741670 */
[----:B------:R-:W-:Y:S02]  /*38b0*/  FMNMX.FTZ R4, R111, R4, !PT ;  /* 0x000000046f047209 */ /* 0x000fe40007810000 */
[----:B------:R-:W-:Y:S02]  /*38c0*/  FSEL R31, R31, -INF , !P2 ;  /* 0xff8000001f1f7808 */ /* 0x000fe40005000000 */
[----:B------:R-:W-:Y:S02]  /*38d0*/  ISETP.NE.AND P2, PT, R36, RZ, PT ;  /* 0x000000ff2400720c */ /* 0x000fe40003f45270 */
[----:B------:R-:W-:Y:S02]  /*38e0*/  FMNMX.FTZ R4, R87, R4, !PT ;  /* 0x0000000457047209 */ /* 0x000fe40007810000 */
[----:B------:R-:W-:Y:S02]  /*38f0*/  ISETP.GT.AND P2, PT, R26, 0x19, !P2 ;  /* 0x000000191a00780c */ /* 0x000fe40005744270 */
[----:B------:R-:W-:-:S02]  /*3900*/  FMNMX.FTZ R4, R109, R4, !PT ;  /* 0x000000046d047209 */ /* 0x000fc40007810000 */
[----:B------:R-:W-:Y:S02]  /*3910*/  ISETP.LT.OR P2, PT, R24, 0x1a, P2 ;  /* 0x0000001a1800780c */ /* 0x000fe40001741670 */
[----:B------:R-:W-:Y:S02]  /*3920*/  FMNMX.FTZ R4, R107, R4, !PT ;  /* 0x000000046b047209 */ /* 0x000fe40007810000 */
[----:B------:R-:W-:Y:S02]  /*3930*/  FSEL R33, R33, -INF , !P2 ;  /* 0xff80000021217808 */ /* 0x000fe40005000000 */
[----:B------:R-:W-:Y:S02]  /*3940*/  ISETP.NE.AND P2, PT, R34, RZ, PT ;  /* 0x000000ff2200720c */ /* 0x000fe40003f45270 */
[----:B------:R-:W-:Y:S02]  /*3950*/  FMNMX.FTZ R4, R105, R4, !PT ;  /* 0x0000000469047209 */ /* 0x000fe40007810000 */
[----:B------:R-:W-:-:S02]  /*3960*/  ISETP.GT.AND P2, PT, R26, 0x20, !P2 ;  /* 0x000000201a00780c */ /* 0x000fc40005744270 */
[----:B------:R-:W-:Y:S02]  /*3970*/  FMNMX.FTZ R4, R103, R4, !PT ;  /* 0x0000000467047209 */ /* 0x000fe40007810000 */
[----:B------:R-:W-:Y:S02]  /*3980*/  ISETP.LT.OR P2, PT, R24, 0x21, P2 ;  /* 0x000000211800780c */ /* 0x000fe40001741670 */
[----:B------:R-:W-:Y:S02]  /*3990*/  FMNMX.FTZ R4, R101, R4, !PT ;  /* 0x0000000465047209 */ /* 0x000fe40007810000 */
[----:B------:R-:W-:Y:S02]  /*39a0*/  FSEL R35, R35, -INF , !P2 ;  /* 0xff80000023237808 */ /* 0x000fe40005000000 */
[----:B------:R-:W-:Y:S02]  /*39b0*/  ISETP.NE.AND P2, PT, R40, RZ, PT ;  /* 0x000000ff2800720c */ /* 0x000fe40003f45270 */
[----:B------:R-:W-:-:S02]  /*39c0*/  FMNMX.FTZ R4, R99, R4, !PT ;  /* 0x0000000463047209 */ /* 0x000fc40007810000 */
[----:B------:R-:W-:Y:S02]  /*39d0*/  ISETP.GT.AND P2, PT, R26, 0x21, !P2 ;  /* 0x000000211a00780c */ /* 0x000fe40005744270 */
[----:B------:R-:W-:Y:S02]  /*39e0*/  FMNMX.FTZ R4, R97, R4, !PT ;  /* 0x0000000461047209 */ /* 0x000fe40007810000 */
[----:B------:R-:W-:Y:S02]  /*39f0*/  ISETP.LT.OR P2, PT, R24, 0x22, P2 ;  /* 0x000000221800780c */ /* 0x000fe40001741670 */
        /* <DEDUP_REMOVED lines=21> */
[----:B------:R-:W-:Y:S02]  /*3b50*/  ISETP.GT.AND P3, PT, R26, 0x70, !P3 ;  /* 0x000000701a00780c */ /* 0x000fe40005f64270 */
[----:B------:R-:W-:Y:S02]  /*3b60*/  FSEL R43, R43, -INF , !P2 ;  /* 0xff8000002b2b7808 */ /* 0x000fe40005000000 */
[----:B------:R-:W-:Y:S02]  /*3b70*/  ISETP.NE.AND P2, PT, R48, RZ, PT ;  /* 0x000000ff3000720c */ /* 0x000fe40003f45270 */
[C---:B------:R-:W-:Y:S02]  /*3b80*/  ISETP.GT.AND P4, PT, R26.reuse, 0x71, !P4 ;  /* 0x000000711a00780c */ /* 0x040fe40006784270 */
[----:B------:R-:W-:Y:S02]  /*3b90*/  ISETP.GT.AND P2, PT, R26, 0x31, !P2 ;  /* 0x000000311a00780c */ /* 0x000fe40005744270 */
[----:B------:R-:W-:-:S02]  /*3ba0*/  ISETP.LT.OR P3, PT, R24, 0x71, P3 ;  /* 0x000000711800780c */ /* 0x000fc40001f61670 */
[----:B------:R-:W-:Y:S02]  /*3bb0*/  ISETP.LT.OR P2, PT, R24, 0x32, P2 ;  /* 0x000000321800780c */ /* 0x000fe40001741670 */
[----:B------:R-:W-:Y:S02]  /*3bc0*/  ISETP.GT.AND P5, PT, R26, 0x78, !P5 ;  /* 0x000000781a00780c */ /* 0x000fe40006fa4270 */
[----:B------:R-:W-:Y:S02]  /*3bd0*/  FSEL R45, R45, -INF , !P2 ;  /* 0xff8000002d2d7808 */ /* 0x000fe40005000000 */
[----:B------:R-:W-:Y:S02]  /*3be0*/  ISETP.NE.AND P2, PT, R46, RZ, PT ;  /* 0x000000ff2e00720c */ /* 0x000fe40003f45270 */
[----:B------:R-:W-:Y:S02]  /*3bf0*/  ISETP.LT.OR P4, PT, R24, 0x72, P4 ;  /* 0x000000721800780c */ /* 0x000fe40002781670 */
[----:B------:R-:W-:-:S02]  /*3c00*/  ISETP.GT.AND P2, PT, R26, 0x38, !P2 ;  /* 0x000000381a00780c */ /* 0x000fc40005744270 */
[C---:B------:R-:W-:Y:S02]  /*3c10*/  ISETP.LT.OR P5, PT, R24.reuse, 0x79, P5 ;  /* 0x000000791800780c */ /* 0x040fe40002fa1670 */
[----:B------:R-:W-:-:S04]  /*3c20*/  ISETP.LT.OR P2, PT, R24, 0x39, P2 ;  /* 0x000000391800780c */ /* 0x000fc80001741670 */
[----:B------:R-:W-:Y:S02]  /*3c30*/  FSEL R47, R47, -INF , !P2 ;  /* 0xff8000002f2f7808 */ /* 0x000fe40005000000 */
[----:B------:R-:W-:Y:S02]  /*3c40*/  ISETP.GT.AND P2, PT, R26, 0x39, !P6 ;  /* 0x000000391a00780c */ /* 0x000fe40007744270 */
[----:B------:R-:W-:Y:S02]  /*3c50*/  ISETP.NE.AND P6, PT, R73, RZ, PT ;  /* 0x000000ff4900720c */ /* 0x000fe40003fc5270 */
[----:B------:R-:W-:Y:S01]  /*3c60*/  ISETP.LT.OR P2, PT, R24, 0x3a, P2 ;  /* 0x0000003a1800780c */ /* 0x000fe20001741670 */
[----:B------:R-:W0:Y:S03]  /*3c70*/  SHFL.BFLY PT, R73, R28, 0x2, 0x1f ;  /* 0x0c401f001c497f89 */ /* 0x000e2600000e0000 */
[----:B------:R-:W-:-:S02]  /*3c80*/  FSEL R49, R49, -INF , !P2 ;  /* 0xff80000031317808 */ /* 0x000fc40005000000 */
[----:B------:R-:W-:-:S04]  /*3c90*/  ISETP.NE.AND P2, PT, R50, RZ, PT ;  /* 0x000000ff3200720c */ /* 0x000fc80003f45270 */
[----:B------:R-:W-:-:S04]  /*3ca0*/  ISETP.GT.AND P2, PT, R26, 0x40, !P2 ;  /* 0x000000401a00780c */ /* 0x000fc80005744270 */
[----:B------:R-:W-:-:S04]  /*3cb0*/  ISETP.LT.OR P2, PT, R24, 0x41, P2 ;  /* 0x000000411800780c */ /* 0x000fc80001741670 */
[----:B------:R-:W-:Y:S02]  /*3cc0*/  FSEL R51, R51, -INF , !P2 ;  /* 0xff80000033337808 */ /* 0x000fe40005000000 */
[----:B------:R-:W-:-:S04]  /*3cd0*/  ISETP.NE.AND P2, PT, R56, RZ, PT ;  /* 0x000000ff3800720c */ /* 0x000fc80003f45270 */
[----:B------:R-:W-:Y:S02]  /*3ce0*/  ISETP.GT.AND P2, PT, R26, 0x41, !P2 ;  /* 0x000000411a00780c */ /* 0x000fe40005744270 */
[----:B0-----:R-:W-:Y:S02]  /*3cf0*/  FMNMX.FTZ R73, R28, R73, !PT ;  /* 0x000000491c497209 */ /* 0x001fe40007810000 */
[----:B------:R-:W-:-:S03]  /*3d00*/  ISETP.LT.OR P2, PT, R24, 0x42, P2 ;  /* 0x000000421800780c */ /* 0x000fc60001741670 */
[----:B------:R-:W0:Y:S01]  /*3d10*/  SHFL.BFLY PT, R4, R73, 0x1, 0x1f ;  /* 0x0c201f0049047f89 */ /* 0x000e2200000e0000 */
[----:B------:R-:W-:Y:S02]  /*3d20*/  FSEL R53, R53, -INF , !P2 ;  /* 0xff80000035357808 */ /* 0x000fe40005000000 */
[----:B------:R-:W-:-:S04]  /*3d30*/  ISETP.NE.AND P2, PT, R96, RZ, PT ;  /* 0x000000ff6000720c */ /* 0x000fc80003f45270 */
[----:B------:R-:W-:-:S04]  /*3d40*/  ISETP.GT.AND P2, PT, R26, 0x48, !P2 ;  /* 0x000000481a00780c */ /* 0x000fc80005744270 */
[----:B------:R-:W-:-:S04]  /*3d50*/  ISETP.LT.OR P2, PT, R24, 0x49, P2 ;  /* 0x000000491800780c */ /* 0x000fc80001741670 */
[----:B------:R-:W-:Y:S02]  /*3d60*/  FSEL R55, R55, -INF , !P2 ;  /* 0xff80000037377808 */ /* 0x000fe40005000000 */
[----:B------:R-:W-:-:S04]  /*3d70*/  ISETP.NE.AND P2, PT, R60, RZ, PT ;  /* 0x000000ff3c00720c */ /* 0x000fc80003f45270 */
[----:B------:R-:W-:Y:S02]  /*3d80*/  ISETP.GT.AND P2, PT, R26, 0x49, !P2 ;  /* 0x000000491a00780c */ /* 0x000fe40005744270 */
[----:B0-----:R-:W-:Y:S02]  /*3d90*/  FMNMX.FTZ R4, R73, R4, !PT ;  /* 0x0000000449047209 */ /* 0x001fe40007810000 */
[----:B------:R-:W-:-:S04]  /*3da0*/  ISETP.LT.OR P2, PT, R24, 0x4a, P2 ;  /* 0x0000004a1800780c */ /* 0x000fc80001741670 */
[----:B------:R-:W-:Y:S02]  /*3db0*/  FSEL R57, R57, -INF , !P2 ;  /* 0xff80000039397808 */ /* 0x000fe40005000000 */
[----:B------:R-:W-:-:S04]  /*3dc0*/  ISETP.NE.AND P2, PT, R98, RZ, PT ;  /* 0x000000ff6200720c */ /* 0x000fc80003f45270 */
[----:B------:R-:W-:-:S04]  /*3dd0*/  ISETP.GT.AND P2, PT, R26, 0x50, !P2 ;  /* 0x000000501a00780c */ /* 0x000fc80005744270 */
[----:B------:R-:W-:-:S04]  /*3de0*/  ISETP.LT.OR P2, PT, R24, 0x51, P2 ;  /* 0x000000511800780c */ /* 0x000fc80001741670 */
[----:B------:R-:W-:Y:S02]  /*3df0*/  FSEL R59, R59, -INF , !P2 ;  /* 0xff8000003b3b7808 */ /* 0x000fe40005000000 */
[----:B------:R-:W-:-:S04]  /*3e00*/  ISETP.NE.AND P2, PT, R64, RZ, PT ;  /* 0x000000ff4000720c */ /* 0x000fc80003f45270 */
[----:B------:R-:W-:-:S04]  /*3e10*/  ISETP.GT.AND P2, PT, R26, 0x51, !P2 ;  /* 0x000000511a00780c */ /* 0x000fc80005744270 */
[----:B------:R-:W-:-:S04]  /*3e20*/  ISETP.LT.OR P2, PT, R24, 0x52, P2 ;  /* 0x000000521800780c */ /* 0x000fc80001741670 */
[----:B------:R-:W-:Y:S01]  /*3e30*/  FSEL R71, R6, -INF , !P2 ;  /* 0xff80000006477808 */ /* 0x000fe20005000000 */
[----:B------:R-:W-:Y:S01]  /*3e40*/  IMAD.U32 R6, RZ, RZ, UR10 ;  /* 0x0000000aff067e24 */ /* 0x000fe2000f8e00ff */
[----:B------:R-:W-:Y:S01]  /*3e50*/  ISETP.NE.AND P2, PT, R65, RZ, PT ;  /* 0x000000ff4100720c */ /* 0x000fe20003f45270 */
[----:B------:R-:W-:Y:S02]  /*3e60*/  @UP0 ULDC UR10, c[0x0][0x44c] ;  /* 0x00011300000a0ab9 */ /* 0x000fe40000000800 */
[----:B------:R-:W-:Y:S01]  /*3e70*/  UIMAD.WIDE.U32 UR10, UR36, UR10, URZ ;  /* 0x0000000a240a72a5 */ /* 0x000fe2000f8e003f */
[----:B------:R-:W-:-:S03]  /*3e80*/  ISETP.GT.AND P2, PT, R26, 0x58, !P2 ;  /* 0x000000581a00780c */ /* 0x000fc60005744270 */
[----:B------:R-:W-:Y:S01]  /*3e90*/  @UP0 USHF.R.U32.HI UR14, URZ, UR15, UR11 ;  /* 0x0000000f3f0e0299 */ /* 0x000fe2000801160b */
[----:B------:R-:W-:-:S03]  /*3ea0*/  ISETP.LT.OR P2, PT, R24, 0x59, P2 ;  /* 0x000000591800780c */ /* 0x000fc60001741670 */
[----:B------:R-:W-:Y:S01]  /*3eb0*/  UIADD3 UR52, UR52, UR14, URZ ;  /* 0x0000000e34347290 */ /* 0x000fe2000fffe03f */
[----:B------:R-:W-:Y:S02]  /*3ec0*/  FSEL R67, R67, -INF , !P2 ;  /* 0xff80000043437808 */ /* 0x000fe40005000000 */
[----:B------:R-:W-:Y:S01]  /*3ed0*/  ISETP.NE.AND P2, PT, R68, RZ, PT ;  /* 0x000000ff4400720c */ /* 0x000fe20003f45270 */
[----:B------:R-:W-:-:S03]  /*3ee0*/  UIADD3 UR6, UR52, UR6, URZ ;  /* 0x0000000634067290 */ /* 0x000fc6000fffe03f */
[----:B------:R-:W-:-:S04]  /*3ef0*/  ISETP.GT.AND P2, PT, R26, 0x59, !P2 ;  /* 0x000000591a00780c */ /* 0x000fc80005744270 */
        /* <DEDUP_REMOVED lines=9> */
[----:B------:R-:W-:Y:S02]  /*3f90*/  FSEL R63, R63, -INF , !P2 ;  /* 0xff8000003f3f7808 */ /* 0x000fe40005000000 */
[----:B------:R-:W-:Y:S02]  /*3fa0*/  ISETP.GT.AND P2, PT, R26, 0x68, !P6 ;  /* 0x000000681a00780c */ /* 0x000fe40007744270 */
[----:B------:R-:W-:Y:S01]  /*3fb0*/  ISETP.NE.AND P6, PT, R30, RZ, PT ;  /* 0x000000ff1e00720c */ /* 0x000fe20003fc5270 */
[----:B------:R-:W-:Y:S01]  /*3fc0*/  FMUL.FTZ R30, R4, R6 ;  /* 0x00000006041e7220 */ /* 0x000fe20000410000 */
[----:B------:R-:W-:-:S04]  /*3fd0*/  ISETP.LT.OR P2, PT, R24, 0x69, P2 ;  /* 0x000000691800780c */ /* 0x000fc80001741670 */
[----:B------:R-:W-:Y:S02]  /*3fe0*/  FSEL R65, R78, -INF , !P2 ;  /* 0xff8000004e417808 */ /* 0x000fe40005000000 */
[----:B------:R-:W-:-:S04]  /*3ff0*/  FSETP.NEU.FTZ.AND P2, PT, R4, -INF , PT ;  /* 0xff8000000400780b */ /* 0x000fc80003f5d000 */
[----:B------:R-:W-:Y:S02]  /*4000*/  FSEL R30, R30, RZ, P2 ;  /* 0x000000ff1e1e7208 */ /* 0x000fe40001000000 */
[----:B------:R-:W-:Y:S02]  /*4010*/  ISETP.GT.AND P2, PT, R26, RZ, !P6 ;  /* 0x000000ff1a00720c */ /* 0x000fe40007744270 */
[----:B------:R-:W-:Y:S01]  /*4020*/  ISETP.NE.AND P6, PT, R58, RZ, PT ;  /* 0x000000ff3a00720c */ /* 0x000fe20003fc5270 */
[-CC-:B------:R-:W-:Y:S01]  /*4030*/  FFMA.FTZ R170, R111, R6.reuse, -R30.reuse ;  /* 0x000000066faa7223 */ /* 0x180fe2000001081e */
[----:B------:R-:W-:Y:S01]  /*4040*/  ISETP.LT.OR P2, PT, R24, 0x1, P2 ;  /* 0x000000011800780c */ /* 0x000fe20001741670 */
[-CC-:B------:R-:W-:Y:S01]  /*4050*/  FFMA.FTZ R164, R109, R6.reuse, -R30.reuse ;  /* 0x000000066da47223 */ /* 0x180fe2000001081e */
[----:B------:R-:W-:Y:S01]  /*4060*/  FSEL R109, R12, -INF , !P3 ;  /* 0xff8000000c6d7808 */ /* 0x000fe20005800000 */
[-CC-:B------:R-:W-:Y:S01]  /*4070*/  FFMA.FTZ R168, R113, R6.reuse, -R30.reuse ;  /* 0x0000000671a87223 */ /* 0x180fe2000001081e */
[----:B------:R-:W-:Y:S01]  /*4080*/  FSEL R0, R0, -INF , !P2 ;  /* 0xff80000000007808 */ /* 0x000fe20005000000 */
[-CC-:B------:R-:W-:Y:S01]  /*4090*/  FFMA.FTZ R174, R115, R6.reuse, -R30.reuse ;  /* 0x0000000673ae7223 */ /* 0x180fe2000001081e */
[----:B------:R-:W-:Y:S01]  /*40a0*/  ISETP.NE.AND P2, PT, R76, RZ, PT ;  /* 0x000000ff4c00720c */ /* 0x000fe20003f45270 */
[-CC-:B------:R-:W-:Y:S01]  /*40b0*/  FFMA.FTZ R172, R117, R6.reuse, -R30.reuse ;  /* 0x0000000675ac7223 */ /* 0x180fe2000001081e */
[----:B------:R-:W-:Y:S01]  /*40c0*/  FMNMX.FTZ R28, R0, R15, !PT ;  /* 0x0000000f001c7209 */ /* 0x000fe20007810000 */
[-CC-:B------:R-:W-:Y:S01]  /*40d0*/  FFMA.FTZ R180, R77, R6.reuse, -R30.reuse ;  /* 0x000000064db47223 */ /* 0x180fe2000001081e */
[----:B------:R-:W-:Y:S01]  /*40e0*/  ISETP.GT.AND P2, PT, R26, 0x69, !P2 ;  /* 0x000000691a00780c */ /* 0x000fe20005744270 */
[--C-:B------:R-:W-:Y:S01]  /*40f0*/  FFMA.FTZ R73, R119, R6, -R30.reuse ;  /* 0x0000000677497223 */ /* 0x100fe2000001081e */
[----:B------:R-:W-:Y:S01]  /*4100*/  FMNMX.FTZ R28, R21, R28, !PT ;  /* 0x0000001c151c7209 */ /* 0x000fe20007810000 */
[--C-:B------:R-:W-:Y:S01]  /*4110*/  FFMA.FTZ R182, R121, R6, -R30.reuse ;  /* 0x0000000679b67223 */ /* 0x100fe2000001081e */
[----:B------:R-:W-:Y:S01]  /*4120*/  ISETP.LT.OR P2, PT, R24, 0x6a, P2 ;  /* 0x0000006a1800780c */ /* 0x000fe20001741670 */
[----:B------:R-:W-:Y:S01]  /*4130*/  MUFU.EX2 R180, R180 ;  /* 0x000000b400b47308 */ /* 0x000fe20000000800 */
[----:B------:R-:W-:Y:S01]  /*4140*/  FMNMX.FTZ R28, R25, R28, !PT ;  /* 0x0000001c191c7209 */ /* 0x000fe20007810000 */
[-CC-:B------:R-:W-:Y:S01]  /*4150*/  FFMA.FTZ R75, R123, R6.reuse, -R30.reuse ;  /* 0x000000067b4b7223 */ /* 0x180fe2000001081e */
[----:B------:R-:W-:Y:S01]  /*4160*/  FSEL R111, R2, -INF , !P2 ;  /* 0xff800000026f7808 */ /* 0x000fe20005000000 */
[--C-:B------:R-:W-:Y:S01]  /*4170*/  FFMA.FTZ R2, R107, R6, -R30.reuse ;  /* 0x000000066b027223 */ /* 0x100fe2000001081e */
[----:B------:R-:W-:Y:S01]  /*4180*/  FMNMX.FTZ R28, R27, R28, !PT ;  /* 0x0000001c1b1c7209 */ /* 0x000fe20007810000 */
[--C-:B------:R-:W-:Y:S01]  /*4190*/  FFMA.FTZ R176, R125, R6, -R30.reuse ;  /* 0x000000067db07223 */ /* 0x100fe2000001081e */
[----:B------:R-:W-:Y:S01]  /*41a0*/  ISETP.GT.AND P6, PT, R26, 0x79, !P6 ;  /* 0x000000791a00780c */ /* 0x000fe200077c4270 */
[----:B------:R-:W-:Y:S01]  /*41b0*/  MUFU.EX2 R117, R2 ;  /* 0x0000000200757308 */ /* 0x000fe20000000800 */
[----:B------:R-:W-:Y:S01]  /*41c0*/  FMNMX.FTZ R28, R29, R28, !PT ;  /* 0x0000001c1d1c7209 */ /* 0x000fe20007810000 */
[-CC-:B------:R-:W-:Y:S01]  /*41d0*/  FFMA.FTZ R77, R127, R6.reuse, -R30.reuse ;  /* 0x000000067f4d7223 */ /* 0x180fe2000001081e */
[----:B------:R-:W-:Y:S01]  /*41e0*/  FSEL R113, R10, -INF , !P4 ;  /* 0xff8000000a717808 */ /* 0x000fe20006000000 */
[--C-:B------:R-:W-:Y:S01]  /*41f0*/  FFMA.FTZ R10, R103, R6, -R30.reuse ;  /* 0x00000006670a7223 */ /* 0x100fe2000001081e */
[----:B------:R-:W-:Y:S01]  /*4200*/  FMNMX.FTZ R28, R31, R28, !PT ;  /* 0x0000001c1f1c7209 */ /* 0x000fe20007810000 */
[--C-:B------:R-:W-:Y:S01]  /*4210*/  FFMA.FTZ R11, R11, R6, -R30.reuse ;  /* 0x000000060b0b7223 */ /* 0x100fe2000001081e */
[----:B------:R-:W-:Y:S01]  /*4220*/  ISETP.LT.OR P6, PT, R24, 0x7a, P6 ;  /* 0x0000007a1800780c */ /* 0x000fe200037c1670 */
[----:B------:R-:W0:Y:S01]  /*4230*/  MUFU.EX2 R73, R73 ;  /* 0x0000004900497308 */ /* 0x000e220000000800 */
[----:B------:R-:W-:Y:S01]  /*4240*/  FMNMX.FTZ R28, R33, R28, !PT ;  /* 0x0000001c211c7209 */ /* 0x000fe20007810000 */
[-CC-:B------:R-:W-:Y:S01]  /*4250*/  FFMA.FTZ R178, R129, R6.reuse, -R30.reuse ;  /* 0x0000000681b27223 */ /* 0x180fe2000001081e */
[----:B------:R-:W-:Y:S01]  /*4260*/  FSEL R107, R14, -INF , !P5 ;  /* 0xff8000000e6b7808 */ /* 0x000fe20006800000 */
[--C-:B------:R-:W-:Y:S01]  /*4270*/  FFMA.FTZ R12, R5, R6, -R30.reuse ;  /* 0x00000006050c7223 */ /* 0x100fe2000001081e */
[----:B------:R-:W-:Y:S01]  /*4280*/  FMNMX.FTZ R28, R35, R28, !PT ;  /* 0x0000001c231c7209 */ /* 0x000fe20007810000 */
[--C-:B------:R-:W-:Y:S01]  /*4290*/  FFMA.FTZ R79, R79, R6, -R30.reuse ;  /* 0x000000064f4f7223 */ /* 0x100fe2000001081e */
[----:B------:R-:W-:Y:S01]  /*42a0*/  FSEL R115, R20, -INF , !P6 ;  /* 0xff80000014737808 */ /* 0x000fe20007000000 */
        /* <DEDUP_REMOVED lines=23> */
[----:B------:R-:W-:Y:S01]  /*4420*/  FFMA.FTZ R3, R3, R6, -R30 ;  /* 0x0000000603037223 */ /* 0x000fe2000001081e */
[----:B------:R-:W4:Y:S01]  /*4430*/  MUFU.EX2 R77, R77 ;  /* 0x0000004d004d7308 */ /* 0x000f220000000800 */
[----:B------:R-:W-:-:S04]  /*4440*/  FMNMX.FTZ R28, R49, R28, !PT ;  /* 0x0000001c311c7209 */ /* 0x000fc80007810000 */
[----:B------:R-:W-:-:S03]  /*4450*/  FMNMX.FTZ R28, R51, R28, !PT ;  /* 0x0000001c331c7209 */ /* 0x000fc60007810000 */
[----:B------:R0:W-:Y:S01]  /*4460*/  MUFU.EX2 R158, R11 ;  /* 0x0000000b009e7308 */ /* 0x0001e20000000800 */
[----:B------:R-:W-:-:S04]  /*4470*/  FMNMX.FTZ R28, R53, R28, !PT ;  /* 0x0000001c351c7209 */ /* 0x000fc80007810000 */
[----:B------:R-:W-:-:S03]  /*4480*/  FMNMX.FTZ R28, R55, R28, !PT ;  /* 0x0000001c371c7209 */ /* 0x000fc60007810000 */
[----:B------:R-:W5:Y:S01]  /*4490*/  MUFU.EX2 R178, R178 ;  /* 0x000000b200b27308 */ /* 0x000f620000000800 */
[----:B------:R-:W-:Y:S01]  /*44a0*/  FMNMX.FTZ R28, R57, R28, !PT ;  /* 0x0000001c391c7209 */ /* 0x000fe20007810000 */
[----:B0-----:R-:W-:Y:S01]  /*44b0*/  FADD.FTZ R11, R180, R73 ;  /* 0x00000049b40b7221 */ /* 0x001fe20000010000 */
[----:B------:R-:W-:Y:S02]  /*44c0*/  F2FP.BF16.F32.PACK_AB R180, R73, R180 ;  /* 0x000000b449b4723e */ /* 0x000fe400000010ff */
[----:B------:R-:W-:Y:S01]  /*44d0*/  FMNMX.FTZ R28, R59, R28, !PT ;  /* 0x0000001c3b1c7209 */ /* 0x000fe20007810000 */
[----:B-1----:R-:W-:Y:S01]  /*44e0*/  FADD.FTZ R32, R182, R11 ;  /* 0x0000000bb6207221 */ /* 0x002fe20000010000 */
[----:B--2---:R-:W-:Y:S01]  /*44f0*/  F2FP.BF16.F32.PACK_AB R182, R75, R182 ;  /* 0x000000b64bb6723e */ /* 0x004fe200000010ff */
[----:B------:R-:W0:Y:S01]  /*4500*/  MUFU.EX2 R79, R79 ;  /* 0x0000004f004f7308 */ /* 0x000e220000000800 */
[----:B------:R-:W-:Y:S01]  /*4510*/  FMNMX.FTZ R28, R71, R28, !PT ;  /* 0x0000001c471c7209 */ /* 0x000fe20007810000 */
[----:B------:R-:W-:-:S03]  /*4520*/  FADD.FTZ R11, R75, R32 ;  /* 0x000000204b0b7221 */ /* 0x000fc60000010000 */
[----:B------:R-:W-:Y:S01]  /*4530*/  FMNMX.FTZ R28, R67, R28, !PT ;  /* 0x0000001c431c7209 */ /* 0x000fe20007810000 */
[----:B---3--:R-:W-:Y:S01]  /*4540*/  FADD.FTZ R34, R176, R11 ;  /* 0x0000000bb0227221 */ /* 0x008fe20000010000 */
[----:B----4-:R-:W-:Y:S01]  /*4550*/  F2FP.BF16.F32.PACK_AB R176, R77, R176 ;  /* 0x000000b04db0723e */ /* 0x010fe200000010ff */
[----:B------:R-:W1:Y:S01]  /*4560*/  MUFU.EX2 R172, R172 ;  /* 0x000000ac00ac7308 */ /* 0x000e620000000800 */
[----:B------:R-:W-:Y:S01]  /*4570*/  FMNMX.FTZ R28, R61, R28, !PT ;  /* 0x0000001c3d1c7209 */ /* 0x000fe20007810000 */
[----:B------:R-:W-:-:S03]  /*4580*/  FADD.FTZ R11, R77, R34 ;  /* 0x000000224d0b7221 */ /* 0x000fc60000010000 */
[----:B------:R-:W-:Y:S01]  /*4590*/  FMNMX.FTZ R28, R69, R28, !PT ;  /* 0x0000001c451c7209 */ /* 0x000fe20007810000 */
[----:B-----5:R-:W-:Y:S02]  /*45a0*/  FADD.FTZ R34, R178, R11 ;  /* 0x0000000bb2227221 */ /* 0x020fe40000010000 */
[----:B------:R-:W2:Y:S01]  /*45b0*/  MUFU.EX2 R81, R81 ;  /* 0x0000005100517308 */ /* 0x000ea20000000800 */
[----:B------:R-:W-:Y:S01]  /*45c0*/  FMNMX.FTZ R28, R63, R28, !PT ;  /* 0x0000001c3f1c7209 */ /* 0x000fe20007810000 */
[C---:B0-----:R-:W-:Y:S01]  /*45d0*/  FADD.FTZ R11, R79.reuse, R34 ;  /* 0x000000224f0b7221 */ /* 0x041fe20000010000 */
[----:B------:R-:W-:Y:S02]  /*45e0*/  F2FP.BF16.F32.PACK_AB R178, R79, R178 ;  /* 0x000000b24fb2723e */ /* 0x000fe400000010ff */
[----:B------:R-:W-:-:S03]  /*45f0*/  FMNMX.FTZ R28, R65, R28, !PT ;  /* 0x0000001c411c7209 */ /* 0x000fc60007810000 */
[----:B------:R-:W0:Y:S01]  /*4600*/  MUFU.EX2 R174, R174 ;  /* 0x000000ae00ae7308 */ /* 0x000e220000000800 */
[----:B------:R-:W-:Y:S01]  /*4610*/  FMNMX.FTZ R28, R111, R28, !PT ;  /* 0x0000001c6f1c7209 */ /* 0x000fe20007810000 */
[----:B-1----:R-:W-:-:S03]  /*4620*/  FADD.FTZ R36, R172, R11 ;  /* 0x0000000bac247221 */ /* 0x002fc60000010000 */
[----:B------:R-:W-:-:S03]  /*4630*/  FMNMX.FTZ R28, R109, R28, !PT ;  /* 0x0000001c6d1c7209 */ /* 0x000fc60007810000 */
[----:B------:R-:W1:Y:S01]  /*4640*/  MUFU.EX2 R83, R83 ;  /* 0x0000005300537308 */ /* 0x000e620000000800 */
[----:B------:R-:W-:Y:S01]  /*4650*/  FMNMX.FTZ R28, R113, R28, !PT ;  /* 0x0000001c711c7209 */ /* 0x000fe20007810000 */
[C---:B--2---:R-:W-:Y:S01]  /*4660*/  FADD.FTZ R11, R81.reuse, R36 ;  /* 0x00000024510b7221 */ /* 0x044fe20000010000 */
[----:B------:R-:W-:Y:S02]  /*4670*/  F2FP.BF16.F32.PACK_AB R172, R81, R172 ;  /* 0x000000ac51ac723e */ /* 0x000fe400000010ff */
[----:B------:R-:W-:-:S03]  /*4680*/  FMNMX.FTZ R28, R107, R28, !PT ;  /* 0x0000001c6b1c7209 */ /* 0x000fc60007810000 */
[----:B------:R-:W2:Y:S01]  /*4690*/  MUFU.EX2 R168, R168 ;  /* 0x000000a800a87308 */ /* 0x000ea20000000800 */
[----:B------:R-:W-:Y:S01]  /*46a0*/  FMNMX.FTZ R28, R115, R28, !PT ;  /* 0x0000001c731c7209 */ /* 0x000fe20007810000 */
[----:B0-----:R-:W-:-:S04]  /*46b0*/  FADD.FTZ R38, R174, R11 ;  /* 0x0000000bae267221 */ /* 0x001fc80000010000 */
[----:B------:R-:W0:Y:S02]  /*46c0*/  SHFL.BFLY PT, R103, R28, 0x2, 0x1f ;  /* 0x0c401f001c677f89 */ /* 0x000e2400000e0000 */
[----:B------:R-:W3:Y:S01]  /*46d0*/  MUFU.EX2 R85, R85 ;  /* 0x0000005500557308 */ /* 0x000ee20000000800 */
[----:B-1----:R-:W-:-:S07]  /*46e0*/  F2FP.BF16.F32.PACK_AB R174, R83, R174 ;  /* 0x000000ae53ae723e */ /* 0x002fce00000010ff */
[----:B------:R-:W1:Y:S08]  /*46f0*/  MUFU.EX2 R170, R170 ;  /* 0x000000aa00aa7308 */ /* 0x000e700000000800 */
[----:B------:R-:W4:Y:S01]  /*4700*/  MUFU.EX2 R87, R87 ;  /* 0x0000005700577308 */ /* 0x000f220000000800 */
[----:B0-----:R-:W-:-:S07]  /*4710*/  FMNMX.FTZ R103, R28, R103, !PT ;  /* 0x000000671c677209 */ /* 0x001fce0007810000 */
[----:B------:R0:W-:Y:S01]  /*4720*/  MUFU.EX2 R154, R13 ;  /* 0x0000000d009a7308 */ /* 0x0001e20000000800 */
[----:B------:R-:W5:Y:S07]  /*4730*/  SHFL.BFLY PT, R2, R103, 0x1, 0x1f ;  /* 0x0c201f0067027f89 */ /* 0x000f6e00000e0000 */
[----:B------:R-:W5:Y:S01]  /*4740*/  MUFU.EX2 R164, R164 ;  /* 0x000000a400a47308 */ /* 0x000f620000000800 */
[----:B0-----:R-:W-:-:S04]  /*4750*/  FADD.FTZ R13, R83, R38 ;  /* 0x00000026530d7221 */ /* 0x001fc80000010000 */
[----:B--2---:R-:W-:Y:S01]  /*4760*/  FADD.FTZ R40, R168, R13 ;  /* 0x0000000da8287221 */ /* 0x004fe20000010000 */
[C---:B---3--:R-:W-:Y:S02]  /*4770*/  F2FP.BF16.F32.PACK_AB R168, R85.reuse, R168 ;  /* 0x000000a855a8723e */ /* 0x048fe400000010ff */
[----:B------:R-:W0:Y:S01]  /*4780*/  MUFU.EX2 R105, R105 ;  /* 0x0000006900697308 */ /* 0x000e220000000800 */
[----:B------:R-:W-:-:S04]  /*4790*/  FADD.FTZ R13, R85, R40 ;  /* 0x00000028550d7221 */ /* 0x000fc80000010000 */
[----:B-1----:R-:W-:Y:S01]  /*47a0*/  FADD.FTZ R40, R170, R13 ;  /* 0x0000000daa287221 */ /* 0x002fe20000010000 */
[C---:B----4-:R-:W-:Y:S02]  /*47b0*/  F2FP.BF16.F32.PACK_AB R170, R87.reuse, R170 ;  /* 0x000000aa57aa723e */ /* 0x050fe400000010ff */
[----:B------:R-:W1:Y:S01]  /*47c0*/  MUFU.EX2 R10, R10 ;  /* 0x0000000a000a7308 */ /* 0x000e620000000800 */
[----:B------:R-:W-:Y:S01]  /*47d0*/  FADD.FTZ R13, R87, R40 ;  /* 0x00000028570d7221 */ /* 0x000fe20000010000 */
[----:B-----5:R-:W-:-:S03]  /*47e0*/  FMNMX.FTZ R5, R103, R2, !PT ;  /* 0x0000000267057209 */ /* 0x020fc60007810000 */
[----:B------:R-:W-:Y:S01]  /*47f0*/  FADD.FTZ R42, R164, R13 ;  /* 0x0000000da42a7221 */ /* 0x000fe20000010000 */
[----:B------:R-:W-:Y:S01]  /*4800*/  F2FP.BF16.F32.PACK_AB R164, R117, R164 ;  /* 0x000000a475a4723e */ /* 0x000fe200000010ff */
[C---:B------:R-:W-:Y:S01]  /*4810*/  FMUL.FTZ R2, R5.reuse, R6 ;  /* 0x0000000605027220 */ /* 0x040fe20000410000 */
[----:B------:R-:W-:Y:S01]  /*4820*/  FSETP.NEU.FTZ.AND P2, PT, R5, -INF , PT ;  /* 0xff8000000500780b */ /* 0x000fe20003f5d000 */
[----:B------:R-:W2:Y:S01]  /*4830*/  MUFU.EX2 R101, R101 ;  /* 0x0000006500657308 */ /* 0x000ea20000000800 */
[----:B------:R-:W-:Y:S02]  /*4840*/  FADD.FTZ R42, R117, R42 ;  /* 0x0000002a752a7221 */ /* 0x000fe40000010000 */
[----:B------:R-:W-:Y:S02]  /*4850*/  FSEL R2, R2, RZ, P2 ;  /* 0x000000ff02027208 */ /* 0x000fe40001000000 */
[----:B0-----:R-:W-:Y:S01]  /*4860*/  FADD.FTZ R13, R105, R42 ;  /* 0x0000002a690d7221 */ /* 0x001fe20000010000 */
[----:B------:R-:W-:-:S02]  /*4870*/  PLOP3.LUT P2, PT, PT, PT, UP1, 0x40, 0x0 ;  /* 0x000000000000781c */ /* 0x000fc40003f4e818 */
        /* <DEDUP_REMOVED lines=17> */
[----:B-1----:R-:W-:Y:S01]  /*4990*/  FADD.FTZ R42, R10, R13 ;  /* 0x0000000d0a2a7221 */ /* 0x002fe20000010000 */
[-CC-:B------:R-:W-:Y:S01]  /*49a0*/  FFMA.FTZ R49, R49, R6.reuse, -R2.reuse ;  /* 0x0000000631317223 */ /* 0x180fe20000010802 */
[-CC-:B------:R-:W-:Y:S01]  /*49b0*/  FFMA.FTZ R51, R51, R6.reuse, -R2.reuse ;  /* 0x0000000633337223 */ /* 0x180fe20000010802 */
[-C--:B------:R-:W-:Y:S01]  /*49c0*/  FFMA.FTZ R53, R53, R6.reuse, -R2 ;  /* 0x0000000635357223 */ /* 0x080fe20000010802 */
[----:B--2---:R-:W-:Y:S01]  /*49d0*/  FADD.FTZ R13, R101, R42 ;  /* 0x0000002a650d7221 */ /* 0x004fe20000010000 */
        /* <DEDUP_REMOVED lines=15> */
[-C--:B------:R-:W-:Y:S01]  /*4ad0*/  FFMA.FTZ R107, R107, R6.reuse, -R2 ;  /* 0x000000066b6b7223 */ /* 0x080fe20000010802 */
[----:B------:R-:W0:Y:S01]  /*4ae0*/  MUFU.EX2 R27, R27 ;  /* 0x0000001b001b7308 */ /* 0x000e220000000800 */
[----:B-1----:R-:W-:Y:S01]  /*4af0*/  FADD.FTZ R11, R21, R36 ;  /* 0x00000024150b7221 */ /* 0x002fe20000010000 */
[----:B------:R-:W-:Y:S01]  /*4b00*/  FFMA.FTZ R115, R115, R6, -R2 ;  /* 0x0000000673737223 */ /* 0x000fe20000010802 */
[----:B------:R-:W-:-:S02]  /*4b10*/  F2FP.BF16.F32.PACK_AB R166, R10, R105 ;  /* 0x000000690aa6723e */ /* 0x000fc400000010ff */
[----:B------:R-:W-:-:S03]  /*4b20*/  F2FP.BF16.F32.PACK_AB R181, R15, R0 ;  /* 0x000000000fb5723e */ /* 0x000fc600000010ff */
[----:B------:R-:W1:Y:S01]  /*4b30*/  MUFU.EX2 R20, R29 ;  /* 0x0000001d00147308 */ /* 0x000e620000000800 */
[C---:B--2---:R-:W-:Y:S01]  /*4b40*/  FADD.FTZ R38, R14.reuse, R11 ;  /* 0x0000000b0e267221 */ /* 0x044fe20000010000 */
[----:B------:R-:W-:-:S06]  /*4b50*/  F2FP.BF16.F32.PACK_AB R183, R14, R21 ;  /* 0x000000150eb7723e */ /* 0x000fcc00000010ff */
        /* <DEDUP_REMOVED lines=21> */
[C---:B--2---:R-:W-:Y:S01]  /*4cb0*/  FADD.FTZ R2, R160.reuse, R13 ;  /* 0x0000000da0027221 */ /* 0x044fe20000010000 */
[----:B------:R-:W-:-:S06]  /*4cc0*/  F2FP.BF16.F32.PACK_AB R160, R160, R101 ;  /* 0x00000065a0a0723e */ /* 0x000fcc00000010ff */
        /* <DEDUP_REMOVED lines=9> */
[----:B------:R-:W-:-:S06]  /*4d60*/  F2FP.BF16.F32.PACK_AB R162, R162, R97 ;  /* 0x00000061a2a2723e */ /* 0x000fcc00000010ff */
        /* <DEDUP_REMOVED lines=9> */
[----:B------:R-:W-:-:S06]  /*4e00*/  F2FP.BF16.F32.PACK_AB R156, R156, R93 ;  /* 0x0000005d9c9c723e */ /* 0x000fcc00000010ff */
[----:B------:R-:W1:Y:S01]  /*4e10*/  MUFU.EX2 R34, R53 ;  /* 0x0000003500227308 */ /* 0x000e620000000800 */
[----:B--2---:R-:W-:-:S07]  /*4e20*/  FADD.FTZ R11, R51, R2 ;  /* 0x00000002330b7221 */ /* 0x004fce0000010000 */
[----:B------:R-:W2:Y:S01]  /*4e30*/  MUFU.EX2 R55, R55 ;  /* 0x0000003700377308 */ /* 0x000ea20000000800 */
[----:B0-----:R-:W-:-:S04]  /*4e40*/  FADD.FTZ R13, R89, R44 ;  /* 0x0000002c590d7221 */ /* 0x001fc80000010000 */
[C---:B------:R-:W-:Y:S01]  /*4e50*/  FADD.FTZ R13, R158.reuse, R13 ;  /* 0x0000000d9e0d7221 */ /* 0x040fe20000010000 */
[----:B------:R-:W-:Y:S02]  /*4e60*/  F2FP.BF16.F32.PACK_AB R158, R158, R89 ;  /* 0x000000599e9e723e */ /* 0x000fe400000010ff */
[----:B------:R-:W0:Y:S01]  /*4e70*/  MUFU.EX2 R12, R12 ;  /* 0x0000000c000c7308 */ /* 0x000e220000000800 */
[C---:B-1----:R-:W-:Y:S01]  /*4e80*/  FADD.FTZ R2, R34.reuse, R11 ;  /* 0x0000000b22027221 */ /* 0x042fe20000010000 */
[----:B------:R-:W-:-:S06]  /*4e90*/  F2FP.BF16.F32.PACK_AB R165, R34, R51 ;  /* 0x0000003322a5723e */ /* 0x000fcc00000010ff */
        /* <DEDUP_REMOVED lines=13> */
[----:B-1----:R-:W-:-:S04]  /*4f70*/  FADD.FTZ R13, R3, R44 ;  /* 0x0000002c030d7221 */ /* 0x002fc80000010000 */
[C---:B------:R-:W-:Y:S01]  /*4f80*/  FADD.FTZ R2, R154.reuse, R13 ;  /* 0x0000000d9a027221 */ /* 0x040fe20000010000 */
[----:B------:R-:W-:Y:S02]  /*4f90*/  F2FP.BF16.F32.PACK_AB R154, R154, R3 ;  /* 0x000000039a9a723e */ /* 0x000fe400000010ff */
        /* <DEDUP_REMOVED lines=22> */
[----:B------:R-:W-:-:S03]  /*5100*/  F2FP.BF16.F32.PACK_AB R153, R0, R109 ;  /* 0x0000006d0099723e */ /* 0x000fc600000010ff */
[----:B--2---:R-:W-:-:S04]  /*5110*/  FADD.FTZ R3, R107, R14 ;  /* 0x0000000e6b037221 */ /* 0x004fc80000010000 */
[C---:B0-----:R-:W-:Y:S01]  /*5120*/  FADD.FTZ R0, R12.reuse, R3 ;  /* 0x000000030c007221 */ /* 0x041fe20000010000 */
[----:B------:R-:W-:Y:S01]  /*5130*/  F2FP.BF16.F32.PACK_AB R155, R12, R107 ;  /* 0x0000006b0c9b723e */ /* 0x000fe200000010ff */
[----:B------:R-:W-:Y:S01]  /*5140*/  VIADD R3, R88, 0xfffffffe ;  /* 0xfffffffe58037836 */ /* 0x000fe20000000000 */
[----:B------:R-:W-:Y:S06]  /*5150*/  @P2 BRA `(.L_x_1122) ;  /* 0x0000000000442947 */ /* 0x000fec0003800000 */
        /* <DEDUP_REMOVED lines=10> */
.L_x_1123:
[----:B------:R-:W-:-:S11]  /*5200*/  UISETP.NE.AND UP2, UPT, UR7, 0x1, UPT ;  /* 0x000000010700788c */ /* 0x000fd6000bf45270 */
[----:B------:R-:W-:Y:S02]  /*5210*/  @UP2 ULDC.64 UR18, c[0x0][0x9e8] ;  /* 0x00027a0000122ab9 */ /* 0x000fe40000000a00 */
[----:B------:R-:W-:-:S04]  /*5220*/  UIMAD.WIDE.U32 UR10, UR14, UR18, URZ ;  /* 0x000000120e0a72a5 */ /* 0x000fc8000f8e003f */
[----:B------:R-:W-:-:S12]  /*5230*/  @UP2 USHF.R.U32.HI UR14, URZ, UR19, UR11 ;  /* 0x000000133f0e2299 */ /* 0x000fd8000801160b */
.L_x_1124:
[----:B------:R-:W-:-:S04]  /*5240*/  UIMAD UR7, UR14, UR7, UR7 ;  /* 0x000000070e0772a4 */ /* 0x000fc8000f8e0207 */
[----:B------:R-:W-:-:S04]  /*5250*/  UISETP.LT.AND UP2, UPT, UR6, UR7, UPT ;  /* 0x000000070600728c */ /* 0x000fc8000bf41270 */
[----:B------:R-:W-:-:S12]  /*5260*/  USEL UR6, UR6, UR7, UP2 ;  /* 0x0000000706067287 */ /* 0x000fd80009000000 */
.L_x_1122:
[----:B------:R-:W-:Y:S01]  /*5270*/  USHF.R.S32.HI UR7, URZ, 0x1f, UR6 ;  /* 0x0000001f3f077899 */ /* 0x000fe20008011406 */
[----:B------:R-:W-:Y:S02]  /*5280*/  CS2R R150, SRZ ;  /* 0x0000000000967805 */ /* 0x000fe4000001ff00 */
[----:B------:R-:W-:Y:S02]  /*5290*/  CS2R R148, SRZ ;  /* 0x0000000000947805 */ /* 0x000fe4000001ff00 */
[----:B------:R-:W-:Y:S01]  /*52a0*/  CS2R R146, SRZ ;  /* 0x0000000000927805 */ /* 0x000fe2000001ff00 */
[----:B------:R-:W-:Y:S01]  /*52b0*/  ULEA.HI UR7, UR7, UR6, URZ, 0x7 ;  /* 0x0000000607077291 */ /* 0x000fe2000f8f383f */
[----:B------:R-:W-:Y:S02]  /*52c0*/  CS2R R144, SRZ ;  /* 0x0000000000907805 */ /* 0x000fe4000001ff00 */
[----:B------:R-:W-:Y:S02]  /*52d0*/  CS2R R142, SRZ ;  /* 0x00000000008e7805 */ /* 0x000fe4000001ff00 */
[----:B------:R-:W-:Y:S01]  /*52e0*/  CS2R R140, SRZ ;  /* 0x00000000008c7805 */ /* 0x000fe2000001ff00 */
[----:B------:R-:W-:Y:S01]  /*52f0*/  USHF.R.S32.HI UR7, URZ, 0x7, UR7 ;  /* 0x000000073f077899 */ /* 0x000fe20008011407 */
[----:B------:R-:W-:-:S02]  /*5300*/  CS2R R138, SRZ ;  /* 0x00000000008a7805 */ /* 0x000fc4000001ff00 */
[----:B------:R-:W-:Y:S02]  /*5310*/  CS2R R136, SRZ ;  /* 0x0000000000887805 */ /* 0x000fe4000001ff00 */
[----:B------:R-:W-:Y:S01]  /*5320*/  CS2R R134, SRZ ;  /* 0x0000000000867805 */ /* 0x000fe2000001ff00 */
[----:B------:R-:W-:Y:S01]  /*5330*/  UISETP.LT.AND UP2, UPT, UR39, UR7, UPT ;  /* 0x000000072700728c */ /* 0x000fe2000bf41270 */
[----:B------:R-:W-:Y:S02]  /*5340*/  CS2R R132, SRZ ;  /* 0x0000000000847805 */ /* 0x000fe4000001ff00 */
[----:B------:R-:W-:Y:S02]  /*5350*/  CS2R R130, SRZ ;  /* 0x0000000000827805 */ /* 0x000fe4000001ff00 */
[----:B------:R-:W-:Y:S01]  /*5360*/  CS2R R128, SRZ ;  /* 0x0000000000807805 */ /* 0x000fe2000001ff00 */
[----:B------:R-:W-:Y:S01]  /*5370*/  USEL UR57, UR39, UR7, !UP2 ;  /* 0x0000000727397287 */ /* 0x000fe2000d000000 */
[----:B------:R-:W-:-:S02]  /*5380*/  CS2R R126, SRZ ;  /* 0x00000000007e7805 */ /* 0x000fc4000001ff00 */
[----:B------:R-:W-:Y:S02]  /*5390*/  CS2R R124, SRZ ;  /* 0x00000000007c7805 */ /* 0x000fe4000001ff00 */
[----:B------:R-:W-:Y:S02]  /*53a0*/  CS2R R122, SRZ ;  /* 0x00000000007a7805 */ /* 0x000fe4000001ff00 */
[----:B------:R-:W-:Y:S02]  /*53b0*/  CS2R R120, SRZ ;  /* 0x0000000000787805 */ /* 0x000fe4000001ff00 */
[----:B------:R-:W-:Y:S02]  /*53c0*/  CS2R R118, SRZ ;  /* 0x0000000000767805 */ /* 0x000fe4000001ff00 */
[----:B------:R-:W-:Y:S02]  /*53d0*/  ISETP.GE.AND P2, PT, R3, UR57, PT ;  /* 0x0000003903007c0c */ /* 0x000fe4000bf46270 */
        /* <DEDUP_REMOVED lines=15> */
[----:B------:R-:W-:Y:S06]  /*54d0*/  @!P2 BRA `(.L_x_1125) ;  /* 0x000000380040a947 */ /* 0x000fec0003800000 */
[----:B------:R-:W-:Y:S01]  /*54e0*/  IMAD.MOV.U32 R151, RZ, RZ, RZ ;  /* 0x000000ffff977224 */ /* 0x000fe200078e00ff */
[----:B------:R-:W-:Y:S01]  /*54f0*/  ULDC UR52, c[0x0][0x9e4] ;  /* 0x0002790000347ab9 */ /* 0x000fe20000000800 */
[----:B------:R-:W-:Y:S01]  /*5500*/  ULDC UR54, c[0x0][0x9d8] ;  /* 0x0002760000367ab9 */ /* 0x000fe20000000800 */
[----:B------:R-:W-:-:S05]  /*5510*/  ULDC UR53, c[0x0][0x9e0] ;  /* 0x0002780000357ab9 */ /* 0x000fca0000000800 */
.L_x_1142:
[----:B------:R-:W-:Y:S01]  /*5520*/  UIADD3 UR56, UR44, 0x1, URZ ;  /* 0x000000012c387890 */ /* 0x000fe2000fffe03f */
[----:B------:R-:W-:-:S03]  /*5530*/  ISETP.NE.AND P3, PT, RZ, UR40, PT ;  /* 0x00000028ff007c0c */ /* 0x000fc6000bf65270 */
[----:B------:R-:W-:-:S04]  /*5540*/  UISETP.NE.AND UP2, UPT, UR56, 0x2, UPT ;  /* 0x000000023800788c */ /* 0x000fc8000bf45270 */
[----:B------:R-:W-:Y:S02]  /*5550*/  USEL UR55, URZ, 0x1, UP2 ;  /* 0x000000013f377887 */ /* 0x000fe40009000000 */
[----:B------:R-:W-:Y:S02]  /*5560*/  USEL UR56, UR56, URZ, UP2 ;  /* 0x0000003f38387287 */ /* 0x000fe40009000000 */
[----:B------:R-:W-:Y:S02]  /*5570*/  ULOP3.LUT UR55, UR45, UR55, URZ, 0x3c, !UPT ;  /* 0x000000372d377292 */ /* 0x000fe4000f8e3c3f */
[----:B------:R-:W-:Y:S10]  /*5580*/  @P3 BRA `(.L_x_1126) ;  /* 0x00000000002c3947 */ /* 0x000ff40003800000 */
[----:B------:R-:W-:Y:S05]  /*5590*/  @!P0 BRA `(.L_x_1127) ;  /* 0x0000000000048947 */ /* 0x000fea0003800000 */
[----:B------:R-:W-:Y:S01]  /*55a0*/  BPT.TRAP 0x1 ;  /* 0x000000040000795c */ /* 0x000fe20000300000 */
.L_x_1127:
[----:B------:R-:W-:Y:S01]  /*55b0*/  ULEA UR6, UR56, UR41, 0x3 ;  /* 0x0000002938067291 */ /* 0x000fe2000f8e183f */
[----:B------:R-:W-:-:S05]  /*55c0*/  IMAD.U32 R6, RZ, RZ, UR55 ;  /* 0x00000037ff067e24 */ /* 0x000fca000f8e00ff */
[----:B------:R-:W-:-:S04]  /*55d0*/  SHF.L.U32 R6, R6, 0x1f, RZ ;  /* 0x0000001f06067819 */ /* 0x000fc800000006ff */
[----:B------:R0:W1:Y:S01]  /*55e0*/  SYNCS.PHASECHK.TRANS64.TRYWAIT P2, [UR6+0x28830], R6 ;  /* 0x02883006ff0075a7 */ /* 0x0000620008040146 */
[----:B------:R-:W-:Y:S05]  /*55f0*/  @!P0 BRA `(.L_x_1128) ;  /* 0x0000000000048947 */ /* 0x000fea0003800000 */
[----:B------:R-:W-:Y:S01]  /*5600*/  BPT.TRAP 0x1 ;  /* 0x000000040000795c */ /* 0x000fe20000300000 */
.L_x_1128:
[----:B-1----:R-:W-:Y:S05]  /*5610*/  @P2 BRA `(.L_x_1126) ;  /* 0x0000000000082947 */ /* 0x002fea0003800000 */
[----:B------:R-:W1:Y:S02]  /*5620*/  SYNCS.PHASECHK.TRANS64.TRYWAIT P2, [UR6+0x28830], R6 ;  /* 0x02883006ff0075a7 */ /* 0x000e640008040146 */
[----:B-1----:R-:W-:Y:S05]  /*5630*/  @!P2 BRA `(.L_x_1129) ;  /* 0x0000010800dca947 */ /* 0x002fea0003800000 */
.L_x_1126:
[----:B01----:R-:W-:Y:S01]  /*5640*/  VIADD R6, R23, 0x8 ;  /* 0x0000000817067836 */ /* 0x003fe20000000000 */
[----:B------:R-:W-:Y:S01]  /*5650*/  ULEA UR34, UR56, UR48, 0xb ;  /* 0x0000003038227291 */ /* 0x000fe2000f8e583f */
[----:B------:R-:W-:Y:S01]  /*5660*/  UMOV UR35, 0x40000040 ;  /* 0x4000004000237882 */ /* 0x000fe20000000000 */
[----:B------:R-:W-:Y:S02]  /*5670*/  UMOV UR7, 0x40000040 ;  /* 0x4000004000077882 */ /* 0x000fe40000000000 */
[----:B------:R0:W-:Y:S01]  /*5680*/  BAR.SYNC.DEFER_BLOCKING R6, 0x100 ;  /* 0x000400060000751d */ /* 0x0001e20000010000 */
[----:B------:R-:W-:Y:S02]  /*5690*/  UIADD3 UR6, UR34, 0x2, URZ ;  /* 0x0000000222067890 */ /* 0x000fe4000fffe03f */
[----:B------:R-:W-:Y:S02]  /*56a0*/  UIADD3 UR10, UR34, 0x4, URZ ;  /* 0x00000004220a7890 */ /* 0x000fe4000fffe03f */
[----:B------:R-:W-:Y:S01]  /*56b0*/  UIADD3 UR14, UR34, 0x6, URZ ;  /* 0x00000006220e7890 */ /* 0x000fe2000fffe03f */
        /* <DEDUP_REMOVED lines=8> */
[----:B------:R-:W-:Y:S01]  /*5740*/  UIADD3 UR30, UR34, 0x406, URZ ;  /* 0x00000406221e7890 */ /* 0x000fe2000fffe03f */
[----:B------:R-:W-:Y:S01]  /*5750*/  UMOV UR31, 0x40000040 ;  /* 0x40000040001f7882 */ /* 0x000fe20000000000 */
[----:B------:R-:W-:-:S06]  /*5760*/  WARPGROUP.ARRIVE ;  /* 0x00000000000079c5 */ /* 0x000fcc0000000000 */
[----:B------:R-:W-:Y:S03]  /*5770*/  HGMMA.64x128x16.F32.BF16 R24, gdesc[UR32], RZ, !UPT, gsb0 ;  /* 0x01e00000201879f0 */ /* 0x000fe6000c0018ff */
        /* <DEDUP_REMOVED lines=22> */
[----:B0-----:R-:W-:Y:S05]  /*58e0*/  @P3 BRA `(.L_x_1130) ;  /* 0x00000000002c3947 */ /* 0x001fea0003800000 */
[----:B------:R-:W-:Y:S05]  /*58f0*/  @!P0 BRA `(.L_x_1131) ;  /* 0x0000000000048947 */ /* 0x000fea0003800000 */
[----:B------:R-:W-:Y:S01]  /*5900*/  BPT.TRAP 0x1 ;  /* 0x000000040000795c */ /* 0x000fe20000300000 */
.L_x_1131:
[----:B------:R-:W-:Y:S01]  /*5910*/  ULEA UR6, UR44, UR41, 0x3 ;  /* 0x000000292c067291 */ /* 0x000fe2000f8e183f */
[----:B------:R-:W-:-:S05]  /*5920*/  IMAD.U32 R6, RZ, RZ, UR45 ;  /* 0x0000002dff067e24 */ /* 0x000fca000f8e00ff */
[----:B------:R-:W-:-:S04]  /*5930*/  SHF.L.U32 R6, R6, 0x1f, RZ ;  /* 0x0000001f06067819 */ /* 0x000fc800000006ff */
[----:B------:R0:W1:Y:S01]  /*5940*/  SYNCS.PHASECHK.TRANS64.TRYWAIT P2, [UR6+0x28850], R6 ;  /* 0x02885006ff0075a7 */ /* 0x0000620008040146 */
[----:B------:R-:W-:Y:S05]  /*5950*/  @!P0 BRA `(.L_x_1132) ;  /* 0x0000000000048947 */ /* 0x000fea0003800000 */
[----:B------:R-:W-:Y:S01]  /*5960*/  BPT.TRAP 0x1 ;  /* 0x000000040000795c */ /* 0x000fe20000300000 */
.L_x_1132:
[----:B-1----:R-:W-:Y:S05]  /*5970*/  @P2 BRA `(.L_x_1130) ;  /* 0x0000000000082947 */ /* 0x002fea0003800000 */
[----:B------:R-:W1:Y:S02]  /*5980*/  SYNCS.PHASECHK.TRANS64.TRYWAIT P2, [UR6+0x28850], R6 ;  /* 0x02885006ff0075a7 */ /* 0x000e640008040146 */
[----:B-1----:R-:W-:Y:S05]  /*5990*/  @!P2 BRA `(.L_x_1133) ;  /* 0x00000108001ca947 */ /* 0x002fea0003800000 */
.L_x_1130:
[----:B------:R-:W-:Y:S01]  /*59a0*/  UIADD3 UR6, UR41, 0x400, URZ ;  /* 0x0000040029067890 */ /* 0x000fe2000fffe03f */
[----:B------:R-:W-:Y:S01]  /*59b0*/  WARPGROUP.ARRIVE ;  /* 0x00000000000079c5 */ /* 0x000fe20000000000 */
[----:B------:R-:W-:Y:S01]  /*59c0*/  UMOV UR7, 0x40000040 ;  /* 0x4000004000077882 */ /* 0x000fe20000000000 */
[----:B------:R-:W-:Y:S01]  /*59d0*/  PLOP3.LUT P2, PT, PT, PT, UP0, 0x80, 0x0 ;  /* 0x000000000000781c */ /* 0x000fe20003f4f008 */
[----:B------:R-:W-:Y:S01]  /*59e0*/  USHF.R.U32.HI UR6, URZ, 0x4, UR6 ;  /* 0x000000043f067899 */ /* 0x000fe20008011606 */
[----:B------:R-:W-:Y:S01]  /*59f0*/  PLOP3.LUT P3, PT, PT, PT, UP0, 0x80, 0x0 ;  /* 0x000000000000781c */ /* 0x000fe20003f6f008 */
[----:B------:R-:W2:Y:S01]  /*5a00*/  LDC R8, c[0x0][0x288] ;  /* 0x0000a200ff087b82 */ /* 0x000ea20000000800 */
[----:B------:R-:W-:Y:S01]  /*5a10*/  FMUL.FTZ R14, R35, UR54 ;  /* 0x00000036230e7c20 */ /* 0x000fe20008410000 */
[----:B------:R-:W-:Y:S01]  /*5a20*/  ULOP3.LUT UR6, UR6, 0x3fff, URZ, 0xc0, !UPT ;  /* 0x00003fff06067892 */ /* 0x000fe2000f8ec03f */
[----:B------:R-:W-:Y:S01]  /*5a30*/  FMUL.FTZ R35, R59, UR54 ;  /* 0x000000363b237c20 */ /* 0x000fe20008410000 */
[----:B------:R-:W-:Y:S01]  /*5a40*/  FMUL.FTZ R10, R27, UR54 ;  /* 0x000000361b0a7c20 */ /* 0x000fe20008410000 */
[----:B------:R-:W-:Y:S01]  /*5a50*/  FMUL.FTZ R59, R65, UR54 ;  /* 0x00000036413b7c20 */ /* 0x000fe20008410000 */
[----:B------:R-:W-:Y:S01]  /*5a60*/  ULOP3.LUT UR6, UR6, 0x4000000, URZ, 0xfc, !UPT ;  /* 0x0400000006067892 */ /* 0x000fe2000f8efc3f */
[----:B------:R-:W-:Y:S01]  /*5a70*/  FMUL.FTZ R27, R51, UR54 ;  /* 0x00000036331b7c20 */ /* 0x000fe20008410000 */
[----:B------:R-:W-:Y:S01]  /*5a80*/  FMUL.FTZ R12, R31, UR54 ;  /* 0x000000361f0c7c20 */ /* 0x000fe20008410000 */
[----:B------:R-:W-:Y:S01]  /*5a90*/  FMUL.FTZ R51, R53, UR54 ;  /* 0x0000003635337c20 */ /* 0x000fe20008410000 */
[----:B------:R-:W-:Y:S01]  /*5aa0*/  ULEA UR10, UR44, UR6, 0xb ;  /* 0x000000062c0a7291 */ /* 0x000fe2000f8e583f */
[----:B------:R-:W-:Y:S01]  /*5ab0*/  FMUL.FTZ R31, R32, UR54 ;  /* 0x00000036201f7c20 */ /* 0x000fe20008410000 */
[----:B------:R-:W-:Y:S01]  /*5ac0*/  FMUL.FTZ R53, R57, UR54 ;  /* 0x0000003639357c20 */ /* 0x000fe20008410000 */
[----:B------:R-:W-:Y:S01]  /*5ad0*/  FMUL.FTZ R9, R26, UR54 ;  /* 0x000000361a097c20 */ /* 0x000fe20008410000 */
[----:B------:R-:W-:Y:S01]  /*5ae0*/  FMUL.FTZ R11, R30, UR54 ;  /* 0x000000361e0b7c20 */ /* 0x000fe20008410000 */
[----:B------:R-:W-:Y:S01]  /*5af0*/  FMUL.FTZ R32, R33, UR54 ;  /* 0x0000003621207c20 */ /* 0x000fe20008410000 */
[----:B01----:R-:W-:Y:S01]  /*5b00*/  FMUL.FTZ R6, R24, UR54 ;  /* 0x0000003618067c20 */ /* 0x003fe20008410000 */
[----:B------:R-:W-:Y:S01]  /*5b10*/  UMOV UR6, UR10 ;  /* 0x0000000a00067c82 */ /* 0x000fe20008000000 */
[----:B------:R-:W-:Y:S01]  /*5b20*/  FMUL.FTZ R13, R34, UR54 ;  /* 0x00000036220d7c20 */ /* 0x000fe20008410000 */
[----:B------:R-:W-:Y:S01]  /*5b30*/  HGMMA.64x128x16.F32.BF16 R88, R180, gdesc[UR4].tnspB, R88, gsb0 ;  /* 0x41e00004b4587df0 */ /* 0x000fe20008001858 */
[----:B------:R-:W-:Y:S01]  /*5b40*/  UIADD3 UR6, UR10, 0x80, URZ ;  /* 0x000000800a067890 */ /* 0x000fe2000fffe03f */
[----:B------:R-:W-:Y:S01]  /*5b50*/  FMUL.FTZ R33, R36, UR54 ;  /* 0x0000003624217c20 */ /* 0x000fe20008410000 */
[----:B------:R-:W-:Y:S01]  /*5b60*/  UMOV UR7, 0x40000040 ;  /* 0x4000004000077882 */ /* 0x000fe20000000000 */
[----:B------:R-:W-:Y:S01]  /*5b70*/  FMUL.FTZ R20, R38, UR54 ;  /* 0x0000003626147c20 */ /* 0x000fe20008410000 */
        /* <DEDUP_REMOVED lines=25> */
[----:B------:R-:W0:Y:S08]  /*5d10*/  MUFU.TANH R6, R6 ;  /* 0x0000000600067308 */ /* 0x000e300000002400 */
[----:B------:R-:W1:Y:S08]  /*5d20*/  MUFU.TANH R9, R9 ;  /* 0x0000000900097308 */ /* 0x000e700000002400 */
        /* <DEDUP_REMOVED lines=11> */
[----:B------:R-:W0:Y:S01]  /*5de0*/  MUFU.TANH R21, R21 ;  /* 0x0000001500157308 */ /* 0x000e220000002400 */
[----:B------:R-:W-:-:S02]  /*5df0*/  WARPGROUP.DEPBAR.LE gsb0, 0x0 ;  /* 0x00008000000079c5 */ /* 0x000fc40000010000 */
[----:B------:R-:W-:-:S05]  /*5e00*/  WARPGROUP.ARRIVE ;  /* 0x00000000000079c5 */ /* 0x000fca0000000000 */
[----:B------:R-:W0:Y:S01]  /*5e10*/  MUFU.TANH R27, R27 ;  /* 0x0000001b001b7308 */ /* 0x000e220000002400 */
[----:B------:R-:W-:Y:S01]  /*5e20*/  HGMMA.64x128x16.F32.BF16 R88, R176, gdesc[UR4].tnspB, R88, gsb0 ;  /* 0x41e00004b0587df0 */ /* 0x000fe20008001858 */
[----:B------:R-:W-:Y:S01]  /*5e30*/  UIADD3 UR6, UR10, 0x100, URZ ;  /* 0x000001000a067890 */ /* 0x000fe2000fffe03f */
[----:B------:R-:W-:-:S05]  /*5e40*/  UMOV UR7, 0x40000040 ;  /* 0x4000004000077882 */ /* 0x000fca0000000000 */
        /* <DEDUP_REMOVED lines=24> */
[----:B------:R0:W0:Y:S08]  /*5fd0*/  MUFU.TANH R68, R77 ;  /* 0x0000004d00447308 */ /* 0x0000300000002400 */
[----:B------:R-:W0:Y:S08]  /*5fe0*/  MUFU.TANH R80, R80 ;  /* 0x0000005000507308 */ /* 0x000e300000002400 */
[----:B------:R-:W0:Y:S08]  /*5ff0*/  MUFU.TANH R47, R47 ;  /* 0x0000002f002f7308 */ /* 0x000e300000002400 */
[----:B------:R-:W0:Y:S08]  /*6000*/  MUFU.TANH R84, R84 ;  /* 0x0000005400547308 */ /* 0x000e300000002400 */
[----:B------:R0:W0:Y:S01]  /*6010*/  MUFU.TANH R72, R85 ;  /* 0x0000005500487308 */ /* 0x0000220000002400 */
[----:B------:R-:W-:-:S02]  /*6020*/  WARPGROUP.DEPBAR.LE gsb0, 0x0 ;  /* 0x00008000000079c5 */ /* 0x000fc40000010000 */
[----:B------:R-:W-:-:S06]  /*6030*/  WARPGROUP.ARRIVE ;  /* 0x00000000000079c5 */ /* 0x000fcc0000000000 */
[----:B------:R-:W-:Y:S01]  /*6040*/  HGMMA.64x128x16.F32.BF16 R88, R168, gdesc[UR4].tnspB, R88, gsb0 ;  /* 0x41e00004a8587df0 */ /* 0x000fe20008001858 */
[----:B------:R-:W-:Y:S01]  /*6050*/  UIADD3 UR6, UR10, 0x200, URZ ;  /* 0x000002000a067890 */ /* 0x000fe2000fffe03f */
[----:B------:R-:W-:Y:S01]  /*6060*/  UMOV UR7, 0x40000040 ;  /* 0x4000004000077882 */ /* 0x000fe20000000000 */
[----:B------:R-:W-:Y:S02]  /*6070*/  WARPGROUP.DEPBAR.LE gsb0, 0x0 ;  /* 0x00008000000079c5 */ /* 0x000fe40000010000 */
[----:B------:R-:W-:Y:S01]  /*6080*/  WARPGROUP.ARRIVE ;  /* 0x00000000000079c5 */ /* 0x000fe20000000000 */
[----:B------:R-:W-:Y:S01]  /*6090*/  FMUL.FTZ R168, R48, UR54 ;  /* 0x0000003630a87c20 */ /* 0x000fe20008410000 */
[----:B------:R-:W-:Y:S02]  /*60a0*/  IMAD.U32 R48, RZ, RZ, UR56 ;  /* 0x00000038ff307e24 */ /* 0x000fe4000f8e00ff */
[----:B------:R-:W-:-:S03]  /*60b0*/  FMUL.FTZ R169, R49, UR54 ;  /* 0x0000003631a97c20 */ /* 0x000fc60008410000 */
[----:B------:R-:W-:Y:S01]  /*60c0*/  HGMMA.64x128x16.F32.BF16 R88, R164, gdesc[UR4].tnspB, R88, gsb0 ;  /* 0x41e00004a4587df0 */ /* 0x000fe20008001858 */
[----:B------:R-:W-:Y:S01]  /*60d0*/  UIADD3 UR6, UR10, 0x280, URZ ;  /* 0x000002800a067890 */ /* 0x000fe2000fffe03f */
[----:B------:R-:W-:Y:S01]  /*60e0*/  @!P1 LEA R48, R48, UR41, 0x3 ;  /* 0x0000002930309c11 */ /* 0x000fe2000f8e18ff */
[----:B------:R-:W-:Y:S01]  /*60f0*/  UMOV UR7, 0x40000040 ;  /* 0x4000004000077882 */ /* 0x000fe20000000000 */
[----:B------:R-:W0:Y:S03]  /*6100*/  MUFU.TANH R168, R168 ;  /* 0x000000a800a87308 */ /* 0x000e260000002400 */
[----:B------:R-:W-:-:S05]  /*6110*/  @!P1 VIADD R48, R48, 0x28840 ;  /* 0x0002884030309836 */ /* 0x000fca0000000000 */
[----:B------:R-:W-:Y:S01]  /*6120*/  @!P1 PRMT R49, RZ, 0x654, R48 ;  /* 0x00000654ff319816 */ /* 0x000fe20000000030 */
[----:B------:R-:W0:Y:S08]  /*6130*/  MUFU.TANH R169, R169 ;  /* 0x000000a900a97308 */ /* 0x000e300000002400 */
[----:B------:R0:W0:Y:S01]  /*6140*/  MUFU.TANH R48, R86 ;  /* 0x0000005600307308 */ /* 0x0000220000002400 */
[----:B------:R-:W-:-:S02]  /*6150*/  WARPGROUP.DEPBAR.LE gsb0, 0x0 ;  /* 0x00008000000079c5 */ /* 0x000fc40000010000 */
[----:B------:R-:W-:Y:S01]  /*6160*/  WARPGROUP.ARRIVE ;  /* 0x00000000000079c5 */ /* 0x000fe20000000000 */
[----:B------:R-:W-:Y:S01]  /*6170*/  FMUL.FTZ R164, R25, UR54 ;  /* 0x0000003619a47c20 */ /* 0x000fe20008410000 */
[----:B------:R-:W-:Y:S01]  /*6180*/  FMUL.FTZ R165, R28, UR54 ;  /* 0x000000361ca57c20 */ /* 0x000fe20008410000 */
[----:B------:R-:W-:Y:S01]  /*6190*/  FMUL.FTZ R25, R42, UR54 ;  /* 0x000000362a197c20 */ /* 0x000fe20008410000 */
[----:B------:R-:W-:Y:S01]  /*61a0*/  FMUL.FTZ R28, R50, UR54 ;  /* 0x00000036321c7c20 */ /* 0x000fe20008410000 */
[----:B------:R-:W-:Y:S01]  /*61b0*/  FMUL.FTZ R50, R52, UR54 ;  /* 0x0000003634327c20 */ /* 0x000fe20008410000 */
[----:B------:R-:W-:Y:S01]  /*61c0*/  HGMMA.64x128x16.F32.BF16 R88, R160, gdesc[UR4].tnspB, R88, gsb0 ;  /* 0x41e00004a0587df0 */ /* 0x000fe20008001858 */
[----:B------:R-:W-:Y:S01]  /*61d0*/  UIADD3 UR6, UR10, 0x300, URZ ;  /* 0x000003000a067890 */ /* 0x000fe2000fffe03f */
[----:B------:R-:W-:Y:S01]  /*61e0*/  FMUL.FTZ R42, R74, UR54 ;  /* 0x000000364a2a7c20 */ /* 0x000fe20008410000 */
[----:B------:R-:W-:Y:S01]  /*61f0*/  UMOV UR7, 0x40000040 ;  /* 0x4000004000077882 */ /* 0x000fe20000000000 */
[----:B------:R-:W-:Y:S01]  /*6200*/  FMUL.FTZ R52, R56, UR54 ;  /* 0x0000003638347c20 */ /* 0x000fe20008410000 */
[----:B------:R-:W-:Y:S01]  /*6210*/  IMAD.SHL.U32 R74, R3, 0x80, RZ ;  /* 0x00000080034a7824 */ /* 0x000fe200078e00ff */
[----:B------:R-:W-:Y:S01]  /*6220*/  IADD3 R56, -R23, 0xb, RZ ;  /* 0x0000000b17387810 */ /* 0x000fe20007ffe1ff */
[----:B------:R-:W-:Y:S01]  /*6230*/  FMUL.FTZ R166, R29, UR54 ;  /* 0x000000361da67c20 */ /* 0x000fe20008410000 */
[----:B------:R-:W-:Y:S01]  /*6240*/  FMUL.FTZ R167, R37, UR54 ;  /* 0x0000003625a77c20 */ /* 0x000fe20008410000 */
[----:B------:R-:W-:Y:S01]  /*6250*/  FMUL.FTZ R29, R46, UR54 ;  /* 0x000000362e1d7c20 */ /* 0x000fe20008410000 */
[----:B------:R-:W-:Y:S01]  /*6260*/  IADD3 R57, -R74, 0x1, RZ ;  /* 0x000000014a397810 */ /* 0x000fe20007ffe1ff */
[----:B------:R-:W-:Y:S01]  /*6270*/  FMUL.FTZ R37, R71, UR54 ;  /* 0x0000003647257c20 */ /* 0x000fe20008410000 */
[----:B------:R-:W-:Y:S01]  /*6280*/  FMUL.FTZ R46, R82, UR54 ;  /* 0x00000036522e7c20 */ /* 0x000fe20008410000 */
[----:B------:R-:W0:Y:S02]  /*6290*/  MUFU.TANH R164, R164 ;  /* 0x000000a400a47308 */ /* 0x000e240000002400 */
[----:B------:R-:W-:-:S06]  /*62a0*/  IMAD R64, R16, -0x2, R57 ;  /* 0xfffffffe10407824 */ /* 0x000fcc00078e0239 */
        /* <DEDUP_REMOVED lines=12> */
[----:B------:R-:W-:Y:S01]  /*6370*/  WARPGROUP.ARRIVE ;  /* 0x00000000000079c5 */ /* 0x000fe20000000000 */
[----:B------:R-:W-:Y:S01]  /*6380*/  FMUL.FTZ R160, R40, UR54 ;  /* 0x0000003628a07c20 */ /* 0x000fe20008410000 */
[----:B------:R-:W-:Y:S01]  /*6390*/  FMUL.FTZ R40, R62, UR54 ;  /* 0x000000363e287c20 */ /* 0x000fe20008410000 */
[----:B------:R-:W-:Y:S02]  /*63a0*/  VIADD R62, R17, UR36 ;  /* 0x00000024113e7c36 */ /* 0x000fe40008000000 */
[----:B------:R-:W-:Y:S01]  /*63b0*/  FMUL.FTZ R161, R41, UR54 ;  /* 0x0000003629a17c20 */ /* 0x000fe20008410000 */
        /* <DEDUP_REMOVED lines=16> */
[----:B------:R0:W0:Y:S01]  /*64c0*/  MUFU.TANH R70, R81 ;  /* 0x0000005100467308 */ /* 0x0000220000002400 */
[----:B------:R-:W-:-:S02]  /*64d0*/  WARPGROUP.DEPBAR.LE gsb0, 0x0 ;  /* 0x00008000000079c5 */ /* 0x000fc40000010000 */
[----:B------:R-:W-:-:S06]  /*64e0*/  WARPGROUP.ARRIVE ;  /* 0x00000000000079c5 */ /* 0x000fcc0000000000 */
[----:B------:R-:W-:Y:S01]  /*64f0*/  HGMMA.64x128x16.F32.BF16 R88, R152, gdesc[UR4].tnspB, R88, gsb0 ;  /* 0x41e0000498587df0 */ /* 0x000fe20008001858 */
[----:B------:R-:W-:Y:S02]  /*6500*/  @UP0 ULDC UR6, c[0x0][0x44c] ;  /* 0x0001130000060ab9 */ /* 0x000fe40000000800 */
[----:B------:R-:W-:Y:S01]  /*6510*/  @P2 IMAD.HI.U32 R7, R62, UR6, RZ ;  /* 0x000000063e072c27 */ /* 0x000fe2000f8e00ff */
[----:B------:R-:W-:Y:S01]  /*6520*/  @UP0 ULDC UR6, c[0x0][0x450] ;  /* 0x0001140000060ab9 */ /* 0x000fe20000000800 */
[----:B------:R-:W-:-:S03]  /*6530*/  PLOP3.LUT P2, PT, PT, PT, UP1, 0x40, 0x0 ;  /* 0x000000000000781c */ /* 0x000fc60003f4e818 */
[----:B------:R-:W-:Y:S02]  /*6540*/  @P3 SHF.R.U32.HI R62, RZ, UR6, R7 ;  /* 0x00000006ff3e3c19 */ /* 0x000fe40008011607 */
[----:B------:R-:W5:Y:S03]  /*6550*/  LDC R7, c[0x0][0x2f0] ;  /* 0x0000bc00ff077b82 */ /* 0x000f660000000800 */
[----:B------:R-:W1:Y:S01]  /*6560*/  SHFL.IDX PT, R65, R62, RZ, 0x1c1f ;  /* 0x001c1fff3e417589 */ /* 0x000e6200000e0000 */
[----:B-----5:R-:W-:-:S04]  /*6570*/  IMAD R57, R7, UR42, R64 ;  /* 0x0000002a07397c24 */ /* 0x020fc8000f8e0240 */
[----:B--2---:R-:W-:-:S04]  /*6580*/  IMAD.IADD R57, R57, 0x1, -R8 ;  /* 0x0000000139397824 */ /* 0x004fc800078e0a08 */
[C---:B------:R-:W-:Y:S02]  /*6590*/  VIADD R78, R57.reuse, UR53 ;  /* 0x00000035394e7c36 */ /* 0x040fe40008000000 */
[----:B------:R-:W-:Y:S02]  /*65a0*/  VIADD R82, R57, UR49 ;  /* 0x0000003139527c36 */ /* 0x000fe40008000000 */
[--C-:B-1----:R-:W-:Y:S02]  /*65b0*/  IMAD.IADD R64, R78, 0x1, R65.reuse ;  /* 0x000000014e407824 */ /* 0x102fe400078e0241 */
[----:B------:R-:W-:Y:S01]  /*65c0*/  IMAD.IADD R66, R82, 0x1, R65 ;  /* 0x0000000152427824 */ /* 0x000fe200078e0241 */
[----:B------:R-:W-:Y:S02]  /*65d0*/  WARPGROUP.DEPBAR.LE gsb0, 0x0 ;  /* 0x00008000000079c5 */ /* 0x000fe40000010000 */
[----:B------:R1:W-:Y:S06]  /*65e0*/  BAR.ARV R56, 0x100 ;  /* 0x000400380000751d */ /* 0x0003ec0000002000 */
[----:B------:R2:W-:Y:S02]  /*65f0*/  @!P1 SYNCS.ARRIVE.TRANS64.RED.A1T0 RZ, [R49+URZ], RZ ;  /* 0x000000ff31ff99a7 */ /* 0x0005e4000810043f */
[----:B--2---:R-:W-:-:S06]  /*6600*/  FMUL.FTZ R49, R87, UR54 ;  /* 0x0000003657317c20 */ /* 0x004fcc0008410000 */
[----:B------:R-:W2:Y:S01]  /*6610*/  MUFU.TANH R49, R49 ;  /* 0x0000003100317308 */ /* 0x000ea20000002400 */
[----:B01-34-:R-:W-:Y:S05]  /*6620*/  @P2 BRA `(.L_x_1134) ;  /* 0x00000000005c2947 */ /* 0x01bfea0003800000 */
[----:B------:R-:W-:Y:S01]  /*6630*/  IMAD R57, R7, UR42, R65 ;  /* 0x0000002a07397c24 */ /* 0x000fe2000f8e0241 */
[----:B------:R-:W-:Y:S03]  /*6640*/  BSSY B0, `(.L_x_1135) ;  /* 0x0000011000007945 */ /* 0x000fe60003800000 */
[----:B------:R-:W-:-:S05]  /*6650*/  IMAD.IADD R65, R57, 0x1, -R8 ;  /* 0x0000000139417824 */ /* 0x000fca00078e0a08 */
[----:B------:R-:W-:-:S13]  /*6660*/  ISETP.GT.AND P2, PT, R65, -0x1, PT ;  /* 0xffffffff4100780c */ /* 0x000fda0003f44270 */
[----:B------:R-:W-:Y:S05]  /*6670*/  @P2 BRA `(.L_x_1136) ;  /* 0x0000000000202947 */ /* 0x000fea0003800000 */
[----:B------:R-:W-:Y:S01]  /*6680*/  IMAD.U32 R69, RZ, RZ, UR52 ;  /* 0x00000034ff457e24 */ /* 0x000fe2000f8e00ff */
[----:B------:R-:W-:-:S04]  /*6690*/  LOP3.LUT R65, RZ, R65, RZ, 0x33, !PT ;  /* 0x00000041ff417212 */ /* 0x000fc800078e33ff */
[----:B------:R-:W-:-:S13]  /*66a0*/  ISETP.NE.AND P2, PT, R69, 0x1, PT ;  /* 0x000000014500780c */ /* 0x000fda0003f45270 */
[----:B------:R-:W0:Y:S02]  /*66b0*/  @P2 LDC.64 R56, c[0x0][0x9e8] ;  /* 0x00027a00ff382b82 */ /* 0x000e240000000a00 */
[----:B0-----:R-:W-:-:S05]  /*66c0*/  @P2 IMAD.HI.U32 R56, R65, R56, RZ ;  /* 0x0000003841382227 */ /* 0x001fca00078e00ff */
[----:B------:R-:W-:-:S04]  /*66d0*/  @P2 SHF.R.U32.HI R65, RZ, R57, R56 ;  /* 0x00000039ff412219 */ /* 0x000fc80000011638 */
[----:B------:R-:W-:Y:S01]  /*66e0*/  LOP3.LUT R65, RZ, R65, RZ, 0x33, !PT ;  /* 0x00000041ff417212 */ /* 0x000fe200078e33ff */
[----:B------:R-:W-:Y:S06]  /*66f0*/  BRA `(.L_x_1137) ;  /* 0x0000000000147947 */ /* 0x000fec0003800000 */
.L_x_1136:
[----:B------:R-:W-:-:S05]  /*6700*/  IMAD.U32 R69, RZ, RZ, UR52 ;  /* 0x00000034ff457e24 */ /* 0x000fca000f8e00ff */
[----:B------:R-:W-:-:S13]  /*6710*/  ISETP.NE.AND P2, PT, R69, 0x1, PT ;  /* 0x000000014500780c */ /* 0x000fda0003f45270 */
[----:B------:R-:W0:Y:S02]  /*6720*/  @P2 LDC.64 R56, c[0x0][0x9e8] ;  /* 0x00027a00ff382b82 */ /* 0x000e240000000a00 */
[----:B0-----:R-:W-:-:S05]  /*6730*/  @P2 IMAD.HI.U32 R56, R65, R56, RZ ;  /* 0x0000003841382227 */ /* 0x001fca00078e00ff */
[----:B------:R-:W-:-:S07]  /*6740*/  @P2 SHF.R.U32.HI R65, RZ, R57, R56 ;  /* 0x00000039ff412219 */ /* 0x000fce0000011638 */
.L_x_1137:
[----:B------:R-:W-:Y:S05]  /*6750*/  BSYNC B0 ;  /* 0x0000000000007941 */ /* 0x000fea0003800000 */
.L_x_1135:
[----:B------:R-:W-:-:S04]  /*6760*/  IMAD R65, R65, R69, -R74 ;  /* 0x0000004541417224 */ /* 0x000fc800078e0a4a */
[----:B------:R-:W-:-:S05]  /*6770*/  IMAD R65, R16, -0x2, R65 ;  /* 0xfffffffe10417824 */ /* 0x000fca00078e0241 */
[----:B------:R-:W-:Y:S02]  /*6780*/  VIADDMNMX R64, R65, R69, R64, PT ;  /* 0x0000004541407246 */ /* 0x000fe40003800140 */
[----:B------:R-:W-:-:S07]  /*6790*/  VIMNMX R66, R66, R65, !PT ;  /* 0x0000004142427248 */ /* 0x000fce0007fe0100 */
.L_x_1134:
[----:B------:R-:W-:Y:S01]  /*67a0*/  ISETP.GT.AND P2, PT, R3, -0x1, PT ;  /* 0xffffffff0300780c */ /* 0x000fe20003f44270 */
[----:B------:R-:W0:Y:S03]  /*67b0*/  SHFL.IDX PT, R155, R62, 0x1, 0x1c1f ;  /* 0x003c1f003e9b7f89 */ /* 0x000e2600000e0000 */
[C---:B------:R-:W-:Y:S02]  /*67c0*/  ISETP.GT.AND P5, PT, R66.reuse, RZ, P2 ;  /* 0x000000ff4200720c */ /* 0x040fe400017a4270 */
[----:B------:R-:W-:Y:S02]  /*67d0*/  ISETP.GT.AND P3, PT, R66, 0x9, P2 ;  /* 0x000000094200780c */ /* 0x000fe40001764270 */
[C---:B------:R-:W-:Y:S02]  /*67e0*/  ISETP.LT.OR P5, PT, R64.reuse, 0x1, P5 ;  /* 0x000000014000780c */ /* 0x040fe40002fa1670 */
[----:B------:R-:W-:-:S02]  /*67f0*/  ISETP.LT.OR P3, PT, R64, 0xa, P3 ;  /* 0x0000000a4000780c */ /* 0x000fc40001f61670 */
[----:B------:R-:W-:Y:S02]  /*6800*/  FSEL R159, R6, -INF , !P5 ;  /* 0xff800000069f7808 */ /* 0x000fe40006800000 */
[C---:B------:R-:W-:Y:S02]  /*6810*/  ISETP.GT.AND P5, PT, R66.reuse, 0x10, P2 ;  /* 0x000000104200780c */ /* 0x040fe400017a4270 */
[----:B------:R-:W-:Y:S02]  /*6820*/  ISETP.GT.AND P4, PT, R66, 0x1, P2 ;  /* 0x000000014200780c */ /* 0x000fe40001784270 */
[----:B------:R-:W-:Y:S02]  /*6830*/  ISETP.LT.OR P5, PT, R64, 0x11, P5 ;  /* 0x000000114000780c */ /* 0x000fe40002fa1670 */
[----:B------:R-:W-:Y:S02]  /*6840*/  ISETP.GT.AND P6, PT, R66, 0x8, P2 ;  /* 0x000000084200780c */ /* 0x000fe400017c4270 */
[----:B------:R-:W-:-:S02]  /*6850*/  FSEL R183, R166, -INF , !P3 ;  /* 0xff800000a6b77808 */ /* 0x000fc40005800000 */
[C---:B------:R-:W-:Y:S02]  /*6860*/  ISETP.GT.AND P3, PT, R66.reuse, 0x19, P2 ;  /* 0x000000194200780c */ /* 0x040fe40001764270 */
[----:B------:R-:W-:Y:S02]  /*6870*/  FSEL R177, R31, -INF , !P5 ;  /* 0xff8000001fb17808 */ /* 0x000fe40006800000 */
[----:B------:R-:W-:Y:S02]  /*6880*/  ISETP.GT.AND P5, PT, R66, 0x20, P2 ;  /* 0x000000204200780c */ /* 0x000fe400017a4270 */
[C---:B------:R-:W-:Y:S02]  /*6890*/  ISETP.LT.OR P4, PT, R64.reuse, 0x2, P4 ;  /* 0x000000024000780c */ /* 0x040fe40002781670 */
[C---:B------:R-:W-:Y:S02]  /*68a0*/  ISETP.LT.OR P6, PT, R64.reuse, 0x9, P6 ;  /* 0x000000094000780c */ /* 0x040fe400037c1670 */
[----:B------:R-:W-:-:S02]  /*68b0*/  ISETP.LT.OR P3, PT, R64, 0x1a, P3 ;  /* 0x0000001a4000780c */ /* 0x000fc40001f61670 */
[----:B------:R-:W-:Y:S02]  /*68c0*/  ISETP.LT.OR P5, PT, R64, 0x21, P5 ;  /* 0x000000214000780c */ /* 0x000fe40002fa1670 */
[----:B------:R-:W-:Y:S02]  /*68d0*/  FSEL R171, R164, -INF , !P4 ;  /* 0xff800000a4ab7808 */ /* 0x000fe40006000000 */
[----:B------:R-:W-:Y:S02]  /*68e0*/  FSEL R173, R165, -INF , !P6 ;  /* 0xff800000a5ad7808 */ /* 0x000fe40007000000 */
[C---:B------:R-:W-:Y:S02]  /*68f0*/  ISETP.GT.AND P4, PT, R66.reuse, 0x11, P2 ;  /* 0x000000114200780c */ /* 0x040fe40001784270 */
[----:B------:R-:W-:Y:S02]  /*6900*/  ISETP.GT.AND P6, PT, R66, 0x18, P2 ;  /* 0x000000184200780c */ /* 0x000fe400017c4270 */
[----:B------:R-:W-:-:S02]  /*6910*/  FSEL R175, R167, -INF , !P3 ;  /* 0xff800000a7af7808 */ /* 0x000fc40005800000 */
[----:B------:R-:W-:Y:S02]  /*6920*/  FSEL R167, R160, -INF , !P5 ;  /* 0xff800000a0a77808 */ /* 0x000fe40006800000 */
[----:B------:R-:W-:Y:S02]  /*6930*/  ISETP.GT.AND P5, PT, R66, 0x30, P2 ;  /* 0x000000304200780c */ /* 0x000fe400017a4270 */
[C---:B------:R-:W-:Y:S02]  /*6940*/  ISETP.LT.OR P4, PT, R64.reuse, 0x12, P4 ;  /* 0x000000124000780c */ /* 0x040fe40002781670 */
[C---:B------:R-:W-:Y:S02]  /*6950*/  ISETP.LT.OR P6, PT, R64.reuse, 0x19, P6 ;  /* 0x000000194000780c */ /* 0x040fe400037c1670 */
[----:B------:R-:W-:Y:S02]  /*6960*/  ISETP.LT.OR P5, PT, R64, 0x31, P5 ;  /* 0x000000314000780c */ /* 0x000fe40002fa1670 */
[----:B------:R-:W-:-:S02]  /*6970*/  FSEL R181, R32, -INF , !P4 ;  /* 0xff80000020b57808 */ /* 0x000fc40006000000 */
[----:B------:R-:W-:Y:S02]  /*6980*/  FSEL R179, R33, -INF , !P6 ;  /* 0xff80000021b37808 */ /* 0x000fe40007000000 */
[C---:B------:R-:W-:Y:S02]  /*6990*/  ISETP.GT.AND P4, PT, R66.reuse, 0x21, P2 ;  /* 0x000000214200780c */ /* 0x040fe40001784270 */
[C---:B------:R-:W-:Y:S02]  /*69a0*/  ISETP.GT.AND P6, PT, R66.reuse, 0x28, P2 ;  /* 0x000000284200780c */ /* 0x040fe400017c4270 */
[----:B------:R-:W-:Y:S02]  /*69b0*/  ISETP.GT.AND P3, PT, R66, 0x29, P2 ;  /* 0x000000294200780c */ /* 0x000fe40001764270 */
[----:B------:R-:W-:Y:S02]  /*69c0*/  FSEL R87, R168, -INF , !P5 ;  /* 0xff800000a8577808 */ /* 0x000fe40006800000 */
[----:B------:R-:W-:-:S02]  /*69d0*/  ISETP.GT.AND P5, PT, R66, 0x40, P2 ;  /* 0x000000404200780c */ /* 0x000fc400017a4270 */
[C---:B------:R-:W-:Y:S02]  /*69e0*/  ISETP.LT.OR P4, PT, R64.reuse, 0x22, P4 ;  /* 0x000000224000780c */ /* 0x040fe40002781670 */
[C---:B------:R-:W-:Y:S02]  /*69f0*/  ISETP.LT.OR P6, PT, R64.reuse, 0x29, P6 ;  /* 0x000000294000780c */ /* 0x040fe400037c1670 */
[C---:B------:R-:W-:Y:S02]  /*6a00*/  ISETP.LT.OR P3, PT, R64.reuse, 0x2a, P3 ;  /* 0x0000002a4000780c */ /* 0x040fe40001f61670 */
[----:B------:R-:W-:Y:S02]  /*6a10*/  ISETP.LT.OR P5, PT, R64, 0x41, P5 ;  /* 0x000000414000780c */ /* 0x000fe40002fa1670 */
[----:B------:R-:W-:Y:S02]  /*6a20*/  FSEL R161, R161, -INF , !P4 ;  /* 0xff800000a1a17808 */ /* 0x000fe40006000000 */
[----:B------:R-:W-:-:S02]  /*6a30*/  FSEL R153, R162, -INF , !P6 ;  /* 0xff800000a2997808 */ /* 0x000fc40007000000 */
[----:B------:R-:W-:Y:S02]  /*6a40*/  FSEL R163, R163, -INF , !P3 ;  /* 0xff800000a3a37808 */ /* 0x000fe40005800000 */
[C---:B------:R-:W-:Y:S02]  /*6a50*/  ISETP.GT.AND P4, PT, R66.reuse, 0x31, P2 ;  /* 0x000000314200780c */ /* 0x040fe40001784270 */
[C---:B------:R-:W-:Y:S02]  /*6a60*/  ISETP.GT.AND P6, PT, R66.reuse, 0x38, P2 ;  /* 0x000000384200780c */ /* 0x040fe400017c4270 */
[----:B------:R-:W-:Y:S02]  /*6a70*/  ISETP.GT.AND P3, PT, R66, 0x39, P2 ;  /* 0x000000394200780c */ /* 0x000fe40001764270 */
[----:B------:R-:W-:Y:S01]  /*6a80*/  FSEL R81, R52, -INF , !P5 ;  /* 0xff80000034517808 */ /* 0x000fe20006800000 */
[----:B0-----:R-:W-:Y:S01]  /*6a90*/  IMAD.IADD R52, R82, 0x1, R155 ;  /* 0x0000000152347824 */ /* 0x001fe200078e029b */
[----:B------:R-:W-:-:S02]  /*6aa0*/  ISETP.GT.AND P5, PT, R66, 0x50, P2 ;  /* 0x000000504200780c */ /* 0x000fc400017a4270 */
[C---:B------:R-:W-:Y:S02]  /*6ab0*/  ISETP.LT.OR P4, PT, R64.reuse, 0x32, P4 ;  /* 0x000000324000780c */ /* 0x040fe40002781670 */
[C---:B------:R-:W-:Y:S02]  /*6ac0*/  ISETP.LT.OR P6, PT, R64.reuse, 0x39, P6 ;  /* 0x000000394000780c */ /* 0x040fe400037c1670 */
[C---:B------:R-:W-:Y:S02]  /*6ad0*/  ISETP.LT.OR P3, PT, R64.reuse, 0x3a, P3 ;  /* 0x0000003a4000780c */ /* 0x040fe40001f61670 */
[----:B------:R-:W-:Y:S02]  /*6ae0*/  ISETP.LT.OR P5, PT, R64, 0x51, P5 ;  /* 0x000000514000780c */ /* 0x000fe40002fa1670 */
[----:B------:R-:W-:Y:S02]  /*6af0*/  FSEL R169, R169, -INF , !P4 ;  /* 0xff800000a9a97808 */ /* 0x000fe40006000000 */
[----:B------:R-:W-:Y:S01]  /*6b00*/  FSEL R85, R50, -INF , !P6 ;  /* 0xff80000032557808 */ /* 0x000fe20007000000 */
[----:B------:R-:W-:Y:S01]  /*6b10*/  IMAD.IADD R50, R78, 0x1, R155 ;  /* 0x000000014e327824 */ /* 0x000fe200078e029b */
[----:B------:R-:W-:-:S02]  /*6b20*/  FSEL R83, R51, -INF , !P3 ;  /* 0xff80000033537808 */ /* 0x000fc40005800000 */
[C---:B------:R-:W-:Y:S02]  /*6b30*/  ISETP.GT.AND P4, PT, R66.reuse, 0x41, P2 ;  /* 0x000000414200780c */ /* 0x040fe40001784270 */
[C---:B------:R-:W-:Y:S02]  /*6b40*/  ISETP.GT.AND P6, PT, R66.reuse, 0x48, P2 ;  /* 0x000000484200780c */ /* 0x040fe400017c4270 */
[----:B------:R-:W-:Y:S02]  /*6b50*/  ISETP.GT.AND P3, PT, R66, 0x49, P2 ;  /* 0x000000494200780c */ /* 0x000fe40001764270 */
[----:B------:R-:W-:Y:S02]  /*6b60*/  FSEL R65, R58, -INF , !P5 ;  /* 0xff8000003a417808 */ /* 0x000fe40006800000 */
[----:B------:R-:W-:Y:S02]  /*6b70*/  ISETP.GT.AND P5, PT, R66, 0x60, P2 ;  /* 0x000000604200780c */ /* 0x000fe400017a4270 */
[----:B------:R-:W-:-:S02]  /*6b80*/  ISETP.LT.OR P4, PT, R64, 0x42, P4 ;  /* 0x000000424000780c */ /* 0x000fc40002781670 */
[C---:B------:R-:W-:Y:S02]  /*6b90*/  ISETP.LT.OR P6, PT, R64.reuse, 0x49, P6 ;  /* 0x000000494000780c */ /* 0x040fe400037c1670 */
[C---:B------:R-:W-:Y:S02]  /*6ba0*/  ISETP.LT.OR P3, PT, R64.reuse, 0x4a, P3 ;  /* 0x0000004a4000780c */ /* 0x040fe40001f61670 */
[----:B------:R-:W-:Y:S02]  /*6bb0*/  ISETP.LT.OR P5, PT, R64, 0x61, P5 ;  /* 0x000000614000780c */ /* 0x000fe40002fa1670 */
[----:B------:R-:W-:Y:S02]  /*6bc0*/  FSEL R79, R53, -INF , !P4 ;  /* 0xff800000354f7808 */ /* 0x000fe40006000000 */
[----:B------:R-:W-:Y:S02]  /*6bd0*/  FSEL R77, R54, -INF , !P6 ;  /* 0xff800000364d7808 */ /* 0x000fe40007000000 */
[----:B------:R-:W-:-:S02]  /*6be0*/  FSEL R71, R55, -INF , !P3 ;  /* 0xff80000037477808 */ /* 0x000fc40005800000 */
[C---:B------:R-:W-:Y:S02]  /*6bf0*/  ISETP.GT.AND P4, PT, R66.reuse, 0x51, P2 ;  /* 0x000000514200780c */ /* 0x040fe40001784270 */
[C---:B------:R-:W-:Y:S02]  /*6c00*/  ISETP.GT.AND P6, PT, R66.reuse, 0x58, P2 ;  /* 0x000000584200780c */ /* 0x040fe400017c4270 */
[C---:B------:R-:W-:Y:S02]  /*6c10*/  ISETP.GT.AND P3, PT, R66.reuse, 0x59, P2 ;  /* 0x000000594200780c */ /* 0x040fe40001764270 */
        /* <DEDUP_REMOVED lines=11> */
[----:B------:R-:W-:Y:S02]  /*6cd0*/  ISETP.GT.AND P3, PT, R66, 0x69, P2 ;  /* 0x000000694200780c */ /* 0x000fe40001764270 */
[----:B------:R-:W-:Y:S02]  /*6ce0*/  FSEL R61, R80, -INF , !P5 ;  /* 0xff800000503d7808 */ /* 0x000fe40006800000 */
[----:B------:R-:W-:Y:S02]  /*6cf0*/  PLOP3.LUT P5, PT, PT, PT, UP1, 0x40, 0x0 ;  /* 0x000000000000781c */ /* 0x000fe40003fae818 */
[----:B------:R-:W-:-:S02]  /*6d00*/  ISETP.LT.OR P4, PT, R64, 0x62, P4 ;  /* 0x000000624000780c */ /* 0x000fc40002781670 */
[C---:B------:R-:W-:Y:S02]  /*6d10*/  ISETP.LT.OR P6, PT, R64.reuse, 0x69, P6 ;  /* 0x000000694000780c */ /* 0x040fe400037c1670 */
[----:B------:R-:W-:Y:S02]  /*6d20*/  ISETP.LT.OR P3, PT, R64, 0x6a, P3 ;  /* 0x0000006a4000780c */ /* 0x000fe40001f61670 */
[----:B------:R-:W-:Y:S02]  /*6d30*/  FSEL R67, R67, -INF , !P4 ;  /* 0xff80000043437808 */ /* 0x000fe40006000000 */
[----:B------:R-:W-:Y:S02]  /*6d40*/  FSEL R59, R76, -INF , !P6 ;  /* 0xff8000004c3b7808 */ /* 0x000fe40007000000 */
[----:B------:R-:W-:Y:S02]  /*6d50*/  FSEL R57, R68, -INF , !P3 ;  /* 0xff80000044397808 */ /* 0x000fe40005800000 */
[----:B------:R-:W-:-:S02]  /*6d60*/  ISETP.GT.AND P4, PT, R66, 0x71, P2 ;  /* 0x000000714200780c */ /* 0x000fc40001784270 */
[C---:B------:R-:W-:Y:S02]  /*6d70*/  ISETP.GT.AND P6, PT, R66.reuse, 0x78, P2 ;  /* 0x000000784200780c */ /* 0x040fe400017c4270 */
[----:B------:R-:W-:Y:S02]  /*6d80*/  ISETP.GT.AND P3, PT, R66, 0x79, P2 ;  /* 0x000000794200780c */ /* 0x000fe40001764270 */
[C---:B------:R-:W-:Y:S02]  /*6d90*/  ISETP.LT.OR P4, PT, R64.reuse, 0x72, P4 ;  /* 0x000000724000780c */ /* 0x040fe40002781670 */
[C---:B------:R-:W-:Y:S02]  /*6da0*/  ISETP.LT.OR P6, PT, R64.reuse, 0x79, P6 ;  /* 0x000000794000780c */ /* 0x040fe400037c1670 */
[----:B------:R-:W-:Y:S02]  /*6db0*/  ISETP.LT.OR P3, PT, R64, 0x7a, P3 ;  /* 0x0000007a4000780c */ /* 0x000fe40001f61670 */
[----:B------:R-:W-:-:S02]  /*6dc0*/  FSEL R55, R70, -INF , !P4 ;  /* 0xff80000046377808 */ /* 0x000fc40006000000 */
[----:B------:R-:W-:Y:S02]  /*6dd0*/  FSEL R53, R84, -INF , !P6 ;  /* 0xff80000054357808 */ /* 0x000fe40007000000 */
[----:B------:R-:W-:Y:S01]  /*6de0*/  FSEL R51, R72, -INF , !P3 ;  /* 0xff80000048337808 */ /* 0x000fe20005800000 */
[----:B------:R-:W-:Y:S06]  /*6df0*/  @P5 BRA `(.L_x_1138) ;  /* 0x00000000005c5947 */ /* 0x000fec0003800000 */
        /* <DEDUP_REMOVED lines=13> */
.L_x_1140:
[----:B------:R-:W-:-:S05]  /*6ed0*/  IMAD.U32 R6, RZ, RZ, UR52 ;  /* 0x00000034ff067e24 */ /* 0x000fca000f8e00ff */
[----:B------:R-:W-:-:S13]  /*6ee0*/  ISETP.NE.AND P3, PT, R6, 0x1, PT ;  /* 0x000000010600780c */ /* 0x000fda0003f65270 */
[----:B------:R-:W0:Y:S02]  /*6ef0*/  @P3 LDC.64 R32, c[0x0][0x9e8] ;  /* 0x00027a00ff203b82 */ /* 0x000e240000000a00 */
[----:B0-----:R-:W-:-:S05]  /*6f00*/  @P3 IMAD.HI.U32 R32, R31, R32, RZ ;  /* 0x000000201f203227 */ /* 0x001fca00078e00ff */
[----:B------:R-:W-:-:S07]  /*6f10*/  @P3 SHF.R.U32.HI R31, RZ, R33, R32 ;  /* 0x00000021ff1f3219 */ /* 0x000fce0000011620 */
.L_x_1141:
[----:B------:R-:W-:Y:S05]  /*6f20*/  BSYNC B0 ;  /* 0x0000000000007941 */ /* 0x000fea0003800000 */
.L_x_1139:
[----:B------:R-:W-:-:S04]  /*6f30*/  IMAD R31, R31, R6, -R74 ;  /* 0x000000061f1f7224 */ /* 0x000fc800078e0a4a */
[----:B------:R-:W-:-:S05]  /*6f40*/  IMAD R31, R16, -0x2, R31 ;  /* 0xfffffffe101f7824 */ /* 0x000fca00078e021f */
[----:B------:R-:W-:Y:S02]  /*6f50*/  VIADDMNMX R50, R31, R6, R50, PT ;  /* 0x000000061f327246 */ /* 0x000fe40003800132 */
[----:B------:R-:W-:-:S07]  /*6f60*/  VIMNMX R52, R52, R31, !PT ;  /* 0x0000001f34347248 */ /* 0x000fce0007fe0100 */
.L_x_1138:
[----:B------:R-:W-:Y:S01]  /*6f70*/  FMNMX.FTZ R6, R159, R4, !PT ;  /* 0x000000049f067209 */ /* 0x000fe20007810000 */
[----:B------:R-:W-:Y:S01]  /*6f80*/  UMOV UR45, UR55 ;  /* 0x00000037002d7c82 */ /* 0x000fe20008000000 */
[----:B------:R-:W-:Y:S02]  /*6f90*/  ISETP.GT.AND P4, PT, R52, 0x1, P2 ;  /* 0x000000013400780c */ /* 0x000fe40001784270 */
[----:B------:R-:W-:Y:S02]  /*6fa0*/  FMNMX.FTZ R6, R171, R6, !PT ;  /* 0x00000006ab067209 */ /* 0x000fe40007810000 */
[----:B------:R-:W-:Y:S02]  /*6fb0*/  ISETP.LT.OR P4, PT, R50, 0x2, P4 ;  /* 0x000000023200780c */ /* 0x000fe40002781670 */
[----:B------:R-:W-:Y:S02]  /*6fc0*/  FMNMX.FTZ R6, R173, R6, !PT ;  /* 0x00000006ad067209 */ /* 0x000fe40007810000 */
[----:B------:R-:W-:-:S02]  /*6fd0*/  FSEL R157, R10, -INF , !P4 ;  /* 0xff8000000a9d7808 */ /* 0x000fc40006000000 */
[----:B------:R-:W-:Y:S02]  /*6fe0*/  FMNMX.FTZ R6, R183, R6, !PT ;  /* 0x00000006b7067209 */ /* 0x000fe40007810000 */
        /* <DEDUP_REMOVED lines=10> */
[----:B------:R-:W-:-:S02]  /*7090*/  ISETP.GT.AND P3, PT, R52, 0x9, P2 ;  /* 0x000000093400780c */ /* 0x000fc40001764270 */
[----:B------:R-:W-:Y:S02]  /*70a0*/  FMNMX.FTZ R6, R161, R6, !PT ;  /* 0x00000006a1067209 */ /* 0x000fe40007810000 */
[----:B------:R-:W-:Y:S02]  /*70b0*/  FSEL R25, R25, -INF , !P4 ;  /* 0xff80000019197808 */ /* 0x000fe40006000000 */
[----:B------:R-:W-:Y:S02]  /*70c0*/  FMNMX.FTZ R6, R153, R6, !PT ;  /* 0x0000000699067209 */ /* 0x000fe40007810000 */
[----:B------:R-:W-:Y:S02]  /*70d0*/  ISETP.GT.AND P4, PT, R52, RZ, P2 ;  /* 0x000000ff3400720c */ /* 0x000fe40001784270 */
[----:B------:R-:W-:Y:S02]  /*70e0*/  FMNMX.FTZ R6, R163, R6, !PT ;  /* 0x00000006a3067209 */ /* 0x000fe40007810000 */
[----:B------:R-:W-:-:S02]  /*70f0*/  ISETP.LT.OR P3, PT, R50, 0xa, P3 ;  /* 0x0000000a3200780c */ /* 0x000fc40001f61670 */
[----:B------:R-:W-:Y:S02]  /*7100*/  FMNMX.FTZ R6, R87, R6, !PT ;  /* 0x0000000657067209 */ /* 0x000fe40007810000 */
[----:B------:R-:W-:Y:S02]  /*7110*/  ISETP.LT.OR P4, PT, R50, 0x1, P4 ;  /* 0x000000013200780c */ /* 0x000fe40002781670 */
[----:B------:R-:W-:Y:S02]  /*7120*/  FMNMX.FTZ R6, R169, R6, !PT ;  /* 0x00000006a9067209 */ /* 0x000fe40007810000 */
[----:B------:R-:W-:Y:S02]  /*7130*/  FSEL R155, R12, -INF , !P3 ;  /* 0xff8000000c9b7808 */ /* 0x000fe40005800000 */
[----:B------:R-:W-:Y:S02]  /*7140*/  FMNMX.FTZ R6, R85, R6, !PT ;  /* 0x0000000655067209 */ /* 0x000fe40007810000 */
[----:B------:R-:W-:-:S02]  /*7150*/  ISETP.GT.AND P6, PT, R52, 0x8, P2 ;  /* 0x000000083400780c */ /* 0x000fc400017c4270 */
[----:B------:R-:W-:Y:S02]  /*7160*/  FMNMX.FTZ R6, R83, R6, !PT ;  /* 0x0000000653067209 */ /* 0x000fe40007810000 */
[----:B------:R-:W-:Y:S02]  /*7170*/  FSEL R12, R9, -INF , !P4 ;  /* 0xff800000090c7808 */ /* 0x000fe40006000000 */
[----:B------:R-:W-:Y:S02]  /*7180*/  FMNMX.FTZ R6, R81, R6, !PT ;  /* 0x0000000651067209 */ /* 0x000fe40007810000 */
[----:B------:R-:W-:Y:S02]  /*7190*/  ISETP.LT.OR P6, PT, R50, 0x9, P6 ;  /* 0x000000093200780c */ /* 0x000fe400037c1670 */
[----:B------:R-:W-:Y:S02]  /*71a0*/  FMNMX.FTZ R6, R79, R6, !PT ;  /* 0x000000064f067209 */ /* 0x000fe40007810000 */
[----:B------:R-:W-:-:S02]  /*71b0*/  FMNMX.FTZ R14, R12, R5, !PT ;  /* 0x000000050c0e7209 */ /* 0x000fc40007810000 */
[----:B------:R-:W-:Y:S02]  /*71c0*/  FMNMX.FTZ R6, R77, R6, !PT ;  /* 0x000000064d067209 */ /* 0x000fe40007810000 */
[----:B------:R-:W-:Y:S02]  /*71d0*/  ISETP.GT.AND P5, PT, R52, 0x10, P2 ;  /* 0x000000103400780c */ /* 0x000fe400017a4270 */
[----:B------:R-:W-:Y:S02]  /*71e0*/  FMNMX.FTZ R6, R71, R6, !PT ;  /* 0x0000000647067209 */ /* 0x000fe40007810000 */
[----:B------:R-:W-:Y:S02]  /*71f0*/  FMNMX.FTZ R14, R157, R14, !PT ;  /* 0x0000000e9d0e7209 */ /* 0x000fe40007810000 */
[----:B------:R-:W-:Y:S02]  /*7200*/  FMNMX.FTZ R6, R65, R6, !PT ;  /* 0x0000000641067209 */ /* 0x000fe40007810000 */
[----:B------:R-:W-:-:S02]  /*7210*/  ISETP.LT.OR P5, PT, R50, 0x11, P5 ;  /* 0x000000113200780c */ /* 0x000fc40002fa1670 */
[----:B------:R-:W-:Y:S02]  /*7220*/  FMNMX.FTZ R6, R75, R6, !PT ;  /* 0x000000064b067209 */ /* 0x000fe40007810000 */
[C---:B------:R-:W-:Y:S02]  /*7230*/  ISETP.GT.AND P3, PT, R52.reuse, 0x18, P2 ;  /* 0x000000183400780c */ /* 0x040fe40001764270 */
[----:B------:R-:W-:Y:S02]  /*7240*/  FMNMX.FTZ R6, R69, R6, !PT ;  /* 0x0000000645067209 */ /* 0x000fe40007810000 */
[----:B------:R-:W-:Y:S02]  /*7250*/  FSEL R13, R13, -INF , !P5 ;  /* 0xff8000000d0d7808 */ /* 0x000fe40006800000 */
[----:B------:R-:W-:Y:S02]  /*7260*/  FMNMX.FTZ R6, R73, R6, !PT ;  /* 0x0000000649067209 */ /* 0x000fe40007810000 */
[----:B------:R-:W-:-:S02]  /*7270*/  ISETP.GT.AND P5, PT, R52, 0x19, P2 ;  /* 0x000000193400780c */ /* 0x000fc400017a4270 */
[----:B------:R-:W-:Y:S02]  /*7280*/  FMNMX.FTZ R6, R63, R6, !PT ;  /* 0x000000063f067209 */ /* 0x000fe40007810000 */
[C---:B------:R-:W-:Y:S02]  /*7290*/  ISETP.LT.OR P3, PT, R50.reuse, 0x19, P3 ;  /* 0x000000193200780c */ /* 0x040fe40001f61670 */
[----:B------:R-:W-:Y:S02]  /*72a0*/  FMNMX.FTZ R6, R67, R6, !PT ;  /* 0x0000000643067209 */ /* 0x000fe40007810000 */
[----:B------:R-:W-:Y:S02]  /*72b0*/  ISETP.LT.OR P5, PT, R50, 0x1a, P5 ;  /* 0x0000001a3200780c */ /* 0x000fe40002fa1670 */
[----:B------:R-:W-:-:S04]  /*72c0*/  FMNMX.FTZ R6, R59, R6, !PT ;  /* 0x000000063b067209 */ /* 0x000fc80007810000 */
[----:B------:R-:W-:-:S04]  /*72d0*/  FMNMX.FTZ R6, R57, R6, !PT ;  /* 0x0000000639067209 */ /* 0x000fc80007810000 */
[----:B------:R-:W-:-:S04]  /*72e0*/  FMNMX.FTZ R6, R61, R6, !PT ;  /* 0x000000063d067209 */ /* 0x000fc80007810000 */
[----:B------:R-:W-:-:S04]  /*72f0*/  FMNMX.FTZ R6, R55, R6, !PT ;  /* 0x0000000637067209 */ /* 0x000fc80007810000 */
[----:B------:R-:W-:-:S04]  /*7300*/  FMNMX.FTZ R6, R53, R6, !PT ;  /* 0x0000000635067209 */ /* 0x000fc80007810000 */
[----:B------:R-:W-:Y:S02]  /*7310*/  FMNMX.FTZ R32, R51, R6, !PT ;  /* 0x0000000633207209 */ /* 0x000fe40007810000 */
[----:B------:R-:W0:Y:S03]  /*7320*/  LDC R6, c[0x0][0x988] ;  /* 0x00026200ff067b82 */ /* 0x000e260000000800 */
[----:B------:R-:W1:Y:S02]  /*7330*/  SHFL.BFLY PT, R31, R32, 0x2, 0x1f ;  /* 0x0c401f00201f7f89 */ /* 0x000e6400000e0000 */
[----:B-1----:R-:W-:-:S05]  /*7340*/  FMNMX.FTZ R33, R32, R31, !PT ;  /* 0x0000001f20217209 */ /* 0x002fca0007810000 */
[----:B------:R-:W1:Y:S02]  /*7350*/  SHFL.BFLY PT, R54, R33, 0x1, 0x1f ;  /* 0x0c201f0021367f89 */ /* 0x000e6400000e0000 */
[----:B-1----:R-:W-:Y:S02]  /*7360*/  FMNMX.FTZ R31, R33, R54, !PT ;  /* 0x00000036211f7209 */ /* 0x002fe40007810000 */
[----:B------:R-:W-:Y:S02]  /*7370*/  FSEL R33, R11, -INF , !P6 ;  /* 0xff8000000b217808 */ /* 0x000fe40007000000 */
[C---:B------:R-:W-:Y:S01]  /*7380*/  FSETP.NEU.FTZ.AND P6, PT, R31.reuse, -INF , PT ;  /* 0xff8000001f00780b */ /* 0x040fe20003fdd000 */
[----:B0-----:R-:W-:Y:S01]  /*7390*/  FMUL.FTZ R10, R31, R6 ;  /* 0x000000061f0a7220 */ /* 0x001fe20000410000 */
[----:B------:R-:W-:-:S04]  /*73a0*/  FMNMX.FTZ R14, R33, R14, !PT ;  /* 0x0000000e210e7209 */ /* 0x000fc80007810000 */
[----:B------:R-:W-:Y:S02]  /*73b0*/  FMNMX.FTZ R14, R155, R14, !PT ;  /* 0x0000000e9b0e7209 */ /* 0x000fe40007810000 */
[----:B------:R-:W-:Y:S02]  /*73c0*/  FSEL R10, R10, RZ, P6 ;  /* 0x000000ff0a0a7208 */ /* 0x000fe40003000000 */
[----:B------:R-:W-:-:S03]  /*73d0*/  FMNMX.FTZ R14, R13, R14, !PT ;  /* 0x0000000e0d0e7209 */ /* 0x000fc60007810000 */
[-CC-:B------:R-:W-:Y:S01]  /*73e0*/  FFMA.FTZ R11, R159, R6.reuse, -R10.reuse ;  /* 0x000000069f0b7223 */ /* 0x180fe2000001080a */
[----:B------:R-:W-:Y:S01]  /*73f0*/  FSEL R159, R20, -INF , !P3 ;  /* 0xff800000149f7808 */ /* 0x000fe20005800000 */
[--C-:B------:R-:W-:Y:S01]  /*7400*/  FFMA.FTZ R180, R171, R6, -R10.reuse ;  /* 0x00000006abb47223 */ /* 0x100fe2000001080a */
[----:B------:R-:W-:Y:S01]  /*7410*/  FMNMX.FTZ R14, R165, R14, !PT ;  /* 0x0000000ea50e7209 */ /* 0x000fe20007810000 */
[-CC-:B------:R-:W-:Y:S01]  /*7420*/  FFMA.FTZ R182, R173, R6.reuse, -R10.reuse ;  /* 0x00000006adb67223 */ /* 0x180fe2000001080a */
[C---:B------:R-:W-:Y:S01]  /*7430*/  ISETP.GT.AND P3, PT, R52.reuse, 0x21, P2 ;  /* 0x000000213400780c */ /* 0x040fe20001764270 */
[-CC-:B------:R-:W-:Y:S01]  /*7440*/  FFMA.FTZ R176, R177, R6.reuse, -R10.reuse ;  /* 0x00000006b1b07223 */ /* 0x180fe2000001080a */
[----:B------:R-:W-:Y:S01]  /*7450*/  FSEL R171, R15, -INF , !P5 ;  /* 0xff8000000fab7808 */ /* 0x000fe20006800000 */
[--C-:B------:R-:W-:Y:S01]  /*7460*/  FFMA.FTZ R15, R181, R6, -R10.reuse ;  /* 0x00000006b50f7223 */ /* 0x100fe2000001080a */
[----:B------:R-:W-:Y:S01]  /*7470*/  FMNMX.FTZ R14, R159, R14, !PT ;  /* 0x0000000e9f0e7209 */ /* 0x000fe20007810000 */
[-CC-:B------:R-:W-:Y:S01]  /*7480*/  FFMA.FTZ R183, R183, R6.reuse, -R10.reuse ;  /* 0x00000006b7b77223 */ /* 0x180fe2000001080a */
[----:B------:R-:W-:Y:S01]  /*7490*/  ISETP.GT.AND P5, PT, R52, 0x28, P2 ;  /* 0x000000283400780c */ /* 0x000fe200017a4270 */
[--C-:B------:R-:W-:Y:S01]  /*74a0*/  FFMA.FTZ R178, R179, R6, -R10.reuse ;  /* 0x00000006b3b27223 */ /* 0x100fe2000001080a */
[C---:B------:R-:W-:Y:S01]  /*74b0*/  ISETP.LT.OR P3, PT, R50.reuse, 0x22, P3 ;  /* 0x000000223200780c */ /* 0x040fe20001f61670 */
[----:B------:R0:W-:Y:S01]  /*74c0*/  MUFU.EX2 R9, R183 ;  /* 0x000000b700097308 */ /* 0x0001e20000000800 */
[----:B------:R-:W-:Y:S01]  /*74d0*/  FMNMX.FTZ R14, R171, R14, !PT ;  /* 0x0000000eab0e7209 */ /* 0x000fe20007810000 */
[-CC-:B------:R-:W-:Y:S01]  /*74e0*/  FFMA.FTZ R172, R167, R6.reuse, -R10.reuse ;  /* 0x00000006a7ac7223 */ /* 0x180fe2000001080a */
[----:B------:R-:W-:Y:S01]  /*74f0*/  ISETP.LT.OR P5, PT, R50, 0x29, P5 ;  /* 0x000000293200780c */ /* 0x000fe20002fa1670 */
[-CC-:B------:R-:W-:Y:S01]  /*7500*/  FFMA.FTZ R174, R153, R6.reuse, -R10.reuse ;  /* 0x0000000699ae7223 */ /* 0x180fe2000001080a */
[----:B------:R-:W-:Y:S01]  /*7510*/  FSEL R173, R24, -INF , !P3 ;  /* 0xff80000018ad7808 */ /* 0x000fe20005800000 */
[-CC-:B------:R-:W-:Y:S01]  /*7520*/  FFMA.FTZ R168, R87, R6.reuse, -R10.reuse ;  /* 0x0000000657a87223 */ /* 0x180fe2000001080a */
[C---:B------:R-:W-:Y:S01]  /*7530*/  ISETP.GT.AND P3, PT, R52.reuse, 0x29, P2 ;  /* 0x000000293400780c */ /* 0x040fe20001764270 */
[--C-:B------:R-:W-:Y:S01]  /*7540*/  FFMA.FTZ R170, R85, R6, -R10.reuse ;  /* 0x0000000655aa7223 */ /* 0x100fe2000001080a */
[----:B------:R-:W-:Y:S01]  /*7550*/  FMNMX.FTZ R14, R25, R14, !PT ;  /* 0x0000000e190e7209 */ /* 0x000fe20007810000 */
[-CC-:B------:R-:W-:Y:S01]  /*7560*/  FFMA.FTZ R164, R81, R6.reuse, -R10.reuse ;  /* 0x0000000651a47223 */ /* 0x180fe2000001080a */
[----:B------:R-:W-:Y:S01]  /*7570*/  FSEL R29, R29, -INF , !P5 ;  /* 0xff8000001d1d7808 */ /* 0x000fe20006800000 */
[-CC-:B------:R-:W-:Y:S01]  /*7580*/  FFMA.FTZ R20, R79, R6.reuse, -R10.reuse ;  /* 0x000000064f147223 */ /* 0x180fe2000001080a */
[----:B------:R-:W-:Y:S01]  /*7590*/  ISETP.GT.AND P5, PT, R52, 0x30, P2 ;  /* 0x000000303400780c */ /* 0x000fe200017a4270 */
[-CC-:B------:R-:W-:Y:S01]  /*75a0*/  FFMA.FTZ R166, R77, R6.reuse, -R10.reuse ;  /* 0x000000064da67223 */ /* 0x180fe2000001080a */
[----:B------:R-:W-:Y:S01]  /*75b0*/  ISETP.LT.OR P4, PT, R50, 0x2a, P3 ;  /* 0x0000002a3200780c */ /* 0x000fe20001f81670 */
[--C-:B------:R-:W-:Y:S01]  /*75c0*/  FFMA.FTZ R158, R59, R6, -R10.reuse ;  /* 0x000000063b9e7223 */ /* 0x100fe2000001080a */
[----:B------:R-:W-:Y:S01]  /*75d0*/  FMNMX.FTZ R14, R173, R14, !PT ;  /* 0x0000000ead0e7209 */ /* 0x000fe20007810000 */
[----:B------:R-:W-:Y:S01]  /*75e0*/  MUFU.EX2 R11, R11 ;  /* 0x0000000b000b7308 */ /* 0x000fe20000000800 */
[----:B------:R-:W-:Y:S01]  /*75f0*/  ISETP.GT.AND P3, PT, R52, 0x31, P2 ;  /* 0x000000313400780c */ /* 0x000fe20001764270 */
[-CC-:B------:R-:W-:Y:S01]  /*7600*/  FFMA.FTZ R154, R53, R6.reuse, -R10.reuse ;  /* 0x00000006359a7223 */ /* 0x180fe2000001080a */
[----:B------:R-:W-:Y:S01]  /*7610*/  FSEL R21, R21, -INF , !P4 ;  /* 0xff80000015157808 */ /* 0x000fe20006000000 */
[-CC-:B------:R-:W-:Y:S01]  /*7620*/  FFMA.FTZ R156, R63, R6.reuse, -R10.reuse ;  /* 0x000000063f9c7223 */ /* 0x180fe2000001080a */
[----:B------:R-:W-:Y:S01]  /*7630*/  ISETP.LT.OR P5, PT, R50, 0x31, P5 ;  /* 0x000000313200780c */ /* 0x000fe20002fa1670 */
[--C-:B------:R-:W-:Y:S01]  /*7640*/  FFMA.FTZ R160, R65, R6, -R10.reuse ;  /* 0x0000000641a07223 */ /* 0x100fe2000001080a */
[----:B------:R-:W-:Y:S01]  /*7650*/  FMNMX.FTZ R14, R29, R14, !PT ;  /* 0x0000000e1d0e7209 */ /* 0x000fe20007810000 */
[----:B------:R-:W-:Y:S01]  /*7660*/  MUFU.EX2 R180, R180 ;  /* 0x000000b400b47308 */ /* 0x000fe20000000800 */
[----:B------:R-:W-:Y:S01]  /*7670*/  ISETP.GT.AND P4, PT, R52, 0x38, P2 ;  /* 0x000000383400780c */ /* 0x000fe20001784270 */
[-CC-:B------:R-:W-:Y:S01]  /*7680*/  FFMA.FTZ R162, R69, R6.reuse, -R10.reuse ;  /* 0x0000000645a27223 */ /* 0x180fe2000001080a */
[----:B------:R-:W-:Y:S01]  /*7690*/  ISETP.LT.OR P3, PT, R50, 0x32, P3 ;  /* 0x000000323200780c */ /* 0x000fe20001f61670 */
[-CC-:B------:R-:W-:Y:S01]  /*76a0*/  FFMA.FTZ R63, R67, R6.reuse, -R10.reuse ;  /* 0x00000006433f7223 */ /* 0x180fe2000001080a */
[----:B------:R-:W-:Y:S01]  /*76b0*/  FSEL R177, R28, -INF , !P5 ;  /* 0xff8000001cb17808 */ /* 0x000fe20006800000 */
        /* <DEDUP_REMOVED lines=16> */
[----:B------:R-:W-:Y:S01]  /*77c0*/  FFMA.FTZ R51, R51, R6, -R10 ;  /* 0x0000000633337223 */ /* 0x000fe2000001080a */
[----:B------:R-:W-:Y:S01]  /*77d0*/  FMNMX.FTZ R14, R181, R14, !PT ;  /* 0x0000000eb50e7209 */ /* 0x000fe20007810000 */
[----:B------:R-:W-:Y:S01]  /*77e0*/  MUFU.EX2 R15, R15 ;  /* 0x0000000f000f7308 */ /* 0x000fe20000000800 */
[----:B------:R-:W-:-:S02]  /*77f0*/  ISETP.GT.AND P4, PT, R52, 0x41, P2 ;  /* 0x000000413400780c */ /* 0x000fc40001784270 */
[----:B0-----:R-:W-:Y:S02]  /*7800*/  FSEL R183, R26, -INF , !P5 ;  /* 0xff8000001ab77808 */ /* 0x001fe40006800000 */
[----:B------:R-:W-:Y:S02]  /*7810*/  ISETP.LT.OR P3, PT, R50, 0x41, P3 ;  /* 0x000000413200780c */ /* 0x000fe40001f61670 */
[----:B------:R-:W-:Y:S01]  /*7820*/  FMNMX.FTZ R14, R179, R14, !PT ;  /* 0x0000000eb30e7209 */ /* 0x000fe20007810000 */
[----:B------:R-:W-:Y:S01]  /*7830*/  MUFU.EX2 R178, R178 ;  /* 0x000000b200b27308 */ /* 0x000fe20000000800 */
[----:B------:R-:W-:Y:S02]  /*7840*/  ISETP.GT.AND P5, PT, R52, 0x48, P2 ;  /* 0x000000483400780c */ /* 0x000fe400017a4270 */
[----:B------:R-:W-:Y:S02]  /*7850*/  ISETP.LT.OR P4, PT, R50, 0x42, P4 ;  /* 0x000000423200780c */ /* 0x000fe40002781670 */
[----:B------:R-:W-:Y:S01]  /*7860*/  FSEL R175, R34, -INF , !P3 ;  /* 0xff80000022af7808 */ /* 0x000fe20005800000 */
[----:B------:R-:W-:Y:S01]  /*7870*/  IMAD.U32 R34, RZ, RZ, UR44 ;  /* 0x0000002cff227e24 */ /* 0x000fe2000f8e00ff */
[----:B------:R-:W-:Y:S01]  /*7880*/  FMNMX.FTZ R14, R183, R14, !PT ;  /* 0x0000000eb70e7209 */ /* 0x000fe20007810000 */
[----:B------:R-:W-:Y:S01]  /*7890*/  MUFU.EX2 R27, R27 ;  /* 0x0000001b001b7308 */ /* 0x000fe20000000800 */
[----:B------:R-:W-:Y:S01]  /*78a0*/  ISETP.GT.AND P3, PT, R52, 0x49, P2 ;  /* 0x000000493400780c */ /* 0x000fe20001764270 */
[----:B------:R-:W-:Y:S01]  /*78b0*/  UMOV UR44, UR56 ;  /* 0x00000038002c7c82 */ /* 0x000fe20008000000 */
[----:B------:R-:W-:Y:S01]  /*78c0*/  FSEL R167, R35, -INF , !P4 ;  /* 0xff80000023a77808 */ /* 0x000fe20006000000 */
[----:B------:R-:W-:Y:S01]  /*78d0*/  FFMA.FTZ R35, R161, R6, -R10 ;  /* 0x00000006a1237223 */ /* 0x000fe2000001080a */
[----:B------:R-:W-:-:S02]  /*78e0*/  ISETP.LT.OR P5, PT, R50, 0x49, P5 ;  /* 0x000000493200780c */ /* 0x000fc40002fa1670 */
[----:B------:R-:W-:Y:S01]  /*78f0*/  FMNMX.FTZ R14, R175, R14, !PT ;  /* 0x0000000eaf0e7209 */ /* 0x000fe20007810000 */
[----:B------:R-:W-:Y:S01]  /*7900*/  MUFU.EX2 R172, R172 ;  /* 0x000000ac00ac7308 */ /* 0x000fe20000000800 */
[----:B------:R-:W-:Y:S02]  /*7910*/  ISETP.GT.AND P4, PT, R52, 0x50, P2 ;  /* 0x000000503400780c */ /* 0x000fe40001784270 */
[----:B------:R-:W-:Y:S02]  /*7920*/  ISETP.LT.OR P3, PT, R50, 0x4a, P3 ;  /* 0x0000004a3200780c */ /* 0x000fe40001f61670 */
[----:B------:R-:W-:Y:S02]  /*7930*/  FSEL R161, R40, -INF , !P5 ;  /* 0xff80000028a17808 */ /* 0x000fe40006800000 */
[----:B------:R-:W-:Y:S01]  /*7940*/  FMNMX.FTZ R14, R167, R14, !PT ;  /* 0x0000000ea70e7209 */ /* 0x000fe20007810000 */
[----:B------:R-:W-:Y:S01]  /*7950*/  MUFU.EX2 R35, R35 ;  /* 0x0000002300237308 */ /* 0x000fe20000000800 */
[----:B------:R-:W-:-:S02]  /*7960*/  ISETP.GT.AND P5, PT, R52, 0x51, P2 ;  /* 0x000000513400780c */ /* 0x000fc400017a4270 */
[----:B------:R-:W-:Y:S02]  /*7970*/  FSEL R193, R36, -INF , !P3 ;  /* 0xff80000024c17808 */ /* 0x000fe40005800000 */
[----:B------:R-:W-:Y:S02]  /*7980*/  ISETP.LT.OR P4, PT, R50, 0x51, P4 ;  /* 0x000000513200780c */ /* 0x000fe40002781670 */
[----:B------:R-:W-:Y:S01]  /*7990*/  FMNMX.FTZ R14, R161, R14, !PT ;  /* 0x0000000ea10e7209 */ /* 0x000fe20007810000 */
[----:B------:R-:W-:Y:S01]  /*79a0*/  MUFU.EX2 R174, R174 ;  /* 0x000000ae00ae7308 */ /* 0x000fe20000000800 */
[----:B------:R-:W-:Y:S02]  /*79b0*/  ISETP.GT.AND P3, PT, R52, 0x58, P2 ;  /* 0x000000583400780c */ /* 0x000fe40001764270 */
[----:B------:R-:W-:Y:S02]  /*79c0*/  ISETP.LT.OR P5, PT, R50, 0x52, P5 ;  /* 0x000000523200780c */ /* 0x000fe40002fa1670 */
[----:B------:R-:W-:Y:S01]  /*79d0*/  FSEL R153, R39, -INF , !P4 ;  /* 0xff80000027997808 */ /* 0x000fe20006000000 */
[----:B------:R-:W-:Y:S01]  /*79e0*/  FFMA.FTZ R39, R163, R6, -R10 ;  /* 0x00000006a3277223 */ /* 0x000fe2000001080a */
        /* <DEDUP_REMOVED lines=9> */
[----:B------:R-:W-:-:S02]  /*7a80*/  FSEL R41, R41, -INF , !P3 ;  /* 0xff80000029297808 */ /* 0x000fc40005800000 */
[----:B------:R-:W-:Y:S01]  /*7a90*/  FMNMX.FTZ R14, R163, R14, !PT ;  /* 0x0000000ea30e7209 */ /* 0x000fe20007810000 */
[----:B------:R-:W-:Y:S01]  /*7aa0*/  MUFU.EX2 R170, R170 ;  /* 0x000000aa00aa7308 */ /* 0x000fe20000000800 */
[----:B------:R-:W-:Y:S02]  /*7ab0*/  ISETP.GT.AND P3, PT, R52, 0x61, P2 ;  /* 0x000000613400780c */ /* 0x000fe40001764270 */
[----:B------:R-:W-:Y:S01]  /*7ac0*/  FSEL R87, R37, -INF , !P4 ;  /* 0xff80000025577808 */ /* 0x000fe20006000000 */
[----:B------:R-:W-:Y:S01]  /*7ad0*/  FFMA.FTZ R37, R169, R6, -R10 ;  /* 0x00000006a9257223 */ /* 0x000fe2000001080a */
[----:B------:R-:W-:Y:S02]  /*7ae0*/  ISETP.LT.OR P5, PT, R50, 0x61, P5 ;  /* 0x000000613200780c */ /* 0x000fe40002fa1670 */
[----:B------:R-:W-:Y:S01]  /*7af0*/  FMNMX.FTZ R14, R41, R14, !PT ;  /* 0x0000000e290e7209 */ /* 0x000fe20007810000 */
[----:B------:R-:W-:Y:S01]  /*7b00*/  MUFU.EX2 R164, R164 ;  /* 0x000000a400a47308 */ /* 0x000fe20000000800 */
[----:B------:R-:W-:-:S02]  /*7b10*/  ISETP.GT.AND P4, PT, R52, 0x68, P2 ;  /* 0x000000683400780c */ /* 0x000fc40001784270 */
[----:B------:R-:W-:Y:S02]  /*7b20*/  ISETP.LT.OR P3, PT, R50, 0x62, P3 ;  /* 0x000000623200780c */ /* 0x000fe40001f61670 */
[----:B------:R-:W-:Y:S02]  /*7b30*/  FSEL R169, R42, -INF , !P5 ;  /* 0xff8000002aa97808 */ /* 0x000fe40006800000 */
[----:B------:R-:W-:Y:S01]  /*7b40*/  FMNMX.FTZ R14, R87, R14, !PT ;  /* 0x0000000e570e7209 */ /* 0x000fe20007810000 */
[----:B------:R-:W-:Y:S01]  /*7b50*/  MUFU.EX2 R37, R37 ;  /* 0x0000002500257308 */ /* 0x000fe20000000800 */
[----:B------:R-:W-:Y:S02]  /*7b60*/  ISETP.GT.AND P5, PT, R52, 0x69, P2 ;  /* 0x000000693400780c */ /* 0x000fe400017a4270 */
        /* <DEDUP_REMOVED lines=21> */
[C---:B------:R-:W-:Y:S02]  /*7cc0*/  ISETP.LT.OR P5, PT, R50.reuse, 0x79, P5 ;  /* 0x000000793200780c */ /* 0x040fe40002fa1670 */
[----:B------:R-:W-:Y:S02]  /*7cd0*/  FSEL R79, R47, -INF , !P4 ;  /* 0xff8000002f4f7808 */ /* 0x000fe40006000000 */
[----:B------:R-:W-:Y:S01]  /*7ce0*/  FMNMX.FTZ R14, R81, R14, !PT ;  /* 0x0000000e510e7209 */ /* 0x000fe20007810000 */
[----:B------:R-:W-:Y:S01]  /*7cf0*/  MUFU.EX2 R47, R20 ;  /* 0x00000014002f7308 */ /* 0x000fe20000000800 */
[----:B------:R-:W-:-:S02]  /*7d00*/  ISETP.LT.OR P2, PT, R50, 0x7a, P2 ;  /* 0x0000007a3200780c */ /* 0x000fc40001741670 */
[----:B------:R-:W-:Y:S02]  /*7d10*/  FSEL R195, R48, -INF , !P5 ;  /* 0xff80000030c37808 */ /* 0x000fe40006800000 */
[----:B------:R-:W-:Y:S02]  /*7d20*/  FMNMX.FTZ R14, R79, R14, !PT ;  /* 0x0000000e4f0e7209 */ /* 0x000fe40007810000 */
[----:B--2---:R-:W-:Y:S01]  /*7d30*/  FSEL R77, R49, -INF , !P2 ;  /* 0xff800000314d7808 */ /* 0x004fe20005000000 */
[----:B------:R-:W-:Y:S01]  /*7d40*/  FFMA.FTZ R49, R71, R6, -R10 ;  /* 0x0000000647317223 */ /* 0x000fe2000001080a */
[----:B------:R-:W-:Y:S01]  /*7d50*/  FMNMX.FTZ R14, R195, R14, !PT ;  /* 0x0000000ec30e7209 */ /* 0x000fe20007810000 */
[----:B------:R-:W-:Y:S01]  /*7d60*/  MUFU.EX2 R162, R162 ;  /* 0x000000a200a27308 */ /* 0x000fe20000000800 */
[----:B------:R-:W-:Y:S02]  /*7d70*/  FSEL R59, R31, RZ, P6 ;  /* 0x000000ff1f3b7208 */ /* 0x000fe40003000000 */
[----:B------:R-:W-:-:S02]  /*7d80*/  FMNMX.FTZ R14, R77, R14, !PT ;  /* 0x0000000e4d0e7209 */ /* 0x000fc40007810000 */
[----:B------:R-:W-:Y:S01]  /*7d90*/  @!P1 LEA R34, R34, UR41, 0x3 ;  /* 0x0000002922229c11 */ /* 0x000fe2000f8e18ff */
[----:B------:R-:W-:Y:S02]  /*7da0*/  FADD.FTZ R59, -R59, R4 ;  /* 0x000000043b3b7221 */ /* 0x000fe40000010100 */
[----:B------:R-:W0:Y:S01]  /*7db0*/  SHFL.BFLY PT, R71, R14, 0x2, 0x1f ;  /* 0x0c401f000e477f89 */ /* 0x000e2200000e0000 */
[----:B------:R-:W-:Y:S01]  /*7dc0*/  MUFU.EX2 R49, R49 ;  /* 0x0000003100317308 */ /* 0x000fe20000000800 */
[----:B------:R-:W-:-:S07]  /*7dd0*/  FMUL.FTZ R4, R59, R6 ;  /* 0x000000063b047220 */ /* 0x000fce0000410000 */
[----:B------:R-:W1:Y:S08]  /*7de0*/  MUFU.EX2 R4, R4 ;  /* 0x0000000400047308 */ /* 0x000e700000000800 */
[----:B------:R-:W-:Y:S01]  /*7df0*/  MUFU.EX2 R69, R69 ;  /* 0x0000004500457308 */ /* 0x000fe20000000800 */
[----:B0-----:R-:W-:-:S07]  /*7e00*/  FMNMX.FTZ R71, R14, R71, !PT ;  /* 0x000000470e477209 */ /* 0x001fce0007810000 */
[----:B------:R-:W-:Y:S01]  /*7e10*/  MUFU.EX2 R156, R156 ;  /* 0x0000009c009c7308 */ /* 0x000fe20000000800 */
[----:B-1----:R-:W-:Y:S01]  /*7e20*/  FFMA.FTZ R67, R4, R2, R11 ;  /* 0x0000000204437223 */ /* 0x002fe2000001000b */
[-C--:B------:R-:W-:Y:S01]  /*7e30*/  FMUL.FTZ R88, R88, R4.reuse ;  /* 0x0000000458587220 */ /* 0x080fe20000410000 */
[-C--:B------:R-:W-:Y:S01]  /*7e40*/  FMUL.FTZ R89, R89, R4.reuse ;  /* 0x0000000459597220 */ /* 0x080fe20000410000 */
[----:B------:R-:W0:Y:S01]  /*7e50*/  SHFL.BFLY PT, R14, R71, 0x1, 0x1f ;  /* 0x0c201f00470e7f89 */ /* 0x000e2200000e0000 */
[----:B------:R-:W-:Y:S01]  /*7e60*/  FADD.FTZ R67, R180, R67 ;  /* 0x00000043b4437221 */ /* 0x000fe20000010000 */
[-C--:B------:R-:W-:Y:S01]  /*7e70*/  FMUL.FTZ R92, R92, R4.reuse ;  /* 0x000000045c5c7220 */ /* 0x080fe20000410000 */
[----:B------:R-:W-:Y:S01]  /*7e80*/  FMUL.FTZ R93, R93, R4 ;  /* 0x000000045d5d7220 */ /* 0x000fe20000410000 */
[----:B------:R-:W-:Y:S01]  /*7e90*/  MUFU.EX2 R63, R63 ;  /* 0x0000003f003f7308 */ /* 0x000fe20000000800 */
[----:B------:R-:W-:Y:S01]  /*7ea0*/  FADD.FTZ R2, R182, R67 ;  /* 0x00000043b6027221 */ /* 0x000fe20000010000 */
[----:B------:R-:W-:Y:S01]  /*7eb0*/  F2FP.BF16.F32.PACK_AB R182, R9, R182 ;  /* 0x000000b609b6723e */ /* 0x000fe200000010ff */
[-C--:B------:R-:W-:Y:S01]  /*7ec0*/  FMUL.FTZ R96, R96, R4.reuse ;  /* 0x0000000460607220 */ /* 0x080fe20000410000 */
[-C--:B------:R-:W-:Y:S01]  /*7ed0*/  FMUL.FTZ R97, R97, R4.reuse ;  /* 0x0000000461617220 */ /* 0x080fe20000410000 */
[-C--:B------:R-:W-:Y:S01]  /*7ee0*/  FMUL.FTZ R100, R100, R4.reuse ;  /* 0x0000000464647220 */ /* 0x080fe20000410000 */
[-C--:B------:R-:W-:Y:S01]  /*7ef0*/  FMUL.FTZ R101, R101, R4.reuse ;  /* 0x0000000465657220 */ /* 0x080fe20000410000 */
[-C--:B------:R-:W-:Y:S01]  /*7f00*/  FMUL.FTZ R104, R104, R4.reuse ;  /* 0x0000000468687220 */ /* 0x080fe20000410000 */
[----:B------:R-:W-:Y:S01]  /*7f10*/  MUFU.EX2 R158, R158 ;  /* 0x0000009e009e7308 */ /* 0x000fe20000000800 */
[-C--:B------:R-:W-:Y:S01]  /*7f20*/  FMUL.FTZ R105, R105, R4.reuse ;  /* 0x0000000469697220 */ /* 0x080fe20000410000 */
[-C--:B------:R-:W-:Y:S01]  /*7f30*/  FMUL.FTZ R108, R108, R4.reuse ;  /* 0x000000046c6c7220 */ /* 0x080fe20000410000 */
        /* <DEDUP_REMOVED lines=8> */
[----:B------:R-:W-:Y:S01]  /*7fc0*/  FMUL.FTZ R124, R124, R4 ;  /* 0x000000047c7c7220 */ /* 0x000fe20000410000 */
[----:B0-----:R-:W-:Y:S01]  /*7fd0*/  FMNMX.FTZ R53, R71, R14, !PT ;  /* 0x0000000e47357209 */ /* 0x001fe20007810000 */
[-C--:B------:R-:W-:Y:S01]  /*7fe0*/  FMUL.FTZ R125, R125, R4.reuse ;  /* 0x000000047d7d7220 */ /* 0x080fe20000410000 */
[-C--:B------:R-:W-:Y:S01]  /*7ff0*/  FMUL.FTZ R128, R128, R4.reuse ;  /* 0x0000000480807220 */ /* 0x080fe20000410000 */
[----:B------:R-:W-:Y:S01]  /*8000*/  FMUL.FTZ R129, R129, R4 ;  /* 0x0000000481817220 */ /* 0x000fe20000410000 */
[C---:B------:R-:W-:Y:S01]  /*8010*/  FSETP.NEU.FTZ.AND P2, PT, R53.reuse, -INF , PT ;  /* 0xff8000003500780b */ /* 0x040fe20003f5d000 */
[----:B------:R-:W-:Y:S01]  /*8020*/  FMUL.FTZ R10, R53, R6 ;  /* 0x00000006350a7220 */ /* 0x000fe20000410000 */
[----:B------:R-:W-:Y:S01]  /*8030*/  MUFU.EX2 R152, R152 ;  /* 0x0000009800987308 */ /* 0x000fe20000000800 */
[-C--:B------:R-:W-:Y:S01]  /*8040*/  FMUL.FTZ R132, R132, R4.reuse ;  /* 0x0000000484847220 */ /* 0x080fe20000410000 */
[-C--:B------:R-:W-:Y:S01]  /*8050*/  FMUL.FTZ R133, R133, R4.reuse ;  /* 0x0000000485857220 */ /* 0x080fe20000410000 */
[-C--:B------:R-:W-:Y:S01]  /*8060*/  FMUL.FTZ R136, R136, R4.reuse ;  /* 0x0000000488887220 */ /* 0x080fe20000410000 */
[----:B------:R-:W-:Y:S01]  /*8070*/  FSEL R36, R10, RZ, P2 ;  /* 0x000000ff0a247208 */ /* 0x000fe20001000000 */
[-C--:B------:R-:W-:Y:S01]  /*8080*/  FMUL.FTZ R137, R137, R4.reuse ;  /* 0x0000000489897220 */ /* 0x080fe20000410000 */
[-C--:B------:R-:W-:Y:S01]  /*8090*/  FMUL.FTZ R140, R140, R4.reuse ;  /* 0x000000048c8c7220 */ /* 0x080fe20000410000 */
[----:B------:R-:W-:Y:S01]  /*80a0*/  FMUL.FTZ R141, R141, R4 ;  /* 0x000000048d8d7220 */ /* 0x000fe20000410000 */
[----:B------:R-:W-:Y:S01]  /*80b0*/  MUFU.EX2 R55, R55 ;  /* 0x0000003700377308 */ /* 0x000fe20000000800 */
[-C--:B------:R-:W-:Y:S01]  /*80c0*/  FFMA.FTZ R26, R21, R6.reuse, -R36 ;  /* 0x00000006151a7223 */ /* 0x080fe20000010824 */
[----:B------:R-:W-:Y:S01]  /*80d0*/  FADD.FTZ R21, R9, R2 ;  /* 0x0000000209157221 */ /* 0x000fe20000010000 */
[-CC-:B------:R-:W-:Y:S01]  /*80e0*/  FFMA.FTZ R24, R25, R6.reuse, -R36.reuse ;  /* 0x0000000619187223 */ /* 0x180fe20000010824 */
[-CC-:B------:R-:W-:Y:S01]  /*80f0*/  FFMA.FTZ R25, R29, R6.reuse, -R36.reuse ;  /* 0x000000061d197223 */ /* 0x180fe20000010824 */
[-CC-:B------:R-:W-:Y:S01]  /*8100*/  FFMA.FTZ R59, R12, R6.reuse, -R36.reuse ;  /* 0x000000060c3b7223 */ /* 0x180fe20000010824 */
[----:B------:R-:W-:Y:S01]  /*8110*/  FADD.FTZ R2, R176, R21 ;  /* 0x00000015b0027221 */ /* 0x000fe20000010000 */
[-CC-:B------:R-:W-:Y:S01]  /*8120*/  FFMA.FTZ R10, R157, R6.reuse, -R36.reuse ;  /* 0x000000069d0a7223 */ /* 0x180fe20000010824 */
[-CC-:B------:R-:W-:Y:S01]  /*8130*/  FFMA.FTZ R12, R33, R6.reuse, -R36.reuse ;  /* 0x00000006210c7223 */ /* 0x180fe20000010824 */
[-C--:B------:R-:W-:Y:S01]  /*8140*/  FFMA.FTZ R33, R155, R6.reuse, -R36 ;  /* 0x000000069b217223 */ /* 0x080fe20000010824 */
[----:B------:R-:W-:Y:S01]  /*8150*/  FADD.FTZ R29, R15, R2 ;  /* 0x000000020f1d7221 */ /* 0x000fe20000010000 */
[----:B------:R-:W-:Y:S01]  /*8160*/  MUFU.EX2 R59, R59 ;  /* 0x0000003b003b7308 */ /* 0x000fe20000000800 */
        /* <DEDUP_REMOVED lines=15> */
[----:B------:R-:W-:Y:S01]  /*8260*/  FSEL R2, R53, RZ, P2 ;  /* 0x000000ff35027208 */ /* 0x000fe20001000000 */
[----:B------:R-:W-:Y:S01]  /*8270*/  MUFU.EX2 R12, R12 ;  /* 0x0000000c000c7308 */ /* 0x000fe20000000800 */
[-CC-:B------:R-:W-:Y:S01]  /*8280*/  FFMA.FTZ R161, R161, R6.reuse, -R36.reuse ;  /* 0x00000006a1a17223 */ /* 0x180fe20000010824 */
[----:B------:R-:W-:Y:S01]  /*8290*/  FADD.FTZ R30, R174, R29 ;  /* 0x0000001dae1e7221 */ /* 0x000fe20000010000 */
[-CC-:B------:R-:W-:Y:S01]  /*82a0*/  FFMA.FTZ R193, R193, R6.reuse, -R36.reuse ;  /* 0x00000006c1c17223 */ /* 0x180fe20000010824 */
[----:B------:R-:W-:Y:S01]  /*82b0*/  FADD.FTZ R5, -R2, R5 ;  /* 0x0000000502057221 */ /* 0x000fe20000010100 */
[----:B------:R-:W-:Y:S01]  /*82c0*/  FFMA.FTZ R153, R153, R6, -R36 ;  /* 0x0000000699997223 */ /* 0x000fe20000010824 */
[----:B------:R-:W-:Y:S01]  /*82d0*/  FADD.FTZ R29, R39, R30 ;  /* 0x0000001e271d7221 */ /* 0x000fe20000010000 */
[----:B------:R-:W-:-:S02]  /*82e0*/  @!P1 VIADD R30, R34, 0x28860 ;  /* 0x00028860221e9836 */ /* 0x000fc40000000000 */
[-C--:B------:R-:W-:Y:S01]  /*82f0*/  FMUL.FTZ R5, R5, R6.reuse ;  /* 0x0000000605057220 */ /* 0x080fe20000410000 */
[----:B------:R-:W-:Y:S01]  /*8300*/  MUFU.EX2 R33, R33 ;  /* 0x0000002100217308 */ /* 0x000fe20000000800 */
[----:B------:R-:W-:Y:S01]  /*8310*/  FADD.FTZ R2, R168, R29 ;  /* 0x0000001da8027221 */ /* 0x000fe20000010000 */
[-C--:B------:R-:W-:Y:S01]  /*8320*/  FFMA.FTZ R34, R167, R6.reuse, -R36 ;  /* 0x00000006a7227223 */ /* 0x080fe20000010824 */
[----:B------:R-:W-:Y:S01]  /*8330*/  @!P1 PRMT R30, RZ, 0x654, R30 ;  /* 0x00000654ff1e9816 */ /* 0x000fe2000000001e */
[-C--:B------:R-:W-:Y:S01]  /*8340*/  FFMA.FTZ R163, R163, R6.reuse, -R36 ;  /* 0x00000006a3a37223 */ /* 0x080fe20000010824 */
[----:B------:R-:W-:Y:S01]  /*8350*/  FADD.FTZ R29, R37, R2 ;  /* 0x00000002251d7221 */ /* 0x000fe20000010000 */
[-CC-:B------:R-:W-:Y:S01]  /*8360*/  FFMA.FTZ R41, R41, R6.reuse, -R36.reuse ;  /* 0x0000000629297223 */ /* 0x180fe20000010824 */
[----:B------:R0:W-:Y:S01]  /*8370*/  @!P1 SYNCS.ARRIVE.TRANS64.RED.A1T0 RZ, [R30+URZ], RZ ;  /* 0x000000ff1eff99a7 */ /* 0x0001e2000810043f */
[----:B------:R-:W-:Y:S01]  /*8380*/  MUFU.EX2 R13, R13 ;  /* 0x0000000d000d7308 */ /* 0x000fe20000000800 */
[----:B------:R-:W-:Y:S01]  /*8390*/  FADD.FTZ R2, R170, R29 ;  /* 0x0000001daa027221 */ /* 0x000fe20000010000 */
[-CC-:B------:R-:W-:Y:S01]  /*83a0*/  FFMA.FTZ R87, R87, R6.reuse, -R36.reuse ;  /* 0x0000000657577223 */ /* 0x180fe20000010824 */
[-CC-:B------:R-:W-:Y:S01]  /*83b0*/  FFMA.FTZ R169, R169, R6.reuse, -R36.reuse ;  /* 0x00000006a9a97223 */ /* 0x180fe20000010824 */
[-C--:B------:R-:W-:Y:S01]  /*83c0*/  FFMA.FTZ R85, R85, R6.reuse, -R36 ;  /* 0x0000000655557223 */ /* 0x080fe20000010824 */
[----:B------:R-:W-:Y:S01]  /*83d0*/  FADD.FTZ R29, R43, R2 ;  /* 0x000000022b1d7221 */ /* 0x000fe20000010000 */
[-CC-:B------:R-:W-:Y:S01]  /*83e0*/  FFMA.FTZ R45, R45, R6.reuse, -R36.reuse ;  /* 0x000000062d2d7223 */ /* 0x180fe20000010824 */
[-CC-:B------:R-:W-:Y:S01]  /*83f0*/  FFMA.FTZ R83, R83, R6.reuse, -R36.reuse ;  /* 0x0000000653537223 */ /* 0x180fe20000010824 */
[----:B0-----:R0:W1:Y:S01]  /*8400*/  MUFU.EX2 R30, R5 ;  /* 0x00000005001e7308 */ /* 0x0010620000000800 */
[----:B------:R-:W-:Y:S01]  /*8410*/  FADD.FTZ R2, R164, R29 ;  /* 0x0000001da4027221 */ /* 0x000fe20000010000 */
[-CC-:B------:R-:W-:Y:S01]  /*8420*/  FFMA.FTZ R81, R81, R6.reuse, -R36.reuse ;  /* 0x0000000651517223 */ /* 0x180fe20000010824 */
[-CC-:B------:R-:W-:Y:S01]  /*8430*/  FFMA.FTZ R79, R79, R6.reuse, -R36.reuse ;  /* 0x000000064f4f7223 */ /* 0x180fe20000010824 */
[-CC-:B------:R-:W-:Y:S01]  /*8440*/  FFMA.FTZ R195, R195, R6.reuse, -R36.reuse ;  /* 0x00000006c3c37223 */ /* 0x180fe20000010824 */
[----:B------:R-:W-:Y:S01]  /*8450*/  FFMA.FTZ R36, R77, R6, -R36 ;  /* 0x000000064d247223 */ /* 0x000fe20000010824 */
[----:B------:R-:W-:Y:S01]  /*8460*/  ISETP.GT.AND P2, PT, R3, UR57, PT ;  /* 0x0000003903007c0c */ /* 0x000fe2000bf44270 */
[-C--:B------:R-:W-:Y:S01]  /*8470*/  FMUL.FTZ R144, R144, R4.reuse ;  /* 0x0000000490907220 */ /* 0x080fe20000410000 */
[----:B------:R-:W2:Y:S01]  /*8480*/  MUFU.EX2 R14, R14 ;  /* 0x0000000e000e7308 */ /* 0x000ea20000000800 */
[----:B0-----:R-:W-:Y:S01]  /*8490*/  FADD.FTZ R5, R47, R2 ;  /* 0x000000022f057221 */ /* 0x001fe20000010000 */
[-C--:B------:R-:W-:Y:S01]  /*84a0*/  FMUL.FTZ R145, R145, R4.reuse ;  /* 0x0000000491917220 */ /* 0x080fe20000410000 */
[-C--:B------:R-:W-:Y:S01]  /*84b0*/  FMUL.FTZ R148, R148, R4.reuse ;  /* 0x0000000494947220 */ /* 0x080fe20000410000 */
[----:B------:R-:W-:Y:S01]  /*84c0*/  FMUL.FTZ R149, R149, R4 ;  /* 0x0000000495957220 */ /* 0x000fe20000410000 */
[----:B------:R-:W-:Y:S01]  /*84d0*/  FADD.FTZ R2, R166, R5 ;  /* 0x00000005a6027221 */ /* 0x000fe20000010000 */
[----:B------:R-:W-:Y:S01]  /*84e0*/  F2FP.BF16.F32.PACK_AB R180, R180, R11 ;  /* 0x0000000bb4b4723e */ /* 0x000fe200000010ff */
[----:B------:R-:W-:Y:S01]  /*84f0*/  VIADD R3, R3, 0xffffffff ;  /* 0xffffffff03037836 */ /* 0x000fe20000000000 */
[----:B------:R-:W0:Y:S01]  /*8500*/  MUFU.EX2 R20, R20 ;  /* 0x0000001400147308 */ /* 0x000e220000000800 */
[----:B-1----:R-:W-:Y:S01]  /*8510*/  FFMA.FTZ R5, R30, R0, R59 ;  /* 0x000000001e057223 */ /* 0x002fe2000001003b */
[----:B------:R-:W-:Y:S01]  /*8520*/  FADD.FTZ R29, R49, R2 ;  /* 0x00000002311d7221 */ /* 0x000fe20000010000 */
[----:B------:R-:W-:Y:S01]  /*8530*/  F2FP.BF16.F32.PACK_AB R176, R15, R176 ;  /* 0x000000b00fb0723e */ /* 0x000fe200000010ff */
[----:B------:R-:W-:Y:S01]  /*8540*/  FMUL.FTZ R90, R90, R30 ;  /* 0x0000001e5a5a7220 */ /* 0x000fe20000410000 */
[----:B------:R-:W-:Y:S01]  /*8550*/  FADD.FTZ R5, R10, R5 ;  /* 0x000000050a057221 */ /* 0x000fe20000010000 */
[----:B------:R-:W-:Y:S01]  /*8560*/  FADD.FTZ R2, R160, R29 ;  /* 0x0000001da0027221 */ /* 0x000fe20000010000 */
[----:B------:R-:W-:Y:S01]  /*8570*/  F2FP.BF16.F32.PACK_AB R178, R27, R178 ;  /* 0x000000b21bb2723e */ /* 0x000fe200000010ff */
[----:B------:R-:W1:Y:S01]  /*8580*/  MUFU.EX2 R61, R61 ;  /* 0x0000003d003d7308 */ /* 0x000e620000000800 */
[----:B------:R-:W-:Y:S01]  /*8590*/  FADD.FTZ R0, R12, R5 ;  /* 0x000000050c007221 */ /* 0x000fe20000010000 */
[----:B------:R-:W-:Y:S01]  /*85a0*/  FADD.FTZ R5, R65, R2 ;  /* 0x0000000241057221 */ /* 0x000fe20000010000 */
[----:B------:R-:W-:Y:S01]  /*85b0*/  F2FP.BF16.F32.PACK_AB R172, R35, R172 ;  /* 0x000000ac23ac723e */ /* 0x000fe200000010ff */
[----:B------:R-:W-:Y:S01]  /*85c0*/  FMUL.FTZ R91, R91, R30 ;  /* 0x0000001e5b5b7220 */ /* 0x000fe20000410000 */
[----:B------:R-:W-:Y:S01]  /*85d0*/  FADD.FTZ R0, R33, R0 ;  /* 0x0000000021007221 */ /* 0x000fe20000010000 */
[----:B------:R-:W-:Y:S01]  /*85e0*/  FADD.FTZ R2, R162, R5 ;  /* 0x00000005a2027221 */ /* 0x000fe20000010000 */
[----:B------:R-:W-:Y:S01]  /*85f0*/  F2FP.BF16.F32.PACK_AB R174, R39, R174 ;  /* 0x000000ae27ae723e */ /* 0x000fe200000010ff */
[----:B------:R-:W3:Y:S01]  /*8600*/  MUFU.EX2 R24, R24 ;  /* 0x0000001800187308 */ /* 0x000ee20000000800 */
[----:B------:R-:W-:Y:S01]  /*8610*/  FADD.FTZ R5, R13, R0 ;  /* 0x000000000d057221 */ /* 0x000fe20000010000 */
[----:B------:R-:W-:Y:S01]  /*8620*/  FADD.FTZ R9, R69, R2 ;  /* 0x0000000245097221 */ /* 0x000fe20000010000 */
[----:B------:R-:W-:Y:S01]  /*8630*/  F2FP.BF16.F32.PACK_AB R168, R37, R168 ;  /* 0x000000a825a8723e */ /* 0x000fe200000010ff */
[----:B------:R-:W-:Y:S01]  /*8640*/  FMUL.FTZ R94, R94, R30 ;  /* 0x0000001e5e5e7220 */ /* 0x000fe20000410000 */
[----:B--2---:R-:W-:Y:S01]  /*8650*/  FADD.FTZ R5, R14, R5 ;  /* 0x000000050e057221 */ /* 0x004fe20000010000 */
[----:B------:R-:W-:Y:S01]  /*8660*/  FADD.FTZ R2, R156, R9 ;  /* 0x000000099c027221 */ /* 0x000fe20000010000 */
[----:B------:R-:W-:Y:S01]  /*8670*/  F2FP.BF16.F32.PACK_AB R170, R43, R170 ;  /* 0x000000aa2baa723e */ /* 0x000fe200000010ff */
[----:B------:R-:W2:Y:S01]  /*8680*/  MUFU.EX2 R173, R173 ;  /* 0x000000ad00ad7308 */ /* 0x000ea20000000800 */
[----:B0-----:R-:W-:Y:S01]  /*8690*/  FADD.FTZ R0, R20, R5 ;  /* 0x0000000514007221 */ /* 0x001fe20000010000 */
[----:B------:R-:W-:Y:S01]  /*86a0*/  FADD.FTZ R9, R63, R2 ;  /* 0x000000023f097221 */ /* 0x000fe20000010000 */
[----:B------:R-:W-:Y:S01]  /*86b0*/  F2FP.BF16.F32.PACK_AB R164, R47, R164 ;  /* 0x000000a42fa4723e */ /* 0x000fe200000010ff */
[----:B------:R-:W-:Y:S01]  /*86c0*/  FMUL.FTZ R95, R95, R30 ;  /* 0x0000001e5f5f7220 */ /* 0x000fe20000410000 */
[----:B-1----:R-:W-:Y:S01]  /*86d0*/  FADD.FTZ R5, R61, R0 ;  /* 0x000000003d057221 */ /* 0x002fe20000010000 */
[----:B------:R-:W-:Y:S01]  /*86e0*/  FADD.FTZ R2, R158, R9 ;  /* 0x000000099e027221 */ /* 0x000fe20000010000 */
[----:B------:R-:W-:Y:S01]  /*86f0*/  F2FP.BF16.F32.PACK_AB R166, R49, R166 ;  /* 0x000000a631a6723e */ /* 0x000fe200000010ff */
[----:B------:R-:W0:Y:S01]  /*8700*/  MUFU.EX2 R25, R25 ;  /* 0x0000001900197308 */ /* 0x000e220000000800 */
[----:B---3--:R-:W-:Y:S01]  /*8710*/  FADD.FTZ R0, R24, R5 ;  /* 0x0000000518007221 */ /* 0x008fe20000010000 */
[----:B------:R-:W-:Y:S01]  /*8720*/  FADD.FTZ R5, R57, R2 ;  /* 0x0000000239057221 */ /* 0x000fe20000010000 */
[----:B------:R-:W-:Y:S01]  /*8730*/  F2FP.BF16.F32.PACK_AB R160, R65, R160 ;  /* 0x000000a041a0723e */ /* 0x000fe200000010ff */
[----:B------:R-:W-:Y:S01]  /*8740*/  FMUL.FTZ R98, R98, R30 ;  /* 0x0000001e62627220 */ /* 0x000fe20000410000 */
[----:B------:R-:W-:Y:S01]  /*8750*/  F2FP.BF16.F32.PACK_AB R162, R69, R162 ;  /* 0x000000a245a2723e */ /* 0x000fe200000010ff */
[----:B------:R-:W-:Y:S01]  /*8760*/  FADD.FTZ R2, R152, R5 ;  /* 0x0000000598027221 */ /* 0x000fe20000010000 */
[----:B------:R-:W-:Y:S01]  /*8770*/  F2FP.BF16.F32.PACK_AB R156, R63, R156 ;  /* 0x0000009c3f9c723e */ /* 0x000fe200000010ff */
[----:B------:R-:W1:Y:S01]  /*8780*/  MUFU.EX2 R26, R26 ;  /* 0x0000001a001a7308 */ /* 0x000e620000000800 */
[----:B--2---:R-:W-:Y:S01]  /*8790*/  FADD.FTZ R0, R173, R0 ;  /* 0x00000000ad007221 */ /* 0x004fe20000010000 */
[----:B------:R-:W-:Y:S01]  /*87a0*/  FADD.FTZ R9, R55, R2 ;  /* 0x0000000237097221 */ /* 0x000fe20000010000 */
[----:B------:R-:W-:Y:S01]  /*87b0*/  F2FP.BF16.F32.PACK_AB R158, R57, R158 ;  /* 0x0000009e399e723e */ /* 0x000fe200000010ff */
[----:B------:R-:W-:Y:S01]  /*87c0*/  FMUL.FTZ R99, R99, R30 ;  /* 0x0000001e63637220 */ /* 0x000fe20000410000 */
[----:B------:R-:W-:Y:S01]  /*87d0*/  F2FP.BF16.F32.PACK_AB R152, R55, R152 ;  /* 0x000000983798723e */ /* 0x000fe200000010ff */
[----:B------:R-:W-:Y:S01]  /*87e0*/  FMUL.FTZ R102, R102, R30 ;  /* 0x0000001e66667220 */ /* 0x000fe20000410000 */
[----:B------:R-:W-:Y:S01]  /*87f0*/  F2FP.BF16.F32.PACK_AB R181, R10, R59 ;  /* 0x0000003b0ab5723e */ /* 0x000fe200000010ff */
[----:B------:R-:W2:Y:S01]  /*8800*/  MUFU.EX2 R21, R21 ;  /* 0x0000001500157308 */ /* 0x000ea20000000800 */
[----:B0-----:R-:W-:Y:S01]  /*8810*/  FADD.FTZ R5, R25, R0 ;  /* 0x0000000019057221 */ /* 0x001fe20000010000 */
[----:B------:R-:W-:Y:S01]  /*8820*/  F2FP.BF16.F32.PACK_AB R183, R33, R12 ;  /* 0x0000000c21b7723e */ /* 0x000fe200000010ff */
[-C--:B------:R-:W-:Y:S01]  /*8830*/  FMUL.FTZ R103, R103, R30.reuse ;  /* 0x0000001e67677220 */ /* 0x080fe20000410000 */
[----:B------:R-:W-:Y:S01]  /*8840*/  F2FP.BF16.F32.PACK_AB R177, R14, R13 ;  /* 0x0000000d0eb1723e */ /* 0x000fe200000010ff */
[----:B------:R-:W-:Y:S01]  /*8850*/  FMUL.FTZ R106, R106, R30 ;  /* 0x0000001e6a6a7220 */ /* 0x000fe20000410000 */
[----:B------:R-:W-:Y:S01]  /*8860*/  F2FP.BF16.F32.PACK_AB R179, R61, R20 ;  /* 0x000000143db3723e */ /* 0x000fe200000010ff */
[----:B------:R-:W-:Y:S01]  /*8870*/  FMUL.FTZ R107, R107, R30 ;  /* 0x0000001e6b6b7220 */ /* 0x000fe20000410000 */
[----:B------:R-:W0:Y:S01]  /*8880*/  MUFU.EX2 R28, R28 ;  /* 0x0000001c001c7308 */ /* 0x000e220000000800 */
[----:B-1----:R-:W-:Y:S01]  /*8890*/  FADD.FTZ R0, R26, R5 ;  /* 0x000000051a007221 */ /* 0x002fe20000010000 */
[----:B------:R-:W-:Y:S01]  /*88a0*/  F2FP.BF16.F32.PACK_AB R173, R173, R24 ;  /* 0x00000018adad723e */ /* 0x000fe200000010ff */
[-C--:B------:R-:W-:Y:S01]  /*88b0*/  FMUL.FTZ R110, R110, R30.reuse ;  /* 0x0000001e6e6e7220 */ /* 0x080fe20000410000 */
[----:B------:R-:W-:Y:S01]  /*88c0*/  F2FP.BF16.F32.PACK_AB R175, R26, R25 ;  /* 0x000000191aaf723e */ /* 0x000fe200000010ff */
[-C--:B------:R-:W-:Y:S01]  /*88d0*/  FMUL.FTZ R111, R111, R30.reuse ;  /* 0x0000001e6f6f7220 */ /* 0x080fe20000410000 */
[-C--:B------:R-:W-:Y:S01]  /*88e0*/  FMUL.FTZ R114, R114, R30.reuse ;  /* 0x0000001e72727220 */ /* 0x080fe20000410000 */
[-C--:B------:R-:W-:Y:S01]  /*88f0*/  FMUL.FTZ R115, R115, R30.reuse ;  /* 0x0000001e73737220 */ /* 0x080fe20000410000 */
[----:B------:R-:W1:Y:S01]  /*8900*/  MUFU.EX2 R171, R171 ;  /* 0x000000ab00ab7308 */ /* 0x000e620000000800 */
[----:B--2---:R-:W-:Y:S01]  /*8910*/  FADD.FTZ R5, R21, R0 ;  /* 0x0000000015057221 */ /* 0x004fe20000010000 */
[-C--:B------:R-:W-:Y:S01]  /*8920*/  FMUL.FTZ R118, R118, R30.reuse ;  /* 0x0000001e76767220 */ /* 0x080fe20000410000 */
[-C--:B------:R-:W-:Y:S01]  /*8930*/  FMUL.FTZ R119, R119, R30.reuse ;  /* 0x0000001e77777220 */ /* 0x080fe20000410000 */
[-C--:B------:R-:W-:Y:S01]  /*8940*/  FMUL.FTZ R122, R122, R30.reuse ;  /* 0x0000001e7a7a7220 */ /* 0x080fe20000410000 */
[-C--:B------:R-:W-:Y:S01]  /*8950*/  FMUL.FTZ R123, R123, R30.reuse ;  /* 0x0000001e7b7b7220 */ /* 0x080fe20000410000 */
[-C--:B------:R-:W-:Y:S01]  /*8960*/  FMUL.FTZ R126, R126, R30.reuse ;  /* 0x0000001e7e7e7220 */ /* 0x080fe20000410000 */
[-C--:B------:R-:W-:Y:S01]  /*8970*/  FMUL.FTZ R127, R127, R30.reuse ;  /* 0x0000001e7f7f7220 */ /* 0x080fe20000410000 */
[----:B------:R-:W2:Y:S01]  /*8980*/  MUFU.EX2 R32, R32 ;  /* 0x0000002000207308 */ /* 0x000ea20000000800 */
[----:B0-----:R-:W-:Y:S01]  /*8990*/  FADD.FTZ R0, R28, R5 ;  /* 0x000000051c007221 */ /* 0x001fe20000010000 */
[-C--:B------:R-:W-:Y:S01]  /*89a0*/  FMUL.FTZ R130, R130, R30.reuse ;  /* 0x0000001e82827220 */ /* 0x080fe20000410000 */
[-C--:B------:R-:W-:Y:S01]  /*89b0*/  FMUL.FTZ R131, R131, R30.reuse ;  /* 0x0000001e83837220 */ /* 0x080fe20000410000 */
[-C--:B------:R-:W-:Y:S01]  /*89c0*/  FMUL.FTZ R134, R134, R30.reuse ;  /* 0x0000001e86867220 */ /* 0x080fe20000410000 */
[-C--:B------:R-:W-:Y:S01]  /*89d0*/  FMUL.FTZ R135, R135, R30.reuse ;  /* 0x0000001e87877220 */ /* 0x080fe20000410000 */
[-C--:B------:R-:W-:Y:S01]  /*89e0*/  FMUL.FTZ R138, R138, R30.reuse ;  /* 0x0000001e8a8a7220 */ /* 0x080fe20000410000 */
[-C--:B------:R-:W-:Y:S01]  /*89f0*/  FMUL.FTZ R139, R139, R30.reuse ;  /* 0x0000001e8b8b7220 */ /* 0x080fe20000410000 */
[----:B------:R-:W0:Y:S01]  /*8a00*/  MUFU.EX2 R165, R165 ;  /* 0x000000a500a57308 */ /* 0x000e220000000800 */
[----:B-1----:R-:W-:Y:S01]  /*8a10*/  FADD.FTZ R5, R171, R0 ;  /* 0x00000000ab057221 */ /* 0x002fe20000010000 */
[-C--:B------:R-:W-:Y:S01]  /*8a20*/  FMUL.FTZ R142, R142, R30.reuse ;  /* 0x0000001e8e8e7220 */ /* 0x080fe20000410000 */
[-C--:B------:R-:W-:Y:S01]  /*8a30*/  FMUL.FTZ R143, R143, R30.reuse ;  /* 0x0000001e8f8f7220 */ /* 0x080fe20000410000 */
[-C--:B------:R-:W-:Y:S01]  /*8a40*/  FMUL.FTZ R146, R146, R30.reuse ;  /* 0x0000001e92927220 */ /* 0x080fe20000410000 */
[-C--:B------:R-:W-:Y:S01]  /*8a50*/  FMUL.FTZ R147, R147, R30.reuse ;  /* 0x0000001e93937220 */ /* 0x080fe20000410000 */
[-C--:B------:R-:W-:Y:S01]  /*8a60*/  FMUL.FTZ R150, R150, R30.reuse ;  /* 0x0000001e96967220 */ /* 0x080fe20000410000 */
[----:B------:R-:W-:Y:S01]  /*8a70*/  FMUL.FTZ R151, R151, R30 ;  /* 0x0000001e97977220 */ /* 0x000fe20000410000 */
        /* <DEDUP_REMOVED lines=19> */
[----:B------:R2:W3:Y:S01]  /*8bb0*/  MUFU.EX2 R44, R169 ;  /* 0x000000a9002c7308 */ /* 0x0004e20000000800 */
[----:B0-----:R-:W-:-:S07]  /*8bc0*/  FADD.FTZ R5, R42, R5 ;  /* 0x000000052a057221 */ /* 0x001fce0000010000 */
[----:B------:R-:W0:Y:S01]  /*8bd0*/  MUFU.EX2 R85, R85 ;  /* 0x0000005500557308 */ /* 0x000e220000000800 */
[C---:B-1----:R-:W-:Y:S01]  /*8be0*/  FADD.FTZ R5, R87.reuse, R5 ;  /* 0x0000000557057221 */ /* 0x042fe20000010000 */
[----:B--2---:R-:W-:Y:S02]  /*8bf0*/  F2FP.BF16.F32.PACK_AB R169, R28, R21 ;  /* 0x000000151ca9723e */ /* 0x004fe400000010ff */
[----:B------:R-:W-:-:S04]  /*8c00*/  F2FP.BF16.F32.PACK_AB R163, R87, R42 ;  /* 0x0000002a57a3723e */ /* 0x000fc800000010ff */
[----:B------:R-:W1:Y:S01]  /*8c10*/  MUFU.EX2 R0, R45 ;  /* 0x0000002d00007308 */ /* 0x000e620000000800 */
[----:B---3--:R-:W-:-:S07]  /*8c20*/  FADD.FTZ R5, R44, R5 ;  /* 0x000000052c057221 */ /* 0x008fce0000010000 */
        /* <DEDUP_REMOVED lines=16> */
[----:B0-----:R-:W-:Y:S01]  /*8d30*/  FADD.FTZ R2, R154, R9 ;  /* 0x000000099a027221 */ /* 0x001fe20000010000 */
[C---:B-1----:R-:W-:Y:S01]  /*8d40*/  FADD.FTZ R0, R36.reuse, R5 ;  /* 0x0000000524007221 */ /* 0x042fe20000010000 */
[----:B------:R-:W-:Y:S01]  /*8d50*/  F2FP.BF16.F32.PACK_AB R155, R36, R48 ;  /* 0x00000030249b723e */ /* 0x000fe200000010ff */
[----:B------:R-:W-:Y:S02]  /*8d60*/  IMAD.MOV.U32 R5, RZ, RZ, R53 ;  /* 0x000000ffff057224 */ /* 0x000fe400078e0035 */
[C---:B--2---:R-:W-:Y:S01]  /*8d70*/  FADD.FTZ R2, R51.reuse, R2 ;  /* 0x0000000233027221 */ /* 0x044fe20000010000 */
[----:B------:R-:W-:Y:S01]  /*8d80*/  F2FP.BF16.F32.PACK_AB R154, R51, R154 ;  /* 0x0000009a339a723e */ /* 0x000fe200000010ff */
[----:B------:R-:W-:Y:S06]  /*8d90*/  @P2 BRA `(.L_x_1142) ;  /* 0xffffffc400e02947 */ /* 0x000fec000383ffff */
[----:B------:R-:W-:Y:S01]  /*8da0*/  IMAD.MOV.U32 R5, RZ, RZ, R53 ;  /* 0x000000ffff057224 */ /* 0x000fe200078e0035 */
[----:B------:R-:W-:Y:S01]  /*8db0*/  UMOV UR44, UR56 ;  /* 0x00000038002c7c82 */ /* 0x000fe20008000000 */
[----:B------:R-:W-:Y:S01]  /*8dc0*/  IMAD.MOV.U32 R4, RZ, RZ, R31 ;  /* 0x000000ffff047224 */ /* 0x000fe200078e001f */
[----:B------:R-:W-:-:S06]  /*8dd0*/  UMOV UR45, UR55 ;  /* 0x00000037002d7c82 */ /* 0x000fcc0008000000 */
.L_x_1125:
[----:B------:R-:W0:Y:S01]  /*8de0*/  LDC R9, c[0x0][0x448] ;  /* 0x00011200ff097b82 */ /* 0x000e220000000800 */
[----:B------:R-:W-:Y:S01]  /*8df0*/  UIADD3 UR6, UR36, 0x7f, URZ ;  /* 0x0000007f24067890 */ /* 0x000fe2000fffe03f */
[----:B------:R-:W-:-:S05]  /*8e00*/  IADD3 R12, -R8, 0x1, RZ ;  /* 0x00000001080c7810 */ /* 0x000fca0007ffe1ff */
[----:B------:R-:W-:Y:S01]  /*8e10*/  IMAD.U32 R8, RZ, RZ, UR6 ;  /* 0x00000006ff087e24 */ /* 0x000fe2000f8e00ff */
[----:B------:R-:W1:Y:S01]  /*8e20*/  LDC R11, c[0x0][0x9e4] ;  /* 0x00027900ff0b7b82 */ /* 0x000e620000000800 */
[----:B------:R-:W-:Y:S01]  /*8e30*/  IMAD R7, R7, UR42, R12 ;  /* 0x0000002a07077c24 */ /* 0x000fe2000f8e020c */
[----:B0-----:R-:W-:Y:S02]  /*8e40*/  ISETP.NE.AND P5, PT, R9, 0x1, PT ;  /* 0x000000010900780c */ /* 0x001fe40003fa5270 */
[----:B-1----:R-:W-:-:S11]  /*8e50*/  ISETP.GE.AND P6, PT, R11, 0x1, PT ;  /* 0x000000010b00780c */ /* 0x002fd60003fc6270 */
[----:B------:R-:W0:Y:S08]  /*8e60*/  @P5 LDC R9, c[0x0][0x44c] ;  /* 0x00011300ff095b82 */ /* 0x000e300000000800 */
[----:B------:R-:W1:Y:S01]  /*8e70*/  @P5 LDC R10, c[0x0][0x450] ;  /* 0x00011400ff0a5b82 */ /* 0x000e620000000800 */
[----:B0-----:R-:W-:Y:S01]  /*8e80*/  @P5 IMAD.HI.U32 R9, R9, UR6, RZ ;  /* 0x0000000609095c27 */ /* 0x001fe2000f8e00ff */
[----:B------:R-:W-:-:S04]  /*8e90*/  ULDC UR6, c[0x0][0x9dc] ;  /* 0x0002770000067ab9 */ /* 0x000fc80000000800 */
[----:B-1----:R-:W-:-:S05]  /*8ea0*/  @P5 SHF.R.U32.HI R8, RZ, R10, R9 ;  /* 0x0000000aff085219 */ /* 0x002fca0000011609 */
[----:B------:R-:W-:-:S04]  /*8eb0*/  IMAD.IADD R8, R7, 0x1, R8 ;  /* 0x0000000107087824 */ /* 0x000fc800078e0208 */
[----:B------:R-:W-:Y:S01]  /*8ec0*/  VIADD R7, R8, -UR6 ;  /* 0x8000000608077c36 */ /* 0x000fe20008000000 */
[----:B------:R-:W-:Y:S06]  /*8ed0*/  @!P6 BRA `(.L_x_1143) ;  /* 0x00000000003ce947 */ /* 0x000fec0003800000 */
[----:B------:R-:W-:-:S13]  /*8ee0*/  ISETP.GT.AND P2, PT, R8, -0x1, PT ;  /* 0xffffffff0800780c */ /* 0x000fda0003f44270 */
[----:B------:R-:W-:Y:S05]  /*8ef0*/  @P2 BRA `(.L_x_1144) ;  /* 0x00000000001c2947 */ /* 0x000fea0003800000 */
[----:B------:R-:W-:Y:S02]  /*8f00*/  ISETP.NE.AND P2, PT, R11, 0x1, PT ;  /* 0x000000010b00780c */ /* 0x000fe40003f45270 */
[----:B------:R-:W-:-:S11]  /*8f10*/  LOP3.LUT R9, RZ, R8, RZ, 0x33, !PT ;  /* 0x00000008ff097212 */ /* 0x000fd600078e33ff */
[----:B------:R-:W0:Y:S02]  /*8f20*/  @P2 LDC.64 R12, c[0x0][0x9e8] ;  /* 0x00027a00ff0c2b82 */ /* 0x000e240000000a00 */
[----:B0-----:R-:W-:-:S05]  /*8f30*/  @P2 IMAD.HI.U32 R8, R9, R12, RZ ;  /* 0x0000000c09082227 */ /* 0x001fca00078e00ff */
[----:B------:R-:W-:-:S04]  /*8f40*/  @P2 SHF.R.U32.HI R9, RZ, R13, R8 ;  /* 0x0000000dff092219 */ /* 0x000fc80000011608 */
[----:B------:R-:W-:Y:S01]  /*8f50*/  LOP3.LUT R8, RZ, R9, RZ, 0x33, !PT ;  /* 0x00000009ff087212 */ /* 0x000fe200078e33ff */
[----:B------:R-:W-:Y:S06]  /*8f60*/  BRA `(.L_x_1145) ;  /* 0x0000000000107947 */ /* 0x000fec0003800000 */
.L_x_1144:
[----:B------:R-:W-:-:S13]  /*8f70*/  ISETP.NE.AND P2, PT, R11, 0x1, PT ;  /* 0x000000010b00780c */ /* 0x000fda0003f45270 */
[----:B------:R-:W0:Y:S02]  /*8f80*/  @P2 LDC.64 R12, c[0x0][0x9e8] ;  /* 0x00027a00ff0c2b82 */ /* 0x000e240000000a00 */
[----:B0-----:R-:W-:-:S05]  /*8f90*/  @P2 IMAD.HI.U32 R10, R8, R12, RZ ;  /* 0x0000000c080a2227 */ /* 0x001fca00078e00ff */
[----:B------:R-:W-:-:S07]  /*8fa0*/  @P2 SHF.R.U32.HI R8, RZ, R13, R10 ;  /* 0x0000000dff082219 */ /* 0x000fce000001160a */
.L_x_1145:
[----:B------:R-:W-:-:S05]  /*8fb0*/  IMAD R8, R8, R11, RZ ;  /* 0x0000000b08087224 */ /* 0x000fca00078e02ff */
[----:B------:R-:W-:-:S07]  /*8fc0*/  VIMNMX R7, R7, R8, !PT ;  /* 0x0000000807077248 */ /* 0x000fce0007fe0100 */
.L_x_1143:
[----:B------:R-:W-:-:S05]  /*8fd0*/  VIADD R7, R7, 0x7f ;  /* 0x0000007f07077836 */ /* 0x000fca0000000000 */
[----:B------:R-:W-:-:S04]  /*8fe0*/  SHF.R.S32.HI R8, RZ, 0x1f, R7 ;  /* 0x0000001fff087819 */ /* 0x000fc80000011407 */
[----:B------:R-:W-:-:S04]  /*8ff0*/  LEA.HI R8, R8, R7, RZ, 0x7 ;  /* 0x0000000708087211 */ /* 0x000fc800078f38ff */
[----:B------:R-:W-:-:S04]  /*9000*/  SHF.R.S32.HI R8, RZ, 0x7, R8 ;  /* 0x00000007ff087819 */ /* 0x000fc80000011408 */
[----:B------:R-:W-:-:S04]  /*9010*/  VIMNMX R10, R8, UR39, !PT ;  /* 0x00000027080a7c48 */ /* 0x000fc8000ffe0100 */
[----:B------:R-:W-:-:S13]  /*9020*/  ISETP.GE.AND P2, PT, R3, R10, PT ;  /* 0x0000000a0300720c */ /* 0x000fda0003f46270 */
[----:B------:R-:W-:Y:S05]  /*9030*/  @!P2 BRA `(.L_x_1146) ;  /* 0x0000002400f8a947 */ /* 0x000fea0003800000 */
[----:B------:R-:W-:Y:S01]  /*9040*/  IMAD.MOV.U32 R8, RZ, RZ, R5 ;  /* 0x000000ffff087224 */ /* 0x000fe200078e0005 */
[----:B------:R-:W-:Y:S01]  /*9050*/  UMOV UR54, UR45 ;  /* 0x0000002d00367c82 */ /* 0x000fe20008000000 */
[----:B------:R-:W-:Y:S01]  /*9060*/  IMAD.MOV.U32 R7, RZ, RZ, R4 ;  /* 0x000000ffff077224 */ /* 0x000fe200078e0004 */
[----:B------:R-:W-:Y:S01]  /*9070*/  UMOV UR53, UR44 ;  /* 0x0000002c00357c82 */ /* 0x000fe20008000000 */
[----:B------:R-:W-:-:S05]  /*9080*/  ULDC UR52, c[0x0][0x9d8] ;  /* 0x0002760000347ab9 */ /* 0x000fca0000000800 */
.L_x_1155:
        /* <DEDUP_REMOVED lines=9> */
.L_x_1148:
[----:B------:R-:W-:Y:S01]  /*9120*/  ULEA UR6, UR44, UR41, 0x3 ;  /* 0x000000292c067291 */ /* 0x000fe2000f8e183f */
[----:B------:R-:W-:-:S05]  /*9130*/  IMAD.U32 R4, RZ, RZ, UR45 ;  /* 0x0000002dff047e24 */ /* 0x000fca000f8e00ff */
[----:B------:R-:W-:-:S04]  /*9140*/  SHF.L.U32 R4, R4, 0x1f, RZ ;  /* 0x0000001f04047819 */ /* 0x000fc800000006ff */
[----:B------:R0:W1:Y:S01]  /*9150*/  SYNCS.PHASECHK.TRANS64.TRYWAIT P3, [UR6+0x28830], R4 ;  /* 0x02883004ff0075a7 */ /* 0x0000620008060146 */
[----:B------:R-:W-:Y:S05]  /*9160*/  @!P0 BRA `(.L_x_1149) ;  /* 0x0000000000048947 */ /* 0x000fea0003800000 */
[----:B------:R-:W-:Y:S01]  /*9170*/  BPT.TRAP 0x1 ;  /* 0x000000040000795c */ /* 0x000fe20000300000 */
.L_x_1149:
[----:B-1----:R-:W-:Y:S05]  /*9180*/  @P3 BRA `(.L_x_1147) ;  /* 0x0000000000083947 */ /* 0x002fea0003800000 */
[----:B------:R-:W1:Y:S02]  /*9190*/  SYNCS.PHASECHK.TRANS64.TRYWAIT P3, [UR6+0x28830], R4 ;  /* 0x02883004ff0075a7 */ /* 0x000e640008060146 */
[----:B-1----:R-:W-:Y:S05]  /*91a0*/  @!P3 BRA `(.L_x_1150) ;  /* 0x000000d00030b947 */ /* 0x002fea0003800000 */
.L_x_1147:
        /* <DEDUP_REMOVED lines=45> */
.L_x_1152:
[----:B------:R-:W-:Y:S01]  /*9480*/  ULEA UR6, UR53, UR41, 0x3 ;  /* 0x0000002935067291 */ /* 0x000fe2000f8e183f */
[----:B------:R-:W-:-:S05]  /*9490*/  IMAD.U32 R4, RZ, RZ, UR54 ;  /* 0x00000036ff047e24 */ /* 0x000fca000f8e00ff */
[----:B------:R-:W-:-:S04]  /*94a0*/  SHF.L.U32 R4, R4, 0x1f, RZ ;  /* 0x0000001f04047819 */ /* 0x000fc800000006ff */
[----:B------:R0:W1:Y:S01]  /*94b0*/  SYNCS.PHASECHK.TRANS64.TRYWAIT P2, [UR6+0x28850], R4 ;  /* 0x02885004ff0075a7 */ /* 0x0000620008040146 */
[----:B------:R-:W-:Y:S05]  /*94c0*/  @!P0 BRA `(.L_x_1153) ;  /* 0x0000000000048947 */ /* 0x000fea0003800000 */
[----:B------:R-:W-:Y:S01]  /*94d0*/  BPT.TRAP 0x1 ;  /* 0x000000040000795c */ /* 0x000fe20000300000 */
.L_x_1153:
[----:B-1----:R-:W-:Y:S05]  /*94e0*/  @P2 BRA `(.L_x_1151) ;  /* 0x0000000000082947 */ /* 0x002fea0003800000 */
[----:B------:R-:W1:Y:S02]  /*94f0*/  SYNCS.PHASECHK.TRANS64.TRYWAIT P2, [UR6+0x28850], R4 ;  /* 0x02885004ff0075a7 */ /* 0x000e640008040146 */
[----:B-1----:R-:W-:Y:S05]  /*9500*/  @!P2 BRA `(.L_x_1154) ;  /* 0x000000cc0070a947 */ /* 0x002fea0003800000 */
.L_x_1151:
[----:B------:R-:W-:Y:S01]  /*9510*/  UIADD3 UR6, UR41, 0x400, URZ ;  /* 0x0000040029067890 */ /* 0x000fe2000fffe03f */
[----:B------:R-:W-:Y:S01]  /*9520*/  WARPGROUP.ARRIVE ;  /* 0x00000000000079c5 */ /* 0x000fe20000000000 */
[----:B------:R-:W-:Y:S01]  /*9530*/  UMOV UR7, 0x40000040 ;  /* 0x4000004000077882 */ /* 0x000fe20000000000 */
[----:B-1----:R-:W-:Y:S01]  /*9540*/  FMUL.FTZ R5, R24, UR52 ;  /* 0x0000003418057c20 */ /* 0x002fe20008410000 */
[----:B------:R-:W-:Y:S01]  /*9550*/  USHF.R.U32.HI UR6, URZ, 0x4, UR6 ;  /* 0x000000043f067899 */ /* 0x000fe20008011606 */
[----:B------:R-:W-:Y:S01]  /*9560*/  FMUL.FTZ R9, R25, UR52 ;  /* 0x0000003419097c20 */ /* 0x000fe20008410000 */
[----:B------:R-:W-:Y:S01]  /*9570*/  FMUL.FTZ R15, R28, UR52 ;  /* 0x000000341c0f7c20 */ /* 0x000fe20008410000 */
[----:B------:R-:W-:Y:S01]  /*9580*/  FMUL.FTZ R25, R29, UR52 ;  /* 0x000000341d197c20 */ /* 0x000fe20008410000 */
[----:B------:R-:W-:Y:S01]  /*9590*/  ULOP3.LUT UR6, UR6, 0x3fff, URZ, 0xc0, !UPT ;  /* 0x00003fff06067892 */ /* 0x000fe2000f8ec03f */
[----:B------:R-:W0:Y:S01]  /*95a0*/  MUFU.TANH R5, R5 ;  /* 0x0000000500057308 */ /* 0x000e220000002400 */
[----:B------:R-:W-:Y:S01]  /*95b0*/  FMUL.FTZ R29, R32, UR52 ;  /* 0x00000034201d7c20 */ /* 0x000fe20008410000 */
[----:B------:R-:W-:Y:S01]  /*95c0*/  FMUL.FTZ R33, R33, UR52 ;  /* 0x0000003421217c20 */ /* 0x000fe20008410000 */
[----:B------:R-:W-:Y:S01]  /*95d0*/  ULOP3.LUT UR6, UR6, 0x4000000, URZ, 0xfc, !UPT ;  /* 0x0400000006067892 */ /* 0x000fe2000f8efc3f */
[----:B------:R-:W-:Y:S01]  /*95e0*/  FMUL.FTZ R193, R40, UR52 ;  /* 0x0000003428c17c20 */ /* 0x000fe20008410000 */
[----:B------:R-:W-:Y:S01]  /*95f0*/  FMUL.FTZ R195, R41, UR52 ;  /* 0x0000003429c37c20 */ /* 0x000fe20008410000 */
[----:B------:R-:W-:Y:S01]  /*9600*/  FMUL.FTZ R197, R44, UR52 ;  /* 0x000000342cc57c20 */ /* 0x000fe20008410000 */
[----:B------:R-:W-:Y:S01]  /*9610*/  ULEA UR10, UR53, UR6, 0xb ;  /* 0x00000006350a7291 */ /* 0x000fe2000f8e583f */
[----:B------:R-:W1:Y:S01]  /*9620*/  MUFU.TANH R9, R9 ;  /* 0x0000000900097308 */ /* 0x000e620000002400 */
[----:B------:R-:W-:Y:S01]  /*9630*/  FMUL.FTZ R199, R49, UR52 ;  /* 0x0000003431c77c20 */ /* 0x000fe20008410000 */
[----:B------:R-:W-:Y:S01]  /*9640*/  FMUL.FTZ R201, R52, UR52 ;  /* 0x0000003434c97c20 */ /* 0x000fe20008410000 */
        /* <DEDUP_REMOVED lines=14> */
[----:B-1----:R-:W-:Y:S01]  /*9730*/  FMNMX.FTZ R4, R9, R4, !PT ;  /* 0x0000000409047209 */ /* 0x002fe20007810000 */
        /* <DEDUP_REMOVED lines=24> */
[----:B------:R-:W-:Y:S01]  /*98c0*/  MUFU.TANH R193, R193 ;  /* 0x000000c100c17308 */ /* 0x000fe20000002400 */
[----:B-1----:R-:W-:Y:S01]  /*98d0*/  FMNMX.FTZ R4, R29, R4, !PT ;  /* 0x000000041d047209 */ /* 0x002fe20007810000 */
[----:B------:R-:W-:Y:S01]  /*98e0*/  FMUL.FTZ R53, R54, UR52 ;  /* 0x0000003436357c20 */ /* 0x000fe20008410000 */
[----:B------:R-:W-:Y:S01]  /*98f0*/  FMUL.FTZ R55, R55, UR52 ;  /* 0x0000003437377c20 */ /* 0x000fe20008410000 */
[----:B------:R-:W-:Y:S01]  /*9900*/  FMUL.FTZ R57, R58, UR52 ;  /* 0x000000343a397c20 */ /* 0x000fe20008410000 */
[----:B------:R-:W-:Y:S01]  /*9910*/  FMUL.FTZ R59, R59, UR52 ;  /* 0x000000343b3b7c20 */ /* 0x000fe20008410000 */
[----:B------:R-:W-:Y:S01]  /*9920*/  FMUL.FTZ R61, R62, UR52 ;  /* 0x000000343e3d7c20 */ /* 0x000fe20008410000 */
[----:B------:R-:W-:Y:S01]  /*9930*/  FMUL.FTZ R63, R63, UR52 ;  /* 0x000000343f3f7c20 */ /* 0x000fe20008410000 */
[----:B------:R-:W-:Y:S01]  /*9940*/  MUFU.TANH R195, R195 ;  /* 0x000000c300c37308 */ /* 0x000fe20000002400 */
[----:B--2---:R-:W-:Y:S01]  /*9950*/  FMNMX.FTZ R4, R33, R4, !PT ;  /* 0x0000000421047209 */ /* 0x004fe20007810000 */
        /* <DEDUP_REMOVED lines=9> */
[----:B------:R-:W0:Y:S01]  /*99f0*/  LDC R6, c[0x0][0x988] ;  /* 0x00026200ff067b82 */ /* 0x000e220000000800 */
[----:B------:R-:W-:Y:S01]  /*9a00*/  FMUL.FTZ R87, R87, UR52 ;  /* 0x0000003457577c20 */ /* 0x000fe20008410000 */
[C---:B------:R-:W-:Y:S01]  /*9a10*/  ISETP.GT.AND P2, PT, R3.reuse, R10, PT ;  /* 0x0000000a0300720c */ /* 0x040fe20003f44270 */
[----:B------:R-:W-:Y:S01]  /*9a20*/  UMOV UR54, UR45 ;  /* 0x0000002d00367c82 */ /* 0x000fe20008000000 */
[----:B------:R-:W-:Y:S01]  /*9a30*/  VIADD R3, R3, 0xffffffff ;  /* 0xffffffff03037836 */ /* 0x000fe20000000000 */
[----:B------:R-:W-:Y:S08]  /*9a40*/  MUFU.TANH R199, R199 ;  /* 0x000000c700c77308 */ /* 0x000ff00000002400 */
[----:B------:R-:W-:Y:S08]  /*9a50*/  MUFU.TANH R201, R201 ;  /* 0x000000c900c97308 */ /* 0x000ff00000002400 */
[----:B------:R-:W-:Y:S08]  /*9a60*/  MUFU.TANH R203, R203 ;  /* 0x000000cb00cb7308 */ /* 0x000ff00000002400 */
[----:B------:R-:W-:Y:S08]  /*9a70*/  MUFU.TANH R205, R205 ;  /* 0x000000cd00cd7308 */ /* 0x000ff00000002400 */
[----:B------:R-:W-:Y:S08]  /*9a80*/  MUFU.TANH R207, R207 ;  /* 0x000000cf00cf7308 */ /* 0x000ff00000002400 */
[----:B------:R-:W-:Y:S08]  /*9a90*/  MUFU.TANH R209, R209 ;  /* 0x000000d100d17308 */ /* 0x000ff00000002400 */
[----:B------:R-:W1:Y:S08]  /*9aa0*/  MUFU.TANH R11, R11 ;  /* 0x0000000b000b7308 */ /* 0x000e700000002400 */
[----:B------:R-:W-:Y:S08]  /*9ab0*/  MUFU.TANH R211, R211 ;  /* 0x000000d300d37308 */ /* 0x000ff00000002400 */
[----:B------:R-:W2:Y:S01]  /*9ac0*/  MUFU.TANH R13, R13 ;  /* 0x0000000d000d7308 */ /* 0x000ea20000002400 */
[----:B-1----:R-:W-:-:S07]  /*9ad0*/  FMNMX.FTZ R14, R11, R8, !PT ;  /* 0x000000080b0e7209 */ /* 0x002fce0007810000 */
[----:B------:R-:W1:Y:S08]  /*9ae0*/  MUFU.TANH R21, R21 ;  /* 0x0000001500157308 */ /* 0x000e700000002400 */
[----:B------:R-:W3:Y:S01]  /*9af0*/  MUFU.TANH R27, R27 ;  /* 0x0000001b001b7308 */ /* 0x000ee20000002400 */
[----:B--2---:R-:W-:Y:S01]  /*9b00*/  FMNMX.FTZ R14, R13, R14, !PT ;  /* 0x0000000e0d0e7209 */ /* 0x004fe20007810000 */
[----:B------:R-:W-:-:S02]  /*9b10*/  WARPGROUP.DEPBAR.LE gsb0, 0x0 ;  /* 0x00008000000079c5 */ /* 0x000fc40000010000 */
[----:B------:R-:W-:Y:S01]  /*9b20*/  WARPGROUP.ARRIVE ;  /* 0x00000000000079c5 */ /* 0x000fe20000000000 */
[----:B------:R-:W-:Y:S01]  /*9b30*/  FMUL.FTZ R183, R36, UR52 ;  /* 0x0000003424b77c20 */ /* 0x000fe20008410000 */
[----:B------:R-:W-:Y:S02]  /*9b40*/  FMUL.FTZ R181, R37, UR52 ;  /* 0x0000003425b57c20 */ /* 0x000fe40008410000 */
[----:B------:R-:W-:Y:S01]  /*9b50*/  MUFU.TANH R213, R213 ;  /* 0x000000d500d57308 */ /* 0x000fe20000002400 */
[----:B------:R-:W-:Y:S01]  /*9b60*/  FMUL.FTZ R37, R38, UR52 ;  /* 0x0000003426257c20 */ /* 0x000fe20008410000 */
[----:B-1----:R-:W-:Y:S01]  /*9b70*/  FMNMX.FTZ R14, R21, R14, !PT ;  /* 0x0000000e150e7209 */ /* 0x002fe20007810000 */
[----:B------:R-:W-:Y:S01]  /*9b80*/  HGMMA.64x128x16.F32.BF16 R88, R176, gdesc[UR4].tnspB, R88, gsb0 ;  /* 0x41e00004b0587df0 */ /* 0x000fe20008001858 */
[----:B------:R-:W-:Y:S01]  /*9b90*/  UIADD3 UR6, UR10, 0x100, URZ ;  /* 0x000001000a067890 */ /* 0x000fe2000fffe03f */
[----:B------:R-:W-:-:S03]  /*9ba0*/  UMOV UR7, 0x40000040 ;  /* 0x4000004000077882 */ /* 0x000fc60000000000 */
[----:B------:R-:W1:Y:S01]  /*9bb0*/  MUFU.TANH R183, R183 ;  /* 0x000000b700b77308 */ /* 0x000e620000002400 */
[----:B---3--:R-:W-:-:S07]  /*9bc0*/  FMNMX.FTZ R14, R27, R14, !PT ;  /* 0x0000000e1b0e7209 */ /* 0x008fce0007810000 */
[----:B------:R-:W2:Y:S08]  /*9bd0*/  MUFU.TANH R181, R181 ;  /* 0x000000b500b57308 */ /* 0x000eb00000002400 */
[----:B------:R-:W3:Y:S01]  /*9be0*/  MUFU.TANH R31, R31 ;  /* 0x0000001f001f7308 */ /* 0x000ee20000002400 */
[----:B-1----:R-:W-:-:S07]  /*9bf0*/  FMNMX.FTZ R4, R183, R4, !PT ;  /* 0x00000004b7047209 */ /* 0x002fce0007810000 */
[----:B------:R-:W-:Y:S01]  /*9c00*/  MUFU.TANH R215, R215 ;  /* 0x000000d700d77308 */ /* 0x000fe20000002400 */
[----:B--2---:R-:W-:-:S04]  /*9c10*/  FMNMX.FTZ R4, R181, R4, !PT ;  /* 0x00000004b5047209 */ /* 0x004fc80007810000 */
[----:B------:R-:W-:-:S03]  /*9c20*/  FMNMX.FTZ R4, R193, R4, !PT ;  /* 0x00000004c1047209 */ /* 0x000fc60007810000 */
[----:B------:R-:W1:Y:S01]  /*9c30*/  MUFU.TANH R35, R35 ;  /* 0x0000002300237308 */ /* 0x000e620000002400 */
[----:B------:R-:W-:Y:S02]  /*9c40*/  FMNMX.FTZ R4, R195, R4, !PT ;  /* 0x00000004c3047209 */ /* 0x000fe40007810000 */
[----:B---3--:R-:W-:Y:S02]  /*9c50*/  FMNMX.FTZ R14, R31, R14, !PT ;  /* 0x0000000e1f0e7209 */ /* 0x008fe40007810000 */
[----:B------:R-:W-:-:S03]  /*9c60*/  FMNMX.FTZ R4, R197, R4, !PT ;  /* 0x00000004c5047209 */ /* 0x000fc60007810000 */
[----:B------:R-:W-:Y:S08]  /*9c70*/  MUFU.TANH R217, R217 ;  /* 0x000000d900d97308 */ /* 0x000ff00000002400 */
[----:B------:R-:W2:Y:S01]  /*9c80*/  MUFU.TANH R37, R37 ;  /* 0x0000002500257308 */ /* 0x000ea20000002400 */
[----:B-1----:R-:W-:-:S07]  /*9c90*/  FMNMX.FTZ R14, R35, R14, !PT ;  /* 0x0000000e230e7209 */ /* 0x002fce0007810000 */
[----:B------:R-:W-:Y:S08]  /*9ca0*/  MUFU.TANH R219, R219 ;  /* 0x000000db00db7308 */ /* 0x000ff00000002400 */
[----:B------:R-:W1:Y:S01]  /*9cb0*/  MUFU.TANH R39, R39 ;  /* 0x0000002700277308 */ /* 0x000e620000002400 */
[----:B--2---:R-:W-:-:S07]  /*9cc0*/  FMNMX.FTZ R14, R37, R14, !PT ;  /* 0x0000000e250e7209 */ /* 0x004fce0007810000 */
[----:B------:R-:W-:Y:S08]  /*9cd0*/  MUFU.TANH R221, R221 ;  /* 0x000000dd00dd7308 */ /* 0x000ff00000002400 */
[----:B------:R-:W2:Y:S01]  /*9ce0*/  MUFU.TANH R41, R41 ;  /* 0x0000002900297308 */ /* 0x000ea20000002400 */
[----:B-1----:R-:W-:-:S07]  /*9cf0*/  FMNMX.FTZ R14, R39, R14, !PT ;  /* 0x0000000e270e7209 */ /* 0x002fce0007810000 */
[----:B------:R-:W-:Y:S08]  /*9d00*/  MUFU.TANH R223, R223 ;  /* 0x000000df00df7308 */ /* 0x000ff00000002400 */
[----:B------:R-:W1:Y:S01]  /*9d10*/  MUFU.TANH R43, R43 ;  /* 0x0000002b002b7308 */ /* 0x000e620000002400 */
[----:B--2---:R-:W-:-:S07]  /*9d20*/  FMNMX.FTZ R14, R41, R14, !PT ;  /* 0x0000000e290e7209 */ /* 0x004fce0007810000 */
[----:B------:R-:W-:Y:S08]  /*9d30*/  MUFU.TANH R225, R225 ;  /* 0x000000e100e17308 */ /* 0x000ff00000002400 */
[----:B------:R-:W-:Y:S01]  /*9d40*/  MUFU.TANH R227, R227 ;  /* 0x000000e300e37308 */ /* 0x000fe20000002400 */
[----:B-1----:R-:W-:-:S07]  /*9d50*/  FMNMX.FTZ R14, R43, R14, !PT ;  /* 0x0000000e2b0e7209 */ /* 0x002fce0007810000 */
[----:B------:R-:W-:Y:S08]  /*9d60*/  MUFU.TANH R47, R47 ;  /* 0x0000002f002f7308 */ /* 0x000ff00000002400 */
[----:B------:R-:W-:Y:S08]  /*9d70*/  MUFU.TANH R229, R229 ;  /* 0x000000e500e57308 */ /* 0x000ff00000002400 */
[----:B------:R-:W-:Y:S01]  /*9d80*/  MUFU.TANH R49, R49 ;  /* 0x0000003100317308 */ /* 0x000fe20000002400 */
[----:B------:R-:W-:-:S02]  /*9d90*/  WARPGROUP.DEPBAR.LE gsb0, 0x0 ;  /* 0x00008000000079c5 */ /* 0x000fc40000010000 */
[----:B------:R-:W-:Y:S01]  /*9da0*/  WARPGROUP.ARRIVE ;  /* 0x00000000000079c5 */ /* 0x000fe20000000000 */
[----:B------:R-:W-:Y:S01]  /*9db0*/  FMUL.FTZ R177, R45, UR52 ;  /* 0x000000342db17c20 */ /* 0x000fe20008410000 */
[----:B------:R-:W-:Y:S01]  /*9dc0*/  FMUL.FTZ R179, R48, UR52 ;  /* 0x0000003430b37c20 */ /* 0x000fe20008410000 */
[----:B------:R-:W-:Y:S02]  /*9dd0*/  FMUL.FTZ R45, R46, UR52 ;  /* 0x000000342e2d7c20 */ /* 0x000fe40008410000 */
[----:B------:R-:W-:Y:S01]  /*9de0*/  MUFU.TANH R85, R85 ;  /* 0x0000005500557308 */ /* 0x000fe20000002400 */
[----:B------:R-:W-:Y:S01]  /*9df0*/  HGMMA.64x128x16.F32.BF16 R88, R172, gdesc[UR4].tnspB, R88, gsb0 ;  /* 0x41e00004ac587df0 */ /* 0x000fe20008001858 */
[----:B------:R-:W-:Y:S01]  /*9e00*/  UIADD3 UR6, UR10, 0x180, URZ ;  /* 0x000001800a067890 */ /* 0x000fe2000fffe03f */
[----:B------:R-:W-:-:S05]  /*9e10*/  UMOV UR7, 0x40000040 ;  /* 0x4000004000077882 */ /* 0x000fca0000000000 */
[----:B------:R-:W1:Y:S08]  /*9e20*/  MUFU.TANH R177, R177 ;  /* 0x000000b100b17308 */ /* 0x000e700000002400 */
[----:B------:R-:W2:Y:S08]  /*9e30*/  MUFU.TANH R179, R179 ;  /* 0x000000b300b37308 */ /* 0x000eb00000002400 */
[----:B------:R-:W3:Y:S01]  /*9e40*/  MUFU.TANH R45, R45 ;  /* 0x0000002d002d7308 */ /* 0x000ee20000002400 */
[----:B-1----:R-:W-:-:S07]  /*9e50*/  FMNMX.FTZ R4, R177, R4, !PT ;  /* 0x00000004b1047209 */ /* 0x002fce0007810000 */
[----:B------:R-:W1:Y:S01]  /*9e60*/  MUFU.TANH R51, R51 ;  /* 0x0000003300337308 */ /* 0x000e620000002400 */
[----:B--2---:R-:W-:-:S04]  /*9e70*/  FMNMX.FTZ R4, R179, R4, !PT ;  /* 0x00000004b3047209 */ /* 0x004fc80007810000 */
[----:B------:R-:W-:-:S03]  /*9e80*/  FMNMX.FTZ R4, R199, R4, !PT ;  /* 0x00000004c7047209 */ /* 0x000fc60007810000 */
[----:B------:R-:W2:Y:S01]  /*9e90*/  MUFU.TANH R53, R53 ;  /* 0x0000003500357308 */ /* 0x000ea20000002400 */
[----:B------:R-:W-:Y:S02]  /*9ea0*/  FMNMX.FTZ R4, R201, R4, !PT ;  /* 0x00000004c9047209 */ /* 0x000fe40007810000 */
[----:B---3--:R-:W-:Y:S02]  /*9eb0*/  FMNMX.FTZ R14, R45, R14, !PT ;  /* 0x0000000e2d0e7209 */ /* 0x008fe40007810000 */
[----:B------:R-:W-:Y:S02]  /*9ec0*/  FMNMX.FTZ R4, R203, R4, !PT ;  /* 0x00000004cb047209 */ /* 0x000fe40007810000 */
[----:B------:R-:W-:Y:S01]  /*9ed0*/  FMNMX.FTZ R14, R47, R14, !PT ;  /* 0x0000000e2f0e7209 */ /* 0x000fe20007810000 */
[----:B------:R-:W3:Y:S01]  /*9ee0*/  MUFU.TANH R55, R55 ;  /* 0x0000003700377308 */ /* 0x000ee20000002400 */
[----:B------:R-:W-:Y:S02]  /*9ef0*/  FMNMX.FTZ R4, R205, R4, !PT ;  /* 0x00000004cd047209 */ /* 0x000fe40007810000 */
[----:B------:R-:W-:-:S02]  /*9f00*/  FMNMX.FTZ R14, R49, R14, !PT ;  /* 0x0000000e310e7209 */ /* 0x000fc40007810000 */
[----:B------:R-:W-:Y:S02]  /*9f10*/  FMNMX.FTZ R4, R207, R4, !PT ;  /* 0x00000004cf047209 */ /* 0x000fe40007810000 */
[----:B-1----:R-:W-:Y:S01]  /*9f20*/  FMNMX.FTZ R14, R51, R14, !PT ;  /* 0x0000000e330e7209 */ /* 0x002fe20007810000 */
[----:B------:R-:W1:Y:S01]  /*9f30*/  MUFU.TANH R57, R57 ;  /* 0x0000003900397308 */ /* 0x000e620000002400 */
[----:B------:R-:W-:Y:S02]  /*9f40*/  FMNMX.FTZ R4, R209, R4, !PT ;  /* 0x00000004d1047209 */ /* 0x000fe40007810000 */
[----:B--2---:R-:W-:Y:S02]  /*9f50*/  FMNMX.FTZ R14, R53, R14, !PT ;  /* 0x0000000e350e7209 */ /* 0x004fe40007810000 */
[----:B------:R-:W-:-:S03]  /*9f60*/  FMNMX.FTZ R4, R211, R4, !PT ;  /* 0x00000004d3047209 */ /* 0x000fc60007810000 */
[----:B------:R-:W2:Y:S01]  /*9f70*/  MUFU.TANH R59, R59 ;  /* 0x0000003b003b7308 */ /* 0x000ea20000002400 */
[----:B---3--:R-:W-:-:S07]  /*9f80*/  FMNMX.FTZ R14, R55, R14, !PT ;  /* 0x0000000e370e7209 */ /* 0x008fce0007810000 */
[----:B------:R-:W3:Y:S01]  /*9f90*/  MUFU.TANH R61, R61 ;  /* 0x0000003d003d7308 */ /* 0x000ee20000002400 */
[----:B-1----:R-:W-:-:S07]  /*9fa0*/  FMNMX.FTZ R14, R57, R14, !PT ;  /* 0x0000000e390e7209 */ /* 0x002fce0007810000 */
[----:B------:R-:W1:Y:S01]  /*9fb0*/  MUFU.TANH R63, R63 ;  /* 0x0000003f003f7308 */ /* 0x000e620000002400 */
[----:B--2---:R-:W-:-:S07]  /*9fc0*/  FMNMX.FTZ R14, R59, R14, !PT ;  /* 0x0000000e3b0e7209 */ /* 0x004fce0007810000 */
[----:B------:R-:W-:Y:S01]  /*9fd0*/  MUFU.TANH R67, R67 ;  /* 0x0000004300437308 */ /* 0x000fe20000002400 */
[----:B---3--:R-:W-:-:S07]  /*9fe0*/  FMNMX.FTZ R14, R61, R14, !PT ;  /* 0x0000000e3d0e7209 */ /* 0x008fce0007810000 */
[----:B------:R-:W-:Y:S01]  /*9ff0*/  MUFU.TANH R69, R69 ;  /* 0x0000004500457308 */ /* 0x000fe20000002400 */
[----:B-1----:R-:W-:-:S07]  /*a000*/  FMNMX.FTZ R14, R63, R14, !PT ;  /* 0x0000000e3f0e7209 */ /* 0x002fce0007810000 */
        /* <DEDUP_REMOVED lines=18> */
[----:B------:R-:W-:Y:S01]  /*a130*/  MUFU.TANH R87, R87 ;  /* 0x0000005700577308 */ /* 0x000fe20000002400 */
[----:B--2---:R-:W-:-:S04]  /*a140*/  FMNMX.FTZ R4, R175, R4, !PT ;  /* 0x00000004af047209 */ /* 0x004fc80007810000 */
[----:B------:R-:W-:-:S04]  /*a150*/  FMNMX.FTZ R4, R213, R4, !PT ;  /* 0x00000004d5047209 */ /* 0x000fc80007810000 */
[----:B------:R-:W-:Y:S02]  /*a160*/  FMNMX.FTZ R4, R215, R4, !PT ;  /* 0x00000004d7047209 */ /* 0x000fe40007810000 */
[----:B---3--:R-:W-:Y:S02]  /*a170*/  FMNMX.FTZ R14, R65, R14, !PT ;  /* 0x0000000e410e7209 */ /* 0x008fe40007810000 */
[----:B------:R-:W-:Y:S02]  /*a180*/  FMNMX.FTZ R4, R217, R4, !PT ;  /* 0x00000004d9047209 */ /* 0x000fe40007810000 */
[----:B------:R-:W-:Y:S02]  /*a190*/  FMNMX.FTZ R14, R67, R14, !PT ;  /* 0x0000000e430e7209 */ /* 0x000fe40007810000 */
[----:B------:R-:W-:Y:S02]  /*a1a0*/  FMNMX.FTZ R4, R219, R4, !PT ;  /* 0x00000004db047209 */ /* 0x000fe40007810000 */
[----:B------:R-:W-:-:S02]  /*a1b0*/  FMNMX.FTZ R14, R69, R14, !PT ;  /* 0x0000000e450e7209 */ /* 0x000fc40007810000 */
[----:B------:R-:W-:Y:S02]  /*a1c0*/  FMNMX.FTZ R4, R221, R4, !PT ;  /* 0x00000004dd047209 */ /* 0x000fe40007810000 */
[----:B------:R-:W-:Y:S02]  /*a1d0*/  FMNMX.FTZ R14, R71, R14, !PT ;  /* 0x0000000e470e7209 */ /* 0x000fe40007810000 */
[----:B------:R-:W-:Y:S02]  /*a1e0*/  FMNMX.FTZ R4, R223, R4, !PT ;  /* 0x00000004df047209 */ /* 0x000fe40007810000 */
[----:B------:R-:W-:Y:S02]  /*a1f0*/  FMNMX.FTZ R14, R73, R14, !PT ;  /* 0x0000000e490e7209 */ /* 0x000fe40007810000 */
[----:B------:R-:W-:Y:S02]  /*a200*/  FMNMX.FTZ R4, R225, R4, !PT ;  /* 0x00000004e1047209 */ /* 0x000fe40007810000 */
[----:B------:R-:W-:-:S02]  /*a210*/  FMNMX.FTZ R14, R75, R14, !PT ;  /* 0x0000000e4b0e7209 */ /* 0x000fc40007810000 */
[----:B------:R-:W-:-:S04]  /*a220*/  FMNMX.FTZ R4, R227, R4, !PT ;  /* 0x00000004e3047209 */ /* 0x000fc80007810000 */
[----:B------:R-:W-:-:S04]  /*a230*/  FMNMX.FTZ R4, R229, R4, !PT ;  /* 0x00000004e5047209 */ /* 0x000fc80007810000 */
[----:B------:R-:W-:-:S05]  /*a240*/  FMNMX.FTZ R4, R85, R4, !PT ;  /* 0x0000000455047209 */ /* 0x000fca0007810000 */
[----:B------:R-:W1:Y:S02]  /*a250*/  SHFL.BFLY PT, R77, R4, 0x2, 0x1f ;  /* 0x0c401f00044d7f89 */ /* 0x000e6400000e0000 */
[----:B-1----:R-:W-:Y:S01]  /*a260*/  FMNMX.FTZ R12, R4, R77, !PT ;  /* 0x0000004d040c7209 */ /* 0x002fe20007810000 */
[----:B------:R-:W-:-:S06]  /*a270*/  FMUL.FTZ R77, R78, UR52 ;  /* 0x000000344e4d7c20 */ /* 0x000fcc0008410000 */
[----:B------:R-:W1:Y:S02]  /*a280*/  MUFU.TANH R77, R77 ;  /* 0x0000004d004d7308 */ /* 0x000e640000002400 */
[----:B-1----:R-:W-:-:S04]  /*a290*/  FMNMX.FTZ R14, R77, R14, !PT ;  /* 0x0000000e4d0e7209 */ /* 0x002fc80007810000 */
[----:B------:R-:W-:-:S04]  /*a2a0*/  FMNMX.FTZ R14, R79, R14, !PT ;  /* 0x0000000e4f0e7209 */ /* 0x000fc80007810000 */
[----:B------:R-:W-:-:S04]  /*a2b0*/  FMNMX.FTZ R14, R81, R14, !PT ;  /* 0x0000000e510e7209 */ /* 0x000fc80007810000 */
[----:B------:R-:W-:Y:S01]  /*a2c0*/  FMNMX.FTZ R14, R83, R14, !PT ;  /* 0x0000000e530e7209 */ /* 0x000fe20007810000 */
[----:B------:R-:W-:Y:S02]  /*a2d0*/  WARPGROUP.DEPBAR.LE gsb0, 0x0 ;  /* 0x00008000000079c5 */ /* 0x000fe40000010000 */
[----:B------:R-:W-:Y:S01]  /*a2e0*/  WARPGROUP.ARRIVE ;  /* 0x00000000000079c5 */ /* 0x000fe20000000000 */
[----:B------:R-:W1:Y:S01]  /*a2f0*/  SHFL.BFLY PT, R171, R12, 0x1, 0x1f ;  /* 0x0c201f000cab7f89 */ /* 0x000e6200000e0000 */
[----:B------:R-:W-:-:S04]  /*a300*/  FMUL.FTZ R169, R86, UR52 ;  /* 0x0000003456a97c20 */ /* 0x000fc80008410000 */
[----:B------:R-:W-:Y:S01]  /*a310*/  HGMMA.64x128x16.F32.BF16 R88, R164, gdesc[UR4].tnspB, R88, gsb0 ;  /* 0x41e00004a4587df0 */ /* 0x000fe20008001858 */
[----:B------:R-:W-:Y:S01]  /*a320*/  UIADD3 UR6, UR10, 0x280, URZ ;  /* 0x000002800a067890 */ /* 0x000fe2000fffe03f */
[----:B------:R-:W2:Y:S01]  /*a330*/  MUFU.TANH R169, R169 ;  /* 0x000000a900a97308 */ /* 0x000ea20000002400 */
[----:B------:R-:W-:Y:S01]  /*a340*/  UMOV UR7, 0x40000040 ;  /* 0x4000004000077882 */ /* 0x000fe20000000000 */
[----:B-1----:R-:W-:Y:S02]  /*a350*/  FMNMX.FTZ R4, R12, R171, !PT ;  /* 0x000000ab0c047209 */ /* 0x002fe40007810000 */
[----:B--2---:R-:W-:-:S03]  /*a360*/  FMNMX.FTZ R14, R169, R14, !PT ;  /* 0x0000000ea90e7209 */ /* 0x004fc60007810000 */
[C---:B0-----:R-:W-:Y:S01]  /*a370*/  FMUL.FTZ R12, R4.reuse, R6 ;  /* 0x00000006040c7220 */ /* 0x041fe20000410000 */
[----:B------:R-:W-:-:S03]  /*a380*/  FADD.FTZ R7, -R4, R7 ;  /* 0x0000000704077221 */ /* 0x000fc60000010100 */
[--C-:B------:R-:W-:Y:S01]  /*a390*/  FFMA.FTZ R180, R5, R6, -R12.reuse ;  /* 0x0000000605b47223 */ /* 0x100fe2000001080c */
[----:B------:R-:W-:Y:S01]  /*a3a0*/  FMNMX.FTZ R5, R87, R14, !PT ;  /* 0x0000000e57057209 */ /* 0x000fe20007810000 */
[-C--:B------:R-:W-:Y:S01]  /*a3b0*/  FMUL.FTZ R7, R7, R6.reuse ;  /* 0x0000000607077220 */ /* 0x080fe20000410000 */
[-CC-:B------:R-:W-:Y:S01]  /*a3c0*/  FFMA.FTZ R176, R29, R6.reuse, -R12.reuse ;  /* 0x000000061db07223 */ /* 0x180fe2000001080c */
[-CC-:B------:R-:W-:Y:S01]  /*a3d0*/  FFMA.FTZ R9, R9, R6.reuse, -R12.reuse ;  /* 0x0000000609097223 */ /* 0x180fe2000001080c */
[-CC-:B------:R-:W-:Y:S01]  /*a3e0*/  FFMA.FTZ R29, R181, R6.reuse, -R12.reuse ;  /* 0x00000006b51d7223 */ /* 0x180fe2000001080c */
[----:B------:R-:W0:Y:S01]  /*a3f0*/  SHFL.BFLY PT, R20, R5, 0x2, 0x1f ;  /* 0x0c401f0005147f89 */ /* 0x000e2200000e0000 */
        /* <DEDUP_REMOVED lines=19> */
[----:B------:R-:W-:Y:S01]  /*a530*/  FFMA.FTZ R85, R85, R6, -R12 ;  /* 0x0000000655557223 */ /* 0x000fe2000001080c */
[----:B0-----:R-:W-:-:S04]  /*a540*/  FMNMX.FTZ R26, R5, R20, !PT ;  /* 0x00000014051a7209 */ /* 0x001fc80007810000 */
[----:B------:R-:W-:Y:S01]  /*a550*/  MUFU.EX2 R182, R182 ;  /* 0x000000b600b67308 */ /* 0x000fe20000000800 */
[----:B-1----:R-:W-:Y:S01]  /*a560*/  FFMA.FTZ R2, R7, R2, R180 ;  /* 0x0000000207027223 */ /* 0x002fe200000100b4 */
[----:B------:R-:W-:Y:S01]  /*a570*/  FFMA.FTZ R20, R221, R6, -R12 ;  /* 0x00000006dd147223 */ /* 0x000fe2000001080c */
[----:B------:R-:W0:Y:S05]  /*a580*/  SHFL.BFLY PT, R5, R26, 0x1, 0x1f ;  /* 0x0c201f001a057f89 */ /* 0x000e2a00000e0000 */
[----:B------:R-:W-:Y:S01]  /*a590*/  MUFU.EX2 R15, R15 ;  /* 0x0000000f000f7308 */ /* 0x000fe20000000800 */
[----:B--2---:R-:W-:-:S07]  /*a5a0*/  F2FP.BF16.F32.PACK_AB R180, R9, R180 ;  /* 0x000000b409b4723e */ /* 0x004fce00000010ff */
[----:B------:R-:W-:Y:S08]  /*a5b0*/  MUFU.EX2 R176, R176 ;  /* 0x000000b000b07308 */ /* 0x000ff00000000800 */
[----:B------:R-:W-:Y:S01]  /*a5c0*/  MUFU.EX2 R25, R25 ;  /* 0x0000001900197308 */ /* 0x000fe20000000800 */
[----:B0-----:R-:W-:-:S07]  /*a5d0*/  FMNMX.FTZ R5, R26, R5, !PT ;  /* 0x000000051a057209 */ /* 0x001fce0007810000 */
[----:B------:R-:W-:Y:S01]  /*a5e0*/  MUFU.EX2 R178, R178 ;  /* 0x000000b200b27308 */ /* 0x000fe20000000800 */
[----:B------:R-:W-:-:S04]  /*a5f0*/  FMUL.FTZ R40, R5, R6 ;  /* 0x0000000605287220 */ /* 0x000fc80000410000 */
[-CC-:B------:R-:W-:Y:S01]  /*a600*/  FFMA.FTZ R181, R13, R6.reuse, -R40.reuse ;  /* 0x000000060db57223 */ /* 0x180fe20000010828 */
[----:B------:R-:W-:Y:S02]  /*a610*/  IMAD.U32 R13, RZ, RZ, UR44 ;  /* 0x0000002cff0d7e24 */ /* 0x000fe4000f8e00ff */
[-CC-:B------:R-:W-:Y:S01]  /*a620*/  FFMA.FTZ R183, R21, R6.reuse, -R40.reuse ;  /* 0x0000000615b77223 */ /* 0x180fe20000010828 */
[-CC-:B------:R-:W-:Y:S01]  /*a630*/  FFMA.FTZ R34, R27, R6.reuse, -R40.reuse ;  /* 0x000000061b227223 */ /* 0x180fe20000010828 */
[----:B------:R-:W-:Y:S01]  /*a640*/  IADD3 R27, -R23, 0xb, RZ ;  /* 0x0000000b171b7810 */ /* 0x000fe20007ffe1ff */
[-CC-:B------:R-:W-:Y:S01]  /*a650*/  FFMA.FTZ R36, R35, R6.reuse, -R40.reuse ;  /* 0x0000000623247223 */ /* 0x180fe20000010828 */
[----:B------:R-:W-:Y:S01]  /*a660*/  MUFU.EX2 R181, R181 ;  /* 0x000000b500b57308 */ /* 0x000fe20000000800 */
[----:B------:R-:W-:Y:S01]  /*a670*/  @!P1 LEA R13, R13, UR41, 0x3 ;  /* 0x000000290d0d9c11 */ /* 0x000fe2000f8e18ff */
[-CC-:B------:R-:W-:Y:S01]  /*a680*/  FFMA.FTZ R179, R37, R6.reuse, -R40.reuse ;  /* 0x0000000625b37223 */ /* 0x180fe20000010828 */
[-CC-:B------:R-:W-:Y:S01]  /*a690*/  FFMA.FTZ R38, R39, R6.reuse, -R40.reuse ;  /* 0x0000000627267223 */ /* 0x180fe20000010828 */
[-CC-:B------:R-:W-:Y:S01]  /*a6a0*/  FFMA.FTZ R32, R43, R6.reuse, -R40.reuse ;  /* 0x000000062b207223 */ /* 0x180fe20000010828 */
[----:B------:R-:W-:Y:S01]  /*a6b0*/  FFMA.FTZ R175, R45, R6, -R40 ;  /* 0x000000062daf7223 */ /* 0x000fe20000010828 */
[----:B------:R-:W-:-:S02]  /*a6c0*/  @!P1 VIADD R13, R13, 0x28840 ;  /* 0x000288400d0d9836 */ /* 0x000fc40000000000 */
[-CC-:B------:R-:W-:Y:S01]  /*a6d0*/  FFMA.FTZ R28, R51, R6.reuse, -R40.reuse ;  /* 0x00000006331c7223 */ /* 0x180fe20000010828 */
[----:B------:R-:W-:Y:S01]  /*a6e0*/  MUFU.EX2 R183, R183 ;  /* 0x000000b700b77308 */ /* 0x000fe20000000800 */
[-CC-:B------:R-:W-:Y:S01]  /*a6f0*/  FFMA.FTZ R171, R53, R6.reuse, -R40.reuse ;  /* 0x0000000635ab7223 */ /* 0x180fe20000010828 */
[-CC-:B------:R-:W-:Y:S01]  /*a700*/  FFMA.FTZ R30, R55, R6.reuse, -R40.reuse ;  /* 0x00000006371e7223 */ /* 0x180fe20000010828 */
[----:B------:R-:W-:Y:S01]  /*a710*/  @!P1 PRMT R21, RZ, 0x654, R13 ;  /* 0x00000654ff159816 */ /* 0x000fe2000000000d */
        /* <DEDUP_REMOVED lines=14> */
[----:B------:R-:W-:-:S06]  /*a800*/  FFMA.FTZ R83, R83, R6, -R40 ;  /* 0x0000000653537223 */ /* 0x000fcc0000010828 */
[----:B------:R-:W-:Y:S01]  /*a810*/  MUFU.EX2 R179, R179 ;  /* 0x000000b300b37308 */ /* 0x000fe20000000800 */
[----:B------:R-:W-:Y:S02]  /*a820*/  WARPGROUP.DEPBAR.LE gsb0, 0x0 ;  /* 0x00008000000079c5 */ /* 0x000fe40000010000 */
[----:B------:R-:W-:Y:S01]  /*a830*/  WARPGROUP.ARRIVE ;  /* 0x00000000000079c5 */ /* 0x000fe20000000000 */
[-CC-:B------:R-:W-:Y:S01]  /*a840*/  FFMA.FTZ R164, R205, R6.reuse, -R12.reuse ;  /* 0x00000006cda47223 */ /* 0x180fe2000001080c */
[-C--:B------:R-:W-:Y:S01]  /*a850*/  FFMA.FTZ R165, R177, R6.reuse, -R12 ;  /* 0x00000006b1a57223 */ /* 0x080fe2000001080c */
[-C--:B------:R-:W-:Y:S01]  /*a860*/  FFMA.FTZ R177, R31, R6.reuse, -R40 ;  /* 0x000000061fb17223 */ /* 0x080fe20000010828 */
[----:B------:R-:W-:Y:S01]  /*a870*/  IMAD.U32 R31, RZ, RZ, UR53 ;  /* 0x00000035ff1f7e24 */ /* 0x000fe2000f8e00ff */
[----:B------:R-:W-:Y:S01]  /*a880*/  MUFU.EX2 R29, R29 ;  /* 0x0000001d001d7308 */ /* 0x000fe20000000800 */
[----:B------:R-:W-:Y:S01]  /*a890*/  HGMMA.64x128x16.F32.BF16 R88, R160, gdesc[UR4].tnspB, R88, gsb0 ;  /* 0x41e00004a0587df0 */ /* 0x000fe20008001858 */
[----:B------:R-:W-:Y:S01]  /*a8a0*/  UIADD3 UR6, UR10, 0x300, URZ ;  /* 0x000003000a067890 */ /* 0x000fe2000fffe03f */
[-CC-:B------:R-:W-:Y:S01]  /*a8b0*/  FFMA.FTZ R167, R199, R6.reuse, -R12.reuse ;  /* 0x00000006c7a77223 */ /* 0x180fe2000001080c */
[----:B------:R-:W-:Y:S01]  /*a8c0*/  UMOV UR7, 0x40000040 ;  /* 0x4000004000077882 */ /* 0x000fe20000000000 */
[----:B------:R-:W-:Y:S01]  /*a8d0*/  @!P1 LEA R31, R31, UR41, 0x3 ;  /* 0x000000291f1f9c11 */ /* 0x000fe2000f8e18ff */
[-CC-:B------:R-:W-:Y:S01]  /*a8e0*/  FFMA.FTZ R166, R209, R6.reuse, -R12.reuse ;  /* 0x00000006d1a67223 */ /* 0x180fe2000001080c */
[----:B------:R-:W-:Y:S01]  /*a8f0*/  FFMA.FTZ R199, R219, R6, -R12 ;  /* 0x00000006dbc77223 */ /* 0x000fe2000001080c */
[----:B------:R-:W-:Y:S01]  /*a900*/  MUFU.EX2 R177, R177 ;  /* 0x000000b100b17308 */ /* 0x000fe20000000800 */
[----:B------:R-:W-:Y:S01]  /*a910*/  UMOV UR53, UR44 ;  /* 0x0000002c00357c82 */ /* 0x000fe20008000000 */
[----:B------:R-:W-:-:S05]  /*a920*/  @!P1 VIADD R31, R31, 0x28860 ;  /* 0x000288601f1f9836 */ /* 0x000fca0000000000 */
        /* <DEDUP_REMOVED lines=19> */
[-C--:B------:R-:W-:Y:S01]  /*aa60*/  FFMA.FTZ R160, R173, R6.reuse, -R12 ;  /* 0x00000006ada07223 */ /* 0x080fe2000001080c */
[-C--:B------:R-:W-:Y:S01]  /*aa70*/  FFMA.FTZ R173, R41, R6.reuse, -R40 ;  /* 0x0000000629ad7223 */ /* 0x080fe20000010828 */
[-CC-:B------:R-:W-:Y:S01]  /*aa80*/  FFMA.FTZ R161, R203, R6.reuse, -R12.reuse ;  /* 0x00000006cba17223 */ /* 0x180fe2000001080c */
[-CC-:B------:R-:W-:Y:S01]  /*aa90*/  FFMA.FTZ R163, R207, R6.reuse, -R12.reuse ;  /* 0x00000006cfa37223 */ /* 0x180fe2000001080c */
[-CC-:B------:R-:W-:Y:S01]  /*aaa0*/  FFMA.FTZ R162, R213, R6.reuse, -R12.reuse ;  /* 0x00000006d5a27223 */ /* 0x180fe2000001080c */
[----:B------:R-:W-:Y:S01]  /*aab0*/  HGMMA.64x128x16.F32.BF16 R88, R156, gdesc[UR4].tnspB, R88, gsb0 ;  /* 0x41e000049c587df0 */ /* 0x000fe20008001858 */
[----:B------:R-:W-:Y:S01]  /*aac0*/  UIADD3 UR6, UR10, 0x380, URZ ;  /* 0x000003800a067890 */ /* 0x000fe2000fffe03f */
[----:B------:R-:W-:Y:S01]  /*aad0*/  MUFU.EX2 R173, R173 ;  /* 0x000000ad00ad7308 */ /* 0x000fe20000000800 */
[----:B------:R-:W-:Y:S01]  /*aae0*/  UMOV UR7, 0x40000040 ;  /* 0x4000004000077882 */ /* 0x000fe20000000000 */
[-C--:B------:R-:W-:Y:S01]  /*aaf0*/  FFMA.FTZ R203, R227, R6.reuse, -R12 ;  /* 0x00000006e3cb7223 */ /* 0x080fe2000001080c */
[----:B------:R-:W-:-:S05]  /*ab00*/  FFMA.FTZ R12, R47, R6, -R40 ;  /* 0x000000062f0c7223 */ /* 0x000fca0000010828 */
        /* <DEDUP_REMOVED lines=16> */
[----:B------:R-:W1:Y:S01]  /*ac10*/  MUFU.EX2 R75, R75 ;  /* 0x0000004b004b7308 */ /* 0x000e620000000800 */
[----:B------:R-:W-:-:S02]  /*ac20*/  WARPGROUP.DEPBAR.LE gsb0, 0x0 ;  /* 0x00008000000079c5 */ /* 0x000fc40000010000 */
[----:B------:R-:W-:Y:S01]  /*ac30*/  WARPGROUP.ARRIVE ;  /* 0x00000000000079c5 */ /* 0x000fe20000000000 */
[----:B------:R-:W-:Y:S01]  /*ac40*/  FADD.FTZ R157, -R5, R8 ;  /* 0x00000008059d7221 */ /* 0x000fe20000010100 */
[-CC-:B------:R-:W-:Y:S01]  /*ac50*/  FFMA.FTZ R8, R11, R6.reuse, -R40.reuse ;  /* 0x000000060b087223 */ /* 0x180fe20000010828 */
[-C--:B------:R-:W-:Y:S02]  /*ac60*/  FFMA.FTZ R11, R49, R6.reuse, -R40 ;  /* 0x00000006310b7223 */ /* 0x080fe40000010828 */
[----:B------:R-:W-:Y:S01]  /*ac70*/  MUFU.EX2 R20, R20 ;  /* 0x0000001400147308 */ /* 0x000fe20000000800 */
[----:B------:R-:W-:Y:S01]  /*ac80*/  FMUL.FTZ R157, R157, R6 ;  /* 0x000000069d9d7220 */ /* 0x000fe20000410000 */
[----:B------:R-:W-:Y:S01]  /*ac90*/  HGMMA.64x128x16.F32.BF16 R88, R152, gdesc[UR4].tnspB, R88, gsb0 ;  /* 0x41e0000498587df0 */ /* 0x000fe20008001858 */
[----:B0-----:R-:W-:-:S05]  /*aca0*/  F2FP.BF16.F32.PACK_AB R156, R199, R14 ;  /* 0x0000000ec79c723e */ /* 0x001fca00000010ff */
[----:B------:R1:W-:Y:S08]  /*acb0*/  MUFU.EX2 R205, R157 ;  /* 0x0000009d00cd7308 */ /* 0x0003f00000000800 */
[----:B------:R-:W0:Y:S01]  /*acc0*/  MUFU.EX2 R8, R8 ;  /* 0x0000000800087308 */ /* 0x000e220000000800 */
[----:B-1----:R-:W-:-:S07]  /*acd0*/  F2FP.BF16.F32.PACK_AB R157, R75, R73 ;  /* 0x000000494b9d723e */ /* 0x002fce00000010ff */
[----:B------:R-:W-:Y:S08]  /*ace0*/  MUFU.EX2 R11, R11 ;  /* 0x0000000b000b7308 */ /* 0x000ff00000000800 */
[----:B------:R-:W-:Y:S01]  /*acf0*/  MUFU.EX2 R77, R77 ;  /* 0x0000004d004d7308 */ /* 0x000fe20000000800 */
[----:B0-----:R-:W-:-:S04]  /*ad00*/  FFMA.FTZ R44, R205, R0, R8 ;  /* 0x00000000cd2c7223 */ /* 0x001fc80000010008 */
[C---:B------:R-:W-:Y:S01]  /*ad10*/  FADD.FTZ R44, R181.reuse, R44 ;  /* 0x0000002cb52c7221 */ /* 0x040fe20000010000 */
[----:B------:R-:W-:Y:S02]  /*ad20*/  F2FP.BF16.F32.PACK_AB R181, R181, R8 ;  /* 0x00000008b5b5723e */ /* 0x000fe400000010ff */
[----:B------:R-:W-:Y:S08]  /*ad30*/  MUFU.EX2 R0, R61 ;  /* 0x0000003d00007308 */ /* 0x000ff00000000800 */
[----:B------:R-:W0:Y:S08]  /*ad40*/  MUFU.EX2 R201, R201 ;  /* 0x000000c900c97308 */ /* 0x000e300000000800 */
[----:B------:R-:W1:Y:S08]  /*ad50*/  MUFU.EX2 R79, R79 ;  /* 0x0000004f004f7308 */ /* 0x000e700000000800 */
[----:B------:R-:W-:Y:S01]  /*ad60*/  MUFU.EX2 R24, R24 ;  /* 0x0000001800187308 */ /* 0x000fe20000000800 */
[----:B0-----:R-:W-:-:S07]  /*ad70*/  F2FP.BF16.F32.PACK_AB R158, R201, R20 ;  /* 0x00000014c99e723e */ /* 0x001fce00000010ff */
[----:B------:R-:W-:Y:S01]  /*ad80*/  MUFU.EX2 R81, R81 ;  /* 0x0000005100517308 */ /* 0x000fe20000000800 */
[----:B-1----:R-:W-:-:S07]  /*ad90*/  F2FP.BF16.F32.PACK_AB R159, R79, R77 ;  /* 0x0000004d4f9f723e */ /* 0x002fce00000010ff */
[----:B------:R-:W-:Y:S08]  /*ada0*/  MUFU.EX2 R203, R203 ;  /* 0x000000cb00cb7308 */ /* 0x000ff00000000800 */
[----:B------:R-:W-:Y:S08]  /*adb0*/  MUFU.EX2 R83, R83 ;  /* 0x0000005300537308 */ /* 0x000ff00000000800 */
[----:B------:R-:W-:Y:S08]  /*adc0*/  MUFU.EX2 R26, R229 ;  /* 0x000000e5001a7308 */ /* 0x000ff00000000800 */
[----:B------:R-:W-:Y:S01]  /*add0*/  MUFU.EX2 R85, R85 ;  /* 0x0000005500557308 */ /* 0x000fe20000000800 */
[----:B------:R-:W-:-:S02]  /*ade0*/  WARPGROUP.DEPBAR.LE gsb0, 0x0 ;  /* 0x00008000000079c5 */ /* 0x000fc40000010000 */
[----:B------:R0:W-:Y:S06]  /*adf0*/  BAR.ARV R27, 0x100 ;  /* 0x0004001b0000751d */ /* 0x0001ec0000002000 */
[----:B------:R1:W-:Y:S01]  /*ae00*/  @!P1 SYNCS.ARRIVE.TRANS64.RED.A1T0 RZ, [R21+URZ], RZ ;  /* 0x000000ff15ff99a7 */ /* 0x0003e2000810043f */
[----:B------:R-:W-:Y:S01]  /*ae10*/  FMUL.FTZ R88, R88, R7 ;  /* 0x0000000758587220 */ /* 0x000fe20000410000 */
[----:B0-----:R-:W-:Y:S01]  /*ae20*/  FADD.FTZ R27, R183, R44 ;  /* 0x0000002cb71b7221 */ /* 0x001fe20000010000 */
[----:B------:R-:W-:Y:S01]  /*ae30*/  F2FP.BF16.F32.PACK_AB R183, R34, R183 ;  /* 0x000000b722b7723e */ /* 0x000fe200000010ff */
[-C--:B------:R-:W-:Y:S01]  /*ae40*/  FMUL.FTZ R89, R89, R7.reuse ;  /* 0x0000000759597220 */ /* 0x080fe20000410000 */
[-C--:B------:R-:W-:Y:S01]  /*ae50*/  FMUL.FTZ R92, R92, R7.reuse ;  /* 0x000000075c5c7220 */ /* 0x080fe20000410000 */
[-C--:B------:R-:W-:Y:S01]  /*ae60*/  FMUL.FTZ R93, R93, R7.reuse ;  /* 0x000000075d5d7220 */ /* 0x080fe20000410000 */
[-C--:B------:R-:W-:Y:S01]  /*ae70*/  FMUL.FTZ R96, R96, R7.reuse ;  /* 0x0000000760607220 */ /* 0x080fe20000410000 */
[----:B-1----:R-:W-:Y:S01]  /*ae80*/  FADD.FTZ R21, R9, R2 ;  /* 0x0000000209157221 */ /* 0x002fe20000010000 */
[----:B------:R0:W-:Y:S01]  /*ae90*/  @!P1 SYNCS.ARRIVE.TRANS64.RED.A1T0 RZ, [R35+URZ], RZ ;  /* 0x000000ff23ff99a7 */ /* 0x0001e2000810043f */
[-C--:B------:R-:W-:Y:S01]  /*aea0*/  FMUL.FTZ R97, R97, R7.reuse ;  /* 0x0000000761617220 */ /* 0x080fe20000410000 */
[-C--:B------:R-:W-:Y:S01]  /*aeb0*/  FMUL.FTZ R100, R100, R7.reuse ;  /* 0x0000000764647220 */ /* 0x080fe20000410000 */
[----:B------:R-:W-:Y:S01]  /*aec0*/  FADD.FTZ R2, R182, R21 ;  /* 0x00000015b6027221 */ /* 0x000fe20000010000 */
[----:B------:R-:W-:Y:S01]  /*aed0*/  F2FP.BF16.F32.PACK_AB R182, R15, R182 ;  /* 0x000000b60fb6723e */ /* 0x000fe200000010ff */
[-C--:B------:R-:W-:Y:S01]  /*aee0*/  FFMA.FTZ R21, R63, R6.reuse, -R40 ;  /* 0x000000063f157223 */ /* 0x080fe20000010828 */
[-C--:B------:R-:W-:Y:S01]  /*aef0*/  FMUL.FTZ R101, R101, R7.reuse ;  /* 0x0000000765657220 */ /* 0x080fe20000410000 */
[----:B------:R-:W-:Y:S01]  /*af00*/  FADD.FTZ R31, R15, R2 ;  /* 0x000000020f1f7221 */ /* 0x000fe20000010000 */
[----:B------:R-:W-:Y:S01]  /*af10*/  FADD.FTZ R2, R34, R27 ;  /* 0x0000001b22027221 */ /* 0x000fe20000010000 */
[-C--:B------:R-:W-:Y:S01]  /*af20*/  FMUL.FTZ R104, R104, R7.reuse ;  /* 0x0000000768687220 */ /* 0x080fe20000410000 */
[-C--:B------:R-:W-:Y:S01]  /*af30*/  FMUL.FTZ R105, R105, R7.reuse ;  /* 0x0000000769697220 */ /* 0x080fe20000410000 */
[----:B------:R-:W-:Y:S01]  /*af40*/  FADD.FTZ R44, R176, R31 ;  /* 0x0000001fb02c7221 */ /* 0x000fe20000010000 */
[----:B------:R-:W-:Y:S01]  /*af50*/  FADD.FTZ R27, R177, R2 ;  /* 0x00000002b11b7221 */ /* 0x000fe20000010000 */
[----:B------:R-:W1:Y:S01]  /*af60*/  MUFU.EX2 R21, R21 ;  /* 0x0000001500157308 */ /* 0x000e620000000800 */
        /* <DEDUP_REMOVED lines=15> */
[C---:B------:R-:W-:Y:S01]  /*b060*/  F2FP.BF16.F32.PACK_AB R173, R32.reuse, R173 ;  /* 0x000000ad20ad723e */ /* 0x040fe200000010ff */
[-C--:B------:R-:W-:Y:S01]  /*b070*/  FMUL.FTZ R121, R121, R7.reuse ;  /* 0x0000000779797220 */ /* 0x080fe20000410000 */
[----:B------:R-:W-:Y:S01]  /*b080*/  FADD.FTZ R31, R33, R44 ;  /* 0x0000002c211f7221 */ /* 0x000fe20000010000 */
[----:B------:R-:W-:Y:S01]  /*b090*/  FADD.FTZ R2, R32, R27 ;  /* 0x0000001b20027221 */ /* 0x000fe20000010000 */
[-C--:B------:R-:W-:Y:S01]  /*b0a0*/  FMUL.FTZ R124, R124, R7.reuse ;  /* 0x000000077c7c7220 */ /* 0x080fe20000410000 */
[-C--:B------:R-:W-:Y:S01]  /*b0b0*/  FMUL.FTZ R125, R125, R7.reuse ;  /* 0x000000077d7d7220 */ /* 0x080fe20000410000 */
[----:B------:R-:W-:Y:S01]  /*b0c0*/  FADD.FTZ R44, R174, R31 ;  /* 0x0000001fae2c7221 */ /* 0x000fe20000010000 */
[----:B------:R-:W-:Y:S01]  /*b0d0*/  FADD.FTZ R27, R175, R2 ;  /* 0x00000002af1b7221 */ /* 0x000fe20000010000 */
[-CC-:B------:R-:W-:Y:S01]  /*b0e0*/  FFMA.FTZ R2, R169, R6.reuse, -R40.reuse ;  /* 0x00000006a9027223 */ /* 0x180fe20000010828 */
[----:B------:R-:W-:Y:S01]  /*b0f0*/  FFMA.FTZ R40, R87, R6, -R40 ;  /* 0x0000000657287223 */ /* 0x000fe20000010828 */
[C---:B------:R-:W-:Y:S01]  /*b100*/  FADD.FTZ R31, R165.reuse, R44 ;  /* 0x0000002ca51f7221 */ /* 0x040fe20000010000 */
[----:B------:R-:W-:Y:S01]  /*b110*/  FADD.FTZ R44, R12, R27 ;  /* 0x0000001b0c2c7221 */ /* 0x000fe20000010000 */
[----:B------:R2:W3:Y:S01]  /*b120*/  MUFU.EX2 R155, R2 ;  /* 0x00000002009b7308 */ /* 0x0004e20000000800 */
[----:B------:R-:W-:Y:S01]  /*b130*/  F2FP.BF16.F32.PACK_AB R174, R165, R174 ;  /* 0x000000aea5ae723e */ /* 0x000fe200000010ff */
[----:B------:R-:W-:Y:S01]  /*b140*/  FADD.FTZ R46, R168, R31 ;  /* 0x0000001fa82e7221 */ /* 0x000fe20000010000 */
[----:B------:R-:W-:Y:S01]  /*b150*/  FADD.FTZ R9, R11, R44 ;  /* 0x0000002c0b097221 */ /* 0x000fe20000010000 */
[C---:B------:R-:W-:Y:S01]  /*b160*/  F2FP.BF16.F32.PACK_AB R168, R167.reuse, R168 ;  /* 0x000000a8a7a8723e */ /* 0x040fe200000010ff */
[-C--:B------:R-:W-:Y:S01]  /*b170*/  FMUL.FTZ R128, R128, R7.reuse ;  /* 0x0000000780807220 */ /* 0x080fe20000410000 */
[----:B------:R-:W-:Y:S01]  /*b180*/  FADD.FTZ R15, R167, R46 ;  /* 0x0000002ea70f7221 */ /* 0x000fe20000010000 */
[----:B------:R-:W-:Y:S01]  /*b190*/  FADD.FTZ R44, R28, R9 ;  /* 0x000000091c2c7221 */ /* 0x000fe20000010000 */
[----:B-1----:R-:W-:Y:S01]  /*b1a0*/  F2FP.BF16.F32.PACK_AB R167, R21, R0 ;  /* 0x0000000015a7723e */ /* 0x002fe200000010ff */
[----:B------:R-:W1:Y:S01]  /*b1b0*/  MUFU.EX2 R40, R40 ;  /* 0x0000002800287308 */ /* 0x000e620000000800 */
[----:B------:R-:W-:Y:S01]  /*b1c0*/  FADD.FTZ R46, R170, R15 ;  /* 0x0000000faa2e7221 */ /* 0x000fe20000010000 */
[----:B------:R-:W-:Y:S01]  /*b1d0*/  FADD.FTZ R9, R171, R44 ;  /* 0x0000002cab097221 */ /* 0x000fe20000010000 */
[----:B------:R-:W-:Y:S01]  /*b1e0*/  F2FP.BF16.F32.PACK_AB R170, R161, R170 ;  /* 0x000000aaa1aa723e */ /* 0x000fe200000010ff */
[-C--:B------:R-:W-:Y:S01]  /*b1f0*/  FMUL.FTZ R129, R129, R7.reuse ;  /* 0x0000000781817220 */ /* 0x080fe20000410000 */
[----:B------:R-:W-:Y:S01]  /*b200*/  FADD.FTZ R15, R161, R46 ;  /* 0x0000002ea10f7221 */ /* 0x000fe20000010000 */
[----:B------:R-:W-:Y:S01]  /*b210*/  FADD.FTZ R8, R30, R9 ;  /* 0x000000091e087221 */ /* 0x000fe20000010000 */
[-C--:B------:R-:W-:Y:S01]  /*b220*/  FMUL.FTZ R132, R132, R7.reuse ;  /* 0x0000000784847220 */ /* 0x080fe20000410000 */
[-C--:B------:R-:W-:Y:S01]  /*b230*/  FMUL.FTZ R133, R133, R7.reuse ;  /* 0x0000000785857220 */ /* 0x080fe20000410000 */
        /* <DEDUP_REMOVED lines=18> */
[----:B------:R-:W-:Y:S01]  /*b360*/  FMUL.FTZ R149, R149, R7 ;  /* 0x0000000795957220 */ /* 0x000fe20000410000 */
[----:B------:R-:W-:Y:S01]  /*b370*/  F2FP.BF16.F32.PACK_AB R176, R25, R176 ;  /* 0x000000b019b0723e */ /* 0x000fe200000010ff */
[----:B------:R-:W-:Y:S01]  /*b380*/  FADD.FTZ R9, R195, R8 ;  /* 0x00000008c3097221 */ /* 0x000fe20000010000 */
[----:B------:R-:W-:Y:S01]  /*b390*/  FADD.FTZ R32, R67, R32 ;  /* 0x0000002043207221 */ /* 0x000fe20000010000 */
        /* <DEDUP_REMOVED lines=33> */
[-C--:B------:R-:W-:Y:S01]  /*b5b0*/  FMUL.FTZ R106, R106, R205.reuse ;  /* 0x000000cd6a6a7220 */ /* 0x080fe20000410000 */
[----:B--2---:R-:W-:Y:S01]  /*b5c0*/  FADD.FTZ R2, R26, R9 ;  /* 0x000000091a027221 */ /* 0x004fe20000010000 */
[----:B---3--:R-:W-:Y:S01]  /*b5d0*/  FADD.FTZ R32, R155, R32 ;  /* 0x000000209b207221 */ /* 0x008fe20000010000 */
[----:B------:R-:W-:Y:S01]  /*b5e0*/  F2FP.BF16.F32.PACK_AB R160, R195, R160 ;  /* 0x000000a0c3a0723e */ /* 0x000fe200000010ff */
[----:B------:R-:W-:Y:S01]  /*b5f0*/  FMUL.FTZ R107, R107, R205 ;  /* 0x000000cd6b6b7220 */ /* 0x000fe20000410000 */
[----:B------:R-:W-:Y:S01]  /*b600*/  F2FP.BF16.F32.PACK_AB R161, R67, R65 ;  /* 0x0000004143a1723e */ /* 0x000fe200000010ff */
[----:B------:R-:W-:Y:S01]  /*b610*/  FADD.FTZ R2, R85, R2 ;  /* 0x0000000255027221 */ /* 0x000fe20000010000 */
[----:B------:R-:W-:Y:S01]  /*b620*/  F2FP.BF16.F32.PACK_AB R162, R197, R162 ;  /* 0x000000a2c5a2723e */ /* 0x000fe200000010ff */
[----:B-1----:R-:W-:Y:S01]  /*b630*/  FADD.FTZ R0, R40, R32 ;  /* 0x0000002028007221 */ /* 0x002fe20000010000 */
[----:B------:R-:W-:Y:S01]  /*b640*/  F2FP.BF16.F32.PACK_AB R163, R71, R69 ;  /* 0x0000004547a3723e */ /* 0x000fe200000010ff */
[-C--:B------:R-:W-:Y:S01]  /*b650*/  FMUL.FTZ R110, R110, R205.reuse ;  /* 0x000000cd6e6e7220 */ /* 0x080fe20000410000 */
[----:B------:R-:W-:Y:S01]  /*b660*/  F2FP.BF16.F32.PACK_AB R152, R203, R24 ;  /* 0x00000018cb98723e */ /* 0x000fe200000010ff */
[----:B------:R-:W-:Y:S01]  /*b670*/  FMUL.FTZ R111, R111, R205 ;  /* 0x000000cd6f6f7220 */ /* 0x000fe20000410000 */
[----:B------:R-:W-:Y:S01]  /*b680*/  F2FP.BF16.F32.PACK_AB R153, R83, R81 ;  /* 0x000000515399723e */ /* 0x000fe200000010ff */
[-C--:B------:R-:W-:Y:S01]  /*b690*/  FMUL.FTZ R114, R114, R205.reuse ;  /* 0x000000cd72727220 */ /* 0x080fe20000410000 */
        /* <DEDUP_REMOVED lines=22> */
[----:B------:R-:W-:Y:S01]  /*b800*/  IMAD.MOV.U32 R7, RZ, RZ, R4 ;  /* 0x000000ffff077224 */ /* 0x000fe200078e0004 */
[----:B0-----:R-:W-:Y:S06]  /*b810*/  @P2 BRA `(.L_x_1155) ;  /* 0xffffffd8001c2947 */ /* 0x001fec000383ffff */
.L_x_1146:
[----:B------:R-:W-:-:S13]  /*b820*/  ISETP.GE.AND P2, PT, R3, UR39, PT ;  /* 0x0000002703007c0c */ /* 0x000fda000bf46270 */
[----:B------:R-:W-:Y:S05]  /*b830*/  @!P2 BRA `(.L_x_1156) ;  /* 0x00000038002ca947 */ /* 0x000fea0003800000 */
[----:B------:R-:W-:Y:S01]  /*b840*/  IMAD.MOV.U32 R8, RZ, RZ, R5 ;  /* 0x000000ffff087224 */ /* 0x000fe200078e0005 */
[----:B------:R-:W-:Y:S01]  /*b850*/  UMOV UR57, UR45 ;  /* 0x0000002d00397c82 */ /* 0x000fe20008000000 */
[----:B------:R-:W-:Y:S01]  /*b860*/  IMAD.MOV.U32 R7, RZ, RZ, R4 ;  /* 0x000000ffff077224 */ /* 0x000fe200078e0004 */
[----:B------:R-:W-:Y:S01]  /*b870*/  UMOV UR56, UR44 ;  /* 0x0000002c00387c82 */ /* 0x000fe20008000000 */
[----:B------:R-:W-:Y:S01]  /*b880*/  ULDC UR52, c[0x0][0x9e4] ;  /* 0x0002790000347ab9 */ /* 0x000fe20000000800 */
[----:B------:R-:W-:Y:S01]  /*b890*/  ULDC UR54, c[0x0][0x288] ;  /* 0x0000a20000367ab9 */ /* 0x000fe20000000800 */
[----:B------:R-:W-:Y:S01]  /*b8a0*/  ULDC UR55, c[0x0][0x9d8] ;  /* 0x0002760000377ab9 */ /* 0x000fe20000000800 */
[----:B------:R-:W-:-:S05]  /*b8b0*/  ULDC UR53, c[0x0][0x9e0] ;  /* 0x0002780000357ab9 */ /* 0x000fca0000000800 */
.L_x_1173:
        /* <DEDUP_REMOVED lines=9> */
.L_x_1158:
[----:B------:R-:W-:Y:S01]  /*b950*/  ULEA UR6, UR44, UR41, 0x3 ;  /* 0x000000292c067291 */ /* 0x000fe2000f8e183f */
[----:B------:R-:W-:-:S05]  /*b960*/  IMAD.U32 R4, RZ, RZ, UR45 ;  /* 0x0000002dff047e24 */ /* 0x000fca000f8e00ff */
[----:B------:R-:W-:-:S04]  /*b970*/  SHF.L.U32 R4, R4, 0x1f, RZ ;  /* 0x0000001f04047819 */ /* 0x000fc800000006ff */
[----:B------:R0:W1:Y:S01]  /*b980*/  SYNCS.PHASECHK.TRANS64.TRYWAIT P3, [UR6+0x28830], R4 ;  /* 0x02883004ff0075a7 */ /* 0x0000620008060146 */
[----:B------:R-:W-:Y:S05]  /*b990*/  @!P0 BRA `(.L_x_1159) ;  /* 0x0000000000048947 */ /* 0x000fea0003800000 */
[----:B------:R-:W-:Y:S01]  /*b9a0*/  BPT.TRAP 0x1 ;  /* 0x000000040000795c */ /* 0x000fe20000300000 */
.L_x_1159:
[----:B-1----:R-:W-:Y:S05]  /*b9b0*/  @P3 BRA `(.L_x_1157) ;  /* 0x0000000000083947 */ /* 0x002fea0003800000 */
[----:B------:R-:W1:Y:S02]  /*b9c0*/  SYNCS.PHASECHK.TRANS64.TRYWAIT P3, [UR6+0x28830], R4 ;  /* 0x02883004ff0075a7 */ /* 0x000e640008060146 */
[----:B-1----:R-:W-:Y:S05]  /*b9d0*/  @!P3 BRA `(.L_x_1160) ;  /* 0x000000a80054b947 */ /* 0x002fea0003800000 */
.L_x_1157:
        /* <DEDUP_REMOVED lines=45> */
.L_x_1162:
[----:B------:R-:W-:Y:S01]  /*bcb0*/  ULEA UR6, UR56, UR41, 0x3 ;  /* 0x0000002938067291 */ /* 0x000fe2000f8e183f */
[----:B------:R-:W-:-:S05]  /*bcc0*/  IMAD.U32 R4, RZ, RZ, UR57 ;  /* 0x00000039ff047e24 */ /* 0x000fca000f8e00ff */
[----:B------:R-:W-:-:S04]  /*bcd0*/  SHF.L.U32 R4, R4, 0x1f, RZ ;  /* 0x0000001f04047819 */ /* 0x000fc800000006ff */
[----:B------:R0:W1:Y:S01]  /*bce0*/  SYNCS.PHASECHK.TRANS64.TRYWAIT P2, [UR6+0x28850], R4 ;  /* 0x02885004ff0075a7 */ /* 0x0000620008040146 */
[----:B------:R-:W-:Y:S05]  /*bcf0*/  @!P0 BRA `(.L_x_1163) ;  /* 0x0000000000048947 */ /* 0x000fea0003800000 */
[----:B------:R-:W-:Y:S01]  /*bd00*/  BPT.TRAP 0x1 ;  /* 0x000000040000795c */ /* 0x000fe20000300000 */
.L_x_1163:
[----:B-1----:R-:W-:Y:S05]  /*bd10*/  @P2 BRA `(.L_x_1161) ;  /* 0x0000000000082947 */ /* 0x002fea0003800000 */
[----:B------:R-:W1:Y:S02]  /*bd20*/  SYNCS.PHASECHK.TRANS64.TRYWAIT P2, [UR6+0x28850], R4 ;  /* 0x02885004ff0075a7 */ /* 0x000e640008040146 */
[----:B-1----:R-:W-:Y:S05]  /*bd30*/  @!P2 BRA `(.L_x_1164) ;  /* 0x000000a40094a947 */ /* 0x002fea0003800000 */
.L_x_1161:
        /* <DEDUP_REMOVED lines=9> */
[----:B------:R-:W1:Y:S01]  /*bdd0*/  @P5 LDC R53, c[0x0][0x44c] ;  /* 0x00011300ff355b82 */ /* 0x000e620000000800 */
[----:B------:R-:W-:Y:S01]  /*bde0*/  FMUL.FTZ R10, R35, UR55 ;  /* 0x00000037230a7c20 */ /* 0x000fe20008410000 */
[----:B------:R-:W-:Y:S01]  /*bdf0*/  FMUL.FTZ R35, R36, UR55 ;  /* 0x0000003724237c20 */ /* 0x000fe20008410000 */
[----:B------:R-:W-:Y:S01]  /*be00*/  ULOP3.LUT UR6, UR6, 0x4000000, URZ, 0xfc, !UPT ;  /* 0x0400000006067892 */ /* 0x000fe2000f8efc3f */
[----:B------:R-:W-:Y:S01]  /*be10*/  FMUL.FTZ R36, R58, UR55 ;  /* 0x000000373a247c20 */ /* 0x000fe20008410000 */
[----:B------:R-:W-:-:S02]  /*be20*/  IMAD.U32 R58, RZ, RZ, UR44 ;  /* 0x0000002cff3a7e24 */ /* 0x000fc4000f8e00ff */
[----:B------:R-:W-:Y:S01]  /*be30*/  FMUL.FTZ R15, R38, UR55 ;  /* 0x00000037260f7c20 */ /* 0x000fe20008410000 */
[----:B------:R-:W-:Y:S01]  /*be40*/  ULEA UR10, UR56, UR6, 0xb ;  /* 0x00000006380a7291 */ /* 0x000fe2000f8e583f */
[----:B------:R-:W-:Y:S01]  /*be50*/  FMUL.FTZ R38, R62, UR55 ;  /* 0x000000373e267c20 */ /* 0x000fe20008410000 */
[----:B------:R-:W-:Y:S01]  /*be60*/  FMUL.FTZ R62, R65, UR55 ;  /* 0x00000037413e7c20 */ /* 0x000fe20008410000 */
[----:B------:R-:W-:Y:S01]  /*be70*/  FMUL.FTZ R21, R43, UR55 ;  /* 0x000000372b157c20 */ /* 0x000fe20008410000 */
[----:B------:R-:W-:Y:S01]  /*be80*/  FMUL.FTZ R43, R45, UR55 ;  /* 0x000000372d2b7c20 */ /* 0x000fe20008410000 */
[----:B------:R-:W-:Y:S01]  /*be90*/  FMUL.FTZ R12, R24, UR55 ;  /* 0x00000037180c7c20 */ /* 0x000fe20008410000 */
[----:B------:R-:W-:Y:S01]  /*bea0*/  FMUL.FTZ R13, R25, UR55 ;  /* 0x00000037190d7c20 */ /* 0x000fe20008410000 */
[----:B------:R-:W-:Y:S01]  /*beb0*/  UMOV UR6, UR10 ;  /* 0x0000000a00067c82 */ /* 0x000fe20008000000 */
[----:B0-----:R-:W-:Y:S01]  /*bec0*/  FMUL.FTZ R4, R27, UR55 ;  /* 0x000000371b047c20 */ /* 0x001fe20008410000 */
        /* <DEDUP_REMOVED lines=34> */
[----:B------:R-:W2:Y:S08]  /*c0f0*/  MUFU.TANH R13, R13 ;  /* 0x0000000d000d7308 */ /* 0x000eb00000002400 */
        /* <DEDUP_REMOVED lines=44> */
[----:B------:R0:W0:Y:S08]  /*c3c0*/  MUFU.TANH R74, R77 ;  /* 0x0000004d004a7308 */ /* 0x0000300000002400 */
[----:B------:R-:W0:Y:S08]  /*c3d0*/  MUFU.TANH R46, R46 ;  /* 0x0000002e002e7308 */ /* 0x000e300000002400 */
[----:B------:R-:W0:Y:S08]  /*c3e0*/  MUFU.TANH R47, R47 ;  /* 0x0000002f002f7308 */ /* 0x000e300000002400 */
[----:B------:R-:W0:Y:S08]  /*c3f0*/  MUFU.TANH R80, R80 ;  /* 0x0000005000507308 */ /* 0x000e300000002400 */
        /* <DEDUP_REMOVED lines=16> */
[----:B------:R-:W-:Y:S01]  /*c500*/  WARPGROUP.ARRIVE ;  /* 0x00000000000079c5 */ /* 0x000fe20000000000 */
[----:B------:R-:W-:Y:S01]  /*c510*/  FMUL.FTZ R165, R29, UR55 ;  /* 0x000000371da57c20 */ /* 0x000fe20008410000 */
[----:B------:R-:W-:Y:S01]  /*c520*/  FMUL.FTZ R29, R54, UR55 ;  /* 0x00000037361d7c20 */ /* 0x000fe20008410000 */
[----:B------:R-:W-:Y:S01]  /*c530*/  FMUL.FTZ R167, R33, UR55 ;  /* 0x0000003721a77c20 */ /* 0x000fe20008410000 */
[----:B------:R-:W5:Y:S01]  /*c540*/  @P5 LDC R54, c[0x0][0x450] ;  /* 0x00011400ff365b82 */ /* 0x000f620000000800 */
[----:B------:R-:W-:-:S02]  /*c550*/  FMUL.FTZ R33, R63, UR55 ;  /* 0x000000373f217c20 */ /* 0x000fc40008410000 */
[----:B------:R-:W-:Y:S01]  /*c560*/  HGMMA.64x128x16.F32.BF16 R88, R160, gdesc[UR4].tnspB, R88, gsb0 ;  /* 0x41e00004a0587df0 */ /* 0x000fe20008001858 */
[----:B------:R-:W-:Y:S01]  /*c570*/  UIADD3 UR6, UR10, 0x300, URZ ;  /* 0x000003000a067890 */ /* 0x000fe2000fffe03f */
[----:B------:R-:W-:Y:S01]  /*c580*/  FMUL.FTZ R63, R68, UR55 ;  /* 0x00000037443f7c20 */ /* 0x000fe20008410000 */
[----:B------:R-:W-:Y:S01]  /*c590*/  UMOV UR7, 0x40000040 ;  /* 0x4000004000077882 */ /* 0x000fe20000000000 */
[----:B------:R-:W-:Y:S02]  /*c5a0*/  VIADD R68, R17, UR36 ;  /* 0x0000002411447c36 */ /* 0x000fe40008000000 */
[----:B------:R-:W-:Y:S01]  /*c5b0*/  FMUL.FTZ R164, R28, UR55 ;  /* 0x000000371ca47c20 */ /* 0x000fe20008410000 */
[----:B------:R-:W-:Y:S01]  /*c5c0*/  FMUL.FTZ R28, R55, UR55 ;  /* 0x00000037371c7c20 */ /* 0x000fe20008410000 */
[----:B------:R-:W-:Y:S01]  /*c5d0*/  FMUL.FTZ R55, R56, UR55 ;  /* 0x0000003738377c20 */ /* 0x000fe20008410000 */
[----:B-1----:R-:W-:-:S04]  /*c5e0*/  @P5 IMAD.HI.U32 R53, R68, R53, RZ ;  /* 0x0000003544355227 */ /* 0x002fc800078e00ff */
        /* <DEDUP_REMOVED lines=8> */
[----:B-----5:R-:W-:Y:S01]  /*c670*/  @P5 SHF.R.U32.HI R68, RZ, R54, R53 ;  /* 0x00000036ff445219 */ /* 0x020fe20000011635 */
[----:B------:R-:W-:Y:S01]  /*c680*/  FMUL.FTZ R53, R86, UR55 ;  /* 0x0000003756357c20 */ /* 0x000fe20008410000 */
[----:B------:R-:W-:Y:S01]  /*c690*/  @!P1 LEA R54, R58, UR41, 0x3 ;  /* 0x000000293a369c11 */ /* 0x000fe2000f8e18ff */
[----:B------:R-:W-:Y:S01]  /*c6a0*/  IMAD.SHL.U32 R86, R3, 0x80, RZ ;  /* 0x0000008003567824 */ /* 0x000fe200078e00ff */
[----:B------:R-:W-:Y:S01]  /*c6b0*/  IADD3 R58, -R23, 0xb, RZ ;  /* 0x0000000b173a7810 */ /* 0x000fe20007ffe1ff */
[----:B------:R-:W5:Y:S02]  /*c6c0*/  SHFL.IDX PT, R65, R68, RZ, 0x1c1f ;  /* 0x001c1fff44417589 */ /* 0x000f6400000e0000 */
[----:B------:R-:W0:Y:S01]  /*c6d0*/  MUFU.TANH R165, R165 ;  /* 0x000000a500a57308 */ /* 0x000e220000002400 */
[----:B------:R-:W-:-:S05]  /*c6e0*/  @!P1 VIADD R54, R54, 0x28840 ;  /* 0x0002884036369836 */ /* 0x000fca0000000000 */
[----:B------:R-:W-:Y:S02]  /*c6f0*/  @!P1 PRMT R54, RZ, 0x654, R54 ;  /* 0x00000654ff369816 */ /* 0x000fe40000000036 */
        /* <DEDUP_REMOVED lines=18> */
[----:B------:R-:W-:-:S03]  /*c820*/  IADD3 R59, -R86, 0x1, RZ ;  /* 0x00000001563b7810 */ /* 0x000fc60007ffe1ff */
[----:B------:R-:W-:Y:S01]  /*c830*/  HGMMA.64x128x16.F32.BF16 R88, R156, gdesc[UR4].tnspB, R88, gsb0 ;  /* 0x41e000049c587df0 */ /* 0x000fe20008001858 */
[----:B------:R-:W-:Y:S01]  /*c840*/  UIADD3 UR6, UR10, 0x380, URZ ;  /* 0x000003800a067890 */ /* 0x000fe2000fffe03f */
[----:B------:R-:W-:Y:S01]  /*c850*/  IMAD R59, R16, -0x2, R59 ;  /* 0xfffffffe103b7824 */ /* 0x000fe200078e023b */
[----:B------:R-:W-:Y:S01]  /*c860*/  UMOV UR7, 0x40000040 ;  /* 0x4000004000077882 */ /* 0x000fe20000000000 */
[----:B------:R-:W0:Y:S08]  /*c870*/  MUFU.TANH R160, R160 ;  /* 0x000000a000a07308 */ /* 0x000e300000002400 */
[----:B------:R-:W0:Y:S01]  /*c880*/  MUFU.TANH R37, R37 ;  /* 0x0000002500257308 */ /* 0x000e220000002400 */
[----:B------:R-:W-:-:S02]  /*c890*/  WARPGROUP.DEPBAR.LE gsb0, 0x0 ;  /* 0x00008000000079c5 */ /* 0x000fc40000010000 */
[----:B------:R-:W-:Y:S01]  /*c8a0*/  WARPGROUP.ARRIVE ;  /* 0x00000000000079c5 */ /* 0x000fe20000000000 */
[----:B------:R-:W2:Y:S05]  /*c8b0*/  LDC R156, c[0x0][0x2f0] ;  /* 0x0000bc00ff9c7b82 */ /* 0x000eaa0000000800 */
[----:B------:R-:W-:Y:S01]  /*c8c0*/  HGMMA.64x128x16.F32.BF16 R88, R152, gdesc[UR4].tnspB, R88, gsb0 ;  /* 0x41e0000498587df0 */ /* 0x000fe20008001858 */
[----:B--2---:R-:W-:-:S04]  /*c8d0*/  IMAD R59, R156, UR42, R59 ;  /* 0x0000002a9c3b7c24 */ /* 0x004fc8000f8e023b */
[----:B------:R-:W-:Y:S01]  /*c8e0*/  VIADD R59, R59, -UR54 ;  /* 0x800000363b3b7c36 */ /* 0x000fe20008000000 */
[----:B------:R-:W-:Y:S02]  /*c8f0*/  WARPGROUP.DEPBAR.LE gsb0, 0x0 ;  /* 0x00008000000079c5 */ /* 0x000fe40000010000 */
[----:B------:R2:W-:Y:S06]  /*c900*/  BAR.ARV R58, 0x100 ;  /* 0x0004003a0000751d */ /* 0x0005ec0000002000 */
[----:B------:R3:W-:Y:S01]  /*c910*/  @!P1 SYNCS.ARRIVE.TRANS64.RED.A1T0 RZ, [R54+URZ], RZ ;  /* 0x000000ff36ff99a7 */ /* 0x0007e2000810043f */
[----:B------:R-:W-:-:S02]  /*c920*/  VIADD R152, R59, UR53 ;  /* 0x000000353b987c36 */ /* 0x000fc40008000000 */
[----:B------:R-:W-:Y:S02]  /*c930*/  VIADD R154, R59, UR49 ;  /* 0x000000313b9a7c36 */ /* 0x000fe40008000000 */
[--C-:B-----5:R-:W-:Y:S02]  /*c940*/  IMAD.IADD R70, R152, 0x1, R65.reuse ;  /* 0x0000000198467824 */ /* 0x120fe400078e0241 */
[----:B------:R-:W-:Y:S02]  /*c950*/  IMAD.IADD R72, R154, 0x1, R65 ;  /* 0x000000019a487824 */ /* 0x000fe400078e0241 */
[----:B---3--:R-:W-:-:S06]  /*c960*/  FMUL.FTZ R54, R87, UR55 ;  /* 0x0000003757367c20 */ /* 0x008fcc0008410000 */
[----:B------:R-:W3:Y:S01]  /*c970*/  MUFU.TANH R54, R54 ;  /* 0x0000003600367308 */ /* 0x000ee20000002400 */
[----:B012-4-:R-:W-:Y:S05]  /*c980*/  @!P6 BRA `(.L_x_1165) ;  /* 0x00000000005ce947 */ /* 0x017fea0003800000 */
[----:B------:R-:W-:Y:S01]  /*c990*/  IMAD R58, R156, UR42, R65 ;  /* 0x0000002a9c3a7c24 */ /* 0x000fe2000f8e0241 */
[----:B------:R-:W-:Y:S03]  /*c9a0*/  BSSY B0, `(.L_x_1166) ;  /* 0x0000011000007945 */ /* 0x000fe60003800000 */
[----:B------:R-:W-:-:S05]  /*c9b0*/  VIADD R65, R58, -UR54 ;  /* 0x800000363a417c36 */ /* 0x000fca0008000000 */
        /* <DEDUP_REMOVED lines=10> */
.L_x_1167:
[----:B------:R-:W-:-:S05]  /*ca60*/  IMAD.U32 R69, RZ, RZ, UR52 ;  /* 0x00000034ff457e24 */ /* 0x000fca000f8e00ff */
[----:B------:R-:W-:-:S13]  /*ca70*/  ISETP.NE.AND P2, PT, R69, 0x1, PT ;  /* 0x000000014500780c */ /* 0x000fda0003f45270 */
[----:B------:R-:W0:Y:S02]  /*ca80*/  @P2 LDC.64 R58, c[0x0][0x9e8] ;  /* 0x00027a00ff3a2b82 */ /* 0x000e240000000a00 */
[----:B0-----:R-:W-:-:S05]  /*ca90*/  @P2 IMAD.HI.U32 R58, R65, R58, RZ ;  /* 0x0000003a413a2227 */ /* 0x001fca00078e00ff */
[----:B------:R-:W-:-:S07]  /*caa0*/  @P2 SHF.R.U32.HI R65, RZ, R59, R58 ;  /* 0x0000003bff412219 */ /* 0x000fce000001163a */
.L_x_1168:
[----:B------:R-:W-:Y:S05]  /*cab0*/  BSYNC B0 ;  /* 0x0000000000007941 */ /* 0x000fea0003800000 */
.L_x_1166:
[----:B------:R-:W-:-:S04]  /*cac0*/  IMAD R65, R65, R69, -R86 ;  /* 0x0000004541417224 */ /* 0x000fc800078e0a56 */
[----:B------:R-:W-:-:S05]  /*cad0*/  IMAD R65, R16, -0x2, R65 ;  /* 0xfffffffe10417824 */ /* 0x000fca00078e0241 */
[----:B------:R-:W-:Y:S02]  /*cae0*/  VIADDMNMX R70, R65, R69, R70, PT ;  /* 0x0000004541467246 */ /* 0x000fe40003800146 */
[----:B------:R-:W-:-:S07]  /*caf0*/  VIMNMX R72, R72, R65, !PT ;  /* 0x0000004148487248 */ /* 0x000fce0007fe0100 */
.L_x_1165:
[----:B------:R-:W-:-:S04]  /*cb00*/  ISETP.GT.AND P2, PT, R3, -0x1, PT ;  /* 0xffffffff0300780c */ /* 0x000fc80003f44270 */
[C---:B------:R-:W-:Y:S02]  /*cb10*/  ISETP.GT.AND P4, PT, R72.reuse, RZ, P2 ;  /* 0x000000ff4800720c */ /* 0x040fe40001784270 */
[----:B------:R-:W-:Y:S02]  /*cb20*/  ISETP.GT.AND P3, PT, R72, 0x1, P2 ;  /* 0x000000014800780c */ /* 0x000fe40001764270 */
[C---:B------:R-:W-:Y:S02]  /*cb30*/  ISETP.LT.OR P4, PT, R70.reuse, 0x1, P4 ;  /* 0x000000014600780c */ /* 0x040fe40002781670 */
[----:B------:R-:W-:Y:S02]  /*cb40*/  ISETP.LT.OR P3, PT, R70, 0x2, P3 ;  /* 0x000000024600780c */ /* 0x000fe40001f61670 */
[----:B------:R-:W-:Y:S02]  /*cb50*/  FSEL R58, R12, -INF , !P4 ;  /* 0xff8000000c3a7808 */ /* 0x000fe40006000000 */
[----:B------:R-:W-:-:S02]  /*cb60*/  FSEL R179, R13, -INF , !P3 ;  /* 0xff8000000db37808 */ /* 0x000fc40005800000 */
[C---:B------:R-:W-:Y:S01]  /*cb70*/  ISETP.GT.AND P4, PT, R72.reuse, 0x8, P2 ;  /* 0x000000084800780c */ /* 0x040fe20001784270 */
[----:B------:R-:W0:Y:S01]  /*cb80*/  SHFL.IDX PT, R13, R68, 0x1, 0x1c1f ;  /* 0x003c1f00440d7f89 */ /* 0x000e2200000e0000 */
[----:B------:R-:W-:Y:S02]  /*cb90*/  ISETP.GT.AND P3, PT, R72, 0x9, P2 ;  /* 0x000000094800780c */ /* 0x000fe40001764270 */
[C---:B------:R-:W-:Y:S02]  /*cba0*/  ISETP.LT.OR P4, PT, R70.reuse, 0x9, P4 ;  /* 0x000000094600780c */ /* 0x040fe40002781670 */
[----:B------:R-:W-:Y:S02]  /*cbb0*/  ISETP.LT.OR P3, PT, R70, 0xa, P3 ;  /* 0x0000000a4600780c */ /* 0x000fe40001f61670 */
[----:B------:R-:W-:Y:S02]  /*cbc0*/  FSEL R181, R164, -INF , !P4 ;  /* 0xff800000a4b57808 */ /* 0x000fe40006000000 */
[----:B------:R-:W-:-:S02]  /*cbd0*/  FSEL R195, R165, -INF , !P3 ;  /* 0xff800000a5c37808 */ /* 0x000fc40005800000 */
[C---:B------:R-:W-:Y:S02]  /*cbe0*/  ISETP.GT.AND P4, PT, R72.reuse, 0x10, P2 ;  /* 0x000000104800780c */ /* 0x040fe40001784270 */
        /* <DEDUP_REMOVED lines=15> */
[----:B------:R-:W-:Y:S01]  /*cce0*/  FSEL R155, R40, -INF , !P4 ;  /* 0xff800000289b7808 */ /* 0x000fe20006000000 */
[----:B0-----:R-:W-:Y:S01]  /*ccf0*/  IMAD.IADD R40, R152, 0x1, R13 ;  /* 0x0000000198287824 */ /* 0x001fe200078e020d */
[----:B------:R-:W-:-:S02]  /*cd00*/  FSEL R153, R41, -INF , !P3 ;  /* 0xff80000029997808 */ /* 0x000fc40005800000 */
[C---:B------:R-:W-:Y:S02]  /*cd10*/  ISETP.GT.AND P4, PT, R72.reuse, 0x28, P2 ;  /* 0x000000284800780c */ /* 0x040fe40001784270 */
[----:B------:R-:W-:Y:S02]  /*cd20*/  ISETP.GT.AND P3, PT, R72, 0x29, P2 ;  /* 0x000000294800780c */ /* 0x000fe40001764270 */
[C---:B------:R-:W-:Y:S02]  /*cd30*/  ISETP.LT.OR P4, PT, R70.reuse, 0x29, P4 ;  /* 0x000000294600780c */ /* 0x040fe40002781670 */
[----:B------:R-:W-:Y:S02]  /*cd40*/  ISETP.LT.OR P3, PT, R70, 0x2a, P3 ;  /* 0x0000002a4600780c */ /* 0x000fe40001f61670 */
[----:B------:R-:W-:Y:S01]  /*cd50*/  FSEL R87, R42, -INF , !P4 ;  /* 0xff8000002a577808 */ /* 0x000fe20006000000 */
[----:B------:R-:W-:Y:S01]  /*cd60*/  IMAD.IADD R42, R154, 0x1, R13 ;  /* 0x000000019a2a7824 */ /* 0x000fe200078e020d */
        /* <DEDUP_REMOVED lines=60> */
[----:B------:R-:W-:Y:S01]  /*d130*/  FSEL R35, R82, -INF , !P3 ;  /* 0xff80000052237808 */ /* 0x000fe20005800000 */
[----:B------:R-:W-:Y:S08]  /*d140*/  @!P6 BRA `(.L_x_1169) ;  /* 0x00000000005ce947 */ /* 0x000ff00003800000 */
        /* <DEDUP_REMOVED lines=13> */
.L_x_1171:
[----:B------:R-:W-:-:S05]  /*d220*/  IMAD.U32 R48, RZ, RZ, UR52 ;  /* 0x00000034ff307e24 */ /* 0x000fca000f8e00ff */
[----:B------:R-:W-:-:S13]  /*d230*/  ISETP.NE.AND P3, PT, R48, 0x1, PT ;  /* 0x000000013000780c */ /* 0x000fda0003f65270 */
[----:B------:R-:W0:Y:S02]  /*d240*/  @P3 LDC.64 R12, c[0x0][0x9e8] ;  /* 0x00027a00ff0c3b82 */ /* 0x000e240000000a00 */
[----:B0-----:R-:W-:-:S05]  /*d250*/  @P3 IMAD.HI.U32 R12, R159, R12, RZ ;  /* 0x0000000c9f0c3227 */ /* 0x001fca00078e00ff */
[----:B------:R-:W-:-:S07]  /*d260*/  @P3 SHF.R.U32.HI R159, RZ, R13, R12 ;  /* 0x0000000dff9f3219 */ /* 0x000fce000001160c */
.L_x_1172:
[----:B------:R-:W-:Y:S05]  /*d270*/  BSYNC B0 ;  /* 0x0000000000007941 */ /* 0x000fea0003800000 */
.L_x_1170:
[----:B------:R-:W-:-:S04]  /*d280*/  IMAD R159, R159, R48, -R86 ;  /* 0x000000309f9f7224 */ /* 0x000fc800078e0a56 */
[----:B------:R-:W-:-:S05]  /*d290*/  IMAD R159, R16, -0x2, R159 ;  /* 0xfffffffe109f7824 */ /* 0x000fca00078e029f */
[----:B------:R-:W-:Y:S02]  /*d2a0*/  VIADDMNMX R40, R159, R48, R40, PT ;  /* 0x000000309f287246 */ /* 0x000fe40003800128 */
[----:B------:R-:W-:-:S07]  /*d2b0*/  VIMNMX R42, R42, R159, !PT ;  /* 0x0000009f2a2a7248 */ /* 0x000fce0007fe0100 */
.L_x_1169:
[----:B------:R-:W-:Y:S01]  /*d2c0*/  FMNMX.FTZ R12, R58, R7, !PT ;  /* 0x000000073a0c7209 */ /* 0x000fe20007810000 */
[----:B------:R-:W-:Y:S01]  /*d2d0*/  UMOV UR57, UR45 ;  /* 0x0000002d00397c82 */ /* 0x000fe20008000000 */
        /* <DEDUP_REMOVED lines=8> */
[----:B------:R-:W-:Y:S02]  /*d360*/  ISETP.GT.AND P3, PT, R42, 0x10, P2 ;  /* 0x000000102a00780c */ /* 0x000fe40001764270 */
        /* <DEDUP_REMOVED lines=18> */
[----:B------:R-:W-:Y:S01]  /*d490*/  FMNMX.FTZ R12, R81, R12, !PT ;  /* 0x0000000c510c7209 */ /* 0x000fe20007810000 */
[----:B------:R-:W0:Y:S01]  /*d4a0*/  LDC R6, c[0x0][0x988] ;  /* 0x00026200ff067b82 */ /* 0x000e220000000800 */
        /* <DEDUP_REMOVED lines=35> */
[----:B------:R-:W-:Y:S01]  /*d6e0*/  ISETP.GT.AND P4, PT, R42, 0x29, P2 ;  /* 0x000000292a00780c */ /* 0x000fe20001784270 */
[----:B------:R-:W1:Y:S01]  /*d6f0*/  SHFL.BFLY PT, R13, R12, 0x2, 0x1f ;  /* 0x0c401f000c0d7f89 */ /* 0x000e6200000e0000 */
[----:B------:R-:W-:-:S02]  /*d700*/  FSEL R27, R27, -INF , !P3 ;  /* 0xff8000001b1b7808 */ /* 0x000fc40005800000 */
[----:B------:R-:W-:Y:S02]  /*d710*/  ISETP.GT.AND P3, PT, R42, 0x38, P2 ;  /* 0x000000382a00780c */ /* 0x000fe40001764270 */
[C---:B------:R-:W-:Y:S02]  /*d720*/  ISETP.LT.OR P4, PT, R40.reuse, 0x2a, P4 ;  /* 0x0000002a2800780c */ /* 0x040fe40002781670 */
[----:B------:R-:W-:Y:S02]  /*d730*/  ISETP.LT.OR P3, PT, R40, 0x39, P3 ;  /* 0x000000392800780c */ /* 0x000fe40001f61670 */
[----:B------:R-:W-:Y:S02]  /*d740*/  FSEL R21, R24, -INF , !P4 ;  /* 0xff80000018157808 */ /* 0x000fe40006000000 */
[----:B------:R-:W-:Y:S02]  /*d750*/  ISETP.GT.AND P4, PT, R42, 0x31, P2 ;  /* 0x000000312a00780c */ /* 0x000fe40001784270 */
[----:B------:R-:W-:-:S02]  /*d760*/  FSEL R29, R29, -INF , !P3 ;  /* 0xff8000001d1d7808 */ /* 0x000fc40005800000 */
[----:B------:R-:W-:Y:S02]  /*d770*/  ISETP.GT.AND P3, PT, R42, 0x40, P2 ;  /* 0x000000402a00780c */ /* 0x000fe40001764270 */
[C---:B------:R-:W-:Y:S02]  /*d780*/  ISETP.LT.OR P4, PT, R40.reuse, 0x32, P4 ;  /* 0x000000322800780c */ /* 0x040fe40002781670 */
[----:B------:R-:W-:Y:S02]  /*d790*/  ISETP.LT.OR P3, PT, R40, 0x41, P3 ;  /* 0x000000412800780c */ /* 0x000fe40001f61670 */
[----:B------:R-:W-:Y:S02]  /*d7a0*/  FSEL R25, R26, -INF , !P4 ;  /* 0xff8000001a197808 */ /* 0x000fe40006000000 */
[----:B------:R-:W-:Y:S02]  /*d7b0*/  ISETP.GT.AND P4, PT, R42, 0x39, P2 ;  /* 0x000000392a00780c */ /* 0x000fe40001784270 */
[----:B-1----:R-:W-:-:S02]  /*d7c0*/  FMNMX.FTZ R13, R12, R13, !PT ;  /* 0x0000000d0c0d7209 */ /* 0x002fc40007810000 */
[----:B------:R-:W-:Y:S02]  /*d7d0*/  FSEL R9, R36, -INF , !P3 ;  /* 0xff80000024097808 */ /* 0x000fe40005800000 */
[----:B------:R-:W-:Y:S01]  /*d7e0*/  ISETP.GT.AND P3, PT, R42, 0x41, P2 ;  /* 0x000000412a00780c */ /* 0x000fe20001764270 */
[----:B------:R-:W1:Y:S01]  /*d7f0*/  SHFL.BFLY PT, R4, R13, 0x1, 0x1f ;  /* 0x0c201f000d047f89 */ /* 0x000e6200000e0000 */
[C---:B------:R-:W-:Y:S02]  /*d800*/  ISETP.LT.OR P4, PT, R40.reuse, 0x3a, P4 ;  /* 0x0000003a2800780c */ /* 0x040fe40002781670 */
[----:B------:R-:W-:-:S04]  /*d810*/  ISETP.LT.OR P3, PT, R40, 0x42, P3 ;  /* 0x000000422800780c */ /* 0x000fc80001f61670 */
[----:B------:R-:W-:Y:S02]  /*d820*/  FSEL R37, R37, -INF , !P3 ;  /* 0xff80000025257808 */ /* 0x000fe40005800000 */
[----:B------:R-:W-:-:S04]  /*d830*/  ISETP.GT.AND P3, PT, R42, 0x48, P2 ;  /* 0x000000482a00780c */ /* 0x000fc80001764270 */
[----:B------:R-:W-:Y:S02]  /*d840*/  ISETP.LT.OR P3, PT, R40, 0x49, P3 ;  /* 0x000000492800780c */ /* 0x000fe40001f61670 */
[----:B-1----:R-:W-:Y:S02]  /*d850*/  FMNMX.FTZ R4, R13, R4, !PT ;  /* 0x000000040d047209 */ /* 0x002fe40007810000 */
[----:B------:R-:W-:Y:S02]  /*d860*/  FSEL R13, R28, -INF , !P4 ;  /* 0xff8000001c0d7808 */ /* 0x000fe40006000000 */
[C---:B------:R-:W-:Y:S01]  /*d870*/  FSETP.NEU.FTZ.AND P4, PT, R4.reuse, -INF , PT ;  /* 0xff8000000400780b */ /* 0x040fe20003f9d000 */
[----:B0-----:R-:W-:-:S03]  /*d880*/  FMUL.FTZ R10, R4, R6 ;  /* 0x00000006040a7220 */ /* 0x001fc60000410000 */
[----:B------:R-:W-:Y:S02]  /*d890*/  FSEL R14, R4, RZ, P4 ;  /* 0x000000ff040e7208 */ /* 0x000fe40002000000 */
[----:B------:R-:W-:-:S05]  /*d8a0*/  FSEL R10, R10, RZ, P4 ;  /* 0x000000ff0a0a7208 */ /* 0x000fca0002000000 */
[-CC-:B------:R-:W-:Y:S01]  /*d8b0*/  FFMA.FTZ R180, R179, R6.reuse, -R10.reuse ;  /* 0x00000006b3b47223 */ /* 0x180fe2000001080a */
[----:B------:R-:W-:Y:S01]  /*d8c0*/  FSEL R179, R38, -INF , !P3 ;  /* 0xff80000026b37808 */ /* 0x000fe20005800000 */
[-CC-:B------:R-:W-:Y:S01]  /*d8d0*/  FFMA.FTZ R182, R181, R6.reuse, -R10.reuse ;  /* 0x00000006b5b67223 */ /* 0x180fe2000001080a */
[----:B------:R-:W-:Y:S01]  /*d8e0*/  ISETP.GT.AND P3, PT, R42, RZ, P2 ;  /* 0x000000ff2a00720c */ /* 0x000fe20001764270 */
[-CC-:B------:R-:W-:Y:S01]  /*d8f0*/  FFMA.FTZ R181, R195, R6.reuse, -R10.reuse ;  /* 0x00000006c3b57223 */ /* 0x180fe2000001080a */
[-CC-:B------:R-:W-:Y:S01]  /*d900*/  FFMA.FTZ R176, R193, R6.reuse, -R10.reuse ;  /* 0x00000006c1b07223 */ /* 0x180fe2000001080a */
[-CC-:B------:R-:W-:Y:S01]  /*d910*/  FFMA.FTZ R178, R177, R6.reuse, -R10.reuse ;  /* 0x00000006b1b27223 */ /* 0x180fe2000001080a */
[----:B------:R-:W-:Y:S01]  /*d920*/  ISETP.LT.OR P3, PT, R40, 0x1, P3 ;  /* 0x000000012800780c */ /* 0x000fe20001f61670 */
[-CC-:B------:R-:W-:Y:S01]  /*d930*/  FFMA.FTZ R172, R155, R6.reuse, -R10.reuse ;  /* 0x000000069bac7223 */ /* 0x180fe2000001080a */
[-CC-:B------:R-:W-:Y:S01]  /*d940*/  FFMA.FTZ R174, R87, R6.reuse, -R10.reuse ;  /* 0x0000000657ae7223 */ /* 0x180fe2000001080a */
[-CC-:B------:R-:W-:Y:S01]  /*d950*/  FFMA.FTZ R168, R83, R6.reuse, -R10.reuse ;  /* 0x0000000653a87223 */ /* 0x180fe2000001080a */
[----:B------:R-:W-:Y:S01]  /*d960*/  FSEL R195, R5, -INF , !P3 ;  /* 0xff80000005c37808 */ /* 0x000fe20005800000 */
[-CC-:B------:R-:W-:Y:S01]  /*d970*/  FFMA.FTZ R170, R81, R6.reuse, -R10.reuse ;  /* 0x0000000651aa7223 */ /* 0x180fe2000001080a */
[----:B------:R-:W-:Y:S01]  /*d980*/  ISETP.GT.AND P3, PT, R42, 0x49, P2 ;  /* 0x000000492a00780c */ /* 0x000fe20001764270 */
[--C-:B------:R-:W-:Y:S01]  /*d990*/  FFMA.FTZ R164, R75, R6, -R10.reuse ;  /* 0x000000064ba47223 */ /* 0x100fe2000001080a */
[----:B------:R-:W-:Y:S01]  /*d9a0*/  FMNMX.FTZ R12, R195, R8, !PT ;  /* 0x00000008c30c7209 */ /* 0x000fe20007810000 */
[-CC-:B------:R-:W-:Y:S01]  /*d9b0*/  FFMA.FTZ R166, R71, R6.reuse, -R10.reuse ;  /* 0x0000000647a67223 */ /* 0x180fe2000001080a */
[----:B------:R-:W-:Y:S01]  /*d9c0*/  ISETP.LT.OR P3, PT, R40, 0x4a, P3 ;  /* 0x0000004a2800780c */ /* 0x000fe20001f61670 */
[--C-:B------:R-:W-:Y:S01]  /*d9d0*/  FFMA.FTZ R154, R43, R6, -R10.reuse ;  /* 0x000000062b9a7223 */ /* 0x100fe2000001080a */
[----:B------:R-:W-:Y:S01]  /*d9e0*/  FMNMX.FTZ R12, R175, R12, !PT ;  /* 0x0000000caf0c7209 */ /* 0x000fe20007810000 */
[----:B------:R-:W-:Y:S01]  /*d9f0*/  FADD.FTZ R43, -R14, R7 ;  /* 0x000000070e2b7221 */ /* 0x000fe20000010100 */
[----:B------:R-:W-:Y:S01]  /*da00*/  FSEL R193, R33, -INF , !P3 ;  /* 0xff80000021c17808 */ /* 0x000fe20005800000 */
[--C-:B------:R-:W-:Y:S01]  /*da10*/  FFMA.FTZ R33, R183, R6, -R10.reuse ;  /* 0x00000006b7217223 */ /* 0x100fe2000001080a */
[----:B------:R-:W-:Y:S01]  /*da20*/  FMNMX.FTZ R12, R163, R12, !PT ;  /* 0x0000000ca30c7209 */ /* 0x000fe20007810000 */
        /* <DEDUP_REMOVED lines=8> */
[-CC-:B------:R-:W-:Y:S01]  /*dab0*/  FFMA.FTZ R153, R153, R6.reuse, -R10.reuse ;  /* 0x0000000699997223 */ /* 0x180fe2000001080a */
        /* <DEDUP_REMOVED lines=21> */
[----:B------:R-:W-:Y:S01]  /*dc10*/  FFMA.FTZ R7, R35, R6, -R10 ;  /* 0x0000000623077223 */ /* 0x000fe2000001080a */
[----:B------:R-:W-:Y:S01]  /*dc20*/  FMNMX.FTZ R12, R165, R12, !PT ;  /* 0x0000000ca50c7209 */ /* 0x000fe20007810000 */
[----:B------:R-:W-:Y:S01]  /*dc30*/  MUFU.EX2 R11, R11 ;  /* 0x0000000b000b7308 */ /* 0x000fe20000000800 */
[----:B------:R-:W-:-:S02]  /*dc40*/  FSEL R157, R32, -INF , !P3 ;  /* 0xff800000209d7808 */ /* 0x000fc40005800000 */
[----:B------:R-:W-:Y:S02]  /*dc50*/  FMNMX.FTZ R12, R21, R12, !PT ;  /* 0x0000000c150c7209 */ /* 0x000fe40007810000 */
[----:B------:R-:W-:Y:S02]  /*dc60*/  ISETP.GT.AND P3, PT, R42, 0x59, P2 ;  /* 0x000000592a00780c */ /* 0x000fe40001764270 */
[----:B------:R-:W-:Y:S01]  /*dc70*/  FMNMX.FTZ R12, R27, R12, !PT ;  /* 0x0000000c1b0c7209 */ /* 0x000fe20007810000 */
[----:B------:R-:W-:Y:S01]  /*dc80*/  MUFU.EX2 R180, R180 ;  /* 0x000000b400b47308 */ /* 0x000fe20000000800 */
[----:B------:R-:W-:Y:S02]  /*dc90*/  ISETP.LT.OR P3, PT, R40, 0x5a, P3 ;  /* 0x0000005a2800780c */ /* 0x000fe40001f61670 */
[----:B------:R-:W-:Y:S02]  /*dca0*/  FMNMX.FTZ R12, R25, R12, !PT ;  /* 0x0000000c190c7209 */ /* 0x000fe40007810000 */
[----:B------:R-:W-:-:S02]  /*dcb0*/  FSEL R155, R30, -INF , !P3 ;  /* 0xff8000001e9b7808 */ /* 0x000fc40005800000 */
[----:B------:R-:W-:Y:S01]  /*dcc0*/  ISETP.GT.AND P3, PT, R42, 0x60, P2 ;  /* 0x000000602a00780c */ /* 0x000fe20001764270 */
[----:B------:R-:W-:Y:S01]  /*dcd0*/  MUFU.EX2 R182, R182 ;  /* 0x000000b600b67308 */ /* 0x000fe20000000800 */
[----:B------:R-:W-:Y:S02]  /*dce0*/  FMNMX.FTZ R12, R29, R12, !PT ;  /* 0x0000000c1d0c7209 */ /* 0x000fe40007810000 */
[----:B------:R-:W-:Y:S02]  /*dcf0*/  ISETP.LT.OR P3, PT, R40, 0x61, P3 ;  /* 0x000000612800780c */ /* 0x000fe40001f61670 */
[----:B------:R-:W-:Y:S02]  /*dd00*/  FMNMX.FTZ R12, R13, R12, !PT ;  /* 0x0000000c0d0c7209 */ /* 0x000fe40007810000 */
[----:B------:R-:W-:Y:S01]  /*dd10*/  FSEL R87, R34, -INF , !P3 ;  /* 0xff80000022577808 */ /* 0x000fe20005800000 */
[----:B------:R-:W-:Y:S01]  /*dd20*/  MUFU.EX2 R181, R181 ;  /* 0x000000b500b57308 */ /* 0x000fe20000000800 */
[----:B------:R-:W-:-:S02]  /*dd30*/  ISETP.GT.AND P3, PT, R42, 0x61, P2 ;  /* 0x000000612a00780c */ /* 0x000fc40001764270 */
[----:B------:R-:W-:Y:S02]  /*dd40*/  FMNMX.FTZ R12, R9, R12, !PT ;  /* 0x0000000c090c7209 */ /* 0x000fe40007810000 */
[----:B------:R-:W-:Y:S02]  /*dd50*/  ISETP.LT.OR P3, PT, R40, 0x62, P3 ;  /* 0x000000622800780c */ /* 0x000fe40001f61670 */
[----:B------:R-:W-:Y:S01]  /*dd60*/  FMNMX.FTZ R12, R37, R12, !PT ;  /* 0x0000000c250c7209 */ /* 0x000fe20007810000 */
[----:B------:R-:W-:Y:S01]  /*dd70*/  MUFU.EX2 R176, R176 ;  /* 0x000000b000b07308 */ /* 0x000fe20000000800 */
[----:B------:R-:W-:Y:S02]  /*dd80*/  FSEL R183, R44, -INF , !P3 ;  /* 0xff8000002cb77808 */ /* 0x000fe40005800000 */
[----:B------:R-:W-:Y:S02]  /*dd90*/  ISETP.GT.AND P3, PT, R42, 0x68, P2 ;  /* 0x000000682a00780c */ /* 0x000fe40001764270 */
[----:B------:R-:W-:-:S02]  /*dda0*/  FMNMX.FTZ R12, R179, R12, !PT ;  /* 0x0000000cb30c7209 */ /* 0x000fc40007810000 */
[----:B------:R-:W-:Y:S01]  /*ddb0*/  ISETP.LT.OR P3, PT, R40, 0x69, P3 ;  /* 0x000000692800780c */ /* 0x000fe20001f61670 */
[----:B------:R-:W-:Y:S01]  /*ddc0*/  MUFU.EX2 R33, R33 ;  /* 0x0000002100217308 */ /* 0x000fe20000000800 */
[----:B------:R-:W-:Y:S02]  /*ddd0*/  FMNMX.FTZ R12, R193, R12, !PT ;  /* 0x0000000cc10c7209 */ /* 0x000fe40007810000 */
[----:B------:R-:W-:Y:S02]  /*dde0*/  FSEL R83, R46, -INF , !P3 ;  /* 0xff8000002e537808 */ /* 0x000fe40005800000 */
[----:B------:R-:W-:Y:S02]  /*ddf0*/  FMNMX.FTZ R12, R39, R12, !PT ;  /* 0x0000000c270c7209 */ /* 0x000fe40007810000 */
[----:B------:R-:W-:Y:S01]  /*de00*/  ISETP.GT.AND P3, PT, R42, 0x69, P2 ;  /* 0x000000692a00780c */ /* 0x000fe20001764270 */
[----:B------:R-:W-:Y:S01]  /*de10*/  MUFU.EX2 R178, R178 ;  /* 0x000000b200b27308 */ /* 0x000fe20000000800 */
[----:B------:R-:W-:-:S02]  /*de20*/  FMNMX.FTZ R12, R177, R12, !PT ;  /* 0x0000000cb10c7209 */ /* 0x000fc40007810000 */
[----:B------:R-:W-:Y:S02]  /*de30*/  ISETP.LT.OR P3, PT, R40, 0x6a, P3 ;  /* 0x0000006a2800780c */ /* 0x000fe40001f61670 */
[----:B------:R-:W-:Y:S02]  /*de40*/  FMNMX.FTZ R12, R157, R12, !PT ;  /* 0x0000000c9d0c7209 */ /* 0x000fe40007810000 */
[----:B------:R-:W-:Y:S01]  /*de50*/  FSEL R81, R47, -INF , !P3 ;  /* 0xff8000002f517808 */ /* 0x000fe20005800000 */
[----:B------:R-:W-:Y:S01]  /*de60*/  FFMA.FTZ R47, R77, R6, -R10 ;  /* 0x000000064d2f7223 */ /* 0x000fe2000001080a */
[----:B------:R-:W-:Y:S01]  /*de70*/  ISETP.GT.AND P3, PT, R42, 0x70, P2 ;  /* 0x000000702a00780c */ /* 0x000fe20001764270 */
[----:B------:R-:W-:Y:S01]  /*de80*/  MUFU.EX2 R31, R31 ;  /* 0x0000001f001f7308 */ /* 0x000fe20000000800 */
[----:B------:R-:W-:Y:S02]  /*de90*/  FMNMX.FTZ R12, R155, R12, !PT ;  /* 0x0000000c9b0c7209 */ /* 0x000fe40007810000 */
[----:B------:R-:W-:-:S02]  /*dea0*/  ISETP.LT.OR P3, PT, R40, 0x71, P3 ;  /* 0x000000712800780c */ /* 0x000fc40001f61670 */
[----:B------:R-:W-:Y:S02]  /*deb0*/  FMNMX.FTZ R12, R87, R12, !PT ;  /* 0x0000000c570c7209 */ /* 0x000fe40007810000 */
[----:B------:R-:W-:Y:S01]  /*dec0*/  FSEL R77, R50, -INF , !P3 ;  /* 0xff800000324d7808 */ /* 0x000fe20005800000 */
[----:B------:R-:W-:Y:S01]  /*ded0*/  MUFU.EX2 R172, R172 ;  /* 0x000000ac00ac7308 */ /* 0x000fe20000000800 */
[----:B------:R-:W-:Y:S02]  /*dee0*/  ISETP.GT.AND P3, PT, R42, 0x71, P2 ;  /* 0x000000712a00780c */ /* 0x000fe40001764270 */
[----:B------:R-:W-:Y:S02]  /*def0*/  FMNMX.FTZ R12, R183, R12, !PT ;  /* 0x0000000cb70c7209 */ /* 0x000fe40007810000 */
[----:B------:R-:W-:Y:S02]  /*df00*/  ISETP.LT.OR P3, PT, R40, 0x72, P3 ;  /* 0x000000722800780c */ /* 0x000fe40001f61670 */
[----:B------:R-:W-:Y:S01]  /*df10*/  FMNMX.FTZ R12, R83, R12, !PT ;  /* 0x0000000c530c7209 */ /* 0x000fe20007810000 */
[----:B------:R-:W-:Y:S01]  /*df20*/  MUFU.EX2 R153, R153 ;  /* 0x0000009900997308 */ /* 0x000fe20000000800 */
[----:B------:R-:W-:Y:S01]  /*df30*/  FSEL R75, R49, -INF , !P3 ;  /* 0xff800000314b7808 */ /* 0x000fe20005800000 */
[----:B------:R-:W-:Y:S01]  /*df40*/  FFMA.FTZ R49, R73, R6, -R10 ;  /* 0x0000000649317223 */ /* 0x000fe2000001080a */
[----:B------:R-:W-:-:S02]  /*df50*/  ISETP.GT.AND P3, PT, R42, 0x78, P2 ;  /* 0x000000782a00780c */ /* 0x000fc40001764270 */
[----:B------:R-:W-:Y:S02]  /*df60*/  FMNMX.FTZ R12, R81, R12, !PT ;  /* 0x0000000c510c7209 */ /* 0x000fe40007810000 */
[----:B------:R-:W-:Y:S01]  /*df70*/  ISETP.GT.AND P2, PT, R42, 0x79, P2 ;  /* 0x000000792a00780c */ /* 0x000fe20001744270 */
[----:B------:R-:W-:Y:S01]  /*df80*/  MUFU.EX2 R174, R174 ;  /* 0x000000ae00ae7308 */ /* 0x000fe20000000800 */
[C---:B------:R-:W-:Y:S02]  /*df90*/  ISETP.LT.OR P3, PT, R40.reuse, 0x79, P3 ;  /* 0x000000792800780c */ /* 0x040fe40001f61670 */
[----:B------:R-:W-:Y:S02]  /*dfa0*/  FMNMX.FTZ R12, R77, R12, !PT ;  /* 0x0000000c4d0c7209 */ /* 0x000fe40007810000 */
[----:B------:R-:W-:Y:S02]  /*dfb0*/  ISETP.LT.OR P2, PT, R40, 0x7a, P2 ;  /* 0x0000007a2800780c */ /* 0x000fe40001741670 */
[----:B------:R-:W-:Y:S01]  /*dfc0*/  FSEL R73, R53, -INF , !P3 ;  /* 0xff80000035497808 */ /* 0x000fe20005800000 */
[----:B------:R-:W-:Y:S01]  /*dfd0*/  FFMA.FTZ R53, R65, R6, -R10 ;  /* 0x0000000641357223 */ /* 0x000fe2000001080a */
[----:B------:R-:W-:Y:S01]  /*dfe0*/  FMNMX.FTZ R12, R75, R12, !PT ;  /* 0x0000000c4b0c7209 */ /* 0x000fe20007810000 */
[----:B------:R-:W-:Y:S01]  /*dff0*/  FMUL.FTZ R10, R43, R6 ;  /* 0x000000062b0a7220 */ /* 0x000fe20000410000 */
[----:B---3--:R-:W-:Y:S01]  /*e000*/  FSEL R71, R54, -INF , !P2 ;  /* 0xff80000036477808 */ /* 0x008fe20005000000 */
[----:B------:R-:W-:Y:S01]  /*e010*/  MUFU.EX2 R85, R85 ;  /* 0x0000005500557308 */ /* 0x000fe20000000800 */
[----:B------:R-:W-:-:S04]  /*e020*/  FMNMX.FTZ R12, R73, R12, !PT ;  /* 0x0000000c490c7209 */ /* 0x000fc80007810000 */
[----:B------:R-:W-:-:S03]  /*e030*/  FMNMX.FTZ R12, R71, R12, !PT ;  /* 0x0000000c470c7209 */ /* 0x000fc60007810000 */
[----:B------:R-:W0:Y:S02]  /*e040*/  MUFU.EX2 R10, R10 ;  /* 0x0000000a000a7308 */ /* 0x000e240000000800 */
[----:B------:R-:W1:Y:S06]  /*e050*/  SHFL.BFLY PT, R5, R12, 0x2, 0x1f ;  /* 0x0c401f000c057f89 */ /* 0x000e6c00000e0000 */
[----:B------:R-:W2:Y:S08]  /*e060*/  MUFU.EX2 R168, R168 ;  /* 0x000000a800a87308 */ /* 0x000eb00000000800 */
[----:B------:R-:W3:Y:S01]  /*e070*/  MUFU.EX2 R79, R79 ;  /* 0x0000004f004f7308 */ /* 0x000ee20000000800 */
[----:B0-----:R-:W-:Y:S01]  /*e080*/  FFMA.FTZ R55, R10, R2, R11 ;  /* 0x000000020a377223 */ /* 0x001fe2000001000b */
[-C--:B------:R-:W-:Y:S01]  /*e090*/  FMUL.FTZ R88, R88, R10.reuse ;  /* 0x0000000a58587220 */ /* 0x080fe20000410000 */
[-C--:B------:R-:W-:Y:S01]  /*e0a0*/  FMUL.FTZ R89, R89, R10.reuse ;  /* 0x0000000a59597220 */ /* 0x080fe20000410000 */
[-C--:B------:R-:W-:Y:S01]  /*e0b0*/  FMUL.FTZ R92, R92, R10.reuse ;  /* 0x0000000a5c5c7220 */ /* 0x080fe20000410000 */
[C---:B------:R-:W-:Y:S01]  /*e0c0*/  FADD.FTZ R55, R180.reuse, R55 ;  /* 0x00000037b4377221 */ /* 0x040fe20000010000 */
[----:B------:R-:W-:Y:S01]  /*e0d0*/  F2FP.BF16.F32.PACK_AB R180, R180, R11 ;  /* 0x0000000bb4b4723e */ /* 0x000fe200000010ff */
[-C--:B------:R-:W-:Y:S01]  /*e0e0*/  FMUL.FTZ R93, R93, R10.reuse ;  /* 0x0000000a5d5d7220 */ /* 0x080fe20000410000 */
[----:B------:R-:W0:Y:S01]  /*e0f0*/  MUFU.EX2 R170, R170 ;  /* 0x000000aa00aa7308 */ /* 0x000e220000000800 */
[----:B------:R-:W-:Y:S01]  /*e100*/  FADD.FTZ R2, R182, R55 ;  /* 0x00000037b6027221 */ /* 0x000fe20000010000 */
[----:B-1----:R-:W-:Y:S01]  /*e110*/  FMNMX.FTZ R5, R12, R5, !PT ;  /* 0x000000050c057209 */ /* 0x002fe20007810000 */
[----:B------:R-:W-:Y:S01]  /*e120*/  FMUL.FTZ R96, R96, R10 ;  /* 0x0000000a60607220 */ /* 0x000fe20000410000 */
[----:B------:R-:W-:Y:S01]  /*e130*/  F2FP.BF16.F32.PACK_AB R182, R181, R182 ;  /* 0x000000b6b5b6723e */ /* 0x000fe200000010ff */
[-C--:B------:R-:W-:Y:S01]  /*e140*/  FMUL.FTZ R97, R97, R10.reuse ;  /* 0x0000000a61617220 */ /* 0x080fe20000410000 */
[-C--:B------:R-:W-:Y:S01]  /*e150*/  FMUL.FTZ R100, R100, R10.reuse ;  /* 0x0000000a64647220 */ /* 0x080fe20000410000 */
[----:B------:R-:W1:Y:S01]  /*e160*/  SHFL.BFLY PT, R12, R5, 0x1, 0x1f ;  /* 0x0c201f00050c7f89 */ /* 0x000e6200000e0000 */
[----:B------:R-:W4:Y:S01]  /*e170*/  MUFU.EX2 R47, R47 ;  /* 0x0000002f002f7308 */ /* 0x000f220000000800 */
[-C--:B------:R-:W-:Y:S01]  /*e180*/  FMUL.FTZ R101, R101, R10.reuse ;  /* 0x0000000a65657220 */ /* 0x080fe20000410000 */
[-C--:B------:R-:W-:Y:S01]  /*e190*/  FMUL.FTZ R104, R104, R10.reuse ;  /* 0x0000000a68687220 */ /* 0x080fe20000410000 */
[-C--:B------:R-:W-:Y:S01]  /*e1a0*/  FMUL.FTZ R105, R105, R10.reuse ;  /* 0x0000000a69697220 */ /* 0x080fe20000410000 */
[-C--:B------:R-:W-:Y:S01]  /*e1b0*/  FMUL.FTZ R108, R108, R10.reuse ;  /* 0x0000000a6c6c7220 */ /* 0x080fe20000410000 */
[-C--:B------:R-:W-:Y:S01]  /*e1c0*/  FMUL.FTZ R109, R109, R10.reuse ;  /* 0x0000000a6d6d7220 */ /* 0x080fe20000410000 */
[-C--:B------:R-:W-:Y:S01]  /*e1d0*/  FMUL.FTZ R112, R112, R10.reuse ;  /* 0x0000000a70707220 */ /* 0x080fe20000410000 */
[-C--:B------:R-:W-:Y:S01]  /*e1e0*/  FMUL.FTZ R113, R113, R10.reuse ;  /* 0x0000000a71717220 */ /* 0x080fe20000410000 */
[----:B------:R-:W5:Y:S01]  /*e1f0*/  MUFU.EX2 R164, R164 ;  /* 0x000000a400a47308 */ /* 0x000f620000000800 */
        /* <DEDUP_REMOVED lines=13> */
[----:B------:R-:W-:Y:S01]  /*e2d0*/  FMUL.FTZ R140, R140, R10 ;  /* 0x0000000a8c8c7220 */ /* 0x000fe20000410000 */
[----:B-1----:R-:W-:Y:S01]  /*e2e0*/  FMNMX.FTZ R5, R5, R12, !PT ;  /* 0x0000000c05057209 */ /* 0x002fe20007810000 */
[----:B------:R-:W1:Y:S01]  /*e2f0*/  MUFU.EX2 R166, R166 ;  /* 0x000000a600a67308 */ /* 0x000e620000000800 */
[-C--:B------:R-:W-:Y:S01]  /*e300*/  FMUL.FTZ R141, R141, R10.reuse ;  /* 0x0000000a8d8d7220 */ /* 0x080fe20000410000 */
[----:B------:R-:W-:Y:S01]  /*e310*/  FMUL.FTZ R144, R144, R10 ;  /* 0x0000000a90907220 */ /* 0x000fe20000410000 */
[C---:B------:R-:W-:Y:S01]  /*e320*/  FSETP.NEU.FTZ.AND P2, PT, R5.reuse, -INF , PT ;  /* 0xff8000000500780b */ /* 0x040fe20003f5d000 */
[----:B------:R-:W-:Y:S01]  /*e330*/  FMUL.FTZ R12, R5, R6 ;  /* 0x00000006050c7220 */ /* 0x000fe20000410000 */
[-C--:B------:R-:W-:Y:S01]  /*e340*/  FMUL.FTZ R145, R145, R10.reuse ;  /* 0x0000000a91917220 */ /* 0x080fe20000410000 */
[-C--:B------:R-:W-:Y:S01]  /*e350*/  FMUL.FTZ R148, R148, R10.reuse ;  /* 0x0000000a94947220 */ /* 0x080fe20000410000 */
[----:B------:R-:W-:Y:S01]  /*e360*/  FMUL.FTZ R149, R149, R10 ;  /* 0x0000000a95957220 */ /* 0x000fe20000410000 */
[----:B------:R-:W1:Y:S01]  /*e370*/  MUFU.EX2 R53, R53 ;  /* 0x0000003500357308 */ /* 0x000e620000000800 */
[----:B------:R-:W-:-:S05]  /*e380*/  FSEL R36, R12, RZ, P2 ;  /* 0x000000ff0c247208 */ /* 0x000fca0001000000 */
        /* <DEDUP_REMOVED lines=30> */
[----:B------:R-:W-:Y:S01]  /*e570*/  FSEL R21, R5, RZ, P2 ;  /* 0x000000ff05157208 */ /* 0x000fe20001000000 */
[-CC-:B------:R-:W-:Y:S01]  /*e580*/  FFMA.FTZ R193, R193, R6.reuse, -R36.reuse ;  /* 0x00000006c1c17223 */ /* 0x180fe20000010824 */
[-C--:B------:R-:W-:Y:S01]  /*e590*/  FFMA.FTZ R39, R39, R6.reuse, -R36 ;  /* 0x0000000627277223 */ /* 0x080fe20000010824 */
[----:B------:R-:W-:Y:S01]  /*e5a0*/  FADD.FTZ R13, R85, R2 ;  /* 0x00000002550d7221 */ /* 0x000fe20000010000 */
[----:B------:R-:W-:Y:S01]  /*e5b0*/  MUFU.EX2 R14, R14 ;  /* 0x0000000e000e7308 */ /* 0x000fe20000000800 */
[----:B------:R-:W-:Y:S01]  /*e5c0*/  FADD.FTZ R21, -R21, R8 ;  /* 0x0000000815157221 */ /* 0x000fe20000010100 */
[-CC-:B------:R-:W-:Y:S01]  /*e5d0*/  FFMA.FTZ R177, R177, R6.reuse, -R36.reuse ;  /* 0x00000006b1b17223 */ /* 0x180fe20000010824 */
[----:B--2---:R-:W-:Y:S01]  /*e5e0*/  FADD.FTZ R2, R168, R13 ;  /* 0x0000000da8027221 */ /* 0x004fe20000010000 */
[-CC-:B------:R-:W-:Y:S01]  /*e5f0*/  FFMA.FTZ R157, R157, R6.reuse, -R36.reuse ;  /* 0x000000069d9d7223 */ /* 0x180fe20000010824 */
[-C--:B------:R-:W-:Y:S01]  /*e600*/  FMUL.FTZ R8, R21, R6.reuse ;  /* 0x0000000615087220 */ /* 0x080fe20000410000 */
[-C--:B------:R-:W-:Y:S01]  /*e610*/  FFMA.FTZ R155, R155, R6.reuse, -R36 ;  /* 0x000000069b9b7223 */ /* 0x080fe20000010824 */
[----:B---3--:R-:W-:Y:S01]  /*e620*/  FADD.FTZ R13, R79, R2 ;  /* 0x000000024f0d7221 */ /* 0x008fe20000010000 */
[----:B------:R-:W-:Y:S01]  /*e630*/  MUFU.EX2 R59, R59 ;  /* 0x0000003b003b7308 */ /* 0x000fe20000000800 */
[-CC-:B------:R-:W-:Y:S01]  /*e640*/  FFMA.FTZ R87, R87, R6.reuse, -R36.reuse ;  /* 0x0000000657577223 */ /* 0x180fe20000010824 */
[-CC-:B------:R-:W-:Y:S01]  /*e650*/  FFMA.FTZ R183, R183, R6.reuse, -R36.reuse ;  /* 0x00000006b7b77223 */ /* 0x180fe20000010824 */
[----:B0-----:R-:W-:Y:S01]  /*e660*/  FADD.FTZ R2, R170, R13 ;  /* 0x0000000daa027221 */ /* 0x001fe20000010000 */
[-CC-:B------:R-:W-:Y:S01]  /*e670*/  FFMA.FTZ R83, R83, R6.reuse, -R36.reuse ;  /* 0x0000000653537223 */ /* 0x180fe20000010824 */
[-CC-:B------:R-:W-:Y:S01]  /*e680*/  FFMA.FTZ R81, R81, R6.reuse, -R36.reuse ;  /* 0x0000000651517223 */ /* 0x180fe20000010824 */
[-C--:B------:R-:W-:Y:S01]  /*e690*/  FFMA.FTZ R77, R77, R6.reuse, -R36 ;  /* 0x000000064d4d7223 */ /* 0x080fe20000010824 */
[----:B----4-:R-:W-:Y:S01]  /*e6a0*/  FADD.FTZ R9, R47, R2 ;  /* 0x000000022f097221 */ /* 0x010fe20000010000 */
[----:B------:R-:W0:Y:S01]  /*e6b0*/  MUFU.EX2 R8, R8 ;  /* 0x0000000800087308 */ /* 0x000e220000000800 */
[-CC-:B------:R-:W-:Y:S01]  /*e6c0*/  FFMA.FTZ R75, R75, R6.reuse, -R36.reuse ;  /* 0x000000064b4b7223 */ /* 0x180fe20000010824 */
[-CC-:B------:R-:W-:Y:S01]  /*e6d0*/  FFMA.FTZ R73, R73, R6.reuse, -R36.reuse ;  /* 0x0000000649497223 */ /* 0x180fe20000010824 */
[----:B-----5:R-:W-:Y:S01]  /*e6e0*/  FADD.FTZ R2, R164, R9 ;  /* 0x00000009a4027221 */ /* 0x020fe20000010000 */
[----:B------:R-:W-:Y:S01]  /*e6f0*/  FFMA.FTZ R36, R71, R6, -R36 ;  /* 0x0000000647247223 */ /* 0x000fe20000010824 */
[----:B------:R-:W-:Y:S01]  /*e700*/  IMAD.U32 R25, RZ, RZ, UR56 ;  /* 0x00000038ff197e24 */ /* 0x000fe2000f8e00ff */
[----:B------:R-:W-:Y:S01]  /*e710*/  ISETP.GT.AND P2, PT, R3, UR39, PT ;  /* 0x0000002703007c0c */ /* 0x000fe2000bf44270 */
[----:B------:R-:W-:Y:S01]  /*e720*/  FADD.FTZ R9, R49, R2 ;  /* 0x0000000231097221 */ /* 0x000fe20000010000 */
[----:B------:R-:W2:Y:S01]  /*e730*/  MUFU.EX2 R43, R43 ;  /* 0x0000002b002b7308 */ /* 0x000ea20000000800 */
[----:B------:R-:W-:Y:S01]  /*e740*/  UMOV UR56, UR44 ;  /* 0x0000002c00387c82 */ /* 0x000fe20008000000 */
[----:B------:R-:W-:Y:S01]  /*e750*/  @!P1 LEA R25, R25, UR41, 0x3 ;  /* 0x0000002919199c11 */ /* 0x000fe2000f8e18ff */
[----:B-1----:R-:W-:Y:S01]  /*e760*/  FADD.FTZ R2, R166, R9 ;  /* 0x00000009a6027221 */ /* 0x002fe20000010000 */
[----:B------:R-:W-:Y:S01]  /*e770*/  F2FP.BF16.F32.PACK_AB R172, R153, R172 ;  /* 0x000000ac99ac723e */ /* 0x000fe200000010ff */
[----:B------:R-:W-:Y:S01]  /*e780*/  VIADD R3, R3, 0xffffffff ;  /* 0xffffffff03037836 */ /* 0x000fe20000000000 */
[----:B------:R-:W-:Y:S01]  /*e790*/  F2FP.BF16.F32.PACK_AB R176, R33, R176 ;  /* 0x000000b021b0723e */ /* 0x000fe200000010ff */
[----:B------:R-:W-:Y:S01]  /*e7a0*/  FADD.FTZ R13, R53, R2 ;  /* 0x00000002350d7221 */ /* 0x000fe20000010000 */
[----:B------:R-:W1:Y:S01]  /*e7b0*/  MUFU.EX2 R162, R162 ;  /* 0x000000a200a27308 */ /* 0x000e620000000800 */
[----:B0-----:R-:W-:Y:S01]  /*e7c0*/  FFMA.FTZ R9, R8, R0, R35 ;  /* 0x0000000008097223 */ /* 0x001fe20000010023 */
[----:B------:R-:W-:-:S02]  /*e7d0*/  @!P1 VIADD R25, R25, 0x28860 ;  /* 0x0002886019199836 */ /* 0x000fc40000000000 */
[----:B------:R-:W-:Y:S01]  /*e7e0*/  FADD.FTZ R2, R160, R13 ;  /* 0x0000000da0027221 */ /* 0x000fe20000010000 */
[-C--:B------:R-:W-:Y:S01]  /*e7f0*/  FMUL.FTZ R90, R90, R8.reuse ;  /* 0x000000085a5a7220 */ /* 0x080fe20000410000 */
[----:B------:R-:W-:Y:S01]  /*e800*/  FADD.FTZ R9, R12, R9 ;  /* 0x000000090c097221 */ /* 0x000fe20000010000 */
[-C--:B------:R-:W-:Y:S01]  /*e810*/  FMUL.FTZ R91, R91, R8.reuse ;  /* 0x000000085b5b7220 */ /* 0x080fe20000410000 */
[----:B------:R-:W-:Y:S01]  /*e820*/  FADD.FTZ R13, R59, R2 ;  /* 0x000000023b0d7221 */ /* 0x000fe20000010000 */
[----:B------:R-:W0:Y:S01]  /*e830*/  MUFU.EX2 R20, R20 ;  /* 0x0000001400147308 */ /* 0x000e220000000800 */
[----:B------:R-:W-:Y:S01]  /*e840*/  FADD.FTZ R0, R14, R9 ;  /* 0x000000090e007221 */ /* 0x000fe20000010000 */
[----:B------:R-:W-:Y:S01]  /*e850*/  @!P1 PRMT R25, RZ, 0x654, R25 ;  /* 0x00000654ff199816 */ /* 0x000fe20000000019 */
[-C--:B------:R-:W-:Y:S01]  /*e860*/  FMUL.FTZ R94, R94, R8.reuse ;  /* 0x000000085e5e7220 */ /* 0x080fe20000410000 */
[-C--:B------:R-:W-:Y:S01]  /*e870*/  FMUL.FTZ R95, R95, R8.reuse ;  /* 0x000000085f5f7220 */ /* 0x080fe20000410000 */
[----:B--2---:R-:W-:Y:S01]  /*e880*/  FADD.FTZ R9, R43, R0 ;  /* 0x000000002b097221 */ /* 0x004fe20000010000 */
[----:B------:R2:W-:Y:S01]  /*e890*/  @!P1 SYNCS.ARRIVE.TRANS64.RED.A1T0 RZ, [R25+URZ], RZ ;  /* 0x000000ff19ff99a7 */ /* 0x0005e2000810043f */
[-C--:B------:R-:W-:Y:S01]  /*e8a0*/  FMUL.FTZ R98, R98, R8.reuse ;  /* 0x0000000862627220 */ /* 0x080fe20000410000 */
[----:B------:R-:W3:Y:S01]  /*e8b0*/  MUFU.EX2 R63, R63 ;  /* 0x0000003f003f7308 */ /* 0x000ee20000000800 */
[----:B-1----:R-:W-:Y:S01]  /*e8c0*/  FADD.FTZ R2, R162, R13 ;  /* 0x0000000da2027221 */ /* 0x002fe20000010000 */
[-C--:B------:R-:W-:Y:S01]  /*e8d0*/  FMUL.FTZ R99, R99, R8.reuse ;  /* 0x0000000863637220 */ /* 0x080fe20000410000 */
[-C--:B------:R-:W-:Y:S01]  /*e8e0*/  FMUL.FTZ R102, R102, R8.reuse ;  /* 0x0000000866667220 */ /* 0x080fe20000410000 */
[-C--:B------:R-:W-:Y:S01]  /*e8f0*/  FMUL.FTZ R103, R103, R8.reuse ;  /* 0x0000000867677220 */ /* 0x080fe20000410000 */
[-C--:B------:R-:W-:Y:S01]  /*e900*/  FMUL.FTZ R106, R106, R8.reuse ;  /* 0x000000086a6a7220 */ /* 0x080fe20000410000 */
[-C--:B------:R-:W-:Y:S01]  /*e910*/  FMUL.FTZ R107, R107, R8.reuse ;  /* 0x000000086b6b7220 */ /* 0x080fe20000410000 */
[-C--:B------:R-:W-:Y:S01]  /*e920*/  FMUL.FTZ R110, R110, R8.reuse ;  /* 0x000000086e6e7220 */ /* 0x080fe20000410000 */
[----:B------:R-:W1:Y:S01]  /*e930*/  MUFU.EX2 R45, R45 ;  /* 0x0000002d002d7308 */ /* 0x000e620000000800 */
        /* <DEDUP_REMOVED lines=8> */
[----:B---3--:R-:W-:Y:S01]  /*e9c0*/  FADD.FTZ R9, R63, R2 ;  /* 0x000000023f097221 */ /* 0x008fe20000010000 */
[-C--:B------:R-:W-:Y:S01]  /*e9d0*/  FMUL.FTZ R123, R123, R8.reuse ;  /* 0x000000087b7b7220 */ /* 0x080fe20000410000 */
[-C--:B------:R-:W-:Y:S01]  /*e9e0*/  FMUL.FTZ R126, R126, R8.reuse ;  /* 0x000000087e7e7220 */ /* 0x080fe20000410000 */
[-C--:B------:R-:W-:Y:S01]  /*e9f0*/  FMUL.FTZ R127, R127, R8.reuse ;  /* 0x000000087f7f7220 */ /* 0x080fe20000410000 */
[-C--:B------:R-:W-:Y:S01]  /*ea00*/  FMUL.FTZ R130, R130, R8.reuse ;  /* 0x0000000882827220 */ /* 0x080fe20000410000 */
[-C--:B------:R-:W-:Y:S01]  /*ea10*/  FMUL.FTZ R131, R131, R8.reuse ;  /* 0x0000000883837220 */ /* 0x080fe20000410000 */
        /* <DEDUP_REMOVED lines=13> */
[----:B------:R-:W-:Y:S01]  /*eaf0*/  FMUL.FTZ R151, R151, R8 ;  /* 0x0000000897977220 */ /* 0x000fe20000410000 */
[----:B------:R-:W-:Y:S01]  /*eb00*/  F2FP.BF16.F32.PACK_AB R178, R31, R178 ;  /* 0x000000b21fb2723e */ /* 0x000fe200000010ff */
[----:B------:R-:W-:Y:S01]  /*eb10*/  IMAD.MOV.U32 R8, RZ, RZ, R5 ;  /* 0x000000ffff087224 */ /* 0x000fe200078e0005 */
[----:B------:R-:W-:Y:S01]  /*eb20*/  F2FP.BF16.F32.PACK_AB R174, R85, R174 ;  /* 0x000000ae55ae723e */ /* 0x000fe200000010ff */
[----:B------:R-:W0:Y:S01]  /*eb30*/  MUFU.EX2 R57, R57 ;  /* 0x0000003900397308 */ /* 0x000e220000000800 */
[----:B---3--:R-:W-:Y:S01]  /*eb40*/  FADD.FTZ R9, R15, R0 ;  /* 0x000000000f097221 */ /* 0x008fe20000010000 */
[----:B------:R-:W-:-:S02]  /*eb50*/  F2FP.BF16.F32.PACK_AB R168, R79, R168 ;  /* 0x000000a84fa8723e */ /* 0x000fc400000010ff */
[----:B------:R-:W-:Y:S02]  /*eb60*/  F2FP.BF16.F32.PACK_AB R170, R47, R170 ;  /* 0x000000aa2faa723e */ /* 0x000fe400000010ff */
[----:B------:R-:W-:Y:S02]  /*eb70*/  F2FP.BF16.F32.PACK_AB R164, R49, R164 ;  /* 0x000000a431a4723e */ /* 0x000fe400000010ff */
[----:B------:R-:W3:Y:S01]  /*eb80*/  MUFU.EX2 R173, R173 ;  /* 0x000000ad00ad7308 */ /* 0x000ee20000000800 */
[----:B-1----:R-:W-:Y:S01]  /*eb90*/  FADD.FTZ R0, R24, R9 ;  /* 0x0000000918007221 */ /* 0x002fe20000010000 */
[----:B------:R-:W-:Y:S02]  /*eba0*/  F2FP.BF16.F32.PACK_AB R166, R53, R166 ;  /* 0x000000a635a6723e */ /* 0x000fe400000010ff */
[----:B------:R-:W-:Y:S02]  /*ebb0*/  F2FP.BF16.F32.PACK_AB R160, R59, R160 ;  /* 0x000000a03ba0723e */ /* 0x000fe400000010ff */
[----:B------:R-:W-:-:S02]  /*ebc0*/  F2FP.BF16.F32.PACK_AB R162, R63, R162 ;  /* 0x000000a23fa2723e */ /* 0x000fc400000010ff */
[----:B------:R-:W1:Y:S01]  /*ebd0*/  MUFU.EX2 R158, R158 ;  /* 0x0000009e009e7308 */ /* 0x000e620000000800 */
[C---:B0-----:R-:W-:Y:S01]  /*ebe0*/  FADD.FTZ R11, R57.reuse, R2 ;  /* 0x00000002390b7221 */ /* 0x041fe20000010000 */
[----:B------:R-:W-:Y:S02]  /*ebf0*/  F2FP.BF16.F32.PACK_AB R156, R57, R156 ;  /* 0x0000009c399c723e */ /* 0x000fe400000010ff */
[----:B------:R-:W-:-:S04]  /*ec00*/  F2FP.BF16.F32.PACK_AB R181, R12, R35 ;  /* 0x000000230cb5723e */ /* 0x000fc800000010ff */
[----:B------:R-:W0:Y:S01]  /*ec10*/  MUFU.EX2 R26, R26 ;  /* 0x0000001a001a7308 */ /* 0x000e220000000800 */
[----:B---3--:R-:W-:-:S07]  /*ec20*/  FADD.FTZ R9, R173, R0 ;  /* 0x00000000ad097221 */ /* 0x008fce0000010000 */
[----:B------:R-:W3:Y:S01]  /*ec30*/  MUFU.EX2 R51, R51 ;  /* 0x0000003300337308 */ /* 0x000ee20000000800 */
[----:B-1----:R-:W-:-:S07]  /*ec40*/  FADD.FTZ R2, R158, R11 ;  /* 0x0000000b9e027221 */ /* 0x002fce0000010000 */
[----:B------:R-:W1:Y:S01]  /*ec50*/  MUFU.EX2 R175, R175 ;  /* 0x000000af00af7308 */ /* 0x000e620000000800 */
[C---:B0-----:R-:W-:Y:S01]  /*ec60*/  FADD.FTZ R0, R26.reuse, R9 ;  /* 0x000000091a007221 */ /* 0x041fe20000010000 */
[----:B------:R-:W-:-:S06]  /*ec70*/  F2FP.BF16.F32.PACK_AB R173, R26, R173 ;  /* 0x000000ad1aad723e */ /* 0x000fcc00000010ff */
[----:B------:R-:W0:Y:S01]  /*ec80*/  MUFU.EX2 R152, R152 ;  /* 0x0000009800987308 */ /* 0x000e220000000800 */
[C---:B---3--:R-:W-:Y:S01]  /*ec90*/  FADD.FTZ R11, R51.reuse, R2 ;  /* 0x00000002330b7221 */ /* 0x048fe20000010000 */
[----:B------:R-:W-:-:S06]  /*eca0*/  F2FP.BF16.F32.PACK_AB R158, R51, R158 ;  /* 0x0000009e339e723e */ /* 0x000fcc00000010ff */
[----:B------:R-:W3:Y:S01]  /*ecb0*/  MUFU.EX2 R28, R28 ;  /* 0x0000001c001c7308 */ /* 0x000ee20000000800 */
[----:B-1----:R-:W-:-:S07]  /*ecc0*/  FADD.FTZ R9, R175, R0 ;  /* 0x00000000af097221 */ /* 0x002fce0000010000 */
[----:B------:R-:W1:Y:S01]  /*ecd0*/  MUFU.EX2 R41, R41 ;  /* 0x0000002900297308 */ /* 0x000e620000000800 */
[----:B0-----:R-:W-:-:S07]  /*ece0*/  FADD.FTZ R2, R152, R11 ;  /* 0x0000000b98027221 */ /* 0x001fce0000010000 */
[----:B------:R-:W0:Y:S01]  /*ecf0*/  MUFU.EX2 R169, R169 ;  /* 0x000000a900a97308 */ /* 0x000e220000000800 */
[C---:B---3--:R-:W-:Y:S01]  /*ed00*/  FADD.FTZ R0, R28.reuse, R9 ;  /* 0x000000091c007221 */ /* 0x048fe20000010000 */
[----:B------:R-:W-:-:S06]  /*ed10*/  F2FP.BF16.F32.PACK_AB R175, R28, R175 ;  /* 0x000000af1caf723e */ /* 0x000fcc00000010ff */
[----:B------:R-:W3:Y:S01]  /*ed20*/  MUFU.EX2 R154, R154 ;  /* 0x0000009a009a7308 */ /* 0x000ee20000000800 */
[C---:B-1----:R-:W-:Y:S01]  /*ed30*/  FADD.FTZ R11, R41.reuse, R2 ;  /* 0x00000002290b7221 */ /* 0x042fe20000010000 */
[----:B------:R-:W-:-:S06]  /*ed40*/  F2FP.BF16.F32.PACK_AB R152, R41, R152 ;  /* 0x000000982998723e */ /* 0x000fcc00000010ff */
[----:B------:R-:W1:Y:S01]  /*ed50*/  MUFU.EX2 R30, R30 ;  /* 0x0000001e001e7308 */ /* 0x000e620000000800 */
[----:B0-----:R-:W-:-:S07]  /*ed60*/  FADD.FTZ R9, R169, R0 ;  /* 0x00000000a9097221 */ /* 0x001fce0000010000 */
[----:B------:R-:W0:Y:S01]  /*ed70*/  MUFU.EX2 R7, R7 ;  /* 0x0000000700077308 */ /* 0x000e220000000800 */
[----:B---3--:R-:W-:-:S07]  /*ed80*/  FADD.FTZ R2, R154, R11 ;  /* 0x0000000b9a027221 */ /* 0x008fce0000010000 */
[----:B------:R-:W3:Y:S01]  /*ed90*/  MUFU.EX2 R171, R171 ;  /* 0x000000ab00ab7308 */ /* 0x000ee20000000800 */
[C---:B-1----:R-:W-:Y:S01]  /*eda0*/  FADD.FTZ R0, R30.reuse, R9 ;  /* 0x000000091e007221 */ /* 0x042fe20000010000 */
[----:B------:R-:W-:-:S06]  /*edb0*/  F2FP.BF16.F32.PACK_AB R169, R30, R169 ;  /* 0x000000a91ea9723e */ /* 0x000fcc00000010ff */
[----:B------:R-:W1:Y:S01]  /*edc0*/  MUFU.EX2 R32, R32 ;  /* 0x0000002000207308 */ /* 0x000e620000000800 */
[C---:B0-----:R-:W-:Y:S01]  /*edd0*/  FADD.FTZ R2, R7.reuse, R2 ;  /* 0x0000000207027221 */ /* 0x041fe20000010000 */
[----:B------:R-:W-:-:S06]  /*ede0*/  F2FP.BF16.F32.PACK_AB R154, R7, R154 ;  /* 0x0000009a079a723e */ /* 0x000fcc00000010ff */
[----:B------:R-:W0:Y:S01]  /*edf0*/  MUFU.EX2 R165, R165 ;  /* 0x000000a500a57308 */ /* 0x000e220000000800 */
[----:B---3--:R-:W-:-:S07]  /*ee00*/  FADD.FTZ R7, R171, R0 ;  /* 0x00000000ab077221 */ /* 0x008fce0000010000 */
[----:B------:R-:W3:Y:S01]  /*ee10*/  MUFU.EX2 R34, R34 ;  /* 0x0000002200227308 */ /* 0x000ee20000000800 */
[C---:B-1----:R-:W-:Y:S01]  /*ee20*/  FADD.FTZ R0, R32.reuse, R7 ;  /* 0x0000000720007221 */ /* 0x042fe20000010000 */
[----:B------:R-:W-:-:S06]  /*ee30*/  F2FP.BF16.F32.PACK_AB R171, R32, R171 ;  /* 0x000000ab20ab723e */ /* 0x000fcc00000010ff */
[----:B------:R1:W4:Y:S01]  /*ee40*/  MUFU.EX2 R38, R179 ;  /* 0x000000b300267308 */ /* 0x0003220000000800 */
[----:B0-----:R-:W-:-:S07]  /*ee50*/  FADD.FTZ R7, R165, R0 ;  /* 0x00000000a5077221 */ /* 0x001fce0000010000 */
[----:B------:R-:W0:Y:S01]  /*ee60*/  MUFU.EX2 R167, R193 ;  /* 0x000000c100a77308 */ /* 0x000e220000000800 */
[----:B---3--:R-:W-:Y:S01]  /*ee70*/  FADD.FTZ R7, R34, R7 ;  /* 0x0000000722077221 */ /* 0x008fe20000010000 */
[----:B-1----:R-:W-:Y:S02]  /*ee80*/  F2FP.BF16.F32.PACK_AB R179, R24, R15 ;  /* 0x0000000f18b3723e */ /* 0x002fe400000010ff */
[----:B------:R-:W-:-:S04]  /*ee90*/  F2FP.BF16.F32.PACK_AB R165, R34, R165 ;  /* 0x000000a522a5723e */ /* 0x000fc800000010ff */
[----:B------:R-:W1:Y:S01]  /*eea0*/  MUFU.EX2 R40, R39 ;  /* 0x0000002700287308 */ /* 0x000e620000000800 */
[----:B----4-:R-:W-:-:S07]  /*eeb0*/  FADD.FTZ R7, R38, R7 ;  /* 0x0000000726077221 */ /* 0x010fce0000010000 */
[----:B------:R3:W4:Y:S01]  /*eec0*/  MUFU.EX2 R161, R177 ;  /* 0x000000b100a17308 */ /* 0x0007220000000800 */
[C---:B0-----:R-:W-:Y:S01]  /*eed0*/  FADD.FTZ R7, R167.reuse, R7 ;  /* 0x00000007a7077221 */ /* 0x041fe20000010000 */
[----:B------:R-:W-:-:S06]  /*eee0*/  F2FP.BF16.F32.PACK_AB R167, R167, R38 ;  /* 0x00000026a7a7723e */ /* 0x000fcc00000010ff */
[----:B------:R-:W0:Y:S01]  /*eef0*/  MUFU.EX2 R42, R157 ;  /* 0x0000009d002a7308 */ /* 0x000e220000000800 */
[----:B-1----:R-:W-:Y:S01]  /*ef00*/  FADD.FTZ R7, R40, R7 ;  /* 0x0000000728077221 */ /* 0x002fe20000010000 */
[----:B---3--:R-:W-:-:S06]  /*ef10*/  F2FP.BF16.F32.PACK_AB R177, R45, R20 ;  /* 0x000000142db1723e */ /* 0x008fcc00000010ff */
[----:B------:R-:W1:Y:S01]  /*ef20*/  MUFU.EX2 R155, R155 ;  /* 0x0000009b009b7308 */ /* 0x000e620000000800 */
[C---:B----4-:R-:W-:Y:S01]  /*ef30*/  FADD.FTZ R7, R161.reuse, R7 ;  /* 0x00000007a1077221 */ /* 0x050fe20000010000 */
[----:B------:R-:W-:-:S06]  /*ef40*/  F2FP.BF16.F32.PACK_AB R161, R161, R40 ;  /* 0x00000028a1a1723e */ /* 0x000fcc00000010ff */
[----:B------:R-:W3:Y:S01]  /*ef50*/  MUFU.EX2 R44, R87 ;  /* 0x00000057002c7308 */ /* 0x000ee20000000800 */
[----:B0-----:R-:W-:-:S07]  /*ef60*/  FADD.FTZ R7, R42, R7 ;  /* 0x000000072a077221 */ /* 0x001fce0000010000 */
[----:B------:R0:W4:Y:S01]  /*ef70*/  MUFU.EX2 R157, R183 ;  /* 0x000000b7009d7308 */ /* 0x0001220000000800 */
[C---:B-1----:R-:W-:Y:S01]  /*ef80*/  FADD.FTZ R7, R155.reuse, R7 ;  /* 0x000000079b077221 */ /* 0x042fe20000010000 */
[----:B------:R-:W-:-:S06]  /*ef90*/  F2FP.BF16.F32.PACK_AB R163, R155, R42 ;  /* 0x0000002a9ba3723e */ /* 0x000fcc00000010ff */
[----:B------:R-:W1:Y:S01]  /*efa0*/  MUFU.EX2 R0, R83 ;  /* 0x0000005300007308 */ /* 0x000e620000000800 */
[----:B---3--:R-:W-:Y:S01]  /*efb0*/  FADD.FTZ R7, R44, R7 ;  /* 0x000000072c077221 */ /* 0x008fe20000010000 */
[----:B0-----:R-:W-:-:S06]  /*efc0*/  F2FP.BF16.F32.PACK_AB R183, R43, R14 ;  /* 0x0000000e2bb7723e */ /* 0x001fcc00000010ff */
[----:B------:R-:W0:Y:S01]  /*efd0*/  MUFU.EX2 R81, R81 ;  /* 0x0000005100517308 */ /* 0x000e220000000800 */
[C---:B----4-:R-:W-:Y:S01]  /*efe0*/  FADD.FTZ R7, R157.reuse, R7 ;  /* 0x000000079d077221 */ /* 0x050fe20000010000 */
[----:B------:R-:W-:-:S06]  /*eff0*/  F2FP.BF16.F32.PACK_AB R157, R157, R44 ;  /* 0x0000002c9d9d723e */ /* 0x000fcc00000010ff */
[----:B------:R-:W3:Y:S01]  /*f000*/  MUFU.EX2 R46, R77 ;  /* 0x0000004d002e7308 */ /* 0x000ee20000000800 */
[----:B-1----:R-:W-:-:S07]  /*f010*/  FADD.FTZ R7, R0, R7 ;  /* 0x0000000700077221 */ /* 0x002fce0000010000 */
[----:B------:R-:W1:Y:S01]  /*f020*/  MUFU.EX2 R75, R75 ;  /* 0x0000004b004b7308 */ /* 0x000e620000000800 */
[C---:B0-----:R-:W-:Y:S01]  /*f030*/  FADD.FTZ R7, R81.reuse, R7 ;  /* 0x0000000751077221 */ /* 0x041fe20000010000 */
[----:B------:R-:W-:-:S06]  /*f040*/  F2FP.BF16.F32.PACK_AB R159, R81, R0 ;  /* 0x00000000519f723e */ /* 0x000fcc00000010ff */
[----:B------:R-:W0:Y:S01]  /*f050*/  MUFU.EX2 R48, R73 ;  /* 0x0000004900307308 */ /* 0x000e220000000800 */
[----:B---3--:R-:W-:-:S07]  /*f060*/  FADD.FTZ R7, R46, R7 ;  /* 0x000000072e077221 */ /* 0x008fce0000010000 */
[----:B------:R-:W3:Y:S01]  /*f070*/  MUFU.EX2 R36, R36 ;  /* 0x0000002400247308 */ /* 0x000ee20000000800 */
[C---:B-1----:R-:W-:Y:S01]  /*f080*/  FADD.FTZ R7, R75.reuse, R7 ;  /* 0x000000074b077221 */ /* 0x042fe20000010000 */
[----:B------:R-:W-:-:S03]  /*f090*/  F2FP.BF16.F32.PACK_AB R153, R75, R46 ;  /* 0x0000002e4b99723e */ /* 0x000fc600000010ff */
[----:B0-----:R-:W-:-:S04]  /*f0a0*/  FADD.FTZ R7, R48, R7 ;  /* 0x0000000730077221 */ /* 0x001fc80000010000 */
[C---:B---3--:R-:W-:Y:S01]  /*f0b0*/  FADD.FTZ R0, R36.reuse, R7 ;  /* 0x0000000724007221 */ /* 0x048fe20000010000 */
[----:B------:R-:W-:Y:S01]  /*f0c0*/  F2FP.BF16.F32.PACK_AB R155, R36, R48 ;  /* 0x00000030249b723e */ /* 0x000fe200000010ff */
[----:B------:R-:W-:Y:S01]  /*f0d0*/  IMAD.MOV.U32 R7, RZ, RZ, R4 ;  /* 0x000000ffff077224 */ /* 0x000fe200078e0004 */
[----:B--2---:R-:W-:Y:S06]  /*f0e0*/  @P2 BRA `(.L_x_1173) ;  /* 0xffffffc400f42947 */ /* 0x004fec000383ffff */
.L_x_1156:
[----:B------:R-:W-:Y:S06]  /*f0f0*/  BAR.ARV 0x8, 0x180 ;  /* 0x0206000000007b1d */ /* 0x000fec0000002000 */
[----:B------:R-:W-:Y:S05]  /*f100*/  @!P0 BRA `(.L_x_1174) ;  /* 0x0000000000048947 */ /* 0x000fea0003800000 */
[----:B------:R-:W-:Y:S01]  /*f110*/  BPT.TRAP 0x1 ;  /* 0x000000040000795c */ /* 0x000fe20000300000 */
.L_x_1174:
[----:B------:R-:W-:Y:S01]  /*f120*/  ULEA UR5, UR44, UR41, 0x3 ;  /* 0x000000292c057291 */ /* 0x000fe2000f8e183f */
[----:B------:R-:W-:-:S05]  /*f130*/  IMAD.U32 R3, RZ, RZ, UR45 ;  /* 0x0000002dff037e24 */ /* 0x000fca000f8e00ff */
[----:B------:R-:W-:-:S04]  /*f140*/  SHF.L.U32 R3, R3, 0x1f, RZ ;  /* 0x0000001f03037819 */ /* 0x000fc800000006ff */
[----:B------:R0:W1:Y:S01]  /*f150*/  SYNCS.PHASECHK.TRANS64.TRYWAIT P2, [UR5+0x28850], R3 ;  /* 0x02885003ff0075a7 */ /* 0x0000620008040145 */
[----:B------:R-:W-:Y:S05]  /*f160*/  @!P0 BRA `(.L_x_1175) ;  /* 0x0000000000048947 */ /* 0x000fea0003800000 */
[----:B------:R-:W-:Y:S01]  /*f170*/  BPT.TRAP 0x1 ;  /* 0x000000040000795c */ /* 0x000fe20000300000 */
.L_x_1175:
[----:B-1----:R-:W-:Y:S05]  /*f180*/  @P2 BRA `(.L_x_1176) ;  /* 0x0000000000082947 */ /* 0x002fea0003800000 */
[----:B------:R-:W1:Y:S02]  /*f190*/  SYNCS.PHASECHK.TRANS64.TRYWAIT P0, [UR5+0x28850], R3 ;  /* 0x02885003ff0075a7 */ /* 0x000e640008000145 */
[----:B-1----:R-:W-:Y:S05]  /*f1a0*/  @!P0 BRA `(.L_x_1177) ;  /* 0x0000007000908947 */ /* 0x002fea0003800000 */
.L_x_1176:
[----:B------:R-:W-:Y:S01]  /*f1b0*/  UIADD3 UR41, UR41, 0x400, URZ ;  /* 0x0000040029297890 */ /* 0x000fe2000fffe03f */
[----:B------:R-:W-:Y:S01]  /*f1c0*/  WARPGROUP.ARRIVE ;  /* 0x00000000000079c5 */ /* 0x000fe20000000000 */
[----:B------:R-:W-:Y:S01]  /*f1d0*/  UMOV UR7, 0x40000040 ;  /* 0x4000004000077882 */ /* 0x000fe20000000000 */
[----:B01----:R-:W0:Y:S01]  /*f1e0*/  SHFL.BFLY PT, R3, R2, 0x2, 0x1f ;  /* 0x0c401f0002037f89 */ /* 0x003e2200000e0000 */
[----:B------:R-:W-:Y:S01]  /*f1f0*/  USHF.R.U32.HI UR41, URZ, 0x4, UR41 ;  /* 0x000000043f297899 */ /* 0x000fe20008011629 */
[----:B------:R-:W-:Y:S01]  /*f200*/  IMAD.U32 R13, RZ, RZ, UR5 ;  /* 0x00000005ff0d7e24 */ /* 0x000fe2000f8e00ff */
[----:B------:R-:W-:Y:S01]  /*f210*/  UIADD3 UR46, UR46, 0x1, URZ ;  /* 0x000000012e2e7890 */ /* 0x000fe2000fffe03f */
[----:B------:R-:W1:Y:S01]  /*f220*/  SHFL.BFLY PT, R7, R0, 0x2, 0x1f ;  /* 0x0c401f0000077f89 */ /* 0x000e6200000e0000 */
[----:B------:R-:W-:Y:S01]  /*f230*/  ULOP3.LUT UR41, UR41, 0x3fff, URZ, 0xc0, !UPT ;  /* 0x00003fff29297892 */ /* 0x000fe2000f8ec03f */
[----:B------:R-:W-:Y:S02]  /*f240*/  IMAD.MOV.U32 R36, RZ, RZ, -0x800000 ;  /* 0xff800000ff247424 */ /* 0x000fe400078e00ff */
[----:B------:R-:W-:Y:S01]  /*f250*/  IMAD.MOV.U32 R9, RZ, RZ, RZ ;  /* 0x000000ffff097224 */ /* 0x000fe200078e00ff */
[----:B------:R-:W-:-:S04]  /*f260*/  ULOP3.LUT UR4, UR41, 0x4000000, URZ, 0xfc, !UPT ;  /* 0x0400000029047892 */ /* 0x000fc8000f8efc3f */
[----:B------:R-:W-:Y:S02]  /*f270*/  ULEA UR4, UR44, UR4, 0xb ;  /* 0x000000042c047291 */ /* 0x000fe4000f8e583f */
[----:B------:R-:W-:-:S04]  /*f280*/  UIADD3 UR44, UR44, 0x1, URZ ;  /* 0x000000012c2c7890 */ /* 0x000fc8000fffe03f */
[----:B------:R-:W-:Y:S01]  /*f290*/  UISETP.NE.AND UP0, UPT, UR44, 0x2, UPT ;  /* 0x000000022c00788c */ /* 0x000fe2000bf05270 */
[----:B------:R-:W-:Y:S02]  /*f2a0*/  UMOV UR6, UR4 ;  /* 0x0000000400067c82 */ /* 0x000fe40008000000 */
[----:B------:R-:W-:Y:S01]  /*f2b0*/  HGMMA.64x128x16.F32.BF16 R88, R180, gdesc[UR4].tnspB, R88, gsb0 ;  /* 0x41e00004b4587df0 */ /* 0x000fe20008001858 */
[----:B------:R-:W-:Y:S01]  /*f2c0*/  UIADD3 UR6, UR4, 0x80, URZ ;  /* 0x0000008004067890 */ /* 0x000fe2000fffe03f */
[----:B0-----:R-:W-:Y:S01]  /*f2d0*/  FADD.FTZ R3, R3, R2 ;  /* 0x0000000203037221 */ /* 0x001fe20000010000 */
[----:B------:R-:W-:Y:S01]  /*f2e0*/  UMOV UR7, 0x40000040 ;  /* 0x4000004000077882 */ /* 0x000fe20000000000 */
[----:B------:R-:W-:Y:S02]  /*f2f0*/  IMAD.MOV.U32 R2, RZ, RZ, RZ ;  /* 0x000000ffff027224 */ /* 0x000fe400078e00ff */
[----:B-1----:R-:W-:Y:S01]  /*f300*/  FADD.FTZ R7, R7, R0 ;  /* 0x0000000007077221 */ /* 0x002fe20000010000 */
[----:B------:R-:W-:Y:S01]  /*f310*/  IMAD.MOV.U32 R0, RZ, RZ, -0x800000 ;  /* 0xff800000ff007424 */ /* 0x000fe200078e00ff */
[----:B------:R-:W0:Y:S01]  /*f320*/  SHFL.BFLY PT, R8, R3, 0x1, 0x1f ;  /* 0x0c201f0003087f89 */ /* 0x000e2200000e0000 */
[----:B------:R-:W-:-:S03]  /*f330*/  USEL UR44, UR44, URZ, UP0 ;  /* 0x0000003f2c2c7287 */ /* 0x000fc60008000000 */
[----:B------:R-:W1:Y:S01]  /*f340*/  SHFL.BFLY PT, R10, R7, 0x1, 0x1f ;  /* 0x0c201f00070a7f89 */ /* 0x000e6200000e0000 */
[----:B0-----:R-:W-:Y:S01]  /*f350*/  FADD.FTZ R11, R3, R8 ;  /* 0x00000008030b7221 */ /* 0x001fe20000010000 */
[----:B-1----:R-:W-:-:S04]  /*f360*/  FADD.FTZ R12, R7, R10 ;  /* 0x0000000a070c7221 */ /* 0x002fc80000010000 */
[----:B------:R-:W-:Y:S02]  /*f370*/  FSETP.NE.FTZ.AND P0, PT, R11, RZ, PT ;  /* 0x000000ff0b00720b */ /* 0x000fe40003f15000 */
[----:B------:R-:W-:-:S11]  /*f380*/  FSETP.NE.FTZ.AND P2, PT, R12, RZ, PT ;  /* 0x000000ff0c00720b */ /* 0x000fd60003f55000 */
[----:B------:R-:W0:Y:S01]  /*f390*/  @P0 MUFU.LG2 R8, R11 ;  /* 0x0000000b00080308 */ /* 0x000e220000000c00 */
[C---:B------:R-:W-:Y:S01]  /*f3a0*/  @P0 FMUL.FTZ R3, R6.reuse, 0.69314718246459960938 ;  /* 0x3f31721806030820 */ /* 0x040fe20000410000 */
[----:B------:R-:W-:Y:S01]  /*f3b0*/  @P2 FMUL.FTZ R7, R6, 0.69314718246459960938 ;  /* 0x3f31721806072820 */ /* 0x000fe20000410000 */
[----:B------:R-:W-:-:S05]  /*f3c0*/  @!P1 VIADD R6, R13, 0x28860 ;  /* 0x000288600d069836 */ /* 0x000fca0000000000 */
[----:B------:R-:W1:Y:S08]  /*f3d0*/  @P2 MUFU.LG2 R10, R12 ;  /* 0x0000000c000a2308 */ /* 0x000e700000000c00 */
[----:B------:R-:W2:Y:S01]  /*f3e0*/  @P0 MUFU.RCP R2, R11 ;  /* 0x0000000b00020308 */ /* 0x000ea20000001000 */
[----:B0-----:R-:W-:-:S04]  /*f3f0*/  @P0 FMUL.FTZ R8, R8, 0.69314718246459960938 ;  /* 0x3f31721808080820 */ /* 0x001fc80000410000 */
[----:B------:R-:W-:Y:S01]  /*f400*/  @P0 FFMA.FTZ R36, R3, R4, R8 ;  /* 0x0000000403240223 */ /* 0x000fe20000010008 */
[----:B------:R-:W-:Y:S02]  /*f410*/  @!P1 PRMT R3, RZ, 0x654, R6 ;  /* 0x00000654ff039816 */ /* 0x000fe40000000006 */
[----:B------:R-:W0:Y:S01]  /*f420*/  @P2 MUFU.RCP R9, R12 ;  /* 0x0000000c00092308 */ /* 0x000e220000001000 */
[----:B-1----:R-:W-:Y:S01]  /*f430*/  @P2 FMUL.FTZ R10, R10, 0.69314718246459960938 ;  /* 0x3f3172180a0a2820 */ /* 0x002fe20000410000 */
[----:B------:R-:W-:-:S03]  /*f440*/  PLOP3.LUT P0, PT, PT, PT, PT, 0x8, 0x0 ;  /* 0x000000000000781c */ /* 0x000fc60003f0e170 */
[----:B------:R-:W-:Y:S01]  /*f450*/  @P2 FFMA.FTZ R0, R7, R5, R10 ;  /* 0x0000000507002223 */ /* 0x000fe2000001000a */
        /* <DEDUP_REMOVED lines=31> */
[----:B------:R-:W-:-:S04]  /*f650*/  USEL UR4, URZ, 0x1, UP0 ;  /* 0x000000013f047887 */ /* 0x000fc80008000000 */
[----:B------:R-:W-:Y:S01]  /*f660*/  ULOP3.LUT UR45, UR45, UR4, URZ, 0x3c, !UPT ;  /* 0x000000042d2d7292 */ /* 0x000fe2000f8e3c3f */
[----:B------:R-:W-:Y:S02]  /*f670*/  WARPGROUP.DEPBAR.LE gsb0, 0x0 ;  /* 0x00008000000079c5 */ /* 0x000fe40000010000 */
[----:B------:R-:W-:-:S06]  /*f680*/  WARPGROUP.ARRIVE ;  /* 0x00000000000079c5 */ /* 0x000fcc0000000000 */
[----:B------:R-:W-:Y:S03]  /*f690*/  HGMMA.64x128x16.F32.BF16 R88, R152, gdesc[UR4].tnspB, R88, gsb0 ;  /* 0x41e0000498587df0 */ /* 0x000fe60008001858 */
[----:B------:R-:W-:Y:S02]  /*f6a0*/  WARPGROUP.DEPBAR.LE gsb0, 0x0 ;  /* 0x00008000000079c5 */ /* 0x000fe40000010000 */
[----:B------:R1:W-:Y:S01]  /*f6b0*/  @!P1 SYNCS.ARRIVE.TRANS64.RED.A1T0 RZ, [R3+URZ], RZ ;  /* 0x000000ff03ff99a7 */ /* 0x0003e2000810043f */
        /* <DEDUP_REMOVED lines=63> */
[----:B-1----:R-:W-:-:S07]  /*fab0*/  FMUL.FTZ R151, R151, R9 ;  /* 0x0000000997977220 */ /* 0x002fce0000410000 */
.L_x_1107:
[----:B------:R-:W0:Y:S01]  /*fac0*/  S2R R2, SR_CgaCtaId ;  /* 0x0000000000027919 */ /* 0x000e220000008800 */
[----:B------:R-:W-:Y:S01]  /*fad0*/  MOV R37, 0x400 ;  /* 0x0000040000257802 */ /* 0x000fe20000000f00 */
[----:B------:R-:W-:Y:S01]  /*fae0*/  BSSY B0, `(.L_x_1178) ;  /* 0x00001c5000007945 */ /* 0x000fe20003800000 */
[----:B------:R-:W-:Y:S02]  /*faf0*/  BAR.SYNC.DEFER_BLOCKING 0x5, 0x180 ;  /* 0x0146000000007b1d */ /* 0x000fe40000010000 */
[----:B0-----:R-:W-:-:S05]  /*fb00*/  LEA R37, R2, R37, 0x18 ;  /* 0x0000002502257211 */ /* 0x001fca00078ec0ff */
[----:B------:R-:W0:Y:S02]  /*fb10*/  LDS R2, [R37+0x288d0] ;  /* 0x0288d00025027984 */ /* 0x000e240000000800 */
[----:B0-----:R-:W-:Y:S01]  /*fb20*/  R2UR UR4, R2 ;  /* 0x00000000020472ca */ /* 0x001fe200000e0000 */
[----:B------:R-:W-:Y:S06]  /*fb30*/  BAR.ARV 0x4, 0x180 ;  /* 0x0106000000007b1d */ /* 0x000fec0000002000 */
[----:B------:R-:W-:Y:S08]  /*fb40*/  @P0 BRA `(.L_x_1179) ;  /* 0x0000001000a40947 */ /* 0x000ff00003800000 */
[----:B------:R-:W0:Y:S01]  /*fb50*/  S2R R2, SR_SWINHI ;  /* 0x0000000000027919 */ /* 0x000e220000002f00 */
[----:B------:R-:W-:Y:S01]  /*fb60*/  IMAD R3, R184, 0x40, R18 ;  /* 0x00000040b8037824 */ /* 0x000fe200078e0212 */
[----:B------:R-:W1:Y:S01]  /*fb70*/  LDC R44, c[0x0][0xbe8] ;  /* 0x0002fa00ff2c7b82 */ /* 0x000e620000000800 */
[----:B------:R-:W-:Y:S01]  /*fb80*/  F2FP.BF16.F32.PACK_AB R6, R93, R6 ;  /* 0x000000065d06723e */ /* 0x000fe200000010ff */
[----:B------:R-:W-:Y:S01]  /*fb90*/  USHF.R.S32.HI UR12, URZ, 0x1f, UR37 ;  /* 0x0000001f3f0c7899 */ /* 0x000fe20008011425 */
[----:B------:R-:W-:Y:S01]  /*fba0*/  F2FP.BF16.F32.PACK_AB R136, R137, R136 ;  /* 0x000000888988723e */ /* 0x000fe200000010ff */
[----:B------:R-:W-:Y:S01]  /*fbb0*/  ULDC.64 UR8, c[0x0][0xb90] ;  /* 0x0002e40000087ab9 */ /* 0x000fe20000000a00 */
[----:B------:R-:W-:Y:S01]  /*fbc0*/  USHF.R.S32.HI UR13, URZ, 0x1f, UR43 ;  /* 0x0000001f3f0d7899 */ /* 0x000fe2000801142b */
[----:B------:R-:W-:Y:S01]  /*fbd0*/  F2FP.BF16.F32.PACK_AB R137, R139, R138 ;  /* 0x0000008a8b89723e */ /* 0x000fe200000010ff */
[----:B------:R-:W-:Y:S01]  /*fbe0*/  UIMAD UR5, UR12, UR8, URZ ;  /* 0x000000080c0572a4 */ /* 0x000fe2000f8e023f */
[----:B------:R-:W-:Y:S01]  /*fbf0*/  F2FP.BF16.F32.PACK_AB R144, R145, R144 ;  /* 0x000000909190723e */ /* 0x000fe200000010ff */
[----:B------:R-:W-:Y:S01]  /*fc00*/  UIMAD.WIDE.U32 UR6, UR37, UR8, URZ ;  /* 0x00000008250672a5 */ /* 0x000fe2000f8e003f */
[----:B------:R-:W-:Y:S01]  /*fc10*/  F2FP.BF16.F32.PACK_AB R138, R141, R140 ;  /* 0x0000008c8d8a723e */ /* 0x000fe200000010ff */
[----:B------:R-:W-:Y:S01]  /*fc20*/  UIMAD UR5, UR37, UR9, UR5 ;  /* 0x00000009250572a4 */ /* 0x000fe2000f8e0205 */
[----:B------:R-:W-:Y:S01]  /*fc30*/  F2FP.BF16.F32.PACK_AB R139, R143, R142 ;  /* 0x0000008e8f8b723e */ /* 0x000fe200000010ff */
[----:B------:R-:W-:Y:S01]  /*fc40*/  ULDC.64 UR10, c[0x0][0xb98] ;  /* 0x0002e600000a7ab9 */ /* 0x000fe20000000a00 */
[----:B------:R-:W-:Y:S01]  /*fc50*/  F2FP.BF16.F32.PACK_AB R145, R147, R146 ;  /* 0x000000929391723e */ /* 0x000fe200000010ff */
[----:B------:R-:W-:Y:S01]  /*fc60*/  UIMAD UR8, UR13, UR10, URZ ;  /* 0x0000000a0d0872a4 */ /* 0x000fe2000f8e023f */
[----:B------:R-:W-:Y:S01]  /*fc70*/  F2FP.BF16.F32.PACK_AB R146, R149, R148 ;  /* 0x000000949592723e */ /* 0x000fe200000010ff */
[----:B------:R-:W-:Y:S01]  /*fc80*/  UIADD3 UR7, UR7, UR5, URZ ;  /* 0x0000000507077290 */ /* 0x000fe2000fffe03f */
[----:B------:R-:W-:Y:S01]  /*fc90*/  F2FP.BF16.F32.PACK_AB R147, R151, R150 ;  /* 0x000000969793723e */ /* 0x000fe200000010ff */
[----:B------:R-:W-:-:S02]  /*fca0*/  UIMAD UR8, UR43, UR11, UR8 ;  /* 0x0000000b2b0872a4 */ /* 0x000fc4000f8e0208 */
[----:B------:R-:W-:Y:S01]  /*fcb0*/  UIMAD.WIDE.U32 UR6, UR43, UR10, UR6 ;  /* 0x0000000a2b0672a5 */ /* 0x000fe2000f8e0006 */
[----:B------:R-:W-:Y:S02]  /*fcc0*/  ULDC UR5, c[0x0][0xa88] ;  /* 0x0002a20000057ab9 */ /* 0x000fe40000000800 */
[----:B------:R-:W-:Y:S01]  /*fcd0*/  ULDC.64 UR10, c[0x0][0xaf0] ;  /* 0x0002bc00000a7ab9 */ /* 0x000fe20000000a00 */
[----:B------:R-:W-:Y:S02]  /*fce0*/  MOV R34, R37 ;  /* 0x0000002500227202 */ /* 0x000fe40000000f00 */
[----:B0-----:R-:W-:-:S03]  /*fcf0*/  MOV R35, R2 ;  /* 0x0000000200237202 */ /* 0x001fc60000000f00 */
[----:B------:R-:W-:-:S04]  /*fd00*/  IMAD.WIDE R4, R188, 0x2, R34 ;  /* 0x00000002bc047825 */ /* 0x000fc800078e0222 */
[----:B------:R-:W-:Y:S01]  /*fd10*/  IMAD.WIDE R34, R3, 0x2, R34 ;  /* 0x0000000203227825 */ /* 0x000fe200078e0222 */
[C---:B------:R-:W-:Y:S02]  /*fd20*/  LOP3.LUT R3, R4.reuse, 0x380, RZ, 0xc0, !PT ;  /* 0x0000038004037812 */ /* 0x040fe400078ec0ff */
[C---:B------:R-:W-:Y:S02]  /*fd30*/  IADD3 R29, P1, R4.reuse, 0x4040, RZ ;  /* 0x00004040041d7810 */ /* 0x040fe40007f3e0ff */
[C---:B------:R-:W-:Y:S02]  /*fd40*/  IADD3 R21, P6, R4.reuse, 0x20, RZ ;  /* 0x0000002004157810 */ /* 0x040fe40007fde0ff */
[----:B------:R-:W-:Y:S01]  /*fd50*/  SHF.R.U64 R3, R3, 0x3, RZ ;  /* 0x0000000303037819 */ /* 0x000fe200000012ff */
[--C-:B------:R-:W-:Y:S01]  /*fd60*/  IMAD.X R41, RZ, RZ, R5.reuse, P1 ;  /* 0x000000ffff297224 */ /* 0x100fe200008e0605 */
[C---:B------:R-:W-:Y:S01]  /*fd70*/  IADD3 R27, P2, R4.reuse, 0x4020, RZ ;  /* 0x00004020041b7810 */ /* 0x040fe20007f5e0ff */
[----:B------:R-:W-:Y:S01]  /*fd80*/  IMAD.X R13, RZ, RZ, R5, P6 ;  /* 0x000000ffff0d7224 */ /* 0x000fe200030e0605 */
[----:B------:R-:W-:-:S02]  /*fd90*/  IADD3 R10, P3, R4, 0x4000, RZ ;  /* 0x00004000040a7810 */ /* 0x000fc40007f7e0ff */
[C---:B------:R-:W-:Y:S01]  /*fda0*/  IADD3 R43, P0, R4.reuse, 0x4060, RZ ;  /* 0x00004060042b7810 */ /* 0x040fe20007f1e0ff */
[--C-:B------:R-:W-:Y:S01]  /*fdb0*/  IMAD.X R39, RZ, RZ, R5.reuse, P2 ;  /* 0x000000ffff277224 */ /* 0x100fe200010e0605 */
[C---:B------:R-:W-:Y:S01]  /*fdc0*/  IADD3 R8, P4, R4.reuse, 0x60, RZ ;  /* 0x0000006004087810 */ /* 0x040fe20007f9e0ff */
[--C-:B------:R-:W-:Y:S01]  /*fdd0*/  IMAD.X R15, RZ, RZ, R5.reuse, P3 ;  /* 0x000000ffff0f7224 */ /* 0x100fe200018e0605 */
[----:B------:R-:W-:Y:S02]  /*fde0*/  IADD3 R25, P5, R4, 0x40, RZ ;  /* 0x0000004004197810 */ /* 0x000fe40007fbe0ff */
[----:B------:R-:W-:Y:S01]  /*fdf0*/  LOP3.LUT R4, R3, R4, RZ, 0x3c, !PT ;  /* 0x0000000403047212 */ /* 0x000fe200078e3cff */
[--C-:B------:R-:W-:Y:S01]  /*fe00*/  IMAD.X R11, RZ, RZ, R5.reuse, P4 ;  /* 0x000000ffff0b7224 */ /* 0x100fe200020e0605 */
[----:B------:R-:W-:Y:S01]  /*fe10*/  LOP3.LUT R14, R29, 0x380, RZ, 0xc0, !PT ;  /* 0x000003801d0e7812 */ /* 0x000fe200078ec0ff */
[----:B------:R-:W-:Y:S01]  /*fe20*/  IMAD.X R9, RZ, RZ, R5, P5 ;  /* 0x000000ffff097224 */ /* 0x000fe200028e0605 */
[----:B------:R-:W-:-:S02]  /*fe30*/  LOP3.LUT R12, R27, 0x380, RZ, 0xc0, !PT ;  /* 0x000003801b0c7812 */ /* 0x000fc400078ec0ff */
[----:B------:R-:W-:Y:S02]  /*fe40*/  LOP3.LUT R3, R10, 0x380, RZ, 0xc0, !PT ;  /* 0x000003800a037812 */ /* 0x000fe400078ec0ff */
[----:B------:R-:W-:Y:S02]  /*fe50*/  LOP3.LUT R2, R21, 0x380, RZ, 0xc0, !PT ;  /* 0x0000038015027812 */ /* 0x000fe400078ec0ff */
[----:B------:R-:W-:Y:S02]  /*fe60*/  IADD3 R33, P6, R34, 0x1000, RZ ;  /* 0x0000100022217810 */ /* 0x000fe40007fde0ff */
[----:B------:R-:W-:Y:S02]  /*fe70*/  SHF.R.U64 R14, R14, 0x3, RZ ;  /* 0x000000030e0e7819 */ /* 0x000fe400000012ff */
[----:B------:R-:W-:Y:S02]  /*fe80*/  SHF.R.U64 R12, R12, 0x3, RZ ;  /* 0x000000030c0c7819 */ /* 0x000fe400000012ff */
[----:B------:R-:W-:-:S02]  /*fe90*/  SHF.R.U64 R3, R3, 0x3, RZ ;  /* 0x0000000303037819 */ /* 0x000fc400000012ff */
[----:B------:R-:W-:Y:S02]  /*fea0*/  SHF.R.U64 R2, R2, 0x3, RZ ;  /* 0x0000000302027819 */ /* 0x000fe400000012ff */
[----:B------:R-:W-:Y:S02]  /*feb0*/  LOP3.LUT R32, R33, 0x380, RZ, 0xc0, !PT ;  /* 0x0000038021207812 */ /* 0x000fe400078ec0ff */
[----:B------:R-:W-:Y:S02]  /*fec0*/  LOP3.LUT R40, R14, R29, RZ, 0x3c, !PT ;  /* 0x0000001d0e287212 */ /* 0x000fe400078e3cff */
[----:B------:R-:W-:Y:S02]  /*fed0*/  LOP3.LUT R38, R12, R27, RZ, 0x3c, !PT ;  /* 0x0000001b0c267212 */ /* 0x000fe400078e3cff */
[----:B------:R-:W-:Y:S02]  /*fee0*/  LOP3.LUT R14, R3, R10, RZ, 0x3c, !PT ;  /* 0x0000000a030e7212 */ /* 0x000fe400078e3cff */
[----:B------:R-:W-:-:S02]  /*fef0*/  LOP3.LUT R12, R2, R21, RZ, 0x3c, !PT ;  /* 0x00000015020c7212 */ /* 0x000fc400078e3cff */
[----:B------:R-:W-:Y:S02]  /*ff00*/  LOP3.LUT R3, R8, 0x380, RZ, 0xc0, !PT ;  /* 0x0000038008037812 */ /* 0x000fe400078ec0ff */
[----:B------:R-:W-:Y:S02]  /*ff10*/  SHF.R.U64 R32, R32, 0x3, RZ ;  /* 0x0000000320207819 */ /* 0x000fe400000012ff */
[----:B------:R-:W-:Y:S02]  /*ff20*/  LOP3.LUT R2, R25, 0x380, RZ, 0xc0, !PT ;  /* 0x0000038019027812 */ /* 0x000fe400078ec0ff */
[----:B-1----:R-:W-:Y:S02]  /*ff30*/  ISETP.NE.AND P1, PT, R44, 0x1, PT ;  /* 0x000000012c00780c */ /* 0x002fe40003f25270 */
[----:B------:R-:W-:Y:S02]  /*ff40*/  SHF.R.U64 R3, R3, 0x3, RZ ;  /* 0x0000000303037819 */ /* 0x000fe400000012ff */
[----:B------:R-:W-:Y:S01]  /*ff50*/  LOP3.LUT R32, R32, R33, RZ, 0x3c, !PT ;  /* 0x0000002120207212 */ /* 0x000fe200078e3cff */
[----:B------:R-:W-:Y:S01]  /*ff60*/  IMAD.X R33, RZ, RZ, R35, P6 ;  /* 0x000000ffff217224 */ /* 0x000fe200030e0623 */
[----:B------:R-:W-:-:S02]  /*ff70*/  SHF.R.U64 R2, R2, 0x3, RZ ;  /* 0x0000000302027819 */ /* 0x000fc400000012ff */
[----:B------:R-:W-:Y:S02]  /*ff80*/  IADD3 R45, P6, R34, 0x7000, RZ ;  /* 0x00007000222d7810 */ /* 0x000fe40007fde0ff */
[----:B------:R-:W-:Y:S02]  /*ff90*/  LOP3.LUT R10, R3, R8, RZ, 0x3c, !PT ;  /* 0x00000008030a7212 */ /* 0x000fe400078e3cff */
[----:B------:R-:W-:Y:S01]  /*ffa0*/  LOP3.LUT R8, R2, R25, RZ, 0x3c, !PT ;  /* 0x0000001902087212 */ /* 0x000fe200078e3cff */
[----:B------:R-:W0:Y:S01]  /*ffb0*/  @P1 LDC R47, c[0x0][0xbec] ;  /* 0x0002fb00ff2f1b82 */ /* 0x000e220000000800 */
[----:B------:R-:W-:Y:S02]  /*ffc0*/  LOP3.LUT R2, R45, 0x380, RZ, 0xc0, !PT ;  /* 0x000003802d027812 */ /* 0x000fe400078ec0ff */
[----:B------:R-:W-:Y:S02]  /*ffd0*/  LOP3.LUT R42, R43, 0x380, RZ, 0xc0, !PT ;  /* 0x000003802b2a7812 */ /* 0x000fe400078ec0ff */
[----:B------:R-:W-:-:S02]  /*ffe0*/  SHF.R.U64 R2, R2, 0x3, RZ ;  /* 0x0000000302027819 */ /* 0x000fc400000012ff */
[----:B------:R-:W-:Y:S02]  /*fff0*/  SHF.R.U64 R42, R42, 0x3, RZ ;  /* 0x000000032a2a7819 */ /* 0x000fe400000012ff */
[----:B------:R-:W-:Y:S02]  /*10000*/  LOP3.LUT R2, R2, R45, RZ, 0x3c, !PT ;  /* 0x0000002d02027212 */ /* 0x000fe400078e3cff */
[----:B------:R-:W-:Y:S02]  /*10010*/  MOV R45, R4 ;  /* 0x00000004002d7202 */ /* 0x000fe40000000f00 */
[----:B------:R-:W-:Y:S02]  /*10020*/  F2FP.BF16.F32.PACK_AB R4, R46, R7 ;  /* 0x000000072e04723e */ /* 0x000fe400000010ff */
[----:B------:R-:W1:Y:S01]  /*10030*/  @P1 LDC R46, c[0x0][0xbf0] ;  /* 0x0002fc00ff2e1b82 */ /* 0x000e620000000800 */
[----:B------:R-:W-:Y:S01]  /*10040*/  LOP3.LUT R42, R42, R43, RZ, 0x3c, !PT ;  /* 0x0000002b2a2a7212 */ /* 0x000fe200078e3cff */
[----:B------:R-:W-:Y:S01]  /*10050*/  IMAD.X R43, RZ, RZ, R5, P0 ;  /* 0x000000ffff2b7224 */ /* 0x000fe200000e0605 */
[----:B------:R-:W-:-:S02]  /*10060*/  F2FP.BF16.F32.PACK_AB R5, R91, R90 ;  /* 0x0000005a5b05723e */ /* 0x000fc400000010ff */
[----:B------:R-:W-:-:S03]  /*10070*/  F2FP.BF16.F32.PACK_AB R7, R95, R94 ;  /* 0x0000005e5f07723e */ /* 0x000fc600000010ff */
[----:B------:R-:W-:Y:S01]  /*10080*/  BAR.SYNC.DEFER_BLOCKING 0x1, 0x100 ;  /* 0x0044000000007b1d */ /* 0x000fe20000010000 */
[----:B------:R-:W-:Y:S01]  /*10090*/  MOV R65, R40 ;  /* 0x0000002800417202 */ /* 0x000fe20000000f00 */
[----:B------:R-:W-:Y:S01]  /*100a0*/  VIADD R40, R17, UR36 ;  /* 0x0000002411287c36 */ /* 0x000fe20008000000 */
[----:B------:R-:W-:Y:S02]  /*100b0*/  IADD3 R21, P0, R34, 0x6000, RZ ;  /* 0x0000600022157810 */ /* 0x000fe40007f1e0ff */
[----:B------:R-:W-:Y:S02]  /*100c0*/  MOV R58, R10 ;  /* 0x0000000a003a7202 */ /* 0x000fe40000000f00 */
[----:B------:R-:W-:Y:S02]  /*100d0*/  LOP3.LUT R20, R21, 0x380, RZ, 0xc0, !PT ;  /* 0x0000038015147812 */ /* 0x000fe400078ec0ff */
[----:B------:R-:W-:Y:S02]  /*100e0*/  MOV R57, R14 ;  /* 0x0000000e00397202 */ /* 0x000fe40000000f00 */
[----:B------:R-:W-:-:S02]  /*100f0*/  SHF.R.U64 R20, R20, 0x3, RZ ;  /* 0x0000000314147819 */ /* 0x000fc400000012ff */
[----:B------:R-:W-:Y:S02]  /*10100*/  MOV R15, R12 ;  /* 0x0000000c000f7202 */ /* 0x000fe40000000f00 */
[----:B------:R-:W-:Y:S01]  /*10110*/  LOP3.LUT R20, R20, R21, RZ, 0x3c, !PT ;  /* 0x0000001514147212 */ /* 0x000fe200078e3cff */
[----:B------:R-:W-:Y:S01]  /*10120*/  IMAD.X R21, RZ, RZ, R35, P0 ;  /* 0x000000ffff157224 */ /* 0x000fe200000e0623 */
[C---:B------:R-:W-:Y:S02]  /*10130*/  IADD3 R27, P3, R34.reuse, 0x4000, RZ ;  /* 0x00004000221b7810 */ /* 0x040fe40007f7e0ff */
[----:B------:R-:W-:Y:S02]  /*10140*/  IADD3 R25, P2, R34, 0x5000, RZ ;  /* 0x0000500022197810 */ /* 0x000fe40007f5e0ff */
[----:B------:R-:W-:Y:S02]  /*10150*/  LOP3.LUT R26, R27, 0x380, RZ, 0xc0, !PT ;  /* 0x000003801b1a7812 */ /* 0x000fe400078ec0ff */
[----:B------:R-:W-:Y:S01]  /*10160*/  LOP3.LUT R24, R25, 0x380, RZ, 0xc0, !PT ;  /* 0x0000038019187812 */ /* 0x000fe200078ec0ff */
[----:B------:R0:W-:Y:S01]  /*10170*/  STSM.16.M88.4 [R45], R4 ;  /* 0x000000042d007844 */ /* 0x0001e20000000200 */
[----:B------:R-:W-:-:S02]  /*10180*/  SHF.R.U64 R26, R26, 0x3, RZ ;  /* 0x000000031a1a7819 */ /* 0x000fc400000012ff */
[----:B------:R-:W-:Y:S01]  /*10190*/  MOV R56, R38 ;  /* 0x0000002600387202 */ /* 0x000fe20000000f00 */
[----:B------:R-:W-:Y:S01]  /*101a0*/  VIADD R38, R187, UR36 ;  /* 0x00000024bb267c36 */ /* 0x000fe20008000000 */
[----:B------:R-:W-:Y:S02]  /*101b0*/  SHF.R.U64 R24, R24, 0x3, RZ ;  /* 0x0000000318187819 */ /* 0x000fe400000012ff */
[----:B------:R-:W-:Y:S01]  /*101c0*/  LOP3.LUT R26, R26, R27, RZ, 0x3c, !PT ;  /* 0x0000001b1a1a7212 */ /* 0x000fe200078e3cff */
[----:B------:R-:W-:Y:S01]  /*101d0*/  IMAD.X R27, RZ, RZ, R35, P3 ;  /* 0x000000ffff1b7224 */ /* 0x000fe200018e0623 */
[----:B------:R-:W-:Y:S02]  /*101e0*/  MOV R14, R8 ;  /* 0x00000008000e7202 */ /* 0x000fe40000000f00 */
[----:B------:R-:W-:Y:S02]  /*101f0*/  F2FP.BF16.F32.PACK_AB R8, R105, R104 ;  /* 0x000000686908723e */ /* 0x000fe400000010ff */
[----:B------:R-:W-:-:S02]  /*10200*/  F2FP.BF16.F32.PACK_AB R9, R107, R106 ;  /* 0x0000006a6b09723e */ /* 0x000fc400000010ff */
[----:B------:R-:W-:Y:S01]  /*10210*/  LOP3.LUT R24, R24, R25, RZ, 0x3c, !PT ;  /* 0x0000001918187212 */ /* 0x000fe200078e3cff */
[----:B0-----:R-:W-:Y:S01]  /*10220*/  @P1 IMAD.HI.U32 R5, R40, R47, RZ ;  /* 0x0000002f28051227 */ /* 0x001fe200078e00ff */
[----:B------:R-:W-:Y:S02]  /*10230*/  MOV R64, R42 ;  /* 0x0000002a00407202 */ /* 0x000fe40000000f00 */
[----:B------:R-:W-:Y:S01]  /*10240*/  IADD3 R31, P5, R34, 0x2000, RZ ;  /* 0x00002000221f7810 */ /* 0x000fe20007fbe0ff */
[----:B------:R-:W-:Y:S01]  /*10250*/  IMAD.MOV.U32 R4, RZ, RZ, R40 ;  /* 0x000000ffff047224 */ /* 0x000fe200078e0028 */
[----:B-1----:R-:W-:Y:S01]  /*10260*/  @P1 SHF.R.U32.HI R4, RZ, R46, R5 ;  /* 0x0000002eff041219 */ /* 0x002fe20000011605 */
[----:B------:R-:W-:Y:S01]  /*10270*/  IMAD.U32 R6, RZ, RZ, UR8 ;  /* 0x00000008ff067e24 */ /* 0x000fe2000f8e00ff */
[----:B------:R-:W-:Y:S01]  /*10280*/  ULDC.64 UR8, c[0x0][0xae8] ;  /* 0x0002ba0000087ab9 */ /* 0x000fe20000000a00 */
[----:B------:R-:W-:Y:S01]  /*10290*/  IMAD R45, R44, UR5, RZ ;  /* 0x000000052c2d7c24 */ /* 0x000fe2000f8e02ff */
[--C-:B------:R-:W-:Y:S01]  /*102a0*/  SHF.R.S32.HI R5, RZ, 0x1f, R4.reuse ;  /* 0x0000001fff057819 */ /* 0x100fe20000011404 */
[----:B------:R-:W-:Y:S01]  /*102b0*/  IMAD.MOV R7, RZ, RZ, -R4 ;  /* 0x000000ffff077224 */ /* 0x000fe200078e0a04 */
[----:B------:R-:W-:Y:S01]  /*102c0*/  IADD3 R12, P0, R4, UR6, RZ ;  /* 0x00000006040c7c10 */ /* 0x000fe2000ff1e0ff */
[----:B------:R-:W-:Y:S01]  /*102d0*/  IMAD.X R25, RZ, RZ, R35, P2 ;  /* 0x000000ffff197224 */ /* 0x000fe200010e0623 */
[----:B------:R-:W-:Y:S01]  /*102e0*/  F2FP.BF16.F32.PACK_AB R4, R97, R96 ;  /* 0x000000606104723e */ /* 0x000fe200000010ff */
[----:B------:R-:W-:Y:S01]  /*102f0*/  IMAD R11, R44, R7, R40 ;  /* 0x000000072c0b7224 */ /* 0x000fe200078e0228 */
[----:B------:R-:W-:Y:S01]  /*10300*/  IADD3.X R13, R5, UR7, R6, P0, !PT ;  /* 0x00000007050d7c10 */ /* 0x000fe200087fe406 */
[----:B------:R-:W-:Y:S01]  /*10310*/  ULDC.64 UR6, c[0x0][0xb88] ;  /* 0x0002e20000067ab9 */ /* 0x000fe20000000a00 */
[----:B------:R-:W-:-:S02]  /*10320*/  F2FP.BF16.F32.PACK_AB R5, R99, R98 ;  /* 0x000000626305723e */ /* 0x000fc400000010ff */
[----:B------:R-:W-:Y:S01]  /*10330*/  SHF.R.S32.HI R10, RZ, 0x1f, R11 ;  /* 0x0000001fff0a7819 */ /* 0x000fe2000001140b */
[----:B------:R-:W-:Y:S01]  /*10340*/  IMAD.WIDE.U32 R12, R11, UR6, R12 ;  /* 0x000000060b0c7c25 */ /* 0x000fe2000f8e000c */
[----:B------:R-:W-:Y:S02]  /*10350*/  F2FP.BF16.F32.PACK_AB R6, R101, R100 ;  /* 0x000000646506723e */ /* 0x000fe400000010ff */
[----:B------:R-:W-:Y:S01]  /*10360*/  F2FP.BF16.F32.PACK_AB R7, R103, R102 ;  /* 0x000000666707723e */ /* 0x000fe200000010ff */
[----:B------:R-:W-:Y:S01]  /*10370*/  IMAD R10, R10, UR6, RZ ;  /* 0x000000060a0a7c24 */ /* 0x000fe2000f8e02ff */
[----:B------:R-:W-:Y:S02]  /*10380*/  LOP3.LUT P0, RZ, R185, 0x3, RZ, 0xc0, !PT ;  /* 0x00000003b9ff7812 */ /* 0x000fe4000780c0ff */
[----:B------:R-:W-:Y:S01]  /*10390*/  IADD3 R29, P4, R34, 0x3000, RZ ;  /* 0x00003000221d7810 */ /* 0x000fe20007f9e0ff */
[----:B------:R-:W-:Y:S01]  /*103a0*/  IMAD R39, R11, UR7, R10 ;  /* 0x000000070b277c24 */ /* 0x000fe2000f8e020a */
[----:B------:R0:W-:Y:S01]  /*103b0*/  STSM.16.M88.4 [R15], R4 ;  /* 0x000000040f007844 */ /* 0x0001e20000000200 */
[----:B------:R-:W-:Y:S01]  /*103c0*/  ULDC.64 UR6, c[0x0][0xb50] ;  /* 0x0002d40000067ab9 */ /* 0x000fe20000000a00 */
[----:B------:R-:W-:-:S02]  /*103d0*/  F2FP.BF16.F32.PACK_AB R10, R109, R108 ;  /* 0x0000006c6d0a723e */ /* 0x000fc400000010ff */
[----:B------:R-:W-:Y:S02]  /*103e0*/  F2FP.BF16.F32.PACK_AB R11, R111, R110 ;  /* 0x0000006e6f0b723e */ /* 0x000fe400000010ff */
[----:B------:R-:W-:Y:S02]  /*103f0*/  LEA R40, P3, R12, UR6, 0x2 ;  /* 0x000000060c287c11 */ /* 0x000fe4000f8610ff */
[-C--:B------:R-:W-:Y:S01]  /*10400*/  ISETP.GE.OR P2, PT, R38, R45.reuse, P0 ;  /* 0x0000002d2600720c */ /* 0x080fe20000746670 */
[----:B------:R1:W-:Y:S01]  /*10410*/  STSM.16.M88.4 [R14], R8 ;  /* 0x000000080e007844 */ /* 0x0003e20000000200 */
[----:B------:R-:W-:Y:S01]  /*10420*/  UIMAD UR5, UR12, UR8, URZ ;  /* 0x000000080c0572a4 */ /* 0x000fe2000f8e023f */
[----:B------:R-:W-:Y:S02]  /*10430*/  LOP3.LUT R3, R34, 0x380, RZ, 0xc0, !PT ;  /* 0x0000038022037812 */ /* 0x000fe400078ec0ff */
[----:B------:R-:W-:Y:S01]  /*10440*/  SHFL.IDX PT, R46, R40, 0x1, 0x1c1f ;  /* 0x003c1f00282e7f89 */ /* 0x000fe200000e0000 */
[----:B------:R-:W-:Y:S01]  /*10450*/  LOP3.LUT R30, R31, 0x380, RZ, 0xc0, !PT ;  /* 0x000003801f1e7812 */ /* 0x000fe200078ec0ff */
[----:B0-----:R-:W-:Y:S01]  /*10460*/  VIADD R4, R38, 0x8 ;  /* 0x0000000826047836 */ /* 0x001fe20000000000 */
[----:B------:R-:W-:Y:S01]  /*10470*/  F2FP.BF16.F32.PACK_AB R6, R117, R116 ;  /* 0x000000747506723e */ /* 0x000fe200000010ff */
[----:B------:R-:W-:Y:S01]  /*10480*/  IMAD.IADD R5, R13, 0x1, R39 ;  /* 0x000000010d057824 */ /* 0x000fe200078e0227 */
[----:B------:R-:W-:Y:S01]  /*10490*/  F2FP.BF16.F32.PACK_AB R7, R119, R118 ;  /* 0x000000767707723e */ /* 0x000fe200000010ff */
[----:B------:R-:W-:Y:S01]  /*104a0*/  SHFL.IDX PT, R38, R40, RZ, 0x1c1f ;  /* 0x001c1fff28267589 */ /* 0x000fe200000e0000 */
[----:B------:R-:W-:-:S02]  /*104b0*/  ISETP.GE.OR P0, PT, R4, R45, P0 ;  /* 0x0000002d0400720c */ /* 0x000fc40000706670 */
[----:B------:R-:W-:Y:S02]  /*104c0*/  LEA.HI.X R41, R12, UR7, R5, 0x2, P3 ;  /* 0x000000070c297c11 */ /* 0x000fe400098f1405 */
[----:B------:R-:W-:Y:S02]  /*104d0*/  F2FP.BF16.F32.PACK_AB R4, R113, R112 ;  /* 0x000000707104723e */ /* 0x000fe400000010ff */
[----:B------:R-:W-:Y:S01]  /*104e0*/  F2FP.BF16.F32.PACK_AB R5, R115, R114 ;  /* 0x000000727305723e */ /* 0x000fe200000010ff */
[----:B------:R-:W0:Y:S01]  /*104f0*/  SHFL.IDX PT, R39, R41, RZ, 0x1c1f ;  /* 0x001c1fff29277589 */ /* 0x000e2200000e0000 */
[----:B------:R-:W-:Y:S02]  /*10500*/  F2FP.BF16.F32.PACK_AB R12, R121, R120 ;  /* 0x00000078790c723e */ /* 0x000fe400000010ff */
[----:B------:R-:W-:Y:S01]  /*10510*/  F2FP.BF16.F32.PACK_AB R13, R123, R122 ;  /* 0x0000007a7b0d723e */ /* 0x000fe200000010ff */
[----:B------:R-:W-:Y:S01]  /*10520*/  STSM.16.M88.4 [R58], R4 ;  /* 0x000000043a007844 */ /* 0x000fe20000000200 */
[----:B-1----:R-:W-:-:S02]  /*10530*/  F2FP.BF16.F32.PACK_AB R14, R125, R124 ;  /* 0x0000007c7d0e723e */ /* 0x002fc400000010ff */
[----:B------:R-:W-:Y:S01]  /*10540*/  F2FP.BF16.F32.PACK_AB R15, R127, R126 ;  /* 0x0000007e7f0f723e */ /* 0x000fe200000010ff */
[----:B------:R-:W1:Y:S01]  /*10550*/  SHFL.IDX PT, R47, R41, 0x1, 0x1c1f ;  /* 0x003c1f00292f7f89 */ /* 0x000e6200000e0000 */
[----:B------:R-:W-:Y:S02]  /*10560*/  F2FP.BF16.F32.PACK_AB R8, R129, R128 ;  /* 0x000000808108723e */ /* 0x000fe400000010ff */
[----:B------:R-:W-:Y:S01]  /*10570*/  F2FP.BF16.F32.PACK_AB R9, R131, R130 ;  /* 0x000000828309723e */ /* 0x000fe200000010ff */
[----:B------:R-:W-:Y:S01]  /*10580*/  STSM.16.M88.4 [R57], R12 ;  /* 0x0000000c39007844 */ /* 0x000fe20000000200 */
[----:B------:R-:W-:Y:S02]  /*10590*/  F2FP.BF16.F32.PACK_AB R10, R133, R132 ;  /* 0x00000084850a723e */ /* 0x000fe400000010ff */
[----:B------:R-:W-:Y:S01]  /*105a0*/  F2FP.BF16.F32.PACK_AB R11, R135, R134 ;  /* 0x00000086870b723e */ /* 0x000fe200000010ff */
[----:B------:R-:W-:Y:S01]  /*105b0*/  UIMAD UR5, UR37, UR9, UR5 ;  /* 0x00000009250572a4 */ /* 0x000fe2000f8e0205 */
[----:B------:R-:W-:-:S02]  /*105c0*/  LOP3.LUT R28, R29, 0x380, RZ, 0xc0, !PT ;  /* 0x000003801d1c7812 */ /* 0x000fc400078ec0ff */
[----:B------:R-:W-:Y:S01]  /*105d0*/  SHF.R.U64 R3, R3, 0x3, RZ ;  /* 0x0000000303037819 */ /* 0x000fe200000012ff */
[----:B------:R-:W-:Y:S01]  /*105e0*/  STSM.16.M88.4 [R56], R8 ;  /* 0x0000000838007844 */ /* 0x000fe20000000200 */
[----:B------:R-:W-:Y:S01]  /*105f0*/  UIMAD.WIDE.U32 UR6, UR37, UR8, URZ ;  /* 0x00000008250672a5 */ /* 0x000fe2000f8e003f */
[----:B------:R-:W-:Y:S02]  /*10600*/  SHF.R.U64 R30, R30, 0x3, RZ ;  /* 0x000000031e1e7819 */ /* 0x000fe400000012ff */
[----:B------:R2:W-:Y:S01]  /*10610*/  STSM.16.M88.4 [R65], R136 ;  /* 0x0000008841007844 */ /* 0x0005e20000000200 */
[----:B------:R-:W-:Y:S01]  /*10620*/  UIMAD UR8, UR13, UR10, URZ ;  /* 0x0000000a0d0872a4 */ /* 0x000fe2000f8e023f */
[----:B------:R-:W-:Y:S02]  /*10630*/  SHF.R.U64 R28, R28, 0x3, RZ ;  /* 0x000000031c1c7819 */ /* 0x000fe400000012ff */
[----:B------:R-:W-:Y:S01]  /*10640*/  STSM.16.M88.4 [R64], R144 ;  /* 0x0000009040007844 */ /* 0x000fe20000000200 */
[----:B------:R-:W-:Y:S01]  /*10650*/  UIADD3 UR7, UR7, UR5, URZ ;  /* 0x0000000507077290 */ /* 0x000fe2000fffe03f */
[----:B------:R-:W-:Y:S01]  /*10660*/  LOP3.LUT R34, R3, R34, RZ, 0x3c, !PT ;  /* 0x0000002203227212 */ /* 0x000fe200078e3cff */
[----:B------:R-:W-:Y:S01]  /*10670*/  BAR.SYNC.DEFER_BLOCKING 0x1, 0x100 ;  /* 0x0044000000007b1d */ /* 0x000fe20000010000 */
[----:B------:R-:W-:-:S07]  /*10680*/  LOP3.LUT R30, R30, R31, RZ, 0x3c, !PT ;  /* 0x0000001f1e1e7212 */ /* 0x000fce00078e3cff */
[----:B--2---:R-:W2:Y:S01]  /*10690*/  @P1 LDC R65, c[0x0][0xbec] ;  /* 0x0002fb00ff411b82 */ /* 0x004ea20000000800 */
[----:B------:R-:W-:Y:S01]  /*106a0*/  UIMAD UR5, UR43, UR11, UR8 ;  /* 0x0000000b2b0572a4 */ /* 0x000fe2000f8e0208 */
[--C-:B------:R-:W-:Y:S01]  /*106b0*/  IMAD.X R3, RZ, RZ, R35.reuse, P6 ;  /* 0x000000ffff037224 */ /* 0x100fe200030e0623 */
[----:B------:R-:W-:Y:S01]  /*106c0*/  UIMAD.WIDE.U32 UR6, UR43, UR10, UR6 ;  /* 0x0000000a2b0672a5 */ /* 0x000fe2000f8e0006 */
[----:B------:R-:W-:Y:S01]  /*106d0*/  LOP3.LUT R28, R28, R29, RZ, 0x3c, !PT ;  /* 0x0000001d1c1c7212 */ /* 0x000fe200078e3cff */
[--C-:B------:R-:W-:Y:S01]  /*106e0*/  IMAD.X R31, RZ, RZ, R35.reuse, P5 ;  /* 0x000000ffff1f7224 */ /* 0x100fe200028e0623 */
[----:B------:R-:W-:Y:S01]  /*106f0*/  ULDC.64 UR8, c[0x0][0xae0] ;  /* 0x0002b80000087ab9 */ /* 0x000fe20000000a00 */
[----:B0-----:R0:W-:Y:S01]  /*10700*/  @!P2 ST.E desc[UR50][R38.64], R36 ;  /* 0x000000242600a985 */ /* 0x0011e2000c101932 */
[----:B------:R-:W-:Y:S01]  /*10710*/  UIADD3 UR5, UR7, UR5, URZ ;  /* 0x0000000507057290 */ /* 0x000fe2000fffe03f */
[----:B------:R-:W-:Y:S02]  /*10720*/  IMAD.X R29, RZ, RZ, R35, P4 ;  /* 0x000000ffff1d7224 */ /* 0x000fe400020e0623 */
[----:B-1----:R1:W-:Y:S04]  /*10730*/  @!P0 ST.E desc[UR50][R46.64], R0 ;  /* 0x000000002e008985 */ /* 0x0023e8000c101932 */
[----:B------:R3:W5:Y:S01]  /*10740*/  LD.E.128 R12, desc[UR50][R20.64] ;  /* 0x00000032140c7980 */ /* 0x000762000c101d00 */
[----:B0-----:R-:W0:Y:S03]  /*10750*/  @P1 LDC R39, c[0x0][0xbf0] ;  /* 0x0002fc00ff271b82 */ /* 0x001e260000000800 */
[----:B------:R4:W5:Y:S01]  /*10760*/  LD.E.128 R56, desc[UR50][R24.64] ;  /* 0x0000003218387980 */ /* 0x000962000c101d00 */
[----:B-1----:R-:W-:-:S03]  /*10770*/  IMAD R0, R22, 0x20, R184 ;  /* 0x0000002016007824 */ /* 0x002fc600078e02b8 */
[----:B------:R1:W5:Y:S01]  /*10780*/  LD.E.128 R8, desc[UR50][R2.64] ;  /* 0x0000003202087980 */ /* 0x000362000c101d00 */
[----:B---3--:R-:W-:-:S03]  /*10790*/  VIADD R20, R0, UR36 ;  /* 0x0000002400147c36 */ /* 0x008fc60008000000 */
[----:B------:R-:W5:Y:S01]  /*107a0*/  LD.E.128 R52, desc[UR50][R34.64] ;  /* 0x0000003222347980 */ /* 0x000f62000c101d00 */
[----:B--2---:R-:W-:-:S03]  /*107b0*/  @P1 IMAD.HI.U32 R0, R20, R65, RZ ;  /* 0x0000004114001227 */ /* 0x004fc600078e00ff */
[----:B------:R-:W5:Y:S01]  /*107c0*/  LD.E.128 R48, desc[UR50][R32.64] ;  /* 0x0000003220307980 */ /* 0x000f62000c101d00 */
[----:B------:R-:W-:-:S03]  /*107d0*/  IMAD.MOV.U32 R21, RZ, RZ, R20 ;  /* 0x000000ffff157224 */ /* 0x000fc600078e0014 */
[----:B------:R-:W5:Y:S04]  /*107e0*/  LD.E.128 R40, desc[UR50][R30.64] ;  /* 0x000000321e287980 */ /* 0x000f68000c101d00 */
[----:B------:R-:W5:Y:S01]  /*107f0*/  LD.E.128 R4, desc[UR50][R28.64] ;  /* 0x000000321c047980 */ /* 0x000f62000c101d00 */
[----:B0-----:R-:W-:-:S03]  /*10800*/  @P1 SHF.R.U32.HI R21, RZ, R39, R0 ;  /* 0x00000027ff151219 */ /* 0x001fc60000011600 */
[----:B------:R0:W5:Y:S01]  /*10810*/  LD.E.128 R60, desc[UR50][R26.64] ;  /* 0x000000321a3c7980 */ /* 0x000162000c101d00 */
[--C-:B------:R-:W-:Y:S01]  /*10820*/  SHF.R.S32.HI R0, RZ, 0x1f, R21.reuse ;  /* 0x0000001fff007819 */ /* 0x100fe20000011415 */
[----:B----4-:R-:W-:Y:S01]  /*10830*/  IMAD.MOV R25, RZ, RZ, -R21 ;  /* 0x000000ffff197224 */ /* 0x010fe200078e0a15 */
[----:B------:R-:W-:Y:S01]  /*10840*/  @!PT LDS RZ, [RZ] ;  /* 0x00000000fffff984 */ /* 0x000fe20000000800 */
[----:B------:R-:W-:Y:S01]  /*10850*/  @!PT LDS RZ, [RZ] ;  /* 0x00000000fffff984 */ /* 0x000fe20000000800 */
[----:B------:R-:W-:Y:S01]  /*10860*/  @!PT LDS RZ, [RZ] ;  /* 0x00000000fffff984 */ /* 0x000fe20000000800 */
[----:B------:R-:W-:Y:S01]  /*10870*/  @!PT LDS RZ, [RZ] ;  /* 0x00000000fffff984 */ /* 0x000fe20000000800 */
[----:B------:R2:W-:Y:S06]  /*10880*/  MEMBAR.ALL.CTA ;  /* 0x0000000000007992 */ /* 0x0005ec0000008000 */
[----:B--2---:R-:W2:Y:S01]  /*10890*/  FENCE.VIEW.ASYNC.S ;  /* 0x00000000000073c6 */ /* 0x004ea20000000000 */
[----:B-1----:R-:W-:-:S02]  /*108a0*/  IMAD.U32 R3, RZ, RZ, UR7 ;  /* 0x00000007ff037e24 */ /* 0x002fc4000f8e00ff */
[----:B------:R-:W-:Y:S02]  /*108b0*/  IMAD R0, R0, UR8, RZ ;  /* 0x0000000800007c24 */ /* 0x000fe4000f8e02ff */
[----:B------:R-:W-:Y:S02]  /*108c0*/  IMAD R25, R44, R25, R20 ;  /* 0x000000192c197224 */ /* 0x000fe400078e0214 */
[----:B------:R-:W-:Y:S01]  /*108d0*/  IMAD.U32 R2, RZ, RZ, UR6 ;  /* 0x00000006ff027e24 */ /* 0x000fe2000f8e00ff */
[----:B------:R-:W-:Y:S01]  /*108e0*/  ULDC.64 UR6, c[0x0][0xad8] ;  /* 0x0002b60000067ab9 */ /* 0x000fe20000000a00 */
[----:B------:R-:W-:Y:S02]  /*108f0*/  IMAD.U32 R3, RZ, RZ, UR5 ;  /* 0x00000005ff037e24 */ /* 0x000fe4000f8e00ff */
[C---:B0-----:R-:W-:Y:S01]  /*10900*/  IMAD R27, R21.reuse, UR9, R0 ;  /* 0x00000009151b7c24 */ /* 0x041fe2000f8e0200 */
[----:B------:R-:W-:Y:S01]  /*10910*/  SHF.R.S32.HI R0, RZ, 0x1f, R25 ;  /* 0x0000001fff007819 */ /* 0x000fe20000011419 */
[----:B------:R-:W-:-:S04]  /*10920*/  IMAD.WIDE.U32 R2, R21, UR8, R2 ;  /* 0x0000000815027c25 */ /* 0x000fc8000f8e0002 */
[----:B------:R-:W-:Y:S02]  /*10930*/  IMAD.IADD R3, R3, 0x1, R27 ;  /* 0x0000000103037824 */ /* 0x000fe400078e021b */
[----:B------:R-:W-:Y:S02]  /*10940*/  IMAD R20, R0, UR6, RZ ;  /* 0x0000000600147c24 */ /* 0x000fe4000f8e02ff */
[----:B------:R-:W-:Y:S02]  /*10950*/  VIADD R26, R184, UR36 ;  /* 0x00000024b81a7c36 */ /* 0x000fe40008000000 */
[C---:B------:R-:W-:Y:S02]  /*10960*/  IMAD R21, R25.reuse, UR7, R20 ;  /* 0x0000000719157c24 */ /* 0x040fe4000f8e0214 */
[----:B------:R-:W-:Y:S01]  /*10970*/  IMAD.WIDE.U32 R2, R25, UR6, R2 ;  /* 0x0000000619027c25 */ /* 0x000fe2000f8e0002 */
[----:B------:R-:W-:Y:S01]  /*10980*/  ISETP.GE.AND P2, PT, R26, R45, PT ;  /* 0x0000002d1a00720c */ /* 0x000fe20003f46270 */
[----:B------:R-:W-:-:S02]  /*10990*/  ULDC.64 UR6, c[0x0][0xa80] ;  /* 0x0002a00000067ab9 */ /* 0x000fc40000000a00 */
[----:B------:R-:W-:Y:S01]  /*109a0*/  VIADD R0, R26, 0x20 ;  /* 0x000000201a007836 */ /* 0x000fe20000000000 */
[----:B------:R-:W-:Y:S01]  /*109b0*/  LEA R24, P3, R2, UR6, 0x1 ;  /* 0x0000000602187c11 */ /* 0x000fe2000f8608ff */
[----:B------:R-:W-:Y:S02]  /*109c0*/  IMAD.IADD R3, R3, 0x1, R21 ;  /* 0x0000000103037824 */ /* 0x000fe400078e0215 */
[----:B------:R-:W-:Y:S01]  /*109d0*/  VIADD R37, R37, 0x28820 ;  /* 0x0002882025257836 */ /* 0x000fe20000000000 */
[-C--:B------:R-:W-:Y:S01]  /*109e0*/  ISETP.GE.AND P0, PT, R0, R45.reuse, PT ;  /* 0x0000002d0000720c */ /* 0x080fe20003f06270 */
[----:B------:R-:W-:Y:S01]  /*109f0*/  VIADD R0, R26, 0x40 ;  /* 0x000000401a007836 */ /* 0x000fe20000000000 */
[----:B------:R-:W-:Y:S02]  /*10a00*/  LEA.HI.X R25, R2, UR7, R3, 0x1, P3 ;  /* 0x0000000702197c11 */ /* 0x000fe400098f0c03 */
[----:B------:R-:W-:Y:S01]  /*10a10*/  PRMT R37, RZ, 0x654, R37 ;  /* 0x00000654ff257816 */ /* 0x000fe20000000025 */
[----:B--2---:R0:W1:Y:S01]  /*10a20*/  SHFL.IDX PT, R20, R24, RZ, 0x181f ;  /* 0x00181fff18147589 */ /* 0x00406200000e0000 */
[----:B------:R-:W-:Y:S01]  /*10a30*/  ISETP.GE.AND P1, PT, R0, R45, PT ;  /* 0x0000002d0000720c */ /* 0x000fe20003f26270 */
[----:B------:R-:W-:Y:S01]  /*10a40*/  BSSY B1, `(.L_x_1180) ;  /* 0x000000d000017945 */ /* 0x000fe20003800000 */
[----:B------:R0:W-:Y:S01]  /*10a50*/  SYNCS.ARRIVE.TRANS64.RED.A1T0 RZ, [R37+URZ], RZ ;  /* 0x000000ff25ff79a7 */ /* 0x0001e2000810043f */
[----:B------:R0:W2:Y:S02]  /*10a60*/  SHFL.IDX PT, R0, R25, RZ, 0x181f ;  /* 0x00181fff19007589 */ /* 0x0000a400000e0000 */
[----:B------:R-:W-:Y:S08]  /*10a70*/  @P2 BRA `(.L_x_1181) ;  /* 0x0000000000242947 */ /* 0x000ff00003800000 */
[----:B------:R-:W-:Y:S02]  /*10a80*/  ULDC UR5, c[0x0][0xac8] ;  /* 0x0002b20000057ab9 */ /* 0x000fe40000000800 */
        /* <DEDUP_REMOVED lines=8> */
.L_x_1181:
[----:B------:R-:W-:Y:S05]  /*10b10*/  BSYNC B1 ;  /* 0x0000000000017941 */ /* 0x000fea0003800000 */
.L_x_1180:
[----:B--2---:R2:W4:Y:S01]  /*10b20*/  SHFL.IDX PT, R0, R25, 0x1, 0x181f ;  /* 0x00381f0019007f89 */ /* 0x00452200000e0000 */
[----:B------:R-:W-:Y:S03]  /*10b30*/  BSSY B1, `(.L_x_1182) ;  /* 0x000000c000017945 */ /* 0x000fe60003800000 */
[----:B-1-3--:R2:W1:Y:S01]  /*10b40*/  SHFL.IDX PT, R20, R24, 0x1, 0x181f ;  /* 0x00381f0018147f89 */ /* 0x00a46200000e0000 */
[----:B------:R-:W-:Y:S05]  /*10b50*/  @P0 BRA `(.L_x_1183) ;  /* 0x0000000000240947 */ /* 0x000fea0003800000 */
[----:B------:R-:W-:Y:S02]  /*10b60*/  ULDC UR5, c[0x0][0xac8] ;  /* 0x0002b20000057ab9 */ /* 0x000fe40000000800 */
[----:B------:R-:W-:Y:S02]  /*10b70*/  ISETP.GE.AND P3, PT, R18, UR5, PT ;  /* 0x0000000512007c0c */ /* 0x000fe4000bf66270 */
[----:B------:R-:W-:-:S11]  /*10b80*/  ISETP.GE.AND P4, PT, R19, UR5, PT ;  /* 0x0000000513007c0c */ /* 0x000fd6000bf86270 */
[CC--:B-1----:R-:W-:Y:S02]  /*10b90*/  @!P3 LEA R2, P0, R18.reuse, R20.reuse, 0x1 ;  /* 0x000000141202b211 */ /* 0x0c2fe400078008ff */
[C---:B------:R-:W-:Y:S02]  /*10ba0*/  @!P4 LEA R20, P2, R19.reuse, R20, 0x1 ;  /* 0x000000141314c211 */ /* 0x040fe400078408ff */
[-C--:B----4-:R-:W-:Y:S02]  /*10bb0*/  @!P3 LEA.HI.X R3, R18, R0.reuse, R190, 0x1, P0 ;  /* 0x000000001203b211 */ /* 0x090fe400000f0cbe */
[----:B------:R-:W-:-:S03]  /*10bc0*/  @!P4 LEA.HI.X R21, R19, R0, R189, 0x1, P2 ;  /* 0x000000001315c211 */ /* 0x000fc600010f0cbd */
[----:B-----5:R3:W-:Y:S04]  /*10bd0*/  @!P3 ST.E.128 desc[UR50][R2.64], R48 ;  /* 0x000000300200b985 */ /* 0x0207e8000c101d32 */
[----:B------:R3:W-:Y:S02]  /*10be0*/  @!P4 ST.E.128 desc[UR50][R20.64], R56 ;  /* 0x000000381400c985 */ /* 0x0007e4000c101d32 */
.L_x_1183:
[----:B------:R-:W-:Y:S05]  /*10bf0*/  BSYNC B1 ;  /* 0x0000000000017941 */ /* 0x000fea0003800000 */
.L_x_1182:
[----:B----4-:R4:W0:Y:S01]  /*10c00*/  SHFL.IDX PT, R0, R25, 0x2, 0x181f ;  /* 0x00581f0019007f89 */ /* 0x01082200000e0000 */
        /* <DEDUP_REMOVED lines=8> */
[-C--:B0-----:R-:W-:Y:S02]  /*10c90*/  @!P2 LEA.HI.X R3, R18, R0.reuse, R190, 0x1, P0 ;  /* 0x000000001203a211 */ /* 0x081fe400000f0cbe */
[----:B------:R-:W-:-:S03]  /*10ca0*/  @!P3 LEA.HI.X R21, R19, R0, R189, 0x1, P1 ;  /* 0x000000001315b211 */ /* 0x000fc600008f0cbd */
[----:B-----5:R3:W-:Y:S04]  /*10cb0*/  @!P2 ST.E.128 desc[UR50][R2.64], R40 ;  /* 0x000000280200a985 */ /* 0x0207e8000c101d32 */
[----:B------:R3:W-:Y:S02]  /*10cc0*/  @!P3 ST.E.128 desc[UR50][R20.64], R12 ;  /* 0x0000000c1400b985 */ /* 0x0007e4000c101d32 */
.L_x_1185:
[----:B------:R-:W-:Y:S05]  /*10cd0*/  BSYNC B1 ;  /* 0x0000000000017941 */ /* 0x000fea0003800000 */
.L_x_1184:
[----:B0-----:R-:W-:Y:S01]  /*10ce0*/  VIADD R0, R26, 0x60 ;  /* 0x000000601a007836 */ /* 0x001fe20000000000 */
[----:B--2-4-:R-:W0:Y:S04]  /*10cf0*/  SHFL.IDX PT, R25, R25, 0x3, 0x181f ;  /* 0x00781f0019197f89 */ /* 0x014e2800000e0000 */
[----:B------:R-:W-:Y:S01]  /*10d00*/  ISETP.GE.AND P0, PT, R0, R45, PT ;  /* 0x0000002d0000720c */ /* 0x000fe20003f06270 */
[----:B------:R-:W2:-:S12]  /*10d10*/  SHFL.IDX PT, R24, R24, 0x3, 0x181f ;  /* 0x00781f0018187f89 */ /* 0x000e9800000e0000 */
[----:B------:R-:W-:Y:S05]  /*10d20*/  @P0 BRA `(.L_x_1186) ;  /* 0x0000000800800947 */ /* 0x000fea0003800000 */
[----:B------:R-:W-:Y:S02]  /*10d30*/  ULDC UR5, c[0x0][0xac8] ;  /* 0x0002b20000057ab9 */ /* 0x000fe40000000800 */
[----:B------:R-:W-:-:S13]  /*10d40*/  ISETP.GE.AND P1, PT, R18, UR5, PT ;  /* 0x0000000512007c0c */ /* 0x000fda000bf26270 */
[----:B--23--:R-:W-:-:S04]  /*10d50*/  @!P1 LEA R2, P0, R18, R24, 0x1 ;  /* 0x0000001812029211 */ /* 0x00cfc800078008ff */
[----:B0-----:R-:W-:Y:S02]  /*10d60*/  @!P1 LEA.HI.X R3, R18, R25, R190, 0x1, P0 ;  /* 0x0000001912039211 */ /* 0x001fe400000f0cbe */
[----:B------:R-:W-:-:S03]  /*10d70*/  ISETP.GE.AND P0, PT, R19, UR5, PT ;  /* 0x0000000513007c0c */ /* 0x000fc6000bf06270 */
[----:B-----5:R0:W-:Y:S10]  /*10d80*/  @!P1 ST.E.128 desc[UR50][R2.64], R4 ;  /* 0x0000000402009985 */ /* 0x0201f4000c101d32 */
[----:B------:R-:W-:Y:S05]  /*10d90*/  @P0 BRA `(.L_x_1186) ;  /* 0x0000000800640947 */ /* 0x000fea0003800000 */
[----:B0-----:R-:W-:-:S04]  /*10da0*/  LEA R2, P0, R19, R24, 0x1 ;  /* 0x0000001813027211 */ /* 0x001fc800078008ff */
[----:B------:R-:W-:-:S05]  /*10db0*/  LEA.HI.X R3, R19, R25, R189, 0x1, P0 ;  /* 0x0000001913037211 */ /* 0x000fca00000f0cbd */
[----:B------:R0:W-:Y:S01]  /*10dc0*/  ST.E.128 desc[UR50][R2.64], R8 ;  /* 0x0000000802007985 */ /* 0x0001e2000c101d32 */
[----:B------:R-:W-:Y:S05]  /*10dd0*/  BRA `(.L_x_1186) ;  /* 0x0000000800547947 */ /* 0x000fea0003800000 */
.L_x_1179:
[----:B------:R-:W0:Y:S01]  /*10de0*/  LDC R8, c[0x0][0xbe8] ;  /* 0x0002fa00ff087b82 */ /* 0x000e220000000800 */
[----:B------:R-:W-:Y:S01]  /*10df0*/  ISETP.GE.AND P0, PT, R191, 0x80, PT ;  /* 0x00000080bf00780c */ /* 0x000fe20003f06270 */
[----:B------:R-:W-:Y:S01]  /*10e00*/  USHF.R.S32.HI UR8, URZ, 0x1f, UR37 ;  /* 0x0000001f3f087899 */ /* 0x000fe20008011425 */
[----:B------:R-:W-:Y:S01]  /*10e10*/  BSSY B1, `(.L_x_1187) ;  /* 0x000002f000017945 */ /* 0x000fe20003800000 */
[----:B------:R-:W-:Y:S01]  /*10e20*/  USHF.R.S32.HI UR9, URZ, 0x1f, UR43 ;  /* 0x0000001f3f097899 */ /* 0x000fe2000801142b */
[----:B------:R-:W-:Y:S01]  /*10e30*/  IMAD R6, R22, 0x20, R184 ;  /* 0x0000002016067824 */ /* 0x000fe200078e02b8 */
[----:B0-----:R-:W-:-:S13]  /*10e40*/  ISETP.NE.AND P1, PT, R8, 0x1, PT ;  /* 0x000000010800780c */ /* 0x001fda0003f25270 */
[----:B------:R-:W0:Y:S08]  /*10e50*/  @P1 LDC R9, c[0x0][0xbec] ;  /* 0x0002fb00ff091b82 */ /* 0x000e300000000800 */
[----:B------:R-:W1:Y:S01]  /*10e60*/  @P1 LDC R11, c[0x0][0xbf0] ;  /* 0x0002fc00ff0b1b82 */ /* 0x000e620000000800 */
[----:B------:R-:W-:Y:S05]  /*10e70*/  @P0 BRA `(.L_x_1188) ;  /* 0x0000000000a00947 */ /* 0x000fea0003800000 */
[----:B------:R-:W2:Y:S01]  /*10e80*/  S2R R0, SR_TID.X ;  /* 0x0000000000007919 */ /* 0x000ea20000002100 */
[----:B------:R-:W3:Y:S01]  /*10e90*/  LDC R3, c[0x0][0xbe8] ;  /* 0x0002fa00ff037b82 */ /* 0x000ee20000000800 */
[----:B------:R-:W-:Y:S01]  /*10ea0*/  IMAD.U32 R4, RZ, RZ, UR36 ;  /* 0x00000024ff047e24 */ /* 0x000fe2000f8e00ff */
[----:B------:R-:W-:Y:S02]  /*10eb0*/  ULDC UR5, c[0x0][0xa88] ;  /* 0x0002a20000057ab9 */ /* 0x000fe40000000800 */
[----:B---3--:R-:W-:Y:S02]  /*10ec0*/  IMAD R5, R3, UR5, RZ ;  /* 0x0000000503057c24 */ /* 0x008fe4000f8e02ff */
[----:B--2---:R-:W-:-:S04]  /*10ed0*/  IADD3 R4, R4, -0x80, R0 ;  /* 0xffffff8004047810 */ /* 0x004fc80007ffe000 */
[----:B------:R-:W-:-:S13]  /*10ee0*/  ISETP.GE.AND P0, PT, R4, R5, PT ;  /* 0x000000050400720c */ /* 0x000fda0003f06270 */
[----:B------:R-:W-:Y:S05]  /*10ef0*/  @P0 BRA `(.L_x_1188) ;  /* 0x0000000000800947 */ /* 0x000fea0003800000 */
[----:B------:R-:W-:Y:S01]  /*10f00*/  ISETP.NE.AND P0, PT, R3, 0x1, PT ;  /* 0x000000010300780c */ /* 0x000fe20003f05270 */
[----:B------:R-:W-:Y:S01]  /*10f10*/  ULDC.64 UR10, c[0x0][0xb90] ;  /* 0x0002e400000a7ab9 */ /* 0x000fe20000000a00 */
[----:B------:R-:W-:Y:S01]  /*10f20*/  IMAD.MOV.U32 R2, RZ, RZ, R4 ;  /* 0x000000ffff027224 */ /* 0x000fe200078e0004 */
[----:B------:R-:W-:Y:S02]  /*10f30*/  UIMAD UR5, UR8, UR10, URZ ;  /* 0x0000000a080572a4 */ /* 0x000fe4000f8e023f */
[----:B------:R-:W-:Y:S02]  /*10f40*/  UIMAD.WIDE.U32 UR6, UR37, UR10, URZ ;  /* 0x0000000a250672a5 */ /* 0x000fe4000f8e003f */
[----:B------:R-:W-:-:S03]  /*10f50*/  UIMAD UR5, UR37, UR11, UR5 ;  /* 0x0000000b250572a4 */ /* 0x000fc6000f8e0205 */
[----:B------:R-:W-:Y:S01]  /*10f60*/  ULDC.64 UR10, c[0x0][0xb98] ;  /* 0x0002e600000a7ab9 */ /* 0x000fe20000000a00 */
[----:B------:R-:W-:Y:S02]  /*10f70*/  UIADD3 UR7, UR7, UR5, URZ ;  /* 0x0000000507077290 */ /* 0x000fe4000fffe03f */
[----:B------:R-:W2:Y:S01]  /*10f80*/  @P0 LDC R5, c[0x0][0xbec] ;  /* 0x0002fb00ff050b82 */ /* 0x000ea20000000800 */
[----:B------:R-:W-:Y:S02]  /*10f90*/  UIMAD UR5, UR9, UR10, URZ ;  /* 0x0000000a090572a4 */ /* 0x000fe4000f8e023f */
[----:B------:R-:W-:Y:S02]  /*10fa0*/  UIMAD.WIDE.U32 UR6, UR43, UR10, UR6 ;  /* 0x0000000a2b0672a5 */ /* 0x000fe4000f8e0006 */
[----:B------:R-:W-:-:S03]  /*10fb0*/  UIMAD UR5, UR43, UR11, UR5 ;  /* 0x0000000b2b0572a4 */ /* 0x000fc6000f8e0205 */
[----:B------:R-:W3:Y:S01]  /*10fc0*/  @P0 LDC R7, c[0x0][0xbf0] ;  /* 0x0002fc00ff070b82 */ /* 0x000ee20000000800 */
[----:B------:R-:W-:Y:S01]  /*10fd0*/  ULDC.64 UR10, c[0x0][0xb88] ;  /* 0x0002e200000a7ab9 */ /* 0x000fe20000000a00 */
[----:B--2---:R-:W-:-:S05]  /*10fe0*/  @P0 IMAD.HI.U32 R0, R4, R5, RZ ;  /* 0x0000000504000227 */ /* 0x004fca00078e00ff */
[----:B---3--:R-:W-:-:S05]  /*10ff0*/  @P0 SHF.R.U32.HI R2, RZ, R7, R0 ;  /* 0x00000007ff020219 */ /* 0x008fca0000011600 */
[----:B------:R-:W-:-:S04]  /*11000*/  IMAD.MOV R5, RZ, RZ, -R2 ;  /* 0x000000ffff057224 */ /* 0x000fc800078e0a02 */
[----:B------:R-:W-:Y:S01]  /*11010*/  IMAD R5, R3, R5, R4 ;  /* 0x0000000503057224 */ /* 0x000fe200078e0204 */
[----:B------:R-:W-:Y:S01]  /*11020*/  SHF.R.S32.HI R3, RZ, 0x1f, R2 ;  /* 0x0000001fff037819 */ /* 0x000fe20000011402 */
[----:B------:R-:W-:Y:S01]  /*11030*/  IMAD.U32 R4, RZ, RZ, UR5 ;  /* 0x00000005ff047e24 */ /* 0x000fe2000f8e00ff */
[----:B------:R-:W-:Y:S02]  /*11040*/  IADD3 R2, P0, R2, UR6, RZ ;  /* 0x0000000602027c10 */ /* 0x000fe4000ff1e0ff */
[----:B------:R-:W-:Y:S02]  /*11050*/  SHF.R.S32.HI R0, RZ, 0x1f, R5 ;  /* 0x0000001fff007819 */ /* 0x000fe40000011405 */
[----:B------:R-:W-:Y:S01]  /*11060*/  IADD3.X R3, R3, UR7, R4, P0, !PT ;  /* 0x0000000703037c10 */ /* 0x000fe200087fe404 */
[----:B------:R-:W-:Y:S02]  /*11070*/  ULDC.64 UR6, c[0x0][0xb50] ;  /* 0x0002d40000067ab9 */ /* 0x000fe40000000a00 */
[----:B------:R-:W-:-:S02]  /*11080*/  IMAD R0, R0, UR10, RZ ;  /* 0x0000000a00007c24 */ /* 0x000fc4000f8e02ff */
[----:B------:R-:W-:-:S04]  /*11090*/  IMAD.WIDE.U32 R2, R5, UR10, R2 ;  /* 0x0000000a05027c25 */ /* 0x000fc8000f8e0002 */
[----:B------:R-:W-:Y:S01]  /*110a0*/  IMAD R7, R5, UR11, R0 ;  /* 0x0000000b05077c24 */ /* 0x000fe2000f8e0200 */
[----:B------:R-:W-:-:S03]  /*110b0*/  LEA R4, P0, R2, UR6, 0x2 ;  /* 0x0000000602047c11 */ /* 0x000fc6000f8010ff */
[----:B------:R-:W-:-:S05]  /*110c0*/  IMAD.IADD R3, R3, 0x1, R7 ;  /* 0x0000000103037824 */ /* 0x000fca00078e0207 */
[----:B------:R-:W-:Y:S01]  /*110d0*/  LEA.HI.X R5, R2, UR7, R3, 0x2, P0 ;  /* 0x0000000702057c11 */ /* 0x000fe200080f1403 */
[----:B------:R-:W-:-:S05]  /*110e0*/  IMAD.MOV.U32 R3, RZ, RZ, -0x800000 ;  /* 0xff800000ff037424 */ /* 0x000fca00078e00ff */
[----:B------:R2:W-:Y:S02]  /*110f0*/  STG.E desc[UR50][R4.64], R3 ;  /* 0x0000000304007986 */ /* 0x0005e4000c101932 */
.L_x_1188:
[----:B------:R-:W-:Y:S05]  /*11100*/  BSYNC B1 ;  /* 0x0000000000017941 */ /* 0x000fea0003800000 */
.L_x_1187:
[----:B------:R-:W-:Y:S01]  /*11110*/  ULDC.64 UR10, c[0x0][0xae8] ;  /* 0x0002ba00000a7ab9 */ /* 0x000fe20000000a00 */
[----:B------:R-:W-:Y:S01]  /*11120*/  VIADD R6, R6, UR36 ;  /* 0x0000002406067c36 */ /* 0x000fe20008000000 */
[----:B------:R-:W-:Y:S01]  /*11130*/  UIMAD UR5, UR8, UR10, URZ ;  /* 0x0000000a080572a4 */ /* 0x000fe2000f8e023f */
[----:B------:R-:W-:Y:S01]  /*11140*/  BSSY B1, `(.L_x_1189) ;  /* 0x0000034000017945 */ /* 0x000fe20003800000 */
[----:B------:R-:W-:Y:S01]  /*11150*/  UIMAD.WIDE.U32 UR6, UR37, UR10, URZ ;  /* 0x0000000a250672a5 */ /* 0x000fe2000f8e003f */
[----:B0-----:R-:W-:Y:S01]  /*11160*/  @P1 IMAD.HI.U32 R0, R6, R9, RZ ;  /* 0x0000000906001227 */ /* 0x001fe200078e00ff */
[----:B------:R-:W-:-:S03]  /*11170*/  UIMAD UR5, UR37, UR11, UR5 ;  /* 0x0000000b250572a4 */ /* 0x000fc6000f8e0205 */
[----:B------:R-:W-:Y:S01]  /*11180*/  ULDC.64 UR10, c[0x0][0xaf0] ;  /* 0x0002bc00000a7ab9 */ /* 0x000fe20000000a00 */
[----:B------:R-:W-:Y:S01]  /*11190*/  UIADD3 UR7, UR7, UR5, URZ ;  /* 0x0000000507077290 */ /* 0x000fe2000fffe03f */
[----:B--2---:R-:W-:Y:S01]  /*111a0*/  IMAD.MOV.U32 R5, RZ, RZ, R6 ;  /* 0x000000ffff057224 */ /* 0x004fe200078e0006 */
[----:B------:R-:W-:Y:S01]  /*111b0*/  UIMAD UR5, UR9, UR10, URZ ;  /* 0x0000000a090572a4 */ /* 0x000fe2000f8e023f */
[----:B-1----:R-:W-:Y:S01]  /*111c0*/  @P1 SHF.R.U32.HI R5, RZ, R11, R0 ;  /* 0x0000000bff051219 */ /* 0x002fe20000011600 */
[----:B------:R-:W-:Y:S02]  /*111d0*/  UIMAD.WIDE.U32 UR6, UR43, UR10, UR6 ;  /* 0x0000000a2b0672a5 */ /* 0x000fe4000f8e0006 */
[----:B------:R-:W-:Y:S01]  /*111e0*/  UIMAD UR5, UR43, UR11, UR5 ;  /* 0x0000000b2b0572a4 */ /* 0x000fe2000f8e0205 */
[--C-:B------:R-:W-:Y:S01]  /*111f0*/  SHF.R.S32.HI R0, RZ, 0x1f, R5.reuse ;  /* 0x0000001fff007819 */ /* 0x100fe20000011405 */
[----:B------:R-:W-:Y:S01]  /*11200*/  IMAD.MOV R7, RZ, RZ, -R5 ;  /* 0x000000ffff077224 */ /* 0x000fe200078e0a05 */
[----:B------:R-:W-:Y:S01]  /*11210*/  ULDC.64 UR8, c[0x0][0xae0] ;  /* 0x0002b80000087ab9 */ /* 0x000fe20000000a00 */
[----:B------:R-:W-:-:S02]  /*11220*/  UIADD3 UR5, UR7, UR5, URZ ;  /* 0x0000000507057290 */ /* 0x000fc4000fffe03f */
[----:B------:R-:W-:Y:S02]  /*11230*/  IMAD.U32 R3, RZ, RZ, UR7 ;  /* 0x00000007ff037e24 */ /* 0x000fe4000f8e00ff */
[----:B------:R-:W-:Y:S02]  /*11240*/  IMAD R0, R0, UR8, RZ ;  /* 0x0000000800007c24 */ /* 0x000fe4000f8e02ff */
[----:B------:R-:W-:Y:S02]  /*11250*/  IMAD R7, R8, R7, R6 ;  /* 0x0000000708077224 */ /* 0x000fe400078e0206 */
[----:B------:R-:W-:Y:S01]  /*11260*/  IMAD.U32 R2, RZ, RZ, UR6 ;  /* 0x00000006ff027e24 */ /* 0x000fe2000f8e00ff */
[----:B------:R-:W-:Y:S01]  /*11270*/  ULDC.64 UR6, c[0x0][0xad8] ;  /* 0x0002b60000067ab9 */ /* 0x000fe20000000a00 */
[----:B------:R-:W-:Y:S01]  /*11280*/  IMAD.U32 R3, RZ, RZ, UR5 ;  /* 0x00000005ff037e24 */ /* 0x000fe2000f8e00ff */
[----:B------:R-:W-:Y:S01]  /*11290*/  ULDC UR5, c[0x0][0xa88] ;  /* 0x0002a20000057ab9 */ /* 0x000fe20000000800 */
[C---:B------:R-:W-:Y:S01]  /*112a0*/  IMAD R9, R5.reuse, UR9, R0 ;  /* 0x0000000905097c24 */ /* 0x040fe2000f8e0200 */
[----:B------:R-:W-:Y:S01]  /*112b0*/  SHF.R.S32.HI R0, RZ, 0x1f, R7 ;  /* 0x0000001fff007819 */ /* 0x000fe20000011407 */
[----:B------:R-:W-:-:S04]  /*112c0*/  IMAD.WIDE.U32 R2, R5, UR8, R2 ;  /* 0x0000000805027c25 */ /* 0x000fc8000f8e0002 */
[----:B------:R-:W-:Y:S02]  /*112d0*/  IMAD.IADD R3, R3, 0x1, R9 ;  /* 0x0000000103037824 */ /* 0x000fe400078e0209 */
[----:B------:R-:W-:Y:S02]  /*112e0*/  IMAD R4, R0, UR6, RZ ;  /* 0x0000000600047c24 */ /* 0x000fe4000f8e02ff */
[----:B------:R-:W-:Y:S02]  /*112f0*/  VIADD R6, R184, UR36 ;  /* 0x00000024b8067c36 */ /* 0x000fe40008000000 */
[----:B------:R-:W-:Y:S02]  /*11300*/  IMAD R9, R8, UR5, RZ ;  /* 0x0000000508097c24 */ /* 0x000fe4000f8e02ff */
[C---:B------:R-:W-:Y:S02]  /*11310*/  IMAD R5, R7.reuse, UR7, R4 ;  /* 0x0000000707057c24 */ /* 0x040fe4000f8e0204 */
[----:B------:R-:W-:Y:S01]  /*11320*/  IMAD.WIDE.U32 R2, R7, UR6, R2 ;  /* 0x0000000607027c25 */ /* 0x000fe2000f8e0002 */
[----:B------:R-:W-:Y:S01]  /*11330*/  ISETP.GE.AND P2, PT, R6, R9, PT ;  /* 0x000000090600720c */ /* 0x000fe20003f46270 */
[----:B------:R-:W-:-:S02]  /*11340*/  ULDC.64 UR6, c[0x0][0xa80] ;  /* 0x0002a00000067ab9 */ /* 0x000fc40000000a00 */
[----:B------:R-:W-:Y:S01]  /*11350*/  VIADD R0, R6, 0x20 ;  /* 0x0000002006007836 */ /* 0x000fe20000000000 */
[----:B------:R-:W-:Y:S01]  /*11360*/  LEA R4, P3, R2, UR6, 0x1 ;  /* 0x0000000602047c11 */ /* 0x000fe2000f8608ff */
[----:B------:R-:W-:-:S03]  /*11370*/  IMAD.IADD R3, R3, 0x1, R5 ;  /* 0x0000000103037824 */ /* 0x000fc600078e0205 */
[-C--:B------:R-:W-:Y:S01]  /*11380*/  ISETP.GE.AND P1, PT, R0, R9.reuse, PT ;  /* 0x000000090000720c */ /* 0x080fe20003f26270 */
[----:B------:R-:W-:Y:S01]  /*11390*/  VIADD R0, R6, 0x40 ;  /* 0x0000004006007836 */ /* 0x000fe20000000000 */
[----:B------:R-:W-:Y:S02]  /*113a0*/  LEA.HI.X R5, R2, UR7, R3, 0x1, P3 ;  /* 0x0000000702057c11 */ /* 0x000fe400098f0c03 */
[----:B------:R0:W1:Y:S02]  /*113b0*/  SHFL.IDX PT, R2, R4, RZ, 0x181f ;  /* 0x00181fff04027589 */ /* 0x00006400000e0000 */
[----:B------:R-:W-:Y:S02]  /*113c0*/  ISETP.GE.AND P0, PT, R0, R9, PT ;  /* 0x000000090000720c */ /* 0x000fe40003f06270 */
[----:B------:R0:W2:Y:S01]  /*113d0*/  SHFL.IDX PT, R0, R5, RZ, 0x181f ;  /* 0x00181fff05007589 */ /* 0x0000a200000e0000 */
[----:B------:R-:W-:Y:S10]  /*113e0*/  @P2 BRA `(.L_x_1190) ;  /* 0x0000000000242947 */ /* 0x000ff40003800000 */
[----:B------:R-:W-:Y:S02]  /*113f0*/  ULDC UR5, c[0x0][0xac8] ;  /* 0x0002b20000057ab9 */ /* 0x000fe40000000800 */
[----:B------:R-:W-:Y:S02]  /*11400*/  ISETP.GE.AND P4, PT, R18, UR5, PT ;  /* 0x0000000512007c0c */ /* 0x000fe4000bf86270 */
[----:B------:R-:W-:-:S11]  /*11410*/  ISETP.GE.AND P5, PT, R19, UR5, PT ;  /* 0x0000000513007c0c */ /* 0x000fd6000bfa6270 */
[CC--:B-1----:R-:W-:Y:S02]  /*11420*/  @!P4 LEA R10, P2, R18.reuse, R2.reuse, 0x1 ;  /* 0x00000002120ac211 */ /* 0x0c2fe400078408ff */
[C---:B------:R-:W-:Y:S02]  /*11430*/  @!P5 LEA R2, P3, R19.reuse, R2, 0x1 ;  /* 0x000000021302d211 */ /* 0x040fe400078608ff */
[-C--:B--2---:R-:W-:Y:S02]  /*11440*/  @!P4 LEA.HI.X R11, R18, R0.reuse, R190, 0x1, P2 ;  /* 0x00000000120bc211 */ /* 0x084fe400010f0cbe */
[----:B------:R-:W-:-:S03]  /*11450*/  @!P5 LEA.HI.X R3, R19, R0, R189, 0x1, P3 ;  /* 0x000000001303d211 */ /* 0x000fc600018f0cbd */
[----:B------:R3:W-:Y:S04]  /*11460*/  @!P4 ST.E.128 desc[UR50][R10.64], RZ ;  /* 0x000000ff0a00c985 */ /* 0x0007e8000c101d32 */
[----:B------:R3:W-:Y:S02]  /*11470*/  @!P5 ST.E.128 desc[UR50][R2.64], RZ ;  /* 0x000000ff0200d985 */ /* 0x0007e4000c101d32 */
.L_x_1190:
[----:B------:R-:W-:Y:S05]  /*11480*/  BSYNC B1 ;  /* 0x0000000000017941 */ /* 0x000fea0003800000 */
.L_x_1189:
        /* <DEDUP_REMOVED lines=11> */
[----:B------:R3:W-:Y:S04]  /*11540*/  @!P3 ST.E.128 desc[UR50][R10.64], RZ ;  /* 0x000000ff0a00b985 */ /* 0x0007e8000c101d32 */
[----:B------:R3:W-:Y:S02]  /*11550*/  @!P4 ST.E.128 desc[UR50][R2.64], RZ ;  /* 0x000000ff0200c985 */ /* 0x0007e4000c101d32 */
.L_x_1192:
[----:B------:R-:W-:Y:S05]  /*11560*/  BSYNC B1 ;  /* 0x0000000000017941 */ /* 0x000fea0003800000 */
.L_x_1191:
        /* <DEDUP_REMOVED lines=11> */
[----:B------:R3:W-:Y:S04]  /*11620*/  @!P2 ST.E.128 desc[UR50][R10.64], RZ ;  /* 0x000000ff0a00a985 */ /* 0x0007e8000c101d32 */
[----:B------:R3:W-:Y:S02]  /*11630*/  @!P3 ST.E.128 desc[UR50][R2.64], RZ ;  /* 0x000000ff0200b985 */ /* 0x0007e4000c101d32 */
.L_x_1194:
[----:B------:R-:W-:Y:S05]  /*11640*/  BSYNC B1 ;  /* 0x0000000000017941 */ /* 0x000fea0003800000 */
.L_x_1193:
[----:B---3--:R-:W-:Y:S01]  /*11650*/  VIADD R3, R6, 0x60 ;  /* 0x0000006006037836 */ /* 0x008fe20000000000 */
[----:B0-----:R0:W3:Y:S04]  /*11660*/  SHFL.IDX PT, R0, R5, 0x3, 0x181f ;  /* 0x00781f0005007f89 */ /* 0x0010e800000e0000 */
[----:B------:R-:W-:Y:S01]  /*11670*/  ISETP.GE.AND P0, PT, R3, R9, PT ;  /* 0x000000090300720c */ /* 0x000fe20003f06270 */
[----:B-1----:R0:W1:-:S12]  /*11680*/  SHFL.IDX PT, R2, R4, 0x3, 0x181f ;  /* 0x00781f0004027f89 */ /* 0x00205800000e0000 */
[----:B0-----:R-:W-:Y:S05]  /*11690*/  @P0 BRA `(.L_x_1186) ;  /* 0x0000000000240947 */ /* 0x001fea0003800000 */
[----:B------:R-:W-:Y:S02]  /*116a0*/  ULDC UR5, c[0x0][0xac8] ;  /* 0x0002b20000057ab9 */ /* 0x000fe40000000800 */
[----:B------:R-:W-:Y:S02]  /*116b0*/  ISETP.GE.AND P2, PT, R18, UR5, PT ;  /* 0x0000000512007c0c */ /* 0x000fe4000bf46270 */
[----:B------:R-:W-:-:S11]  /*116c0*/  ISETP.GE.AND P3, PT, R19, UR5, PT ;  /* 0x0000000513007c0c */ /* 0x000fd6000bf66270 */
[CC--:B-12-4-:R-:W-:Y:S02]  /*116d0*/  @!P2 LEA R4, P0, R18.reuse, R2.reuse, 0x1 ;  /* 0x000000021204a211 */ /* 0x0d6fe400078008ff */
[C---:B------:R-:W-:Y:S02]  /*116e0*/  @!P3 LEA R2, P1, R19.reuse, R2, 0x1 ;  /* 0x000000021302b211 */ /* 0x040fe400078208ff */
[-C--:B---3--:R-:W-:Y:S02]  /*116f0*/  @!P2 LEA.HI.X R5, R18, R0.reuse, R190, 0x1, P0 ;  /* 0x000000001205a211 */ /* 0x088fe400000f0cbe */
[----:B------:R-:W-:-:S03]  /*11700*/  @!P3 LEA.HI.X R3, R19, R0, R189, 0x1, P1 ;  /* 0x000000001303b211 */ /* 0x000fc600008f0cbd */
[----:B------:R0:W-:Y:S04]  /*11710*/  @!P2 ST.E.128 desc[UR50][R4.64], RZ ;  /* 0x000000ff0400a985 */ /* 0x0001e8000c101d32 */
[----:B------:R0:W-:Y:S02]  /*11720*/  @!P3 ST.E.128 desc[UR50][R2.64], RZ ;  /* 0x000000ff0200b985 */ /* 0x0001e4000c101d32 */
.L_x_1186:
[----:B------:R-:W-:Y:S05]  /*11730*/  BSYNC B0 ;  /* 0x0000000000007941 */ /* 0x000fea0003800000 */
.L_x_1178:
[----:B------:R-:W-:Y:S02]  /*11740*/  ULDC UR5, c[0x0][0xc38] ;  /* 0x00030e0000057ab9 */ /* 0x000fe40000000800 */
[----:B------:R-:W-:-:S06]  /*11750*/  UISETP.GE.AND UP0, UPT, UR4, UR5, UPT ;  /* 0x000000050400728c */ /* 0x000fcc000bf06270 */
[----:B------:R-:W-:-:S13]  /*11760*/  PLOP3.LUT P0, PT, PT, PT, UP0, 0x80, 0x0 ;  /* 0x000000000000781c */ /* 0x000fda0003f0f008 */
[----:B------:R-:W-:Y:S05]  /*11770*/  @!P0 BRA `(.L_x_1195) ;  /* 0xfffffef400888947 */ /* 0x000fea000383ffff */
[----:B------:R-:W-:Y:S05]  /*11780*/  EXIT ;  /* 0x000000000000794d */ /* 0x000fea0003800000 */
.L_x_1097:
[----:B------:R-:W-:-:S08]  /*11790*/  NOP ;  /* 0x0000000000007918 */ /* 0x000fd00000000000 */
[----:B------:R-:W0:-:S00]  /*117a0*/  USETMAXREG.DEALLOC.CTAPOOL 0x18 ;  /* 0x00000018000079c8 */ /* 0x000e0000080e0500 */
[----:B0-----:R-:W-:-:S06]  /*117b0*/  LOP3.LUT R0, R0, 0x3, RZ, 0xc0, !PT ;  /* 0x0000000300007812 */ /* 0x001fcc00078ec0ff */
[----:B------:R-:W0:Y:S01]  /*117c0*/  S2UR UR6, SR_CTAID.X ;  /* 0x00000000000679c3 */ /* 0x000e220000002500 */
[----:B------:R-:W-:Y:S01]  /*117d0*/  LOP3.LUT R19, R19, 0xfffffffb, RZ, 0xc0, !PT ;  /* 0xfffffffb13137812 */ /* 0x000fe200078ec0ff */
[----:B------:R-:W-:Y:S01]  /*117e0*/  STL [R1+0x18], RZ ;  /* 0x000018ff01007387 */ /* 0x000fe20000100800 */
[----:B------:R-:W-:-:S03]  /*117f0*/  IMAD.MOV.U32 R18, RZ, RZ, RZ ;  /* 0x000000ffff127224 */ /* 0x000fc600078e00ff */
[----:B------:R-:W1:Y:S02]  /*11800*/  SHFL.IDX PT, R0, R0, RZ, 0x1f ;  /* 0x00001fff00007589 */ /* 0x000e6400000e0000 */
[----:B-1----:R-:W-:Y:S02]  /*11810*/  ISETP.NE.AND P0, PT, R0, RZ, PT ;  /* 0x000000ff0000720c */ /* 0x002fe40003f05270 */
[----:B------:R-:W0:Y:S11]  /*11820*/  LDC R0, c[0x0][0xc38] ;  /* 0x00030e00ff007b82 */ /* 0x000e360000000800 */
[----:B------:R-:W-:Y:S01]  /*11830*/  @P0 LOP3.LUT R19, R19, 0x4, RZ, 0xfc, !PT ;  /* 0x0000000413130812 */ /* 0x000fe200078efcff */
[----:B------:R-:W-:Y:S06]  /*11840*/  @P0 BAR.ARV 0x4, 0x180 ;  /* 0x0106000000000b1d */ /* 0x000fec0000002000 */
[----:B0-----:R-:W-:Y:S01]  /*11850*/  ISETP.LE.AND P0, PT, R0, UR6, PT ;  /* 0x0000000600007c0c */ /* 0x001fe2000bf03270 */
[----:B------:R-:W-:-:S05]  /*11860*/  IMAD.MOV.U32 R0, RZ, RZ, 0x1 ;  /* 0x00000001ff007424 */ /* 0x000fca00078e00ff */
[----:B------:R0:W-:Y:S07]  /*11870*/  STL [R1+0x8], R0 ;  /* 0x0000080001007387 */ /* 0x0001ee0000100800 */
[----:B------:R-:W-:Y:S05]  /*11880*/  @P0 BRA `(.L_x_1196) ;  /* 0x0000004400300947 */ /* 0x000fea0003800000 */
[----:B------:R-:W1:Y:S01]  /*11890*/  S2R R6, SR_TID.X ;  /* 0x0000000000067919 */ /* 0x000e620000002100 */
[----:B------:R-:W2:Y:S01]  /*118a0*/  S2UR UR5, SR_CgaCtaId ;  /* 0x00000000000579c3 */ /* 0x000ea20000008800 */
[----:B------:R-:W-:Y:S01]  /*118b0*/  UMOV UR4, 0x400 ;  /* 0x0000040000047882 */ /* 0x000fe20000000000 */
[----:B------:R-:W-:Y:S01]  /*118c0*/  IMAD.MOV.U32 R18, RZ, RZ, RZ ;  /* 0x000000ffff127224 */ /* 0x000fe200078e00ff */
[----:B------:R-:W-:Y:S01]  /*118d0*/  ULDC UR42, c[0x0][0xc] ;  /* 0x00000300002a7ab9 */ /* 0x000fe20000000800 */
[----:B------:R-:W-:Y:S01]  /*118e0*/  ULDC.64 UR44, c[0x0][0x198] ;  /* 0x00006600002c7ab9 */ /* 0x000fe20000000a00 */
[----:B--2---:R-:W-:-:S06]  /*118f0*/  ULEA UR4, UR5, UR4, 0x18 ;  /* 0x0000000405047291 */ /* 0x004fcc000f8ec03f */
[----:B------:R-:W-:Y:S01]  /*11900*/  IMAD.U32 R17, RZ, RZ, UR4 ;  /* 0x00000004ff117e24 */ /* 0x000fe2000f8e00ff */
[C---:B-1----:R-:W-:Y:S01]  /*11910*/  LOP3.LUT R5, R6.reuse, 0x7f, RZ, 0xc0, !PT ;  /* 0x0000007f06057812 */ /* 0x042fe200078ec0ff */
[----:B0-----:R-:W-:-:S05]  /*11920*/  IMAD.SHL.U32 R0, R6, 0x8, RZ ;  /* 0x0000000806007824 */ /* 0x001fca00078e00ff */
[C---:B------:R-:W-:Y:S02]  /*11930*/  LOP3.LUT R2, R0.reuse, 0x1f8, RZ, 0xc0, !PT ;  /* 0x000001f800027812 */ /* 0x040fe400078ec0ff */
[----:B------:R-:W-:Y:S02]  /*11940*/  LOP3.LUT R0, R0, 0x38, RZ, 0xc0, !PT ;  /* 0x0000003800007812 */ /* 0x000fe400078ec0ff */
[----:B------:R-:W-:Y:S01]  /*11950*/  LOP3.LUT R3, R2, 0x38, R6, 0x78, !PT ;  /* 0x0000003802037812 */ /* 0x000fe200078e7806 */
[----:B------:R-:W-:Y:S01]  /*11960*/  IMAD.SHL.U32 R2, R5, 0x8, RZ ;  /* 0x0000000805027824 */ /* 0x000fe200078e00ff */
[----:B------:R-:W-:-:S04]  /*11970*/  LOP3.LUT R0, R0, 0x40, RZ, 0xfc, !PT ;  /* 0x0000004000007812 */ /* 0x000fc800078efcff */
[----:B------:R-:W-:Y:S01]  /*11980*/  LOP3.LUT R4, R3, 0x200, R2, 0xf8, !PT ;  /* 0x0000020003047812 */ /* 0x000fe200078ef802 */
[----:B------:R-:W-:Y:S01]  /*11990*/  IMAD.SHL.U32 R2, R6, 0x10, RZ ;  /* 0x0000001006027824 */ /* 0x000fe200078e00ff */
[----:B------:R-:W-:-:S03]  /*119a0*/  SHF.R.U32.HI R3, RZ, 0x3, R5 ;  /* 0x00000003ff037819 */ /* 0x000fc60000011605 */
[----:B------:R-:W-:Y:S01]  /*119b0*/  IMAD R4, R4, 0x2, R17 ;  /* 0x0000000204047824 */ /* 0x000fe200078e0211 */
[----:B------:R-:W-:Y:S01]  /*119c0*/  LOP3.LUT R2, R3, 0x70, R2, 0xf8, !PT ;  /* 0x0000007003027812 */ /* 0x000fe200078ef802 */
[----:B------:R-:W-:Y:S02]  /*119d0*/  IMAD.U32 R3, RZ, RZ, UR6 ;  /* 0x00000006ff037e24 */ /* 0x000fe4000f8e00ff */
[----:B------:R-:W-:Y:S01]  /*119e0*/  IMAD.MOV.U32 R2, RZ, RZ, 0x1 ;  /* 0x00000001ff027424 */ /* 0x000fe200078e00ff */
[----:B------:R0:W-:Y:S04]  /*119f0*/  STL [R1+0x10], R4 ;  /* 0x0000100401007387 */ /* 0x0001e80000100800 */
[----:B------:R0:W-:Y:S04]  /*11a00*/  STL [R1+0x14], R3 ;  /* 0x0000140301007387 */ /* 0x0001e80000100800 */
[----:B------:R0:W-:Y:S04]  /*11a10*/  STL [R1+0x18], RZ ;  /* 0x000018ff01007387 */ /* 0x0001e80000100800 */
[----:B------:R0:W-:Y:S02]  /*11a20*/  STL [R1+0x8], R2 ;  /* 0x0000080201007387 */ /* 0x0001e40000100800 */
.L_x_1289:
[----:B--2---:R-:W2:Y:S01]  /*11a30*/  LDL R0, [R1+0x14] ;  /* 0x0000140001007983 */ /* 0x004ea20000100800 */
[----:B------:R-:W-:Y:S02]  /*11a40*/  ULDC UR8, c[0x0][0xc60] ;  /* 0x0003180000087ab9 */ /* 0x000fe40000000800 */
[----:B------:R-:W-:-:S11]  /*11a50*/  UISETP.NE.AND UP0, UPT, UR8, 0x1, UPT ;  /* 0x000000010800788c */ /* 0x000fd6000bf05270 */
[----:B------:R-:W-:Y:S01]  /*11a60*/  @UP0 ULDC UR4, c[0x0][0xc64] ;  /* 0x0003190000040ab9 */ /* 0x000fe20000000800 */
[----:B------:R-:W-:Y:S01]  /*11a70*/  @UP0 ULDC UR9, c[0x0][0xc68] ;  /* 0x00031a0000090ab9 */ /* 0x000fe20000000800 */
[C---:B--2---:R-:W-:Y:S02]  /*11a80*/  R2UR UR7, R0.reuse ;  /* 0x00000000000772ca */ /* 0x044fe400000e0000 */
[----:B------:R-:W-:-:S11]  /*11a90*/  R2UR UR6, R0 ;  /* 0x00000000000672ca */ /* 0x000fd600000e0000 */
[----:B------:R-:W-:-:S04]  /*11aa0*/  UIMAD.WIDE.U32 UR4, UR7, UR4, URZ ;  /* 0x00000004070472a5 */ /* 0x000fc8000f8e003f */
[----:B------:R-:W-:-:S03]  /*11ab0*/  @UP0 USHF.R.U32.HI UR7, URZ, UR9, UR5 ;  /* 0x000000093f070299 */ /* 0x000fc60008011605 */
[----:B------:R-:W-:Y:S02]  /*11ac0*/  ULDC UR4, c[0x0][0xc78] ;  /* 0x00031e0000047ab9 */ /* 0x000fe40000000800 */
[----:B------:R-:W-:Y:S02]  /*11ad0*/  UISETP.GE.AND UP0, UPT, UR7, UR4, UPT ;  /* 0x000000040700728c */ /* 0x000fe4000bf06270 */
[----:B------:R-:W-:-:S04]  /*11ae0*/  UIADD3 UR4, -UR7, URZ, URZ ;  /* 0x0000003f07047290 */ /* 0x000fc8000fffe13f */
[----:B------:R-:W-:Y:S01]  /*11af0*/  PLOP3.LUT P0, PT, PT, PT, UP0, 0x80, 0x0 ;  /* 0x000000000000781c */ /* 0x000fe20003f0f008 */
[----:B------:R-:W-:-:S12]  /*11b00*/  UIMAD UR8, UR8, UR4, UR6 ;  /* 0x00000004080872a4 */ /* 0x000fd8000f8e0206 */
[----:B---34-:R-:W-:Y:S05]  /*11b10*/  @!P0 BRA `(.L_x_1197) ;  /* 0x0000000000208947 */ /* 0x018fea0003800000 */
        /* <DEDUP_REMOVED lines=8> */
.L_x_1197:
[----:B------:R-:W-:Y:S01]  /*11ba0*/  ULDC UR9, c[0x0][0xc54] ;  /* 0x0003150000097ab9 */ /* 0x000fe20000000800 */
[----:B------:R-:W-:Y:S01]  /*11bb0*/  UMOV UR6, UR8 ;  /* 0x0000000800067c82 */ /* 0x000fe20008000000 */
[----:B------:R-:W-:-:S11]  /*11bc0*/  UISETP.NE.AND UP0, UPT, UR9, 0x1, UPT ;  /* 0x000000010900788c */ /* 0x000fd6000bf05270 */
[----:B------:R-:W-:Y:S02]  /*11bd0*/  @UP0 ULDC.64 UR10, c[0x0][0xc58] ;  /* 0x00031600000a0ab9 */ /* 0x000fe40000000a00 */
[----:B------:R-:W-:-:S04]  /*11be0*/  UIMAD.WIDE.U32 UR4, UR8, UR10, URZ ;  /* 0x0000000a080472a5 */ /* 0x000fc8000f8e003f */
[----:B------:R-:W-:-:S04]  /*11bf0*/  @UP0 USHF.R.U32.HI UR6, URZ, UR11, UR5 ;  /* 0x0000000b3f060299 */ /* 0x000fc80008011605 */
[----:B------:R-:W-:-:S12]  /*11c00*/  UIMAD UR4, UR6, UR9, URZ ;  /* 0x00000009060472a4 */ /* 0x000fd8000f8e023f */
.L_x_1198:
[----:B------:R-:W-:Y:S02]  /*11c10*/  UIADD3 UR4, UR8, -UR4, URZ ;  /* 0x8000000408047290 */ /* 0x000fe4000fffe03f */
[----:B------:R-:W-:Y:S01]  /*11c20*/  ULOP3.LUT UR5, URZ, UR6, URZ, 0x33, !UPT ;  /* 0x000000063f057292 */ /* 0x000fe2000f8e333f */
[----:B------:R-:W-:Y:S01]  /*11c30*/  ULDC UR14, c[0x0][0xc48] ;  /* 0x00031200000e7ab9 */ /* 0x000fe20000000800 */
[----:B------:R-:W-:Y:S01]  /*11c40*/  ULDC UR8, c[0x0][0x448] ;  /* 0x0001120000087ab9 */ /* 0x000fe20000000800 */
[----:B------:R-:W-:Y:S01]  /*11c50*/  ULDC UR41, c[0x0][0xc3c] ;  /* 0x00030f0000297ab9 */ /* 0x000fe20000000800 */
[----:B------:R-:W-:Y:S02]  /*11c60*/  UISETP.NE.AND UP2, UPT, UR14, 0x1, UPT ;  /* 0x000000010e00788c */ /* 0x000fe4000bf45270 */
[----:B------:R-:W-:Y:S02]  /*11c70*/  UISETP.NE.AND UP1, UPT, UR8, 0x1, UPT ;  /* 0x000000010800788c */ /* 0x000fe4000bf25270 */
[----:B------:R-:W-:Y:S01]  /*11c80*/  UIADD3 UR41, UR5, UR41, URZ ;  /* 0x0000002905297290 */ /* 0x000fe2000fffe03f */
[----:B------:R-:W-:Y:S01]  /*11c90*/  ULDC.64 UR10, c[0x0][0x418] ;  /* 0x00010600000a7ab9 */ /* 0x000fe20000000a00 */
[----:B------:R-:W-:Y:S01]  /*11ca0*/  ULDC UR13, c[0x0][0xc54] ;  /* 0x00031500000d7ab9 */ /* 0x000fe20000000800 */
[----:B------:R-:W-:-:S02]  /*11cb0*/  UISETP.NE.U32.AND UP0, UPT, UR10, URZ, UPT ;  /* 0x0000003f0a00728c */ /* 0x000fc4000bf05070 */
[----:B------:R-:W-:Y:S02]  /*11cc0*/  UIMAD UR13, UR7, UR13, UR4 ;  /* 0x0000000d070d72a4 */ /* 0x000fe4000f8e0204 */
[----:B------:R-:W-:Y:S01]  /*11cd0*/  USHF.L.U32 UR41, UR41, 0x7, URZ ;  /* 0x0000000729297899 */ /* 0x000fe2000800063f */
[----:B------:R-:W-:Y:S01]  /*11ce0*/  ULDC.64 UR4, c[0x0][0x9e0] ;  /* 0x0002780000047ab9 */ /* 0x000fe20000000a00 */
[----:B------:R-:W-:Y:S02]  /*11cf0*/  UISETP.NE.AND.EX UP0, UPT, UR11, URZ, UPT, UP0 ;  /* 0x0000003f0b00728c */ /* 0x000fe4000bf05300 */
[----:B------:R-:W-:Y:S02]  /*11d00*/  UISETP.GE.AND UP3, UPT, UR5, 0x1, UPT ;  /* 0x000000010500788c */ /* 0x000fe4000bf66270 */
[----:B------:R-:W-:Y:S01]  /*11d10*/  UIADD3 UR12, UR41, 0x7f, URZ ;  /* 0x0000007f290c7890 */ /* 0x000fe2000fffe03f */
[----:B------:R-:W-:Y:S01]  /*11d20*/  ULDC UR10, c[0x0][0x424] ;  /* 0x00010900000a7ab9 */ /* 0x000fe20000000800 */
[----:B------:R-:W-:Y:S01]  /*11d30*/  ULDC UR6, c[0x0][0x288] ;  /* 0x0000a20000067ab9 */ /* 0x000fe20000000800 */
[----:B------:R-:W-:Y:S01]  /*11d40*/  @UP2 ULDC UR8, c[0x0][0xc4c] ;  /* 0x0003130000082ab9 */ /* 0x000fe20000000800 */
[----:B------:R-:W-:Y:S01]  /*11d50*/  @UP1 ULDC UR11, c[0x0][0x44c] ;  /* 0x00011300000b1ab9 */ /* 0x000fe20000000800 */
[----:B------:R-:W-:Y:S01]  /*11d60*/  USEL UR15, UR10, 0x1, UP0 ;  /* 0x000000010a0f7887 */ /* 0x000fe20008000000 */
[----:B------:R-:W-:Y:S01]  /*11d70*/  PLOP3.LUT P1, PT, PT, PT, UP3, 0x80, 0x0 ;  /* 0x000000000000781c */ /* 0x000fe20003f2f038 */
[----:B------:R-:W-:-:S02]  /*11d80*/  UIADD3 UR16, -UR6, 0x1, URZ ;  /* 0x0000000106107890 */ /* 0x000fc4000fffe13f */
[----:B------:R-:W-:Y:S02]  /*11d90*/  UIMAD.WIDE.U32 UR8, UR13, UR8, URZ ;  /* 0x000000080d0872a5 */ /* 0x000fe4000f8e003f */
[----:B------:R-:W-:Y:S01]  /*11da0*/  UIMAD.WIDE.U32 UR10, UR12, UR11, URZ ;  /* 0x0000000b0c0a72a5 */ /* 0x000fe2000f8e003f */
[----:B------:R-:W-:Y:S01]  /*11db0*/  ULDC UR7, c[0x0][0x2f0] ;  /* 0x0000bc0000077ab9 */ /* 0x000fe20000000800 */
[----:B------:R-:W-:Y:S01]  /*11dc0*/  @UP2 ULDC UR17, c[0x0][0xc50] ;  /* 0x0003140000112ab9 */ /* 0x000fe20000000800 */
[----:B------:R-:W-:Y:S01]  /*11dd0*/  @UP1 ULDC UR18, c[0x0][0x450] ;  /* 0x0001140000121ab9 */ /* 0x000fe20000000800 */
[----:B------:R-:W-:Y:S01]  /*11de0*/  UMOV UR43, UR13 ;  /* 0x0000000d002b7c82 */ /* 0x000fe20008000000 */
[----:B------:R-:W-:Y:S02]  /*11df0*/  UIMAD UR16, UR15, UR7, UR16 ;  /* 0x000000070f1072a4 */ /* 0x000fe4000f8e0210 */
[----:B------:R-:W-:Y:S02]  /*11e00*/  @UP2 USHF.R.U32.HI UR43, URZ, UR17, UR9 ;  /* 0x000000113f2b2299 */ /* 0x000fe40008011609 */
[----:B------:R-:W-:-:S02]  /*11e10*/  @UP1 USHF.R.U32.HI UR12, URZ, UR18, UR11 ;  /* 0x000000123f0c1299 */ /* 0x000fc4000801160b */
[----:B------:R-:W-:Y:S02]  /*11e20*/  UIADD3 UR36, -UR43, URZ, URZ ;  /* 0x0000003f2b247290 */ /* 0x000fe4000fffe13f */
[----:B------:R-:W-:Y:S02]  /*11e30*/  UIADD3 UR12, UR16, UR12, URZ ;  /* 0x0000000c100c7290 */ /* 0x000fe4000fffe03f */
[----:B------:R-:W-:Y:S02]  /*11e40*/  UIMAD UR36, UR14, UR36, UR13 ;  /* 0x000000240e2472a4 */ /* 0x000fe4000f8e020d */
[----:B------:R-:W-:Y:S01]  /*11e50*/  UIADD3 UR4, UR12, UR4, URZ ;  /* 0x000000040c047290 */ /* 0x000fe2000fffe03f */
[----:B------:R-:W-:Y:S11]  /*11e60*/  @!P1 BRA `(.L_x_1199) ;  /* 0x0000000000449947 */ /* 0x000ff60003800000 */
        /* <DEDUP_REMOVED lines=10> */
.L_x_1200:
[----:B------:R-:W-:-:S11]  /*11f10*/  UISETP.NE.AND UP0, UPT, UR5, 0x1, UPT ;  /* 0x000000010500788c */ /* 0x000fd6000bf05270 */
[----:B------:R-:W-:Y:S02]  /*11f20*/  @UP0 ULDC.64 UR12, c[0x0][0x9e8] ;  /* 0x00027a00000c0ab9 */ /* 0x000fe40000000a00 */
[----:B------:R-:W-:-:S04]  /*11f30*/  UIMAD.WIDE.U32 UR8, UR10, UR12, URZ ;  /* 0x0000000c0a0872a5 */ /* 0x000fc8000f8e003f */
[----:B------:R-:W-:-:S12]  /*11f40*/  @UP0 USHF.R.U32.HI UR10, URZ, UR13, UR9 ;  /* 0x0000000d3f0a0299 */ /* 0x000fd80008011609 */
.L_x_1201:
[----:B------:R-:W-:-:S04]  /*11f50*/  UIMAD UR10, UR10, UR5, UR5 ;  /* 0x000000050a0a72a4 */ /* 0x000fc8000f8e0205 */
[----:B------:R-:W-:-:S04]  /*11f60*/  UISETP.LT.AND UP0, UPT, UR4, UR10, UPT ;  /* 0x0000000a0400728c */ /* 0x000fc8000bf01270 */
[----:B------:R-:W-:-:S12]  /*11f70*/  USEL UR4, UR4, UR10, UP0 ;  /* 0x0000000a04047287 */ /* 0x000fd80008000000 */
.L_x_1199:
[----:B------:R-:W-:Y:S02]  /*11f80*/  UIMAD UR12, UR15, UR7, 0x7f ;  /* 0x0000007f0f0c74a4 */ /* 0x000fe4000f8e0207 */
[----:B------:R-:W-:Y:S02]  /*11f90*/  UIADD3 UR4, UR4, 0x7f, URZ ;  /* 0x0000007f04047890 */ /* 0x000fe4000fffe03f */
[----:B------:R-:W-:Y:S02]  /*11fa0*/  USHF.R.S32.HI UR13, URZ, 0x1f, UR12 ;  /* 0x0000001f3f0d7899 */ /* 0x000fe4000801140c */
[----:B------:R-:W-:Y:S01]  /*11fb0*/  USHF.R.S32.HI UR10, URZ, 0x1f, UR4 ;  /* 0x0000001f3f0a7899 */ /* 0x000fe20008011404 */
[----:B------:R-:W-:Y:S01]  /*11fc0*/  @UP1 ULDC UR8, c[0x0][0x44c] ;  /* 0x0001130000081ab9 */ /* 0x000fe20000000800 */
[----:B------:R-:W-:Y:S02]  /*11fd0*/  ULEA.HI UR13, UR13, UR12, URZ, 0x7 ;  /* 0x0000000c0d0d7291 */ /* 0x000fe4000f8f383f */
[----:B------:R-:W-:-:S02]  /*11fe0*/  UIMAD.WIDE.U32 UR8, UR41, UR8, URZ ;  /* 0x00000008290872a5 */ /* 0x000fc4000f8e003f */
[----:B------:R-:W-:Y:S01]  /*11ff0*/  ULEA.HI UR10, UR10, UR4, URZ, 0x7 ;  /* 0x000000040a0a7291 */ /* 0x000fe2000f8f383f */
[----:B------:R-:W-:Y:S01]  /*12000*/  @UP1 ULDC UR14, c[0x0][0x450] ;  /* 0x00011400000e1ab9 */ /* 0x000fe20000000800 */
[----:B------:R-:W-:Y:S01]  /*12010*/  UMOV UR11, UR41 ;  /* 0x00000029000b7c82 */ /* 0x000fe20008000000 */
[----:B------:R-:W-:Y:S02]  /*12020*/  UIMAD UR4, UR15, UR7, -UR6 ;  /* 0x000000070f0472a4 */ /* 0x000fe4000f8e0a06 */
[----:B------:R-:W-:Y:S02]  /*12030*/  USHF.R.S32.HI UR13, URZ, 0x7, UR13 ;  /* 0x000000073f0d7899 */ /* 0x000fe4000801140d */
[----:B------:R-:W-:Y:S02]  /*12040*/  USHF.R.S32.HI UR10, URZ, 0x7, UR10 ;  /* 0x000000073f0a7899 */ /* 0x000fe4000801140a */
[----:B------:R-:W-:Y:S02]  /*12050*/  @UP1 USHF.R.U32.HI UR11, URZ, UR14, UR9 ;  /* 0x0000000e3f0b1299 */ /* 0x000fe40008011609 */
[----:B------:R-:W-:-:S02]  /*12060*/  UISETP.LT.AND UP0, UPT, UR13, UR10, UPT ;  /* 0x0000000a0d00728c */ /* 0x000fc4000bf01270 */
[----:B------:R-:W-:Y:S01]  /*12070*/  UIADD3 UR4, UR4, UR11, URZ ;  /* 0x0000000b04047290 */ /* 0x000fe2000fffe03f */
[----:B------:R-:W-:Y:S01]  /*12080*/  ULDC UR8, c[0x0][0x9dc] ;  /* 0x0002770000087ab9 */ /* 0x000fe20000000800 */
[----:B------:R-:W-:Y:S02]  /*12090*/  USEL UR40, UR13, UR10, UP0 ;  /* 0x0000000a0d287287 */ /* 0x000fe40008000000 */
        /* <DEDUP_REMOVED lines=12> */
.L_x_1203:
[----:B------:R-:W-:-:S11]  /*12160*/  UISETP.NE.AND UP0, UPT, UR5, 0x1, UPT ;  /* 0x000000010500788c */ /* 0x000fd6000bf05270 */
[----:B------:R-:W-:Y:S02]  /*12170*/  @UP0 ULDC.64 UR10, c[0x0][0x9e8] ;  /* 0x00027a00000a0ab9 */ /* 0x000fe40000000a00 */
[----:B------:R-:W-:-:S04]  /*12180*/  UIMAD.WIDE.U32 UR6, UR4, UR10, URZ ;  /* 0x0000000a040672a5 */ /* 0x000fc8000f8e003f */
[----:B------:R-:W-:-:S12]  /*12190*/  @UP0 USHF.R.U32.HI UR4, URZ, UR11, UR7 ;  /* 0x0000000b3f040299 */ /* 0x000fd80008011607 */
.L_x_1204:
[----:B------:R-:W-:-:S04]  /*121a0*/  UIMAD UR4, UR4, UR5, URZ ;  /* 0x00000005040472a4 */ /* 0x000fc8000f8e023f */
[----:B------:R-:W-:-:S04]  /*121b0*/  UISETP.LT.AND UP0, UPT, UR8, UR4, UPT ;  /* 0x000000040800728c */ /* 0x000fc8000bf01270 */
[----:B------:R-:W-:-:S12]  /*121c0*/  USEL UR8, UR8, UR4, !UP0 ;  /* 0x0000000408087287 */ /* 0x000fd8000c000000 */
.L_x_1202:
[----:B------:R-:W-:Y:S01]  /*121d0*/  USHF.R.S32.HI UR4, URZ, 0x1f, UR8 ;  /* 0x0000001f3f047899 */ /* 0x000fe20008011408 */
[----:B------:R-:W-:Y:S03]  /*121e0*/  BSSY B7, `(.L_x_1205) ;  /* 0x000039a000077945 */ /* 0x000fe60003800000 */
[----:B------:R-:W-:-:S04]  /*121f0*/  ULEA.HI UR4, UR4, UR8, URZ, 0x7 ;  /* 0x0000000804047291 */ /* 0x000fc8000f8f383f */
[----:B------:R-:W-:-:S04]  /*12200*/  USHF.R.S32.HI UR4, URZ, 0x7, UR4 ;  /* 0x000000073f047899 */ /* 0x000fc80008011404 */
[----:B------:R-:W-:-:S04]  /*12210*/  UISETP.LT.AND UP0, UPT, URZ, UR4, UPT ;  /* 0x000000043f00728c */ /* 0x000fc8000bf01270 */
[----:B------:R-:W-:-:S04]  /*12220*/  USEL UR39, URZ, UR4, !UP0 ;  /* 0x000000043f277287 */ /* 0x000fc8000c000000 */
[----:B------:R-:W-:-:S06]  /*12230*/  UISETP.GT.AND UP0, UPT, UR40, UR39, UPT ;  /* 0x000000272800728c */ /* 0x000fcc000bf04270 */
[----:B------:R-:W-:-:S13]  /*12240*/  PLOP3.LUT P0, PT, PT, PT, UP0, 0x80, 0x0 ;  /* 0x000000000000781c */ /* 0x000fda0003f0f008 */
[----:B------:R-:W-:Y:S05]  /*12250*/  @P0 BRA `(.L_x_1206) ;  /* 0x0000000000480947 */ /* 0x000fea0003800000 */
[----:B------:R-:W1:Y:S02]  /*12260*/  S2R R0, SR_TID.X ;  /* 0x0000000000007919 */ /* 0x000e640000002100 */
[----:B-1----:R-:W-:-:S04]  /*12270*/  LOP3.LUT R0, R0, 0x7f, RZ, 0xc0, !PT ;  /* 0x0000007f00007812 */ /* 0x002fc800078ec0ff */
[----:B------:R-:W-:-:S13]  /*12280*/  ISETP.NE.AND P1, PT, R0, RZ, PT ;  /* 0x000000ff0000720c */ /* 0x000fda0003f25270 */
[----:B------:R-:W-:Y:S05]  /*12290*/  @P1 BRA `(.L_x_1207) ;  /* 0x0000003800381947 */ /* 0x000fea0003800000 */
[----:B------:R-:W1:Y:S01]  /*122a0*/  S2R R5, SR_LANEID ;  /* 0x0000000000057919 */ /* 0x000e620000000000 */
[----:B------:R-:W-:Y:S01]  /*122b0*/  VOTEU.ANY UR4, UPT, PT ;  /* 0x0000000000047886 */ /* 0x000fe200038e0100 */
[----:B0-----:R-:W0:Y:S01]  /*122c0*/  LDC.64 R2, c[0x0][0xc80] ;  /* 0x00032000ff027b82 */ /* 0x001e220000000a00 */
[----:B------:R-:W1:Y:S02]  /*122d0*/  FLO.U32 R0, UR4 ;  /* 0x0000000400007d00 */ /* 0x000e6400080e0000 */
[----:B-1----:R-:W-:-:S06]  /*122e0*/  ISETP.EQ.U32.AND P0, PT, R0, R5, PT ;  /* 0x000000050000720c */ /* 0x002fcc0003f02070 */
[----:B------:R-:W0:Y:S07]  /*122f0*/  POPC R5, UR4 ;  /* 0x0000000400057d09 */ /* 0x000e2e0008000000 */
[----:B0-----:R-:W2:Y:S01]  /*12300*/  @P0 ATOMG.E.ADD.STRONG.GPU PT, R3, desc[UR50][R2.64], R5 ;  /* 0x00000005020309a8 */ /* 0x001ea200081ee1f2 */
[----:B------:R-:W0:Y:S02]  /*12310*/  S2R R4, SR_LTMASK ;  /* 0x0000000000047919 */ /* 0x000e240000003900 */
[----:B0-----:R-:W-:-:S04]  /*12320*/  LOP3.LUT R4, R4, UR4, RZ, 0xc0, !PT ;  /* 0x0000000404047c12 */ /* 0x001fc8000f8ec0ff */
[----:B------:R-:W0:Y:S01]  /*12330*/  POPC R7, R4 ;  /* 0x0000000400077309 */ /* 0x000e220000000000 */
[----:B--2---:R-:W0:Y:S02]  /*12340*/  SHFL.IDX PT, R0, R3, R0, 0x1f ;  /* 0x00001f0003007589 */ /* 0x004e2400000e0000 */
[----:B0-----:R-:W-:-:S05]  /*12350*/  IADD3 R0, R0, UR42, R7 ;  /* 0x0000002a00007c10 */ /* 0x001fca000fffe007 */
[----:B------:R1:W-:Y:S01]  /*12360*/  STL [R1+0x14], R0 ;  /* 0x0000140001007387 */ /* 0x0003e20000100800 */
[----:B------:R-:W-:Y:S05]  /*12370*/  BRA `(.L_x_1207) ;  /* 0x0000003800007947 */ /* 0x000fea0003800000 */
.L_x_1206:
[----:B------:R-:W-:Y:S01]  /*12380*/  VIADD R0, R17, 0x18400 ;  /* 0x0001840011007836 */ /* 0x000fe20000000000 */
[----:B------:R-:W-:Y:S04]  /*12390*/  BSSY B6, `(.L_x_1208) ;  /* 0x0000013000067945 */ /* 0x000fe80003800000 */
[----:B------:R-:W-:-:S13]  /*123a0*/  LOP3.LUT P0, RZ, R0, 0x3ff, RZ, 0xc0, !PT ;  /* 0x000003ff00ff7812 */ /* 0x000fda000780c0ff */
[----:B------:R-:W-:Y:S05]  /*123b0*/  @!P0 BRA `(.L_x_1209) ;  /* 0x0000000000408947 */ /* 0x000fea0003800000 */
[----:B0-----:R-:W-:Y:S01]  /*123c0*/  MOV R2, 0x0 ;  /* 0x0000000000027802 */ /* 0x001fe20000000f00 */
        /* <DEDUP_REMOVED lines=15> */
.L_x_1209:
[----:B------:R-:W-:Y:S05]  /*124c0*/  BSYNC B6 ;  /* 0x0000000000067941 */ /* 0x000fea0003800000 */
.L_x_1208:
[----:B------:R-:W-:Y:S01]  /*124d0*/  VIADD R0, R17, 0x400 ;  /* 0x0000040011007836 */ /* 0x000fe20000000000 */
[----:B------:R-:W-:Y:S04]  /*124e0*/  BSSY B6, `(.L_x_1210) ;  /* 0x0000022000067945 */ /* 0x000fe80003800000 */
[----:B------:R-:W-:-:S13]  /*124f0*/  LOP3.LUT P0, RZ, R0, 0x3ff, RZ, 0xc0, !PT ;  /* 0x000003ff00ff7812 */ /* 0x000fda000780c0ff */
[----:B------:R-:W-:Y:S05]  /*12500*/  @!P0 BRA `(.L_x_1211) ;  /* 0x00000000007c8947 */ /* 0x000fea0003800000 */
[----:B------:R-:W-:Y:S01]  /*12510*/  MOV R16, 0x0 ;  /* 0x0000000000107802 */ /* 0x000fe20000000f00 */
[----:B------:R-:W-:Y:S01]  /*12520*/  ULDC.64 UR6, c[0x4][0xa0] ;  /* 0x0100280000067ab9 */ /* 0x000fe20000000a00 */
[----:B------:R-:W-:Y:S01]  /*12530*/  ULDC.64 UR8, c[0x4][0xa8] ;  /* 0x01002a0000087ab9 */ /* 0x000fe20000000a00 */
[----:B------:R-:W-:Y:S01]  /*12540*/  ULDC.64 UR4, c[0x4][0x10] ;  /* 0x0100040000047ab9 */ /* 0x000fe20000000a00 */
[----:B0-----:R0:W1:Y:S01]  /*12550*/  LDC.64 R2, c[0x4][R16] ;  /* 0x0100000010027b82 */ /* 0x0010620000000a00 */
        /* <DEDUP_REMOVED lines=10> */
[----:B-1----:R-:W-:Y:S05]  /*12600*/  CALL.ABS.NOINC R2 ;  /* 0x0000000002007343 */ /* 0x002fea0003c00000 */
.L_x_1212:
[----:B------:R0:W1:Y:S01]  /*12610*/  LDC.64 R2, c[0x4][R16] ;  /* 0x0100000010027b82 */ /* 0x0000620000000a00 */
[----:B------:R-:W-:Y:S01]  /*12620*/  ULDC.64 UR6, c[0x4][0xa0] ;  /* 0x0100280000067ab9 */ /* 0x000fe20000000a00 */
[----:B------:R-:W-:Y:S01]  /*12630*/  ULDC.64 UR8, c[0x4][0xa8] ;  /* 0x01002a0000087ab9 */ /* 0x000fe20000000a00 */
[----:B------:R-:W-:Y:S01]  /*12640*/  ULDC.64 UR4, c[0x4][0x18] ;  /* 0x0100060000047ab9 */ /* 0x000fe20000000a00 */
        /* <DEDUP_REMOVED lines=11> */
.L_x_1211:
[----:B------:R-:W-:Y:S05]  /*12700*/  BSYNC B6 ;  /* 0x0000000000067941 */ /* 0x000fea0003800000 */
.L_x_1210:
[----:B------:R-:W-:Y:S01]  /*12710*/  ULDC.64 UR4, c[0x0][0x9f8] ;  /* 0x00027e0000047ab9 */ /* 0x000fe20000000a00 */
[----:B------:R-:W-:Y:S01]  /*12720*/  IMAD.U32 R7, RZ, RZ, UR43 ;  /* 0x0000002bff077e24 */ /* 0x000fe2000f8e00ff */
[----:B------:R-:W-:-:S04]  /*12730*/  UISETP.NE.U32.AND UP0, UPT, UR4, URZ, UPT ;  /* 0x0000003f0400728c */ /* 0x000fc8000bf05070 */
[----:B------:R-:W-:-:S06]  /*12740*/  UISETP.NE.AND.EX UP0, UPT, UR5, URZ, UPT, UP0 ;  /* 0x0000003f0500728c */ /* 0x000fcc000bf05300 */
[----:B------:R-:W-:-:S05]  /*12750*/  PLOP3.LUT P0, PT, PT, PT, UP0, 0x80, 0x0 ;  /* 0x000000000000781c */ /* 0x000fca0003f0f008 */
[----:B------:R-:W-:Y:S02]  /*12760*/  @UP0 ULDC.64 UR4, c[0x0][0x9f8] ;  /* 0x00027e0000040ab9 */ /* 0x000fe40000000a00 */
[----:B------:R-:W-:-:S06]  /*12770*/  @UP0 UIMAD.WIDE UR4, UR43, 0x4, UR4 ;  /* 0x000000042b0408a5 */ /* 0x000fcc000f8e0204 */
[----:B0-----:R-:W-:Y:S02]  /*12780*/  IMAD.U32 R2, RZ, RZ, UR4 ;  /* 0x00000004ff027e24 */ /* 0x001fe4000f8e00ff */
[----:B------:R-:W-:-:S05]  /*12790*/  IMAD.U32 R3, RZ, RZ, UR5 ;  /* 0x00000005ff037e24 */ /* 0x000fca000f8e00ff */
[----:B------:R0:W2:Y:S01]  /*127a0*/  @P0 LDG.E R7, desc[UR50][R2.64] ;  /* 0x0000003202070981 */ /* 0x0000a2000c1e1900 */
[----:B------:R-:W-:Y:S01]  /*127b0*/  UMOV UR4, 0xffffffff ;  /* 0xffffffff00047882 */ /* 0x000fe20000000000 */
[----:B------:R-:W-:Y:S01]  /*127c0*/  IMAD.U32 R0, RZ, RZ, UR40 ;  /* 0x00000028ff007e24 */ /* 0x000fe2000f8e00ff */
[----:B------:R-:W-:Y:S01]  /*127d0*/  LOP3.LUT R19, R19, 0xfffffffe, RZ, 0xc0, !PT ;  /* 0xfffffffe13137812 */ /* 0x000fe200078ec0ff */
[----:B------:R-:W1:Y:S02]  /*127e0*/  S2R R4, SR_TID.X ;  /* 0x0000000000047919 */ /* 0x000e640000002100 */
[----:B------:R-:W-:Y:S01]  /*127f0*/  VIADD R0, R0, 0xffffffff ;  /* 0xffffffff00007836 */ /* 0x000fe20000000000 */
[----:B0-----:R-:W0:Y:S02]  /*12800*/  LDC.64 R2, c[0x0][0x418] ;  /* 0x00010600ff027b82 */ /* 0x001e240000000a00 */
[----:B0-----:R-:W-:Y:S02]  /*12810*/  ISETP.NE.U32.AND P0, PT, R2, RZ, PT ;  /* 0x000000ff0200720c */ /* 0x001fe40003f05070 */
[----:B-1----:R-:W-:-:S02]  /*12820*/  SHF.R.U32.HI R4, RZ, 0x5, R4 ;  /* 0x00000005ff047819 */ /* 0x002fc40000011604 */
[----:B------:R-:W-:Y:S02]  /*12830*/  ISETP.NE.AND.EX P1, PT, R3, RZ, PT, P0 ;  /* 0x000000ff0300720c */ /* 0x000fe40003f25300 */
[----:B------:R-:W-:-:S11]  /*12840*/  LOP3.LUT R4, R4, 0x3, RZ, 0xc0, !PT ;  /* 0x0000000304047812 */ /* 0x000fd600078ec0ff */
[----:B------:R-:W-:Y:S02]  /*12850*/  @P1 LOP3.LUT R19, R19, 0x1, RZ, 0xfc, !PT ;  /* 0x0000000113131812 */ /* 0x000fe400078efcff */
[----:B--2---:R-:W-:Y:S01]  /*12860*/  SHF.R.S32.HI R8, RZ, 0x1f, R7 ;  /* 0x0000001fff087819 */ /* 0x004fe20000011407 */
[----:B------:R0:W-:Y:S01]  /*12870*/  STL [R1+0x4], R7 ;  /* 0x0000040701007387 */ /* 0x0001e20000100800 */
[----:B------:R-:W-:-:S03]  /*12880*/  SEL R16, R7, RZ, !P1 ;  /* 0x000000ff07107207 */ /* 0x000fc60004800000 */
[----:B------:R0:W-:Y:S01]  /*12890*/  STL [R1+0xc], R8 ;  /* 0x00000c0801007387 */ /* 0x0001e20000100800 */
[----:B------:R-:W-:Y:S05]  /*128a0*/  BRA.DIV UR4, `(.L_x_1213) ;  /* 0x0000003a04e87947 */ /* 0x000fea000b800000 */
[----:B------:R1:W2:Y:S02]  /*128b0*/  SHFL.IDX PT, R14, R4, RZ, 0x1f ;  /* 0x00001fff040e7589 */ /* 0x0002a400000e0000 */
.L_x_1304:
[----:B------:R3:W-:Y:S01]  /*128c0*/  STL [R1], R0 ;  /* 0x0000000001007387 */ /* 0x0007e20000100800 */
[----:B--2---:R-:W-:Y:S02]  /*128d0*/  ISETP.NE.AND P0, PT, R14, RZ, PT ;  /* 0x000000ff0e00720c */ /* 0x004fe40003f05270 */
[----:B------:R-:W-:Y:S02]  /*128e0*/  PLOP3.LUT P2, PT, PT, PT, PT, 0x8, 0x0 ;  /* 0x000000000000781c */ /* 0x000fe40003f4e170 */
[----:B------:R-:W-:-:S11]  /*128f0*/  LOP3.LUT R19, R19, 0xfffffffd, RZ, 0xc0, !PT ;  /* 0xfffffffd13137812 */ /* 0x000fd600078ec0ff */
[----:B------:R-:W-:Y:S01]  /*12900*/  @P2 LOP3.LUT R19, R19, 0x2, RZ, 0xfc, !PT ;  /* 0x0000000213132812 */ /* 0x000fe200078efcff */
[----:B---3--:R-:W-:Y:S06]  /*12910*/  @P0 BRA `(.L_x_1214) ;  /* 0x00000004000c0947 */ /* 0x008fec0003800000 */
[----:B------:R-:W-:-:S03]  /*12920*/  UMOV UR4, 0xffffffff ;  /* 0xffffffff00047882 */ /* 0x000fc60000000000 */
[----:B------:R-:W-:Y:S05]  /*12930*/  BRA.DIV UR4, `(.L_x_1215) ;  /* 0x0000003a04e47947 */ /* 0x000fea000b800000 */
[----:B------:R-:W-:-:S13]  /*12940*/  ELECT P6, URZ, PT ;  /* 0x00000000003f782f */ /* 0x000fda00038c0000 */
.L_x_1307:
[----:B------:R-:W-:Y:S05]  /*12950*/  @!P6 BRA `(.L_x_1214) ;  /* 0x0000000000fce947 */ /* 0x000fea0003800000 */
[----:B------:R-:W-:Y:S01]  /*12960*/  IMAD.MOV.U32 R16, RZ, RZ, R7 ;  /* 0x000000ffff107224 */ /* 0x000fe200078e0007 */
[----:B------:R-:W-:Y:S06]  /*12970*/  @!P1 BRA `(.L_x_1216) ;  /* 0x00000000004c9947 */ /* 0x000fec0003800000 */
[----:B------:R-:W2:Y:S01]  /*12980*/  LDC R6, c[0x0][0x43c] ;  /* 0x00010f00ff067b82 */ /* 0x000ea20000000800 */
[----:B------:R-:W-:Y:S01]  /*12990*/  IMAD.MOV.U32 R9, RZ, RZ, R0 ;  /* 0x000000ffff097224 */ /* 0x000fe200078e0000 */
[----:B------:R-:W-:Y:S01]  /*129a0*/  ULDC.64 UR4, c[0x0][0x428] ;  /* 0x00010a0000047ab9 */ /* 0x000fe20000000a00 */
[----:B--2---:R-:W-:-:S13]  /*129b0*/  ISETP.NE.AND P0, PT, R6, 0x1, PT ;  /* 0x000000010600780c */ /* 0x004fda0003f05270 */
[----:B-1----:R-:W1:Y:S02]  /*129c0*/  @P0 LDC.64 R4, c[0x0][0x440] ;  /* 0x00011000ff040b82 */ /* 0x002e640000000a00 */
[----:B-1----:R-:W-:-:S04]  /*129d0*/  @P0 IMAD.HI.U32 R0, R9, R4, RZ ;  /* 0x0000000409000227 */ /* 0x002fc800078e00ff */
[----:B------:R-:W-:Y:S01]  /*129e0*/  IMAD.MOV.U32 R4, RZ, RZ, R9 ;  /* 0x000000ffff047224 */ /* 0x000fe200078e0009 */
[----:B------:R-:W-:-:S04]  /*129f0*/  @P0 SHF.R.U32.HI R4, RZ, R5, R0 ;  /* 0x00000005ff040219 */ /* 0x000fc80000011600 */
[--C-:B------:R-:W-:Y:S01]  /*12a00*/  SHF.R.S32.HI R5, RZ, 0x1f, R4.reuse ;  /* 0x0000001fff057819 */ /* 0x100fe20000011404 */
[----:B------:R-:W-:-:S04]  /*12a10*/  IMAD.MOV R0, RZ, RZ, -R4 ;  /* 0x000000ffff007224 */ /* 0x000fc800078e0a04 */
[----:B------:R-:W-:Y:S02]  /*12a20*/  IMAD R9, R6, R0, R9 ;  /* 0x0000000006097224 */ /* 0x000fe400078e0209 */
[----:B------:R-:W-:Y:S02]  /*12a30*/  IMAD R0, R8, UR4, RZ ;  /* 0x0000000408007c24 */ /* 0x000fe4000f8e02ff */
[C---:B------:R-:W-:Y:S01]  /*12a40*/  IMAD.WIDE.U32 R4, R7.reuse, UR4, R4 ;  /* 0x0000000407047c25 */ /* 0x040fe2000f8e0004 */
[----:B------:R2:W-:Y:S03]  /*12a50*/  STL [R1], R9 ;  /* 0x0000000901007387 */ /* 0x0005e60000100800 */
[----:B------:R-:W-:Y:S01]  /*12a60*/  IMAD R0, R7, UR5, R0 ;  /* 0x0000000507007c24 */ /* 0x000fe2000f8e0200 */
[----:B------:R-:W-:-:S03]  /*12a70*/  LEA R2, P0, R4, R2, 0x2 ;  /* 0x0000000204027211 */ /* 0x000fc600078010ff */
[----:B------:R-:W-:-:S05]  /*12a80*/  IMAD.IADD R0, R5, 0x1, R0 ;  /* 0x0000000105007824 */ /* 0x000fca00078e0200 */
[----:B------:R-:W-:-:S05]  /*12a90*/  LEA.HI.X R3, R4, R3, R0, 0x2, P0 ;  /* 0x0000000304037211 */ /* 0x000fca00000f1400 */
[----:B------:R2:W5:Y:S02]  /*12aa0*/  LDG.E R16, desc[UR50][R2.64] ;  /* 0x0000003202107981 */ /* 0x000564000c1e1900 */
.L_x_1216:
[----:B------:R-:W3:Y:S01]  /*12ab0*/  LDL R0, [R1+0x8] ;  /* 0x0000080001007983 */ /* 0x000ee20000100800 */
[----:B--2---:R-:W-:Y:S01]  /*12ac0*/  IMAD R3, R18, 0x8, R17 ;  /* 0x0000000812037824 */ /* 0x004fe200078e0211 */
[----:B---3--:R-:W-:-:S04]  /*12ad0*/  SHF.L.U32 R0, R0, 0x1f, RZ ;  /* 0x0000001f00007819 */ /* 0x008fc800000006ff */
[----:B------:R-:W2:Y:S02]  /*12ae0*/  SYNCS.PHASECHK.TRANS64.TRYWAIT P0, [R3+URZ+0x28840], R0 ;  /* 0x02884000030075a7 */ /* 0x000ea4000800017f */
[----:B--2---:R-:W-:Y:S05]  /*12af0*/  @!P0 BRA `(.L_x_1217) ;  /* 0x0000003800948947 */ /* 0x004fea0003800000 */
.L_x_1308:
        /* <DEDUP_REMOVED lines=11> */
.L_x_1218:
[----:B------:R-:W3:Y:S01]  /*12bb0*/  LDL R2, [R1] ;  /* 0x0000000001027983 */ /* 0x000ee20000100800 */
[----:B--2---:R-:W-:Y:S01]  /*12bc0*/  IMAD R0, R18, 0x8000, R17 ;  /* 0x0000800012007824 */ /* 0x004fe200078e0211 */
[----:B------:R-:W-:Y:S01]  /*12bd0*/  R2UR UR33, R3 ;  /* 0x00000000032172ca */ /* 0x000fe200000e0000 */
[----:B------:R-:W-:Y:S01]  /*12be0*/  UIADD3 UR4, UP0, UR44, 0x370, URZ ;  /* 0x000003702c047890 */ /* 0x000fe2000ff1e03f */
[----:B-----5:R-:W-:Y:S01]  /*12bf0*/  R2UR UR37, R16 ;  /* 0x00000000102572ca */ /* 0x020fe200000e0000 */
[----:B------:R-:W-:Y:S01]  /*12c00*/  UMOV UR6, 0x0 ;  /* 0x0000000000067882 */ /* 0x000fe20000000000 */
[----:B------:R-:W-:Y:S01]  /*12c10*/  R2UR UR8, R0 ;  /* 0x00000000000872ca */ /* 0x000fe200000e0000 */
[----:B------:R-:W-:Y:S01]  /*12c20*/  UIADD3.X UR5, URZ, UR45, URZ, UP0, !UPT ;  /* 0x0000002d3f057290 */ /* 0x000fe200087fe43f */
[----:B------:R-:W-:Y:S01]  /*12c30*/  PLOP3.LUT P0, PT, PT, PT, PT, 0x80, 0x0 ;  /* 0x000000000000781c */ /* 0x000fe20003f0f070 */
[----:B------:R-:W-:Y:S01]  /*12c40*/  UMOV UR7, 0x14f00000 ;  /* 0x14f0000000077882 */ /* 0x000fe20000000000 */
[----:B------:R-:W-:Y:S01]  /*12c50*/  UMOV UR34, URZ ;  /* 0x0000003f00227c82 */ /* 0x000fe20008000000 */
[----:B------:R-:W-:Y:S01]  /*12c60*/  UMOV UR10, 0x40 ;  /* 0x00000040000a7882 */ /* 0x000fe20000000000 */
[----:B------:R-:W-:Y:S01]  /*12c70*/  UMOV UR12, UR36 ;  /* 0x00000024000c7c82 */ /* 0x000fe20008000000 */
[----:B------:R-:W-:-:S02]  /*12c80*/  LOP3.LUT R19, R19, 0xfffffffd, RZ, 0xc0, !PT ;  /* 0xfffffffd13137812 */ /* 0x000fc400078ec0ff */
[----:B------:R-:W-:Y:S02]  /*12c90*/  UIADD3 UR33, UR33, 0x28830, URZ ;  /* 0x0002883021217890 */ /* 0x000fe4000fffe03f */
[----:B------:R-:W-:Y:S02]  /*12ca0*/  UMOV UR13, UR37 ;  /* 0x00000025000d7c82 */ /* 0x000fe40008000000 */
[----:B------:R-:W-:Y:S02]  /*12cb0*/  UIADD3 UR32, UR8, 0x18400, URZ ;  /* 0x0001840008207890 */ /* 0x000fe4000fffe03f */
[----:B------:R-:W-:Y:S01]  /*12cc0*/  UIADD3 UR8, UR8, 0x1c400, URZ ;  /* 0x0001c40008087890 */ /* 0x000fe2000fffe03f */
[----:B------:R-:W-:Y:S01]  /*12cd0*/  @P0 LOP3.LUT R19, R19, 0x2, RZ, 0xfc, !PT ;  /* 0x0000000213130812 */ /* 0x000fe200078efcff */
[----:B------:R-:W-:Y:S01]  /*12ce0*/  UMOV UR9, UR33 ;  /* 0x0000002100097c82 */ /* 0x000fe20008000000 */
[----:B---3--:R-:W-:-:S13]  /*12cf0*/  R2UR UR35, R2 ;  /* 0x00000000022372ca */ /* 0x008fda00000e0000 */
[----:B------:R-:W-:-:S07]  /*12d00*/  USHF.L.U32 UR35, UR35, 0x7, URZ ;  /* 0x0000000723237899 */ /* 0x000fce000800063f */
[----:B------:R-:W-:Y:S02]  /*12d10*/  UMOV UR11, UR35 ;  /* 0x00000023000b7c82 */ /* 0x000fe40008000000 */
[----:B------:R2:W-:Y:S01]  /*12d20*/  UTMALDG.4D [UR32], [UR4], desc[UR6] ;  /* 0x00000620040075b4 */ /* 0x0005e20008019000 */
[----:B------:R2:W-:Y:S02]  /*12d30*/  UTMALDG.4D [UR8], [UR4], desc[UR6] ;  /* 0x00000608040075b4 */ /* 0x0005e40008019000 */
[----:B--2---:R-:W-:Y:S01]  /*12d40*/  NOP ;  /* 0x0000000000007918 */ /* 0x004fe20000000000 */
.L_x_1214:
[----:B------:R-:W-:Y:S01]  /*12d50*/  VIADD R0, R17, 0x10400 ;  /* 0x0001040011007836 */ /* 0x000fe20000000000 */
[----:B------:R-:W-:Y:S05]  /*12d60*/  WARPSYNC.ALL ;  /* 0x0000000000007948 */ /* 0x000fea0003800000 */
[----:B------:R-:W-:Y:S01]  /*12d70*/  BAR.SYNC.DEFER_BLOCKING 0x8, 0x180 ;  /* 0x0206000000007b1d */ /* 0x000fe20000010000 */
[----:B------:R-:W-:-:S05]  /*12d80*/  LOP3.LUT P0, RZ, R0, 0x3ff, RZ, 0xc0, !PT ;  /* 0x000003ff00ff7812 */ /* 0x000fca000780c0ff */
[----:B------:R-:W-:Y:S08]  /*12d90*/  BSSY B6, `(.L_x_1219) ;  /* 0x0000012000067945 */ /* 0x000ff00003800000 */
[----:B------:R-:W-:Y:S05]  /*12da0*/  @!P0 BRA `(.L_x_1220) ;  /* 0x0000000000408947 */ /* 0x000fea0003800000 */
[----:B------:R-:W-:Y:S01]  /*12db0*/  MOV R2, 0x0 ;  /* 0x0000000000027802 */ /* 0x000fe20000000f00 */
[----:B------:R-:W-:Y:S01]  /*12dc0*/  ULDC.64 UR4, c[0x4][0xa0] ;  /* 0x0100280000047ab9 */ /* 0x000fe20000000a00 */
[----:B------:R-:W-:Y:S01]  /*12dd0*/  ULDC.64 UR6, c[0x4][0xa8] ;  /* 0x01002a0000067ab9 */ /* 0x000fe20000000a00 */
[----:B------:R-:W-:Y:S01]  /*12de0*/  ULDC.64 UR8, c[0x4][0x20] ;  /* 0x0100080000087ab9 */ /* 0x000fe20000000a00 */
[----:B-1----:R-:W-:Y:S02]  /*12df0*/  IMAD.U32 R4, RZ, RZ, UR4 ;  /* 0x00000004ff047e24 */ /* 0x002fe4000f8e00ff */
[----:B------:R-:W1:Y:S01]  /*12e00*/  LDC.64 R2, c[0x4][R2] ;  /* 0x0100000002027b82 */ /* 0x000e620000000a00 */
[----:B------:R-:W-:Y:S02]  /*12e10*/  IMAD.U32 R5, RZ, RZ, UR5 ;  /* 0x00000005ff057e24 */ /* 0x000fe4000f8e00ff */
[----:B------:R-:W-:Y:S02]  /*12e20*/  IMAD.U32 R6, RZ, RZ, UR6 ;  /* 0x00000006ff067e24 */ /* 0x000fe4000f8e00ff */
[----:B0-----:R-:W-:-:S02]  /*12e30*/  IMAD.U32 R7, RZ, RZ, UR7 ;  /* 0x00000007ff077e24 */ /* 0x001fc4000f8e00ff */
[----:B------:R-:W-:Y:S02]  /*12e40*/  IMAD.U32 R10, RZ, RZ, UR8 ;  /* 0x00000008ff0a7e24 */ /* 0x000fe4000f8e00ff */
[----:B------:R-:W-:Y:S02]  /*12e50*/  IMAD.U32 R11, RZ, RZ, UR9 ;  /* 0x00000009ff0b7e24 */ /* 0x000fe4000f8e00ff */
[----:B------:R-:W-:Y:S02]  /*12e60*/  IMAD.MOV.U32 R8, RZ, RZ, 0x70 ;  /* 0x00000070ff087424 */ /* 0x000fe400078e00ff */
[----:B------:R-:W-:Y:S02]  /*12e70*/  IMAD.MOV.U32 R12, RZ, RZ, 0x1 ;  /* 0x00000001ff0c7424 */ /* 0x000fe400078e00ff */
[----:B------:R-:W-:-:S07]  /*12e80*/  IMAD.MOV.U32 R13, RZ, RZ, RZ ;  /* 0x000000ffff0d7224 */ /* 0x000fce00078e00ff */
[----:B------:R-:W-:-:S07]  /*12e90*/  LEPC R20, `(.L_x_1220) ;  /* 0x000000001014794e */ /* 0x000fce0000000000 */
[----:B-1----:R-:W-:Y:S05]  /*12ea0*/  CALL.ABS.NOINC R2 ;  /* 0x0000000002007343 */ /* 0x002fea0003c00000 */
.L_x_1220:
[----:B------:R-:W-:Y:S05]  /*12eb0*/  BSYNC B6 ;  /* 0x0000000000067941 */ /* 0x000fea0003800000 */
.L_x_1219:
[----:B------:R-:W2:Y:S01]  /*12ec0*/  S2R R2, SR_TID.X ;  /* 0x0000000000027919 */ /* 0x000ea20000002100 */
[----:B0-----:R-:W0:Y:S01]  /*12ed0*/  LDC R7, c[0x0][0x448] ;  /* 0x00011200ff077b82 */ /* 0x001e220000000800 */
[----:B------:R-:W-:Y:S01]  /*12ee0*/  USHF.R.S32.HI UR4, URZ, 0x1f, UR36 ;  /* 0x0000001f3f047899 */ /* 0x000fe20008011424 */
[----:B------:R-:W-:Y:S01]  /*12ef0*/  ULDC.64 UR8, c[0x0][0x2d8] ;  /* 0x0000b60000087ab9 */ /* 0x000fe20000000a00 */
[----:B------:R-:W3:Y:S02]  /*12f00*/  S2R R9, SR_TID.X ;  /* 0x0000000000097919 */ /* 0x000ee40000002100 */
[----:B------:R-:W-:Y:S02]  /*12f10*/  UIMAD UR6, UR4, UR8, URZ ;  /* 0x00000008040672a4 */ /* 0x000fe4000f8e023f */
[----:B------:R-:W-:Y:S01]  /*12f20*/  UIMAD.WIDE.U32 UR4, UR36, UR8, URZ ;  /* 0x00000008240472a5 */ /* 0x000fe2000f8e003f */
[----:B------:R-:W4:Y:S01]  /*12f30*/  S2R R8, SR_TID.X ;  /* 0x0000000000087919 */ /* 0x000f220000002100 */
[----:B------:R-:W-:-:S02]  /*12f40*/  UIMAD UR6, UR36, UR9, UR6 ;  /* 0x00000009240672a4 */ /* 0x000fc4000f8e0206 */
[----:B------:R-:W-:Y:S02]  /*12f50*/  USHF.R.S32.HI UR7, URZ, 0x1f, UR43 ;  /* 0x0000001f3f077899 */ /* 0x000fe4000801142b */
[----:B------:R-:W-:Y:S01]  /*12f60*/  UIADD3 UR5, UR5, UR6, URZ ;  /* 0x0000000605057290 */ /* 0x000fe2000fffe03f */
[----:B------:R-:W-:-:S03]  /*12f70*/  ULDC.64 UR8, c[0x0][0x2e0] ;  /* 0x0000b80000087ab9 */ /* 0x000fc60000000a00 */
[----:B------:R-:W-:Y:S02]  /*12f80*/  UIMAD.WIDE.U32 UR4, UR43, UR8, UR4 ;  /* 0x000000082b0472a5 */ /* 0x000fe4000f8e0004 */
[----:B------:R-:W-:-:S04]  /*12f90*/  UIMAD UR6, UR7, UR8, URZ ;  /* 0x00000008070672a4 */ /* 0x000fc8000f8e023f */
[----:B------:R-:W-:Y:S01]  /*12fa0*/  UIMAD UR6, UR43, UR9, UR6 ;  /* 0x000000092b0672a4 */ /* 0x000fe2000f8e0206 */
[----:B0-----:R-:W-:Y:S01]  /*12fb0*/  ISETP.NE.AND P0, PT, R7, 0x1, PT ;  /* 0x000000010700780c */ /* 0x001fe20003f05270 */
[----:B-1----:R-:W-:Y:S02]  /*12fc0*/  IMAD.U32 R4, RZ, RZ, UR4 ;  /* 0x00000004ff047e24 */ /* 0x002fe4000f8e00ff */
[----:B------:R-:W-:Y:S02]  /*12fd0*/  UIADD3 UR6, UR5, UR6, URZ ;  /* 0x0000000605067290 */ /* 0x000fe4000fffe03f */
[----:B------:R-:W-:Y:S01]  /*12fe0*/  IMAD.U32 R5, RZ, RZ, UR5 ;  /* 0x00000005ff057e24 */ /* 0x000fe2000f8e00ff */
[----:B------:R-:W-:Y:S01]  /*12ff0*/  ULDC.64 UR4, c[0x0][0x2d0] ;  /* 0x0000b40000047ab9 */ /* 0x000fe20000000a00 */
[C---:B--2---:R-:W-:Y:S01]  /*13000*/  LOP3.LUT R0, R2.reuse, 0x7f, RZ, 0xc0, !PT ;  /* 0x0000007f02007812 */ /* 0x044fe200078ec0ff */
[----:B------:R-:W-:-:S03]  /*13010*/  IMAD.SHL.U32 R2, R2, 0x10, RZ ;  /* 0x0000001002027824 */ /* 0x000fc600078e00ff */
[----:B------:R-:W-:Y:S01]  /*13020*/  SHF.R.U32.HI R0, RZ, 0x3, R0 ;  /* 0x00000003ff007819 */ /* 0x000fe20000011600 */
[----:B---3--:R-:W-:Y:S01]  /*13030*/  IMAD.SHL.U32 R9, R9, 0x8, RZ ;  /* 0x0000000809097824 */ /* 0x008fe200078e00ff */
[----:B------:R-:W0:Y:S02]  /*13040*/  @P0 LDC R3, c[0x0][0x44c] ;  /* 0x00011300ff030b82 */ /* 0x000e240000000800 */
[----:B------:R-:W-:Y:S01]  /*13050*/  LOP3.LUT R2, R0, 0x70, R2, 0xf8, !PT ;  /* 0x0000007000027812 */ /* 0x000fe200078ef802 */
[----:B----4-:R-:W-:Y:S01]  /*13060*/  IMAD.SHL.U32 R10, R8, 0x8, RZ ;  /* 0x00000008080a7824 */ /* 0x010fe200078e00ff */
[----:B------:R-:W-:-:S03]  /*13070*/  LOP3.LUT R9, R9, 0x38, RZ, 0xc0, !PT ;  /* 0x0000003809097812 */ /* 0x000fc600078ec0ff */
[----:B------:R-:W-:Y:S01]  /*13080*/  VIADD R2, R2, UR41 ;  /* 0x0000002902027c36 */ /* 0x000fe20008000000 */
[----:B------:R-:W1:Y:S01]  /*13090*/  @P0 LDC R0, c[0x0][0x450] ;  /* 0x00011400ff000b82 */ /* 0x000e620000000800 */
[----:B------:R-:W-:Y:S02]  /*130a0*/  LOP3.LUT R9, R9, 0x40, RZ, 0xfc, !PT ;  /* 0x0000004009097812 */ /* 0x000fe400078efcff */
[----:B------:R-:W-:Y:S01]  /*130b0*/  IMAD.MOV.U32 R6, RZ, RZ, R2 ;  /* 0x000000ffff067224 */ /* 0x000fe200078e0002 */
[----:B------:R-:W-:Y:S01]  /*130c0*/  LOP3.LUT R10, R10, 0x38, RZ, 0xc0, !PT ;  /* 0x000000380a0a7812 */ /* 0x000fe200078ec0ff */
[----:B0-----:R-:W-:-:S05]  /*130d0*/  @P0 IMAD.HI.U32 R3, R2, R3, RZ ;  /* 0x0000000302030227 */ /* 0x001fca00078e00ff */
[----:B-1----:R-:W-:Y:S01]  /*130e0*/  @P0 SHF.R.U32.HI R6, RZ, R0, R3 ;  /* 0x00000000ff060219 */ /* 0x002fe20000011603 */
[----:B------:R-:W-:Y:S01]  /*130f0*/  IMAD.U32 R3, RZ, RZ, UR6 ;  /* 0x00000006ff037e24 */ /* 0x000fe2000f8e00ff */
[----:B------:R-:W-:-:S03]  /*13100*/  ULDC.64 UR6, c[0x0][0x280] ;  /* 0x0000a00000067ab9 */ /* 0x000fc60000000a00 */
[----:B------:R-:W-:-:S04]  /*13110*/  IMAD.MOV R0, RZ, RZ, -R6 ;  /* 0x000000ffff007224 */ /* 0x000fc800078e0a06 */
[----:B------:R-:W-:Y:S02]  /*13120*/  IMAD R0, R7, R0, R2 ;  /* 0x0000000007007224 */ /* 0x000fe400078e0202 */
[----:B------:R-:W-:Y:S01]  /*13130*/  IMAD.MOV.U32 R2, RZ, RZ, R4 ;  /* 0x000000ffff027224 */ /* 0x000fe200078e0004 */
[----:B------:R-:W-:-:S03]  /*13140*/  SHF.R.S32.HI R4, RZ, 0x1f, R6 ;  /* 0x0000001fff047819 */ /* 0x000fc60000011406 */
[----:B------:R-:W-:-:S04]  /*13150*/  IMAD.WIDE.U32 R2, R6, UR4, R2 ;  /* 0x0000000406027c25 */ /* 0x000fc8000f8e0002 */
        /* <DEDUP_REMOVED lines=18> */
[----:B------:R-:W-:Y:S02]  /*13280*/  ULDC UR4, c[0x0][0x288] ;  /* 0x0000a20000047ab9 */ /* 0x000fe40000000800 */
[----:B------:R-:W-:Y:S01]  /*13290*/  IMAD R3, R7, UR4, RZ ;  /* 0x0000000407037c24 */ /* 0x000fe2000f8e02ff */
[----:B------:R-:W1:Y:S04]  /*132a0*/  SHFL.IDX PT, R6, R0, RZ, 0x181f ;  /* 0x00181fff00067589 */ /* 0x000e6800000e0000 */
[----:B------:R-:W-:Y:S01]  /*132b0*/  SHFL.IDX PT, R8, R0, 0x1, 0x181f ;  /* 0x00381f0000087f89 */ /* 0x000fe200000e0000 */
[----:B0-----:R-:W-:-:S04]  /*132c0*/  LOP3.LUT R5, R5, 0x7f, RZ, 0xc0, !PT ;  /* 0x0000007f05057812 */ /* 0x001fc800078ec0ff */
[----:B------:R-:W-:-:S05]  /*132d0*/  SHF.R.U32.HI R5, RZ, 0x3, R5 ;  /* 0x00000003ff057819 */ /* 0x000fca0000011605 */
[----:B------:R-:W-:-:S04]  /*132e0*/  VIADD R2, R5, UR41 ;  /* 0x0000002905027c36 */ /* 0x000fc80008000000 */
[C---:B------:R-:W-:Y:S01]  /*132f0*/  VIADD R5, R2.reuse, 0x10 ;  /* 0x0000001002057836 */ /* 0x040fe20000000000 */
[----:B------:R-:W-:-:S04]  /*13300*/  ISETP.GE.AND P3, PT, R2, R3, PT ;  /* 0x000000030200720c */ /* 0x000fc80003f66270 */
[----:B------:R-:W-:Y:S02]  /*13310*/  ISETP.GE.AND P2, PT, R5, R3, PT ;  /* 0x000000030500720c */ /* 0x000fe40003f46270 */
[----:B------:R-:W0:Y:S07]  /*13320*/  SHFL.IDX PT, R5, R4, RZ, 0x181f ;  /* 0x00181fff04057589 */ /* 0x000e2e00000e0000 */
[----:B-1----:R-:W-:-:S05]  /*13330*/  @!P3 LEA R6, P4, R10, R6, 0x1 ;  /* 0x000000060a06b211 */ /* 0x002fca00078808ff */
[----:B0-----:R-:W-:Y:S01]  /*13340*/  @!P3 IMAD.X R7, RZ, RZ, R5, P4 ;  /* 0x000000ffff07b224 */ /* 0x001fe200020e0605 */
[----:B------:R-:W-:Y:S01]  /*13350*/  @!P2 LEA R8, P4, R10, R8, 0x1 ;  /* 0x000000080a08a211 */ /* 0x000fe200078808ff */
[----:B------:R-:W0:Y:S04]  /*13360*/  SHFL.IDX PT, R5, R4, 0x1, 0x181f ;  /* 0x00381f0004057f89 */ /* 0x000e2800000e0000 */
[----:B-----5:R-:W-:Y:S04]  /*13370*/  @!P3 LDGSTS.E.BYPASS.LTC128B.128 [R9+0x10400], desc[UR50][R6.64], !P1 ;  /* 0x104000000609bfae */ /* 0x020fe8000c901d72 */
[----:B------:R1:W-:Y:S02]  /*13380*/  @!P3 LDGSTS.E.BYPASS.LTC128B.128 [R9+0x14400], desc[UR50][R6.64+0x80], !P0 ;  /* 0x144000800609bfae */ /* 0x0003e4000c101d72 */
[----:B-1----:R-:W-:-:S02]  /*13390*/  @!P2 IMAD.MOV.U32 R6, RZ, RZ, R8 ;  /* 0x000000ffff06a224 */ /* 0x002fc400078e0008 */
[----:B0-----:R-:W-:-:S04]  /*133a0*/  @!P2 IMAD.X R5, RZ, RZ, R5, P4 ;  /* 0x000000ffff05a224 */ /* 0x001fc800020e0605 */
        /* <DEDUP_REMOVED lines=38> */
[----:B------:R-:W-:Y:S02]  /*13610*/  @!P2 LDGSTS.E.BYPASS.LTC128B.128 [R9+0x12c00], desc[UR50][R6.64], !P1 ;  /* 0x12c000000609afae */ /* 0x000fe4000c901d72 */
[----:B------:R-:W-:Y:S02]  /*13620*/  ISETP.GE.AND P3, PT, R5, R3, PT ;  /* 0x000000030500720c */ /* 0x000fe40003f66270 */
[----:B------:R0:W-:Y:S04]  /*13630*/  @!P2 LDGSTS.E.BYPASS.LTC128B.128 [R9+0x16c00], desc[UR50][R6.64+0x80], !P0 ;  /* 0x16c000800609afae */ /* 0x0001e8000c101d72 */
[----:B------:R-:W-:Y:S04]  /*13640*/  SHFL.IDX PT, R5, R4, 0x6, 0x181f ;  /* 0x00d81f0004057f89 */ /* 0x000fe800000e0000 */
[----:B------:R-:W-:Y:S04]  /*13650*/  SHFL.IDX PT, R4, R4, 0x7, 0x181f ;  /* 0x00f81f0004047f89 */ /* 0x000fe800000e0000 */
[----:B0-----:R-:W0:Y:S04]  /*13660*/  SHFL.IDX PT, R6, R0, 0x6, 0x181f ;  /* 0x00d81f0000067f89 */ /* 0x001e2800000e0000 */
[----:B------:R-:W1:Y:S01]  /*13670*/  SHFL.IDX PT, R0, R0, 0x7, 0x181f ;  /* 0x00f81f0000007f89 */ /* 0x000e6200000e0000 */
[----:B0-----:R-:W-:-:S05]  /*13680*/  @!P3 LEA R6, P2, R10, R6, 0x1 ;  /* 0x000000060a06b211 */ /* 0x001fca00078408ff */
[----:B------:R-:W-:-:S04]  /*13690*/  @!P3 IMAD.X R5, RZ, RZ, R5, P2 ;  /* 0x000000ffff05b224 */ /* 0x000fc800010e0605 */
[----:B------:R-:W-:-:S05]  /*136a0*/  @!P3 IMAD.MOV.U32 R7, RZ, RZ, R5 ;  /* 0x000000ffff07b224 */ /* 0x000fca00078e0005 */
[----:B------:R0:W-:Y:S04]  /*136b0*/  @!P3 LDGSTS.E.BYPASS.LTC128B.128 [R9+0x13400], desc[UR50][R6.64], !P1 ;  /* 0x134000000609bfae */ /* 0x0001e8000c901d72 */
[----:B-1----:R0:W-:Y:S02]  /*136c0*/  @!P3 LDGSTS.E.BYPASS.LTC128B.128 [R9+0x17400], desc[UR50][R6.64+0x80], !P0 ;  /* 0x174000800609bfae */ /* 0x0021e4000c101d72 */
.L_x_1325:
[----:B------:R-:W-:Y:S01]  /*136d0*/  VIADD R2, R2, 0x70 ;  /* 0x0000007002027836 */ /* 0x000fe20000000000 */
[----:B------:R-:W-:Y:S04]  /*136e0*/  BSSY B0, `(.L_x_1222) ;  /* 0x000000a000007945 */ /* 0x000fe80003800000 */
[----:B------:R-:W-:-:S13]  /*136f0*/  ISETP.GE.AND P2, PT, R2, R3, PT ;  /* 0x000000030200720c */ /* 0x000fda0003f46270 */
[----:B------:R-:W-:Y:S05]  /*13700*/  @P2 BRA `(.L_x_1223) ;  /* 0x00000000001c2947 */ /* 0x000fea0003800000 */
[----:B------:R-:W-:-:S05]  /*13710*/  LEA R2, P2, R10, R0, 0x1 ;  /* 0x000000000a027211 */ /* 0x000fca00078408ff */
[----:B------:R-:W-:-:S05]  /*13720*/  IMAD.X R3, RZ, RZ, R4, P2 ;  /* 0x000000ffff037224 */ /* 0x000fca00010e0604 */
[----:B------:R-:W-:Y:S01]  /*13730*/  @!PT LDS RZ, [RZ] ;  /* 0x00000000fffff984 */ /* 0x000fe20000000800 */
[----:B------:R-:W-:Y:S01]  /*13740*/  @!PT LDS RZ, [RZ] ;  /* 0x00000000fffff984 */ /* 0x000fe20000000800 */
[----:B------:R-:W-:Y:S01]  /*13750*/  @!PT LDS RZ, [RZ] ;  /* 0x00000000fffff984 */ /* 0x000fe20000000800 */
[----:B------:R1:W-:Y:S04]  /*13760*/  LDGSTS.E.BYPASS.LTC128B.128 [R9+0x13c00], desc[UR50][R2.64], !P1 ;  /* 0x13c0000002097fae */ /* 0x0003e8000c901d72 */
[----:B------:R1:W-:Y:S02]  /*13770*/  LDGSTS.E.BYPASS.LTC128B.128 [R9+0x17c00], desc[UR50][R2.64+0x80], !P0 ;  /* 0x17c0008002097fae */ /* 0x0003e4000c101d72 */
.L_x_1223:
[----:B------:R-:W-:Y:S05]  /*13780*/  BSYNC B0 ;  /* 0x0000000000007941 */ /* 0x000fea0003800000 */
.L_x_1222:
[----:B------:R-:W-:Y:S01]  /*13790*/  NOP ;  /* 0x0000000000007918 */ /* 0x000fe20000000000 */
[----:B------:R-:W-:Y:S01]  /*137a0*/  PLOP3.LUT P0, PT, PT, PT, PT, 0x80, 0x0 ;  /* 0x000000000000781c */ /* 0x000fe20003f0f070 */
[----:B0-----:R-:W-:-:S12]  /*137b0*/  VIADD R6, R17, 0x28800 ;  /* 0x0002880011067836 */ /* 0x001fd80000000000 */
.L_x_1224:
[----:B------:R-:W-:Y:S02]  /*137c0*/  PLOP3.LUT P1, PT, P1, P0, PT, 0xa2, 0x0 ;  /* 0x000000000000781c */ /* 0x000fe40000f21472 */
[----:B------:R-:W-:-:S08]  /*137d0*/  @P0 R2UR P1, UR4, R17 ;  /* 0x00000000110402ca */ /* 0x000fd00000020000 */
[----:B------:R-:W-:-:S05]  /*137e0*/  @P0 PLOP3.LUT P0, PT, P1, PT, PT, 0x80, 0x0 ;  /* 0x000000000000081c */ /* 0x000fca0000f0f070 */
[----:B------:R-:W-:Y:S01]  /*137f0*/  @!P1 SYNCS.ARRIVE.TRANS64.RED.A0T1 RZ, [UR4+0x28800], RZ ;  /* 0x028800ffffff99a7 */ /* 0x000fe20008200404 */
[----:B------:R-:W-:Y:S07]  /*13800*/  @!P1 ARRIVES.LDGSTSBAR.64.TRANSCNT [UR4+0x28800] ;  /* 0x02880000ff0099b0 */ /* 0x000fee0008000a84 */
[----:B------:R-:W-:Y:S05]  /*13810*/  @P0 BRA.U.ANY `(.L_x_1224) ;  /* 0xfffffffd00e80947 */ /* 0x000fea000393ffff */
[----:B-1----:R-:W2:Y:S02]  /*13820*/  LDL.LU R2, [R1+0x18] ;  /* 0x0000180001027983 */ /* 0x002ea40000300800 */
        /* <DEDUP_REMOVED lines=9> */
[----:B------:R-:W1:Y:S03]  /*138c0*/  SYNCS.PHASECHK.TRANS64.TRYWAIT P0, [R17+URZ+0x28820], R0 ;  /* 0x02882000110075a7 */ /* 0x000e66000800017f */
[----:B01----:R-:W-:Y:S05]  /*138d0*/  @!P0 BRA `(.L_x_1226) ;  /* 0x0000003400c48947 */ /* 0x003fea0003800000 */
.L_x_1326:
[----:B------:R-:W-:Y:S05]  /*138e0*/  BSYNC B0 ;  /* 0x0000000000007941 */ /* 0x000fea0003800000 */
.L_x_1225:
[----:B------:R-:W-:-:S04]  /*138f0*/  UIADD3 UR4, UR40, -0x2, URZ ;  /* 0xfffffffe28047890 */ /* 0x000fc8000fffe03f */
[----:B------:R-:W-:-:S06]  /*13900*/  UISETP.GE.AND UP0, UPT, UR4, UR39, UPT ;  /* 0x000000270400728c */ /* 0x000fcc000bf06270 */
[----:B------:R-:W-:-:S13]  /*13910*/  PLOP3.LUT P0, PT, PT, PT, UP0, 0x80, 0x0 ;  /* 0x000000000000781c */ /* 0x000fda0003f0f008 */
[----:B------:R-:W-:Y:S05]  /*13920*/  @!P0 BRA `(.L_x_1227) ;  /* 0x0000001c00448947 */ /* 0x000fea0003800000 */
[----:B0-----:R-:W-:Y:S01]  /*13930*/  IMAD R0, RZ, RZ, -UR40 ;  /* 0x80000028ff007e24 */ /* 0x001fe2000f8e02ff */
[----:B------:R-:W-:Y:S01]  /*13940*/  LOP3.LUT R5, RZ, UR39, RZ, 0x33, !PT ;  /* 0x00000027ff057c12 */ /* 0x000fe2000f8e33ff */
[----:B------:R-:W-:-:S03]  /*13950*/  IMAD.U32 R4, RZ, RZ, UR4 ;  /* 0x00000004ff047e24 */ /* 0x000fc6000f8e00ff */
[----:B------:R-:W-:-:S05]  /*13960*/  VIADDMNMX R5, R0, 0x1, R5, !PT ;  /* 0x0000000100057846 */ /* 0x000fca0007800105 */
[----:B------:R-:W-:-:S05]  /*13970*/  VIADD R0, R5, UR40 ;  /* 0x0000002805007c36 */ /* 0x000fca0008000000 */
[----:B------:R-:W-:-:S04]  /*13980*/  LOP3.LUT R0, R0, 0x1, RZ, 0xc0, !PT ;  /* 0x0000000100007812 */ /* 0x000fc800078ec0ff */
[----:B------:R-:W-:-:S13]  /*13990*/  ISETP.NE.U32.AND P0, PT, R0, 0x1, PT ;  /* 0x000000010000780c */ /* 0x000fda0003f05070 */
[----:B------:R-:W-:Y:S05]  /*139a0*/  @P0 BRA `(.L_x_1228) ;  /* 0x0000000800640947 */ /* 0x000fea0003800000 */
[----:B------:R-:W2:Y:S01]  /*139b0*/  LDL R2, [R1+0x8] ;  /* 0x0000080001027983 */ /* 0x000ea20000100800 */
        /* <DEDUP_REMOVED lines=12> */
[----:B------:R-:W0:Y:S03]  /*13a80*/  LDC R8, c[0x0][0x43c] ;  /* 0x00010f00ff087b82 */ /* 0x000e260000000800 */
[----:B------:R-:W3:Y:S01]  /*13a90*/  LDL R12, [R1+0x4] ;  /* 0x00000400010c7983 */ /* 0x000ee20000100800 */
[----:B------:R-:W-:Y:S01]  /*13aa0*/  IMAD.MOV.U32 R7, RZ, RZ, R4 ;  /* 0x000000ffff077224 */ /* 0x000fe200078e0004 */
[----:B------:R-:W-:Y:S01]  /*13ab0*/  ULDC.64 UR4, c[0x0][0x428] ;  /* 0x00010a0000047ab9 */ /* 0x000fe20000000a00 */
[----:B0-----:R-:W-:-:S13]  /*13ac0*/  ISETP.NE.AND P0, PT, R8, 0x1, PT ;  /* 0x000000010800780c */ /* 0x001fda0003f05270 */
[----:B------:R-:W0:Y:S02]  /*13ad0*/  @P0 LDC.64 R2, c[0x0][0x440] ;  /* 0x00011000ff020b82 */ /* 0x000e240000000a00 */
[----:B0-----:R-:W-:-:S05]  /*13ae0*/  @P0 IMAD.HI.U32 R2, R4, R2, RZ ;  /* 0x0000000204020227 */ /* 0x001fca00078e00ff */
[----:B------:R-:W-:-:S05]  /*13af0*/  @P0 SHF.R.U32.HI R7, RZ, R3, R2 ;  /* 0x00000003ff070219 */ /* 0x000fca0000011602 */
[----:B------:R-:W-:-:S04]  /*13b00*/  IMAD.MOV R2, RZ, RZ, -R7 ;  /* 0x000000ffff027224 */ /* 0x000fc800078e0a07 */
[----:B------:R-:W-:Y:S02]  /*13b10*/  IMAD R4, R8, R2, R4 ;  /* 0x0000000208047224 */ /* 0x000fe400078e0204 */
[----:B------:R-:W0:Y:S01]  /*13b20*/  LDC.64 R2, c[0x0][0x418] ;  /* 0x00010600ff027b82 */ /* 0x000e220000000a00 */
[----:B--2---:R-:W-:Y:S01]  /*13b30*/  IMAD R8, R9, UR4, RZ ;  /* 0x0000000409087c24 */ /* 0x004fe2000f8e02ff */
[----:B------:R-:W-:-:S03]  /*13b40*/  SHF.R.S32.HI R9, RZ, 0x1f, R7 ;  /* 0x0000001fff097819 */ /* 0x000fc60000011407 */
[----:B---3--:R-:W-:Y:S02]  /*13b50*/  IMAD R11, R12, UR5, R8 ;  /* 0x000000050c0b7c24 */ /* 0x008fe4000f8e0208 */
[----:B------:R-:W-:-:S04]  /*13b60*/  IMAD.MOV.U32 R8, RZ, RZ, R7 ;  /* 0x000000ffff087224 */ /* 0x000fc800078e0007 */
[----:B------:R-:W-:-:S04]  /*13b70*/  IMAD.WIDE.U32 R8, R12, UR4, R8 ;  /* 0x000000040c087c25 */ /* 0x000fc8000f8e0008 */
[----:B------:R-:W-:Y:S01]  /*13b80*/  IMAD.IADD R7, R11, 0x1, R9 ;  /* 0x000000010b077824 */ /* 0x000fe200078e0209 */
[----:B0-----:R-:W-:-:S04]  /*13b90*/  LEA R2, P0, R8, R2, 0x2 ;  /* 0x0000000208027211 */ /* 0x001fc800078010ff */
[----:B------:R-:W-:-:S05]  /*13ba0*/  LEA.HI.X R3, R8, R3, R7, 0x2, P0 ;  /* 0x0000000308037211 */ /* 0x000fca00000f1407 */
[----:B------:R0:W5:Y:S04]  /*13bb0*/  LDG.E R2, desc[UR50][R2.64] ;  /* 0x0000003202027981 */ /* 0x000168000c1e1900 */
.L_x_1231:
[----:B------:R-:W-:Y:S01]  /*13bc0*/  IMAD R7, R0, 0x8, R17 ;  /* 0x0000000800077824 */ /* 0x000fe200078e0211 */
[----:B0-----:R-:W-:Y:S01]  /*13bd0*/  SHF.L.U32 R3, R10, 0x1f, RZ ;  /* 0x0000001f0a037819 */ /* 0x001fe200000006ff */
[----:B------:R-:W-:Y:S03]  /*13be0*/  BSSY B1, `(.L_x_1232) ;  /* 0x0000003000017945 */ /* 0x000fe60003800000 */
[----:B------:R-:W0:Y:S02]  /*13bf0*/  SYNCS.PHASECHK.TRANS64.TRYWAIT P0, [R7+URZ+0x28840], R3 ;  /* 0x02884003070075a7 */ /* 0x000e24000800017f */
[----:B0-----:R-:W-:Y:S05]  /*13c00*/  @!P0 BRA `(.L_x_1233) ;  /* 0x00000034000c8947 */ /* 0x001fea0003800000 */
.L_x_1327:
[----:B------:R-:W-:Y:S05]  /*13c10*/  BSYNC B1 ;  /* 0x0000000000017941 */ /* 0x000fea0003800000 */
.L_x_1232:
[----:B------:R-:W1:Y:S01]  /*13c20*/  S2R R8, SR_TID.X ;  /* 0x0000000000087919 */ /* 0x000e620000002100 */
[----:B------:R-:W-:Y:S01]  /*13c30*/  BSSY B1, `(.L_x_1234) ;  /* 0x000000b000017945 */ /* 0x000fe20003800000 */
[----:B-1----:R-:W-:-:S04]  /*13c40*/  LOP3.LUT R8, R8, 0x7f, RZ, 0xc0, !PT ;  /* 0x0000007f08087812 */ /* 0x002fc800078ec0ff */
[----:B------:R-:W-:-:S13]  /*13c50*/  ISETP.NE.AND P1, PT, R8, RZ, PT ;  /* 0x000000ff0800720c */ /* 0x000fda0003f25270 */
        /* <DEDUP_REMOVED lines=8> */
.L_x_1235:
[----:B------:R-:W-:Y:S05]  /*13ce0*/  BSYNC B1 ;  /* 0x0000000000017941 */ /* 0x000fea0003800000 */
.L_x_1234:
[----:B------:R-:W-:Y:S01]  /*13cf0*/  IMAD.MOV.U32 R11, RZ, RZ, RZ ;  /* 0x000000ffff0b7224 */ /* 0x000fe200078e00ff */
[----:B------:R-:W-:Y:S01]  /*13d00*/  UIADD3 UR4, UP0, UR44, 0x370, URZ ;  /* 0x000003702c047890 */ /* 0x000fe2000ff1e03f */
[----:B0-----:R-:W-:Y:S01]  /*13d10*/  IMAD R3, R0, 0x8000, R17 ;  /* 0x0000800000037824 */ /* 0x001fe200078e0211 */
[----:B------:R-:W-:Y:S01]  /*13d20*/  PLOP3.LUT P0, PT, PT, PT, PT, 0x80, 0x0 ;  /* 0x000000000000781c */ /* 0x000fe20003f0f070 */
[----:B------:R-:W-:Y:S01]  /*13d30*/  VIADD R7, R7, 0x28830 ;  /* 0x0002883007077836 */ /* 0x000fe20000000000 */
[----:B------:R-:W-:Y:S01]  /*13d40*/  R2UR UR10, R11 ;  /* 0x000000000b0a72ca */ /* 0x000fe200000e0000 */
[----:B------:R-:W-:Y:S01]  /*13d50*/  IMAD.SHL.U32 R8, R4, 0x80, RZ ;  /* 0x0000008004087824 */ /* 0x000fe200078e00ff */
[----:B------:R-:W-:Y:S01]  /*13d60*/  UIADD3.X UR5, URZ, UR45, URZ, UP0, !UPT ;  /* 0x0000002d3f057290 */ /* 0x000fe200087fe43f */
[----:B------:R-:W-:Y:S01]  /*13d70*/  VIADD R9, R3, 0x18400 ;  /* 0x0001840003097836 */ /* 0x000fe20000000000 */
[----:B------:R-:W-:Y:S01]  /*13d80*/  UMOV UR6, 0x0 ;  /* 0x0000000000067882 */ /* 0x000fe20000000000 */
[----:B------:R-:W-:-:S10]  /*13d90*/  UMOV UR7, 0x14f00000 ;  /* 0x14f0000000077882 */ /* 0x000fd40000000000 */
.L_x_1236:
[----:B------:R-:W-:-:S13]  /*13da0*/  @P0 ELECT P2, URZ, PT ;  /* 0x00000000003f082f */ /* 0x000fda0003840000 */
[----:B-----5:R-:W-:Y:S01]  /*13db0*/  @P2 R2UR UR13, R2 ;  /* 0x00000000020d22ca */ /* 0x020fe200000e0000 */
[----:B------:R-:W-:Y:S01]  /*13dc0*/  UMOV UR12, UR36 ;  /* 0x00000024000c7c82 */ /* 0x000fe20008000000 */
[----:B------:R-:W-:Y:S02]  /*13dd0*/  @P2 R2UR UR11, R8 ;  /* 0x00000000080b22ca */ /* 0x000fe400000e0000 */
[----:B------:R-:W-:Y:S02]  /*13de0*/  @P2 R2UR UR9, R7 ;  /* 0x00000000070922ca */ /* 0x000fe400000e0000 */
[----:B------:R-:W-:Y:S02]  /*13df0*/  @P2 R2UR UR8, R9 ;  /* 0x00000000090822ca */ /* 0x000fe400000e0000 */
[----:B------:R-:W-:Y:S02]  /*13e00*/  @P2 PLOP3.LUT P0, PT, P2, PT, PT, 0x8, 0x0 ;  /* 0x000000000000281c */ /* 0x000fe4000170e170 */
        /* <DEDUP_REMOVED lines=9> */
.L_x_1237:
[----:B------:R-:W-:-:S13]  /*13ea0*/  @P0 ELECT P2, URZ, PT ;  /* 0x00000000003f082f */ /* 0x000fda0003840000 */
[----:B------:R-:W-:Y:S01]  /*13eb0*/  @P2 R2UR UR13, R2 ;  /* 0x00000000020d22ca */ /* 0x000fe200000e0000 */
        /* <DEDUP_REMOVED lines=8> */
[----:B------:R-:W2:Y:S01]  /*13f40*/  LDL.LU R9, [R1+0x8] ;  /* 0x0000080001097983 */ /* 0x000ea20000300800 */
[----:B------:R-:W-:Y:S01]  /*13f50*/  IMAD R7, R18, 0x8, R6 ;  /* 0x0000000812077824 */ /* 0x000fe200078e0206 */
[----:B------:R-:W-:Y:S01]  /*13f60*/  BSSY B1, `(.L_x_1238) ;  /* 0x0000004000017945 */ /* 0x000fe20003800000 */
[----:B--2---:R-:W-:-:S04]  /*13f70*/  SHF.L.U32 R3, R9, 0x1f, RZ ;  /* 0x0000001f09037819 */ /* 0x004fc800000006ff */
[----:B------:R-:W0:Y:S02]  /*13f80*/  SYNCS.PHASECHK.TRANS64.TRYWAIT P0, [R7+URZ+0x60], R3 ;  /* 0x00006003070075a7 */ /* 0x000e24000800017f */
[----:B0-----:R-:W-:Y:S05]  /*13f90*/  @!P0 BRA `(.L_x_1239) ;  /* 0x00000030003c8947 */ /* 0x001fea0003800000 */
.L_x_1328:
[----:B------:R-:W-:Y:S05]  /*13fa0*/  BSYNC B1 ;  /* 0x0000000000017941 */ /* 0x000fea0003800000 */
.L_x_1238:
[----:B------:R-:W-:Y:S01]  /*13fb0*/  BSSY B1, `(.L_x_1240) ;  /* 0x000000c000017945 */ /* 0x000fe20003800000 */
[----:B------:R-:W-:Y:S02]  /*13fc0*/  IMAD.MOV.U32 R12, RZ, RZ, 0x0 ;  /* 0x00000000ff0c7424 */ /* 0x000fe400078e00ff */
[----:B------:R-:W-:Y:S01]  /*13fd0*/  IMAD.MOV.U32 R13, RZ, RZ, 0x14f00000 ;  /* 0x14f00000ff0d7424 */ /* 0x000fe200078e00ff */
[----:B------:R-:W-:Y:S06]  /*13fe0*/  @P1 BRA `(.L_x_1241) ;  /* 0x0000000000201947 */ /* 0x000fec0003800000 */
[----:B------:R-:W1:Y:S01]  /*13ff0*/  S2R R8, SR_TID.X ;  /* 0x0000000000087919 */ /* 0x000e620000002100 */
[----:B0-----:R-:W-:Y:S02]  /*14000*/  IMAD R3, R18, 0x8, R17 ;  /* 0x0000000812037824 */ /* 0x001fe400078e0211 */
[----:B------:R-:W-:-:S04]  /*14010*/  IMAD.MOV.U32 R7, RZ, RZ, 0x8000 ;  /* 0x00008000ff077424 */ /* 0x000fc800078e00ff */
[----:B------:R2:W-:Y:S01]  /*14020*/  SYNCS.ARRIVE.TRANS64 RZ, [R3+URZ+0x28850], R7 ;  /* 0x0288500703ff79a7 */ /* 0x0005e2000800003f */
[----:B-1----:R-:W-:-:S04]  /*14030*/  LOP3.LUT R8, R8, 0x1f, RZ, 0xc0, !PT ;  /* 0x0000001f08087812 */ /* 0x002fc800078ec0ff */
[----:B------:R-:W-:-:S13]  /*14040*/  ISETP.NE.AND P0, PT, R8, RZ, PT ;  /* 0x000000ff0800720c */ /* 0x000fda0003f05270 */
[----:B--2---:R-:W-:Y:S05]  /*14050*/  @!P0 BRA `(.L_x_1241) ;  /* 0x0000000000048947 */ /* 0x004fea0003800000 */
[----:B------:R-:W-:Y:S01]  /*14060*/  BPT.TRAP 0x1 ;  /* 0x000000040000795c */ /* 0x000fe20000300000 */
.L_x_1241:
[----:B------:R-:W-:Y:S05]  /*14070*/  BSYNC B1 ;  /* 0x0000000000017941 */ /* 0x000fea0003800000 */
.L_x_1240:
[----:B------:R-:W2:Y:S01]  /*14080*/  LDL.LU R8, [R1] ;  /* 0x0000000001087983 */ /* 0x000ea20000300800 */
[----:B------:R-:W-:Y:S01]  /*14090*/  R2UR UR10, R11 ;  /* 0x000000000b0a72ca */ /* 0x000fe200000e0000 */
[--C-:B0-----:R-:W-:Y:S01]  /*140a0*/  IMAD R3, R18, 0x8, R17.reuse ;  /* 0x0000000812037824 */ /* 0x101fe200078e0211 */
[----:B------:R-:W-:Y:S01]  /*140b0*/  R2UR UR6, R12 ;  /* 0x000000000c0672ca */ /* 0x000fe200000e0000 */
[----:B------:R-:W-:Y:S01]  /*140c0*/  IMAD R7, R18, 0x8000, R17 ;  /* 0x0000800012077824 */ /* 0x000fe200078e0211 */
[----:B------:R-:W-:Y:S01]  /*140d0*/  R2UR UR7, R13 ;  /* 0x000000000d0772ca */ /* 0x000fe200000e0000 */
[----:B------:R-:W-:Y:S01]  /*140e0*/  UIADD3 UR4, UP0, UR44, 0x470, URZ ;  /* 0x000004702c047890 */ /* 0x000fe2000ff1e03f */
[----:B------:R-:W-:Y:S01]  /*140f0*/  PLOP3.LUT P0, PT, PT, PT, PT, 0x80, 0x0 ;  /* 0x000000000000781c */ /* 0x000fe20003f0f070 */
[----:B------:R-:W-:Y:S02]  /*14100*/  VIADD R3, R3, 0x28850 ;  /* 0x0002885003037836 */ /* 0x000fe40000000000 */
[----:B------:R-:W-:Y:S01]  /*14110*/  VIADD R9, R7, 0x400 ;  /* 0x0000040007097836 */ /* 0x000fe20000000000 */
[----:B------:R-:W-:Y:S01]  /*14120*/  UIADD3.X UR5, URZ, UR45, URZ, UP0, !UPT ;  /* 0x0000002d3f057290 */ /* 0x000fe200087fe43f */
[----:B--2---:R-:W-:-:S11]  /*14130*/  IMAD.SHL.U32 R8, R8, 0x80, RZ ;  /* 0x0000008008087824 */ /* 0x004fd600078e00ff */
.L_x_1242:
        /* <DEDUP_REMOVED lines=15> */
.L_x_1243:
        /* <DEDUP_REMOVED lines=10> */
[----:B------:R0:W-:Y:S01]  /*142d0*/  STL [R1], R4 ;  /* 0x0000000401007387 */ /* 0x0001e20000100800 */
[----:B------:R-:W-:-:S07]  /*142e0*/  IMAD.MOV.U32 R16, RZ, RZ, R2 ;  /* 0x000000ffff107224 */ /* 0x000fce00078e0002 */
.L_x_1230:
[----:B------:R-:W-:Y:S05]  /*142f0*/  BSYNC B0 ;  /* 0x0000000000007941 */ /* 0x000fea0003800000 */
.L_x_1229:
[----:B------:R1:W-:Y:S01]  /*14300*/  STL [R1+0x8], R10 ;  /* 0x0000080a01007387 */ /* 0x0003e20000100800 */
[----:B------:R-:W-:Y:S01]  /*14310*/  UIADD3 UR4, UR40, -0x3, URZ ;  /* 0xfffffffd28047890 */ /* 0x000fe2000fffe03f */
[----:B------:R-:W-:-:S05]  /*14320*/  IMAD.MOV.U32 R18, RZ, RZ, R0 ;  /* 0x000000ffff127224 */ /* 0x000fca00078e0000 */
[----:B0-----:R-:W-:-:S07]  /*14330*/  IMAD.U32 R4, RZ, RZ, UR4 ;  /* 0x00000004ff047e24 */ /* 0x001fce000f8e00ff */
.L_x_1228:
[----:B------:R-:W-:Y:S01]  /*14340*/  ULOP3.LUT UR4, URZ, UR40, URZ, 0x33, !UPT ;  /* 0x000000283f047292 */ /* 0x000fe2000f8e333f */
[----:B------:R-:W-:Y:S01]  /*14350*/  VIADD R5, R5, 0xfffffffe ;  /* 0xfffffffe05057836 */ /* 0x000fe20000000000 */
[----:B------:R-:W-:Y:S04]  /*14360*/  BSSY B0, `(.L_x_1227) ;  /* 0x000012d000007945 */ /* 0x000fe80003800000 */
[----:B------:R-:W-:-:S13]  /*14370*/  ISETP.NE.AND P0, PT, R5, UR4, PT ;  /* 0x0000000405007c0c */ /* 0x000fda000bf05270 */
[----:B------:R-:W-:Y:S05]  /*14380*/  @!P0 BRA `(.L_x_1244) ;  /* 0x0000001000a88947 */ /* 0x000fea0003800000 */
[----:B------:R-:W-:-:S07]  /*14390*/  IMAD.MOV.U32 R8, RZ, RZ, R16 ;  /* 0x000000ffff087224 */ /* 0x000fce00078e0010 */
.L_x_1275:
[----:B--2---:R-:W2:Y:S01]  /*143a0*/  LDL R2, [R1+0x8] ;  /* 0x0000080001027983 */ /* 0x004ea20000100800 */
[----:B------:R-:W-:Y:S01]  /*143b0*/  LOP3.LUT P1, RZ, R19, 0x2, RZ, 0xc0, !PT ;  /* 0x0000000213ff7812 */ /* 0x000fe2000782c0ff */
[----:B------:R-:W-:Y:S01]  /*143c0*/  VIADD R0, R18, 0x1 ;  /* 0x0000000112007836 */ /* 0x000fe20000000000 */
[----:B------:R-:W-:Y:S05]  /*143d0*/  YIELD ;  /* 0x0000000000007946 */ /* 0x000fea0003800000 */
[----:B------:R-:W-:Y:S01]  /*143e0*/  ISETP.NE.AND P0, PT, R0, 0x2, PT ;  /* 0x000000020000780c */ /* 0x000fe20003f05270 */
[----:B------:R-:W-:Y:S03]  /*143f0*/  BSSY B1, `(.L_x_1245) ;  /* 0x000008d000017945 */ /* 0x000fe60003800000 */
[----:B------:R-:W-:-:S02]  /*14400*/  SEL R5, RZ, 0x1, P0 ;  /* 0x00000001ff057807 */ /* 0x000fc40000000000 */
[----:B------:R-:W-:Y:S02]  /*14410*/  SEL R0, R0, RZ, P0 ;  /* 0x000000ff00007207 */ /* 0x000fe40000000000 */
[----:B--2---:R-:W-:Y:S01]  /*14420*/  LOP3.LUT R5, R2, R5, RZ, 0x3c, !PT ;  /* 0x0000000502057212 */ /* 0x004fe200078e3cff */
[----:B0-----:R-:W-:Y:S06]  /*14430*/  @!P1 BRA `(.L_x_1246) ;  /* 0x0000000800209947 */ /* 0x001fec0003800000 */
[----:B------:R-:W-:Y:S01]  /*14440*/  LOP3.LUT P1, RZ, R19, 0x1, RZ, 0xc0, !PT ;  /* 0x0000000113ff7812 */ /* 0x000fe2000782c0ff */
[----:B------:R-:W-:-:S12]  /*14450*/  IMAD.MOV.U32 R7, RZ, RZ, R4 ;  /* 0x000000ffff077224 */ /* 0x000fd800078e0004 */
[----:B------:R-:W-:Y:S05]  /*14460*/  @!P1 BRA `(.L_x_1247) ;  /* 0x0000000000509947 */ /* 0x000fea0003800000 */
[----:B-1----:R-:W2:Y:S01]  /*14470*/  LDL R10, [R1+0xc] ;  /* 0x00000c00010a7983 */ /* 0x002ea20000100800 */
[----:B------:R-:W0:Y:S01]  /*14480*/  LDC R8, c[0x0][0x43c] ;  /* 0x00010f00ff087b82 */ /* 0x000e220000000800 */
[----:B------:R-:W-:Y:S02]  /*14490*/  ULDC.64 UR4, c[0x0][0x428] ;  /* 0x00010a0000047ab9 */ /* 0x000fe40000000a00 */
[----:B------:R-:W3:Y:S01]  /*144a0*/  LDL R9, [R1+0x4] ;  /* 0x0000040001097983 */ /* 0x000ee20000100800 */
        /* <DEDUP_REMOVED lines=16> */
.L_x_1247:
[----:B------:R-:W-:Y:S01]  /*145b0*/  IMAD R3, R0, 0x8, R17 ;  /* 0x0000000800037824 */ /* 0x000fe200078e0211 */
[----:B------:R-:W-:Y:S01]  /*145c0*/  SHF.L.U32 R2, R5, 0x1f, RZ ;  /* 0x0000001f05027819 */ /* 0x000fe200000006ff */
[----:B------:R-:W-:Y:S03]  /*145d0*/  BSSY B2, `(.L_x_1248) ;  /* 0x0000003000027945 */ /* 0x000fe60003800000 */
[----:B------:R-:W2:Y:S02]  /*145e0*/  SYNCS.PHASECHK.TRANS64.TRYWAIT P0, [R3+URZ+0x28840], R2 ;  /* 0x02884002030075a7 */ /* 0x000ea4000800017f */
[----:B--2---:R-:W-:Y:S05]  /*145f0*/  @!P0 BRA `(.L_x_1249) ;  /* 0x0000002800b88947 */ /* 0x004fea0003800000 */
.L_x_1329:
[----:B------:R-:W-:Y:S05]  /*14600*/  BSYNC B2 ;  /* 0x0000000000027941 */ /* 0x000fea0003800000 */
.L_x_1248:
[----:B0-----:R-:W0:Y:S01]  /*14610*/  S2R R9, SR_TID.X ;  /* 0x0000000000097919 */ /* 0x001e220000002100 */
        /* <DEDUP_REMOVED lines=9> */
[----:B---3--:R-:W-:Y:S05]  /*146b0*/  @!P0 BRA `(.L_x_1251) ;  /* 0x0000000000048947 */ /* 0x008fea0003800000 */
[----:B------:R-:W-:Y:S01]  /*146c0*/  BPT.TRAP 0x1 ;  /* 0x000000040000795c */ /* 0x000fe20000300000 */
.L_x_1251:
[----:B------:R-:W-:Y:S05]  /*146d0*/  BSYNC B2 ;  /* 0x0000000000027941 */ /* 0x000fea0003800000 */
.L_x_1250:
[----:B------:R-:W-:Y:S01]  /*146e0*/  IMAD.MOV.U32 R12, RZ, RZ, RZ ;  /* 0x000000ffff0c7224 */ /* 0x000fe200078e00ff */
[----:B------:R-:W-:Y:S01]  /*146f0*/  UIADD3 UR4, UP0, UR44, 0x370, URZ ;  /* 0x000003702c047890 */ /* 0x000fe2000ff1e03f */
[----:B--2---:R-:W-:Y:S01]  /*14700*/  IMAD R2, R0, 0x8000, R17 ;  /* 0x0000800000027824 */ /* 0x004fe200078e0211 */
[----:B------:R-:W-:Y:S01]  /*14710*/  PLOP3.LUT P0, PT, PT, PT, PT, 0x80, 0x0 ;  /* 0x000000000000781c */ /* 0x000fe20003f0f070 */
[----:B------:R-:W-:Y:S01]  /*14720*/  VIADD R3, R3, 0x28830 ;  /* 0x0002883003037836 */ /* 0x000fe20000000000 */
[----:B------:R-:W-:Y:S01]  /*14730*/  R2UR UR10, R12 ;  /* 0x000000000c0a72ca */ /* 0x000fe200000e0000 */
[----:B------:R-:W-:Y:S01]  /*14740*/  IMAD.SHL.U32 R9, R7, 0x80, RZ ;  /* 0x0000008007097824 */ /* 0x000fe200078e00ff */
[----:B------:R-:W-:Y:S01]  /*14750*/  UIADD3.X UR5, URZ, UR45, URZ, UP0, !UPT ;  /* 0x0000002d3f057290 */ /* 0x000fe200087fe43f */
[----:B-1----:R-:W-:Y:S01]  /*14760*/  VIADD R10, R2, 0x18400 ;  /* 0x00018400020a7836 */ /* 0x002fe20000000000 */
[----:B------:R-:W-:Y:S01]  /*14770*/  UMOV UR6, 0x0 ;  /* 0x0000000000067882 */ /* 0x000fe20000000000 */
[----:B------:R-:W-:-:S10]  /*14780*/  UMOV UR7, 0x14f00000 ;  /* 0x14f0000000077882 */ /* 0x000fd40000000000 */
.L_x_1252:
        /* <DEDUP_REMOVED lines=16> */
.L_x_1253:
        /* <DEDUP_REMOVED lines=16> */
.L_x_1330:
[----:B------:R-:W-:Y:S05]  /*14990*/  BSYNC B2 ;  /* 0x0000000000027941 */ /* 0x000fea0003800000 */
.L_x_1254:
[----:B------:R-:W-:Y:S01]  /*149a0*/  BSSY B2, `(.L_x_1256) ;  /* 0x000000b000027945 */ /* 0x000fe20003800000 */
[----:B------:R-:W-:Y:S02]  /*149b0*/  IMAD.MOV.U32 R10, RZ, RZ, 0x0 ;  /* 0x00000000ff0a7424 */ /* 0x000fe400078e00ff */
[----:B------:R-:W-:Y:S01]  /*149c0*/  IMAD.MOV.U32 R11, RZ, RZ, 0x14f00000 ;  /* 0x14f00000ff0b7424 */ /* 0x000fe200078e00ff */
[----:B------:R-:W-:Y:S06]  /*149d0*/  @P1 BRA `(.L_x_1257) ;  /* 0x00000000001c1947 */ /* 0x000fec0003800000 */
[----:B------:R-:W1:Y:S01]  /*149e0*/  S2R R9, SR_TID.X ;  /* 0x0000000000097919 */ /* 0x000e620000002100 */
[----:B0-----:R-:W-:-:S04]  /*149f0*/  IMAD.MOV.U32 R3, RZ, RZ, 0x8000 ;  /* 0x00008000ff037424 */ /* 0x001fc800078e00ff */
[----:B------:R2:W-:Y:S01]  /*14a00*/  SYNCS.ARRIVE.TRANS64 RZ, [R2+URZ+0x50], R3 ;  /* 0x0000500302ff79a7 */ /* 0x0005e2000800003f */
[----:B-1----:R-:W-:-:S04]  /*14a10*/  LOP3.LUT R9, R9, 0x1f, RZ, 0xc0, !PT ;  /* 0x0000001f09097812 */ /* 0x002fc800078ec0ff */
[----:B------:R-:W-:-:S13]  /*14a20*/  ISETP.NE.AND P0, PT, R9, RZ, PT ;  /* 0x000000ff0900720c */ /* 0x000fda0003f05270 */
[----:B--2---:R-:W-:Y:S05]  /*14a30*/  @!P0 BRA `(.L_x_1257) ;  /* 0x0000000000048947 */ /* 0x004fea0003800000 */
[----:B------:R-:W-:Y:S01]  /*14a40*/  BPT.TRAP 0x1 ;  /* 0x000000040000795c */ /* 0x000fe20000300000 */
.L_x_1257:
[----:B------:R-:W-:Y:S05]  /*14a50*/  BSYNC B2 ;  /* 0x0000000000027941 */ /* 0x000fea0003800000 */
.L_x_1256:
[----:B0-----:R-:W2:Y:S01]  /*14a60*/  LDL.LU R3, [R1] ;  /* 0x0000000001037983 */ /* 0x001ea20000300800 */
        /* <DEDUP_REMOVED lines=9> */
[----:B--2---:R-:W-:-:S11]  /*14b00*/  IMAD.SHL.U32 R3, R3, 0x80, RZ ;  /* 0x0000008003037824 */ /* 0x004fd600078e00ff */
.L_x_1258:
        /* <DEDUP_REMOVED lines=15> */
.L_x_1259:
        /* <DEDUP_REMOVED lines=12> */
.L_x_1246:
[----:B------:R-:W-:Y:S05]  /*14cc0*/  BSYNC B1 ;  /* 0x0000000000017941 */ /* 0x000fea0003800000 */
.L_x_1245:
[----:B------:R-:W-:Y:S01]  /*14cd0*/  VIADD R18, R0, 0x1 ;  /* 0x0000000100127836 */ /* 0x000fe20000000000 */
[----:B------:R-:W-:Y:S01]  /*14ce0*/  LOP3.LUT P1, RZ, R19, 0x2, RZ, 0xc0, !PT ;  /* 0x0000000213ff7812 */ /* 0x000fe2000782c0ff */
[----:B------:R-:W-:Y:S01]  /*14cf0*/  BSSY B1, `(.L_x_1260) ;  /* 0x0000090000017945 */ /* 0x000fe20003800000 */
[----:B0-----:R-:W-:Y:S02]  /*14d00*/  VIADD R7, R4, 0xffffffff ;  /* 0xffffffff04077836 */ /* 0x001fe40000000000 */
[----:B------:R-:W-:-:S04]  /*14d10*/  ISETP.NE.AND P0, PT, R18, 0x2, PT ;  /* 0x000000021200780c */ /* 0x000fc80003f05270 */
[----:B------:R-:W-:Y:S02]  /*14d20*/  SEL R2, RZ, 0x1, P0 ;  /* 0x00000001ff027807 */ /* 0x000fe40000000000 */
[----:B------:R-:W-:Y:S02]  /*14d30*/  SEL R18, R18, RZ, P0 ;  /* 0x000000ff12127207 */ /* 0x000fe40000000000 */
[----:B------:R-:W-:-:S05]  /*14d40*/  LOP3.LUT R11, R5, R2, RZ, 0x3c, !PT ;  /* 0x00000002050b7212 */ /* 0x000fca00078e3cff */
[----:B------:R0:W-:Y:S01]  /*14d50*/  STL [R1+0x8], R11 ;  /* 0x0000080b01007387 */ /* 0x0001e20000100800 */
[----:B------:R-:W-:Y:S05]  /*14d60*/  @!P1 BRA `(.L_x_1261) ;  /* 0x0000000800209947 */ /* 0x000fea0003800000 */
[----:B------:R-:W-:Y:S01]  /*14d70*/  LOP3.LUT P1, RZ, R19, 0x1, RZ, 0xc0, !PT ;  /* 0x0000000113ff7812 */ /* 0x000fe2000782c0ff */
[----:B-1----:R-:W-:-:S12]  /*14d80*/  IMAD.MOV.U32 R10, RZ, RZ, R7 ;  /* 0x000000ffff0a7224 */ /* 0x002fd800078e0007 */
[----:B------:R-:W-:Y:S05]  /*14d90*/  @!P1 BRA `(.L_x_1262) ;  /* 0x0000000000509947 */ /* 0x000fea0003800000 */
[----:B------:R-:W2:Y:S01]  /*14da0*/  LDL R13, [R1+0xc] ;  /* 0x00000c00010d7983 */ /* 0x000ea20000100800 */
[----:B------:R-:W1:Y:S01]  /*14db0*/  LDC R9, c[0x0][0x43c] ;  /* 0x00010f00ff097b82 */ /* 0x000e620000000800 */
[----:B------:R-:W-:Y:S02]  /*14dc0*/  ULDC.64 UR4, c[0x0][0x428] ;  /* 0x00010a0000047ab9 */ /* 0x000fe40000000a00 */
[----:B------:R-:W3:Y:S01]  /*14dd0*/  LDL R12, [R1+0x4] ;  /* 0x00000400010c7983 */ /* 0x000ee20000100800 */
        /* <DEDUP_REMOVED lines=16> */
.L_x_1262:
[----:B------:R-:W-:Y:S01]  /*14ee0*/  IMAD R2, R18, 0x8, R17 ;  /* 0x0000000812027824 */ /* 0x000fe200078e0211 */
[----:B------:R-:W-:Y:S01]  /*14ef0*/  SHF.L.U32 R3, R11, 0x1f, RZ ;  /* 0x0000001f0b037819 */ /* 0x000fe200000006ff */
[----:B------:R-:W-:Y:S03]  /*14f00*/  BSSY B2, `(.L_x_1263) ;  /* 0x0000003000027945 */ /* 0x000fe60003800000 */
[----:B------:R-:W2:Y:S02]  /*14f10*/  SYNCS.PHASECHK.TRANS64.TRYWAIT P0, [R2+URZ+0x28840], R3 ;  /* 0x02884003020075a7 */ /* 0x000ea4000800017f */
[----:B--2---:R-:W-:Y:S05]  /*14f20*/  @!P0 BRA `(.L_x_1264) ;  /* 0x0000002000948947 */ /* 0x004fea0003800000 */
.L_x_1331:
[----:B------:R-:W-:Y:S05]  /*14f30*/  BSYNC B2 ;  /* 0x0000000000027941 */ /* 0x000fea0003800000 */
.L_x_1263:
[----:B-1----:R-:W1:Y:S01]  /*14f40*/  S2R R9, SR_TID.X ;  /* 0x0000000000097919 */ /* 0x002e620000002100 */
[----:B------:R-:W-:Y:S01]  /*14f50*/  BSSY B2, `(.L_x_1265) ;  /* 0x000000b000027945 */ /* 0x000fe20003800000 */
[----:B-1----:R-:W-:-:S04]  /*14f60*/  LOP3.LUT R9, R9, 0x7f, RZ, 0xc0, !PT ;  /* 0x0000007f09097812 */ /* 0x002fc800078ec0ff */
[----:B------:R-:W-:-:S13]  /*14f70*/  ISETP.NE.AND P1, PT, R9, RZ, PT ;  /* 0x000000ff0900720c */ /* 0x000fda0003f25270 */
[----:B------:R-:W-:Y:S05]  /*14f80*/  @P1 BRA `(.L_x_1266) ;  /* 0x00000000001c1947 */ /* 0x000fea0003800000 */
[----:B------:R-:W1:Y:S01]  /*14f90*/  S2R R9, SR_TID.X ;  /* 0x0000000000097919 */ /* 0x000e620000002100 */
[----:B--2---:R-:W-:-:S04]  /*14fa0*/  IMAD.MOV.U32 R3, RZ, RZ, 0x8000 ;  /* 0x00008000ff037424 */ /* 0x004fc800078e00ff */
[----:B------:R3:W-:Y:S01]  /*14fb0*/  SYNCS.ARRIVE.TRANS64 RZ, [R2+URZ+0x28830], R3 ;  /* 0x0288300302ff79a7 */ /* 0x0007e2000800003f */
[----:B-1----:R-:W-:-:S04]  /*14fc0*/  LOP3.LUT R9, R9, 0x1f, RZ, 0xc0, !PT ;  /* 0x0000001f09097812 */ /* 0x002fc800078ec0ff */
[----:B------:R-:W-:-:S13]  /*14fd0*/  ISETP.NE.AND P0, PT, R9, RZ, PT ;  /* 0x000000ff0900720c */ /* 0x000fda0003f05270 */
[----:B---3--:R-:W-:Y:S05]  /*14fe0*/  @!P0 BRA `(.L_x_1266) ;  /* 0x0000000000048947 */ /* 0x008fea0003800000 */
[----:B------:R-:W-:Y:S01]  /*14ff0*/  BPT.TRAP 0x1 ;  /* 0x000000040000795c */ /* 0x000fe20000300000 */
.L_x_1266:
[----:B------:R-:W-:Y:S05]  /*15000*/  BSYNC B2 ;  /* 0x0000000000027941 */ /* 0x000fea0003800000 */
.L_x_1265:
[----:B------:R-:W-:Y:S01]  /*15010*/  IMAD.MOV.U32 R14, RZ, RZ, RZ ;  /* 0x000000ffff0e7224 */ /* 0x000fe200078e00ff */
[----:B------:R-:W-:Y:S01]  /*15020*/  UIADD3 UR4, UP0, UR44, 0x370, URZ ;  /* 0x000003702c047890 */ /* 0x000fe2000ff1e03f */
[C---:B--2---:R-:W-:Y:S01]  /*15030*/  IMAD R3, R18.reuse, 0x8, R6 ;  /* 0x0000000812037824 */ /* 0x044fe200078e0206 */
[----:B------:R-:W-:Y:S01]  /*15040*/  PLOP3.LUT P0, PT, PT, PT, PT, 0x80, 0x0 ;  /* 0x000000000000781c */ /* 0x000fe20003f0f070 */
[----:B------:R-:W-:Y:S01]  /*15050*/  IMAD R2, R18, 0x8000, R17 ;  /* 0x0000800012027824 */ /* 0x000fe200078e0211 */
[----:B------:R-:W-:Y:S01]  /*15060*/  R2UR UR10, R14 ;  /* 0x000000000e0a72ca */ /* 0x000fe200000e0000 */
[----:B------:R-:W-:Y:S01]  /*15070*/  VIADD R3, R3, 0x30 ;  /* 0x0000003003037836 */ /* 0x000fe20000000000 */
[----:B------:R-:W-:Y:S01]  /*15080*/  UIADD3.X UR5, URZ, UR45, URZ, UP0, !UPT ;  /* 0x0000002d3f057290 */ /* 0x000fe200087fe43f */
[----:B------:R-:W-:Y:S01]  /*15090*/  IMAD.SHL.U32 R9, R10, 0x80, RZ ;  /* 0x000000800a097824 */ /* 0x000fe200078e00ff */
[----:B------:R-:W-:Y:S01]  /*150a0*/  UMOV UR6, 0x0 ;  /* 0x0000000000067882 */ /* 0x000fe20000000000 */
[----:B0-----:R-:W-:Y:S01]  /*150b0*/  VIADD R11, R2, 0x18400 ;  /* 0x00018400020b7836 */ /* 0x001fe20000000000 */
[----:B------:R-:W-:-:S09]  /*150c0*/  UMOV UR7, 0x14f00000 ;  /* 0x14f0000000077882 */ /* 0x000fd20000000000 */
.L_x_1267:
        /* <DEDUP_REMOVED lines=16> */
.L_x_1268:
        /* <DEDUP_REMOVED lines=15> */
.L_x_1332:
[----:B------:R-:W-:Y:S05]  /*152c0*/  BSYNC B2 ;  /* 0x0000000000027941 */ /* 0x000fea0003800000 */
.L_x_1269:
[----:B------:R-:W-:Y:S01]  /*152d0*/  BSSY B2, `(.L_x_1271) ;  /* 0x000000b000027945 */ /* 0x000fe20003800000 */
[----:B------:R-:W-:Y:S02]  /*152e0*/  IMAD.MOV.U32 R12, RZ, RZ, 0x0 ;  /* 0x00000000ff0c7424 */ /* 0x000fe400078e00ff */
[----:B------:R-:W-:Y:S01]  /*152f0*/  IMAD.MOV.U32 R13, RZ, RZ, 0x14f00000 ;  /* 0x14f00000ff0d7424 */ /* 0x000fe200078e00ff */
[----:B------:R-:W-:Y:S06]  /*15300*/  @P1 BRA `(.L_x_1272) ;  /* 0x00000000001c1947 */ /* 0x000fec0003800000 */
[----:B------:R-:W1:Y:S02]  /*15310*/  S2R R3, SR_TID.X ;  /* 0x0000000000037919 */ /* 0x000e640000002100 */
[----:B-1----:R-:W-:Y:S01]  /*15320*/  LOP3.LUT R9, R3, 0x1f, RZ, 0xc0, !PT ;  /* 0x0000001f03097812 */ /* 0x002fe200078ec0ff */
[----:B------:R-:W-:-:S03]  /*15330*/  IMAD.MOV.U32 R3, RZ, RZ, 0x8000 ;  /* 0x00008000ff037424 */ /* 0x000fc600078e00ff */
[----:B------:R-:W-:Y:S01]  /*15340*/  ISETP.NE.AND P0, PT, R9, RZ, PT ;  /* 0x000000ff0900720c */ /* 0x000fe20003f05270 */
[----:B------:R1:W-:-:S12]  /*15350*/  SYNCS.ARRIVE.TRANS64 RZ, [R2+URZ+0x50], R3 ;  /* 0x0000500302ff79a7 */ /* 0x0003d8000800003f */
[----:B-1----:R-:W-:Y:S05]  /*15360*/  @!P0 BRA `(.L_x_1272) ;  /* 0x0000000000048947 */ /* 0x002fea0003800000 */
[----:B------:R-:W-:Y:S01]  /*15370*/  BPT.TRAP 0x1 ;  /* 0x000000040000795c */ /* 0x000fe20000300000 */
.L_x_1272:
[----:B------:R-:W-:Y:S05]  /*15380*/  BSYNC B2 ;  /* 0x0000000000027941 */ /* 0x000fea0003800000 */
.L_x_1271:
[----:B------:R-:W2:Y:S01]  /*15390*/  LDL.LU R3, [R1] ;  /* 0x0000000001037983 */ /* 0x000ea20000300800 */
[----:B------:R-:W-:Y:S01]  /*153a0*/  R2UR UR10, R14 ;  /* 0x000000000e0a72ca */ /* 0x000fe200000e0000 */
[----:B------:R-:W-:Y:S01]  /*153b0*/  IMAD R0, R0, 0x8000, R17 ;  /* 0x0000800000007824 */ /* 0x000fe200078e0211 */
[----:B------:R-:W-:Y:S01]  /*153c0*/  R2UR UR6, R12 ;  /* 0x000000000c0672ca */ /* 0x000fe200000e0000 */
[----:B------:R-:W-:Y:S01]  /*153d0*/  UIADD3 UR4, UP0, UR44, 0x470, URZ ;  /* 0x000004702c047890 */ /* 0x000fe2000ff1e03f */
[----:B------:R-:W-:Y:S01]  /*153e0*/  R2UR UR7, R13 ;  /* 0x000000000d0772ca */ /* 0x000fe200000e0000 */
[----:B0-----:R-:W-:Y:S01]  /*153f0*/  VIADD R2, R2, 0x50 ;  /* 0x0000005002027836 */ /* 0x001fe20000000000 */
[----:B------:R-:W-:Y:S01]  /*15400*/  PLOP3.LUT P0, PT, PT, PT, PT, 0x80, 0x0 ;  /* 0x000000000000781c */ /* 0x000fe20003f0f070 */
[----:B------:R-:W-:Y:S01]  /*15410*/  VIADD R5, R0, 0x400 ;  /* 0x0000040000057836 */ /* 0x000fe20000000000 */
[----:B------:R-:W-:Y:S01]  /*15420*/  UIADD3.X UR5, URZ, UR45, URZ, UP0, !UPT ;  /* 0x0000002d3f057290 */ /* 0x000fe200087fe43f */
[----:B--2---:R-:W-:-:S11]  /*15430*/  IMAD.SHL.U32 R3, R3, 0x80, RZ ;  /* 0x0000008003037824 */ /* 0x004fd600078e00ff */
.L_x_1273:
        /* <DEDUP_REMOVED lines=15> */
.L_x_1274:
        /* <DEDUP_REMOVED lines=12> */
.L_x_1261:
[----:B------:R-:W-:Y:S05]  /*155f0*/  BSYNC B1 ;  /* 0x0000000000017941 */ /* 0x000fea0003800000 */
.L_x_1260:
[----:B------:R-:W-:Y:S01]  /*15600*/  ISETP.GT.AND P0, PT, R7, UR39, PT ;  /* 0x0000002707007c0c */ /* 0x000fe2000bf04270 */
[----:B------:R-:W-:-:S12]  /*15610*/  VIADD R4, R4, 0xfffffffe ;  /* 0xfffffffe04047836 */ /* 0x000fd80000000000 */
[----:B------:R-:W-:Y:S05]  /*15620*/  @P0 BRA `(.L_x_1275) ;  /* 0xffffffec005c0947 */ /* 0x000fea000383ffff */
.L_x_1244:
[----:B------:R-:W-:Y:S05]  /*15630*/  BSYNC B0 ;  /* 0x0000000000007941 */ /* 0x000fea0003800000 */
.L_x_1227:
[----:B0-----:R-:W0:Y:S01]  /*15640*/  S2R R0, SR_TID.X ;  /* 0x0000000000007919 */ /* 0x001e220000002100 */
[----:B------:R-:W-:Y:S01]  /*15650*/  BSSY B0, `(.L_x_1276) ;  /* 0x0000011000007945 */ /* 0x000fe20003800000 */
[----:B0-----:R-:W-:-:S04]  /*15660*/  LOP3.LUT R6, R0, 0x7f, RZ, 0xc0, !PT ;  /* 0x0000007f00067812 */ /* 0x001fc800078ec0ff */
[----:B------:R-:W-:-:S13]  /*15670*/  ISETP.NE.AND P1, PT, R6, RZ, PT ;  /* 0x000000ff0600720c */ /* 0x000fda0003f25270 */
[----:B------:R-:W-:Y:S05]  /*15680*/  @P1 BRA `(.L_x_1277) ;  /* 0x0000000000341947 */ /* 0x000fea0003800000 */
[----:B------:R-:W0:Y:S01]  /*15690*/  S2R R5, SR_LANEID ;  /* 0x0000000000057919 */ /* 0x000e220000000000 */
[----:B------:R-:W-:Y:S01]  /*156a0*/  VOTEU.ANY UR4, UPT, PT ;  /* 0x0000000000047886 */ /* 0x000fe200038e0100 */
[----:B------:R-:W3:Y:S01]  /*156b0*/  LDC.64 R2, c[0x0][0xc80] ;  /* 0x00032000ff027b82 */ /* 0x000ee20000000a00 */
[----:B------:R-:W0:Y:S02]  /*156c0*/  FLO.U32 R0, UR4 ;  /* 0x0000000400007d00 */ /* 0x000e2400080e0000 */
[----:B0-----:R-:W-:-:S06]  /*156d0*/  ISETP.EQ.U32.AND P0, PT, R0, R5, PT ;  /* 0x000000050000720c */ /* 0x001fcc0003f02070 */
[----:B------:R-:W3:Y:S07]  /*156e0*/  POPC R5, UR4 ;  /* 0x0000000400057d09 */ /* 0x000eee0008000000 */
[----:B---3--:R-:W3:Y:S01]  /*156f0*/  @P0 ATOMG.E.ADD.STRONG.GPU PT, R3, desc[UR50][R2.64], R5 ;  /* 0x00000005020309a8 */ /* 0x008ee200081ee1f2 */
[----:B------:R-:W0:Y:S02]  /*15700*/  S2R R4, SR_LTMASK ;  /* 0x0000000000047919 */ /* 0x000e240000003900 */
[----:B0-----:R-:W-:-:S04]  /*15710*/  LOP3.LUT R4, R4, UR4, RZ, 0xc0, !PT ;  /* 0x0000000404047c12 */ /* 0x001fc8000f8ec0ff */
[----:B------:R-:W0:Y:S01]  /*15720*/  POPC R7, R4 ;  /* 0x0000000400077309 */ /* 0x000e220000000000 */
[----:B---3--:R-:W0:Y:S02]  /*15730*/  SHFL.IDX PT, R0, R3, R0, 0x1f ;  /* 0x00001f0003007589 */ /* 0x008e2400000e0000 */
[----:B0-----:R-:W-:-:S05]  /*15740*/  IADD3 R0, R0, UR42, R7 ;  /* 0x0000002a00007c10 */ /* 0x001fca000fffe007 */
[----:B------:R0:W-:Y:S02]  /*15750*/  STL [R1+0x14], R0 ;  /* 0x0000140001007387 */ /* 0x0001e40000100800 */
.L_x_1277:
[----:B------:R-:W-:Y:S05]  /*15760*/  BSYNC B0 ;  /* 0x0000000000007941 */ /* 0x000fea0003800000 */
.L_x_1276:
[----:B------:R-:W-:Y:S01]  /*15770*/  LOP3.LUT P0, RZ, R19, 0x2, RZ, 0xc0, !PT ;  /* 0x0000000213ff7812 */ /* 0x000fe2000780c0ff */
[----:B------:R-:W-:-:S12]  /*15780*/  BSSY B0, `(.L_x_1278) ;  /* 0x0000038000007945 */ /* 0x000fd80003800000 */
[----:B------:R-:W-:Y:S05]  /*15790*/  @!P0 BRA `(.L_x_1279) ;  /* 0x0000000000d88947 */ /* 0x000fea0003800000 */
[----:B0-----:R-:W3:Y:S01]  /*157a0*/  LDL R0, [R1+0x8] ;  /* 0x0000080001007983 */ /* 0x001ee20000100800 */
[----:B------:R-:W-:Y:S01]  /*157b0*/  IMAD R3, R18, 0x8, R17 ;  /* 0x0000000812037824 */ /* 0x000fe200078e0211 */
[----:B------:R-:W-:Y:S01]  /*157c0*/  BSSY B1, `(.L_x_1280) ;  /* 0x0000005000017945 */ /* 0x000fe20003800000 */
[----:B------:R-:W-:Y:S02]  /*157d0*/  ISETP.NE.AND P2, PT, R6, RZ, PT ;  /* 0x000000ff0600720c */ /* 0x000fe40003f45270 */
[----:B---3--:R-:W-:-:S04]  /*157e0*/  SHF.L.U32 R0, R0, 0x1f, RZ ;  /* 0x0000001f00007819 */ /* 0x008fc800000006ff */
[----:B------:R-:W0:Y:S02]  /*157f0*/  SYNCS.PHASECHK.TRANS64.TRYWAIT P0, [R3+URZ+0x28860], R0 ;  /* 0x02886000030075a7 */ /* 0x000e24000800017f */
[----:B0-----:R-:W-:Y:S05]  /*15800*/  @!P0 BRA `(.L_x_1281) ;  /* 0x0000001800848947 */ /* 0x001fea0003800000 */
.L_x_1333:
[----:B------:R-:W-:Y:S05]  /*15810*/  BSYNC B1 ;  /* 0x0000000000017941 */ /* 0x000fea0003800000 */
.L_x_1280:
[----:B------:R-:W-:Y:S04]  /*15820*/  BSSY B1, `(.L_x_1282) ;  /* 0x0000009000017945 */ /* 0x000fe80003800000 */
        /* <DEDUP_REMOVED lines=8> */
.L_x_1283:
[----:B------:R-:W-:Y:S05]  /*158b0*/  BSYNC B1 ;  /* 0x0000000000017941 */ /* 0x000fea0003800000 */
.L_x_1282:
[----:B0-----:R-:W3:Y:S01]  /*158c0*/  LDL.LU R0, [R1] ;  /* 0x0000000001007983 */ /* 0x001ee20000300800 */
[----:B------:R-:W-:Y:S01]  /*158d0*/  UIADD3 UR4, UP0, UR44, 0x470, URZ ;  /* 0x000004702c047890 */ /* 0x000fe2000ff1e03f */
[----:B------:R-:W-:Y:S01]  /*158e0*/  PLOP3.LUT P0, PT, PT, PT, PT, 0x80, 0x0 ;  /* 0x000000000000781c */ /* 0x000fe20003f0f070 */
[----:B------:R-:W-:Y:S01]  /*158f0*/  VIADD R3, R3, 0x28850 ;  /* 0x0002885003037836 */ /* 0x000fe20000000000 */
[----:B------:R-:W-:Y:S01]  /*15900*/  UMOV UR6, 0x0 ;  /* 0x0000000000067882 */ /* 0x000fe20000000000 */
[----:B------:R-:W-:Y:S01]  /*15910*/  UIADD3.X UR5, URZ, UR45, URZ, UP0, !UPT ;  /* 0x0000002d3f057290 */ /* 0x000fe200087fe43f */
[----:B------:R-:W-:Y:S01]  /*15920*/  UMOV UR7, 0x14f00000 ;  /* 0x14f0000000077882 */ /* 0x000fe20000000000 */
[----:B------:R-:W-:Y:S01]  /*15930*/  UMOV UR10, URZ ;  /* 0x0000003f000a7c82 */ /* 0x000fe20008000000 */
[----:B---3--:R-:W-:Y:S02]  /*15940*/  IMAD.SHL.U32 R2, R0, 0x80, RZ ;  /* 0x0000008000027824 */ /* 0x008fe400078e00ff */
[----:B------:R-:W-:-:S04]  /*15950*/  IMAD R0, R18, 0x8000, R17 ;  /* 0x0000800012007824 */ /* 0x000fc800078e0211 */
[----:B------:R-:W-:-:S07]  /*15960*/  VIADD R4, R0, 0x400 ;  /* 0x0000040000047836 */ /* 0x000fce0000000000 */
.L_x_1284:
        /* <DEDUP_REMOVED lines=15> */
.L_x_1285:
        /* <DEDUP_REMOVED lines=9> */
[----:B---3--:R-:W-:Y:S05]  /*15af0*/  @P0 BRA.U.ANY `(.L_x_1285) ;  /* 0xfffffffd00d80947 */ /* 0x008fea000393ffff */
.L_x_1279:
[----:B------:R-:W-:Y:S05]  /*15b00*/  BSYNC B0 ;  /* 0x0000000000007941 */ /* 0x000fea0003800000 */
.L_x_1278:
[----:B------:R-:W3:Y:S01]  /*15b10*/  LDL.LU R4, [R1+0x8] ;  /* 0x0000080001047983 */ /* 0x000ee20000300800 */
[----:B------:R-:W-:-:S05]  /*15b20*/  VIADD R18, R18, 0x1 ;  /* 0x0000000112127836 */ /* 0x000fca0000000000 */
[----:B------:R-:W-:-:S04]  /*15b30*/  ISETP.NE.AND P0, PT, R18, 0x2, PT ;  /* 0x000000021200780c */ /* 0x000fc80003f05270 */
[----:B0-----:R-:W-:Y:S02]  /*15b40*/  SEL R0, RZ, 0x1, P0 ;  /* 0x00000001ff007807 */ /* 0x001fe40000000000 */
[----:B------:R-:W-:Y:S02]  /*15b50*/  SEL R18, R18, RZ, P0 ;  /* 0x000000ff12127207 */ /* 0x000fe40000000000 */
[----:B---3--:R-:W-:-:S05]  /*15b60*/  LOP3.LUT R4, R4, R0, RZ, 0x3c, !PT ;  /* 0x0000000004047212 */ /* 0x008fca00078e3cff */
[----:B------:R3:W-:Y:S02]  /*15b70*/  STL [R1+0x8], R4 ;  /* 0x0000080401007387 */ /* 0x0007e40000100800 */
.L_x_1207:
[----:B------:R-:W-:Y:S05]  /*15b80*/  BSYNC B7 ;  /* 0x0000000000077941 */ /* 0x000fea0003800000 */
.L_x_1205:
[----:B0-----:R0:W5:Y:S01]  /*15b90*/  LDL R2, [R1+0x14] ;  /* 0x0000140001027983 */ /* 0x0011620000100800 */
[----:B------:R-:W-:-:S13]  /*15ba0*/  LOP3.LUT P0, RZ, R19, 0x4, RZ, 0xc0, !PT ;  /* 0x0000000413ff7812 */ /* 0x000fda000780c0ff */
[----:B0-----:R-:W-:Y:S05]  /*15bb0*/  @!P0 BRA `(.L_x_1286) ;  /* 0x0000000000288947 */ /* 0x001fea0003800000 */
[----:B------:R-:W-:Y:S05]  /*15bc0*/  WARPSYNC.ALL ;  /* 0x0000000000007948 */ /* 0x000fea0003800000 */
[----:B------:R-:W0:Y:S08]  /*15bd0*/  S2UR UR5, SR_CgaCtaId ;  /* 0x00000000000579c3 */ /* 0x000e300000008800 */
[----:B------:R-:W-:Y:S06]  /*15be0*/  BAR.SYNC.DEFER_BLOCKING 0x5, 0x180 ;  /* 0x0146000000007b1d */ /* 0x000fec0000010000 */
[----:B------:R-:W-:-:S02]  /*15bf0*/  UMOV UR4, 0x400 ;  /* 0x0000040000047882 */ /* 0x000fc40000000000 */
[----:B0-----:R-:W-:-:S06]  /*15c00*/  ULEA UR4, UR5, UR4, 0x18 ;  /* 0x0000000405047291 */ /* 0x001fcc000f8ec03f */
[----:B------:R-:W-:-:S05]  /*15c10*/  IMAD.U32 R17, RZ, RZ, UR4 ;  /* 0x00000004ff117e24 */ /* 0x000fca000f8e00ff */
[----:B-----5:R-:W0:Y:S04]  /*15c20*/  LDS R2, [R17+0x288d0] ;  /* 0x0288d00011027984 */ /* 0x020e280000000800 */
[----:B0-----:R4:W-:Y:S01]  /*15c30*/  STL [R1+0x14], R2 ;  /* 0x0000140201007387 */ /* 0x0019e20000100800 */
[----:B------:R-:W-:Y:S06]  /*15c40*/  BAR.ARV 0x4, 0x180 ;  /* 0x0106000000007b1d */ /* 0x000fec0000002000 */
[----:B------:R-:W-:Y:S05]  /*15c50*/  BRA `(.L_x_1287) ;  /* 0x00000000002c7947 */ /* 0x000fea0003800000 */
.L_x_1286:
[----:B------:R-:W-:-:S03]  /*15c60*/  UMOV UR4, 0xffffffff ;  /* 0xffffffff00047882 */ /* 0x000fc60000000000 */
[----:B------:R-:W-:Y:S05]  /*15c70*/  BRA.DIV UR4, `(.L_x_1288) ;  /* 0x00000016047c7947 */ /* 0x000fea000b800000 */
[----:B-----5:R0:W4:Y:S02]  /*15c80*/  SHFL.IDX PT, R14, R2, RZ, 0x1f ;  /* 0x00001fff020e7589 */ /* 0x02012400000e0000 */
.L_x_1336:
[----:B------:R-:W5:Y:S01]  /*15c90*/  @!P1 S2R R3, SR_CgaCtaId ;  /* 0x0000000000039919 */ /* 0x000f620000008800 */
[----:B------:R-:W-:Y:S05]  /*15ca0*/  WARPSYNC.ALL ;  /* 0x0000000000007948 */ /* 0x000fea0003800000 */
[----:B------:R-:W-:Y:S01]  /*15cb0*/  BAR.SYNC.DEFER_BLOCKING 0x4, 0x180 ;  /* 0x0106000000007b1d */ /* 0x000fe20000010000 */
[----:B-1----:R-:W-:-:S05]  /*15cc0*/  @!P1 MOV R0, 0x400 ;  /* 0x0000040000009802 */ /* 0x002fca0000000f00 */
[----:B----4-:R1:W-:Y:S01]  /*15cd0*/  STL [R1+0x14], R14 ;  /* 0x0000140e01007387 */ /* 0x0103e20000100800 */
[----:B-----5:R-:W-:-:S05]  /*15ce0*/  @!P1 LEA R17, R3, R0, 0x18 ;  /* 0x0000000003119211 */ /* 0x020fca00078ec0ff */
[----:B------:R1:W-:Y:S01]  /*15cf0*/  @!P1 STS [R17+0x288d0], R2 ;  /* 0x0288d00211009388 */ /* 0x0003e20000000800 */
[----:B------:R-:W-:Y:S06]  /*15d00*/  BAR.ARV 0x5, 0x180 ;  /* 0x0146000000007b1d */ /* 0x000fec0000002000 */
.L_x_1287:
[----:B-1----:R-:W5:Y:S01]  /*15d10*/  LDL R0, [R1+0x14] ;  /* 0x0000140001007983 */ /* 0x002f620000100800 */
[----:B------:R-:W-:Y:S02]  /*15d20*/  ULDC UR4, c[0x0][0xc38] ;  /* 0x00030e0000047ab9 */ /* 0x000fe40000000800 */
[----:B-----5:R-:W-:-:S13]  /*15d30*/  ISETP.GE.AND P0, PT, R0, UR4, PT ;  /* 0x0000000400007c0c */ /* 0x020fda000bf06270 */
[----:B------:R-:W-:Y:S05]  /*15d40*/  @!P0 BRA `(.L_x_1289) ;  /* 0xffffffbc00388947 */ /* 0x000fea000383ffff */
.L_x_1196:
[----:B0-----:R-:W5:Y:S01]  /*15d50*/  LDL.LU R0, [R1+0x18] ;  /* 0x0000180001007983 */ /* 0x001f620000300800 */
[----:B------:R-:W-:Y:S01]  /*15d60*/  BSSY B0, `(.L_x_1290) ;  /* 0x000000b000007945 */ /* 0x000fe20003800000 */
[----:B------:R-:W0:Y:S01]  /*15d70*/  S2R R5, SR_CgaCtaId ;  /* 0x0000000000057919 */ /* 0x000e220000008800 */
[----:B-----5:R-:W-:-:S05]  /*15d80*/  VIADD R0, R0, 0x1 ;  /* 0x0000000100007836 */ /* 0x020fca0000000000 */
[----:B----4-:R-:W-:-:S04]  /*15d90*/  LEA.HI R2, R0, R0, RZ, 0x1 ;  /* 0x0000000000027211 */ /* 0x010fc800078f08ff */
[----:B------:R-:W-:-:S05]  /*15da0*/  LOP3.LUT R3, R2, 0xfffffffe, RZ, 0xc0, !PT ;  /* 0xfffffffe02037812 */ /* 0x000fca00078ec0ff */
[----:B------:R-:W-:Y:S01]  /*15db0*/  IMAD.IADD R3, R0, 0x1, -R3 ;  /* 0x0000000100037824 */ /* 0x000fe200078e0a03 */
[----:B------:R-:W-:-:S04]  /*15dc0*/  MOV R0, 0x400 ;  /* 0x0000040000007802 */ /* 0x000fc80000000f00 */
[----:B0-----:R-:W-:Y:S02]  /*15dd0*/  LEA R0, R5, R0, 0x18 ;  /* 0x0000000005007211 */ /* 0x001fe400078ec0ff */
[----:B------:R-:W-:-:S04]  /*15de0*/  SHF.L.U32 R3, R3, 0x1f, RZ ;  /* 0x0000001f03037819 */ /* 0x000fc800000006ff */
[----:B------:R-:W0:Y:S02]  /*15df0*/  SYNCS.PHASECHK.TRANS64.TRYWAIT P0, [R0+URZ+0x28820], R3 ;  /* 0x02882003000075a7 */ /* 0x000e24000800017f */
[----:B0-----:R-:W-:Y:S05]  /*15e00*/  @!P0 BRA `(.L_x_1291) ;  /* 0x0000001400408947 */ /* 0x001fea0003800000 */
.L_x_1337:
[----:B------:R-:W-:Y:S05]  /*15e10*/  BSYNC B0 ;  /* 0x0000000000007941 */ /* 0x000fea0003800000 */
.L_x_1290:
[----:B------:R-:W-:-:S03]  /*15e20*/  UMOV UR4, 0xffffffff ;  /* 0xffffffff00047882 */ /* 0x000fc60000000000 */
[----:B------:R-:W-:Y:S05]  /*15e30*/  BRA.DIV UR4, `(.L_x_1292) ;  /* 0x0000001604487947 */ /* 0x000fea000b800000 */
[----:B------:R-:W1:Y:S02]  /*15e40*/  S2R R2, SR_TID.X ;  /* 0x0000000000027919 */ /* 0x000e640000002100 */
[----:B-1----:R-:W-:-:S04]  /*15e50*/  SHF.R.U32.HI R2, RZ, 0x5, R2 ;  /* 0x00000005ff027819 */ /* 0x002fc80000011602 */
[----:B------:R-:W-:-:S05]  /*15e60*/  LOP3.LUT R2, R2, 0x3, RZ, 0xc0, !PT ;  /* 0x0000000302027812 */ /* 0x000fca00078ec0ff */
[----:B------:R1:W4:Y:S02]  /*15e70*/  SHFL.IDX PT, R14, R2, RZ, 0x1f ;  /* 0x00001fff020e7589 */ /* 0x00032400000e0000 */
.L_x_1340:
[----:B----4-:R-:W-:Y:S01]  /*15e80*/  ISETP.NE.AND P0, PT, R14, RZ, PT ;  /* 0x000000ff0e00720c */ /* 0x010fe20003f05270 */
[----:B------:R-:W-:-:S12]  /*15e90*/  BSSY B0, `(.L_x_1293) ;  /* 0x0000025000007945 */ /* 0x000fd80003800000 */
[----:B------:R-:W-:Y:S05]  /*15ea0*/  @P0 BRA `(.L_x_1294) ;  /* 0x00000000008c0947 */ /* 0x000fea0003800000 */
[----:B------:R-:W-:-:S03]  /*15eb0*/  UMOV UR4, 0xffffffff ;  /* 0xffffffff00047882 */ /* 0x000fc60000000000 */
[----:B------:R-:W-:Y:S05]  /*15ec0*/  BRA.DIV UR4, `(.L_x_1295) ;  /* 0x0000001604587947 */ /* 0x000fea000b800000 */
[----:B------:R-:W-:-:S13]  /*15ed0*/  ELECT P6, URZ, PT ;  /* 0x00000000003f782f */ /* 0x000fda00038c0000 */
.L_x_1343:
[----:B------:R-:W-:Y:S05]  /*15ee0*/  @!P6 BRA `(.L_x_1294) ;  /* 0x00000000007ce947 */ /* 0x000fea0003800000 */
[----:B------:R-:W-:-:S06]  /*15ef0*/  ULOP3.LUT UR4, UR38, 0x2, URZ, 0xfc, !UPT ;  /* 0x0000000226047892 */ /* 0x000fcc000f8efc3f */
[----:B-1----:R-:W-:-:S05]  /*15f00*/  IMAD.U32 R2, RZ, RZ, UR4 ;  /* 0x00000004ff027e24 */ /* 0x002fca000f8e00ff */
[----:B------:R-:W-:-:S13]  /*15f10*/  ISETP.NE.AND P2, PT, R2, 0x3, PT ;  /* 0x000000030200780c */ /* 0x000fda0003f45270 */
[----:B------:R-:W-:Y:S05]  /*15f20*/  @!P2 BRA `(.L_x_1296) ;  /* 0x000000000004a947 */ /* 0x000fea0003800000 */
[----:B------:R-:W-:Y:S01]  /*15f30*/  BPT.TRAP 0x1 ;  /* 0x000000040000795c */ /* 0x000fe20000300000 */
.L_x_1296:
[----:B------:R-:W4:Y:S01]  /*15f40*/  LDL.LU R7, [R1+0x8] ;  /* 0x0000080001077983 */ /* 0x000f220000300800 */
[----:B0-----:R-:W-:Y:S02]  /*15f50*/  VIADD R3, R0, 0x28840 ;  /* 0x0002884000037836 */ /* 0x001fe40000000000 */
[C---:B------:R-:W-:Y:S02]  /*15f60*/  VIADD R2, R18.reuse, 0x1 ;  /* 0x0000000112027836 */ /* 0x040fe40000000000 */
[----:B------:R-:W-:-:S03]  /*15f70*/  IMAD R6, R18, 0x8, R3 ;  /* 0x0000000812067824 */ /* 0x000fc600078e0203 */
[----:B------:R-:W-:-:S04]  /*15f80*/  ISETP.NE.AND P1, PT, R2, 0x2, PT ;  /* 0x000000020200780c */ /* 0x000fc80003f25270 */
[----:B---3--:R-:W-:Y:S02]  /*15f90*/  SEL R4, RZ, 0x1, P1 ;  /* 0x00000001ff047807 */ /* 0x008fe40000800000 */
[C---:B----4-:R-:W-:Y:S02]  /*15fa0*/  SHF.L.U32 R5, R7.reuse, 0x1f, RZ ;  /* 0x0000001f07057819 */ /* 0x050fe400000006ff */
[----:B------:R-:W-:Y:S02]  /*15fb0*/  LOP3.LUT R7, R7, R4, RZ, 0x3c, !PT ;  /* 0x0000000407077212 */ /* 0x000fe400078e3cff */
[----:B------:R-:W0:Y:S01]  /*15fc0*/  SYNCS.PHASECHK.TRANS64.TRYWAIT P0, [R6+URZ], R5 ;  /* 0x00000005060075a7 */ /* 0x000e22000800017f */
[----:B------:R-:W-:Y:S02]  /*15fd0*/  SEL R4, R2, RZ, P1 ;  /* 0x000000ff02047207 */ /* 0x000fe40000800000 */
[----:B------:R-:W-:-:S03]  /*15fe0*/  SHF.L.U32 R2, R7, 0x1f, RZ ;  /* 0x0000001f07027819 */ /* 0x000fc600000006ff */
[----:B------:R-:W-:Y:S01]  /*15ff0*/  IMAD R3, R4, 0x8, R3 ;  /* 0x0000000804037824 */ /* 0x000fe200078e0203 */
[----:B0-----:R-:W-:Y:S06]  /*16000*/  @!P0 BRA `(.L_x_1297) ;  /* 0x0000001400288947 */ /* 0x001fec0003800000 */
.L_x_1344:
[----:B------:R-:W1:Y:S02]  /*16010*/  SYNCS.PHASECHK.TRANS64.TRYWAIT P0, [R3+URZ], R2 ;  /* 0x00000002030075a7 */ /* 0x000e64000800017f */
[----:B-1----:R-:W-:Y:S05]  /*16020*/  @!P0 BRA `(.L_x_1298) ;  /* 0x0000001400348947 */ /* 0x002fea0003800000 */
.L_x_1345:
[----:B------:R-:W-:Y:S05]  /*16030*/  @!P2 BRA `(.L_x_1299) ;  /* 0x000000000004a947 */ /* 0x000fea0003800000 */
[----:B------:R-:W-:Y:S01]  /*16040*/  BPT.TRAP 0x1 ;  /* 0x000000040000795c */ /* 0x000fe20000300000 */
.L_x_1299:
[----:B-1----:R-:W-:-:S04]  /*16050*/  VIADD R3, R0, 0x28860 ;  /* 0x0002886000037836 */ /* 0x002fc80000000000 */
[----:B------:R-:W-:-:S04]  /*16060*/  IMAD R18, R18, 0x8, R3 ;  /* 0x0000000812127824 */ /* 0x000fc800078e0203 */
[----:B------:R-:W1:Y:S02]  /*16070*/  SYNCS.PHASECHK.TRANS64.TRYWAIT P0, [R18+URZ], R5 ;  /* 0x00000005120075a7 */ /* 0x000e64000800017f */
[----:B-1----:R-:W-:Y:S05]  /*16080*/  @!P0 BRA `(.L_x_1300) ;  /* 0x0000001400308947 */ /* 0x002fea0003800000 */
.L_x_1346:
[----:B------:R-:W-:-:S07]  /*16090*/  IMAD R3, R4, 0x8, R3 ;  /* 0x0000000804037824 */ /* 0x000fce00078e0203 */
.L_x_1301:
[----:B---3--:R3:W4:Y:S02]  /*160a0*/  SYNCS.PHASECHK.TRANS64.TRYWAIT P0, [R3+URZ], R2 ;  /* 0x00000002030075a7 */ /* 0x008724000800017f */
[----:B----4-:R-:W-:Y:S05]  /*160b0*/  @!P0 NANOSLEEP.SYNCS 0x989680 ;  /* 0x009896800000895d */ /* 0x010fea0003900000 */
[----:B------:R-:W4:Y:S02]  /*160c0*/  @!P0 SYNCS.PHASECHK.TRANS64 P0, [R3+URZ], R2 ;  /* 0x00000002030085a7 */ /* 0x000f24000800007f */
[----:B----4-:R-:W-:Y:S05]  /*160d0*/  @!P0 BRA `(.L_x_1301) ;  /* 0xfffffffc00f08947 */ /* 0x010fea000383ffff */
.L_x_1294:
[----:B------:R-:W-:Y:S05]  /*160e0*/  BSYNC B0 ;  /* 0x0000000000007941 */ /* 0x000fea0003800000 */
.L_x_1293:
[----:B------:R-:W-:Y:S05]  /*160f0*/  EXIT ;  /* 0x000000000000794d */ /* 0x000fea0003800000 */
.L_x_1109:
[----:B0-----:R-:W-:-:S04]  /*16100*/  IMAD.U32 R3, RZ, RZ, UR41 ;  /* 0x00000029ff037e24 */ /* 0x001fc8000f8e00ff */
[----:B------:R0:W1:Y:S03]  /*16110*/  SYNCS.PHASECHK.TRANS64.TRYWAIT P1, [R3+URZ+0x28800], R0 ;  /* 0x02880000030075a7 */ /* 0x000066000802017f */
[----:B-1----:R-:W-:Y:S05]  /*16120*/  @!P1 NANOSLEEP.SYNCS 0x989680 ;  /* 0x009896800000995d */ /* 0x002fea0003900000 */
[----:B------:R-:W1:Y:S02]  /*16130*/  @!P1 SYNCS.PHASECHK.TRANS64 P1, [R3+URZ+0x28800], R0 ;  /* 0x02880000030095a7 */ /* 0x000e64000802007f */
[----:B-1----:R-:W-:Y:S05]  /*16140*/  @!P1 BRA `(.L_x_1109) ;  /* 0xfffffffc00ec9947 */ /* 0x002fea000383ffff */
[----:B------:R-:W-:Y:S05]  /*16150*/  BRA `(.L_x_1302) ;  /* 0xfffffeb800387947 */ /* 0x000fea000383ffff */
.L_x_1113:
[----:B-1----:R1:W2:Y:S02]  /*16160*/  SYNCS.PHASECHK.TRANS64.TRYWAIT P2, [R11+URZ+0x28830], R0 ;  /* 0x028830000b0075a7 */ /* 0x0022a4000804017f */
[----:B--2---:R-:W-:Y:S05]  /*16170*/  @!P2 NANOSLEEP.SYNCS 0x989680 ;  /* 0x009896800000a95d */ /* 0x004fea0003900000 */
[----:B------:R-:W2:Y:S02]  /*16180*/  @!P2 SYNCS.PHASECHK.TRANS64 P2, [R11+URZ+0x28830], R0 ;  /* 0x028830000b00a5a7 */ /* 0x000ea4000804007f */
[----:B--2---:R-:W-:Y:S05]  /*16190*/  @!P2 BRA `(.L_x_1113) ;  /* 0xfffffffc00f0a947 */ /* 0x004fea000383ffff */
[----:B------:R-:W-:Y:S05]  /*161a0*/  BRA `(.L_x_1112) ;  /* 0xfffffeb8005c7947 */ /* 0x000fea000383ffff */
.L_x_1129:
[----:B-1----:R-:W-:-:S04]  /*161b0*/  IMAD.U32 R7, RZ, RZ, UR6 ;  /* 0x00000006ff077e24 */ /* 0x002fc8000f8e00ff */
[----:B------:R1:W2:Y:S03]  /*161c0*/  SYNCS.PHASECHK.TRANS64.TRYWAIT P2, [R7+URZ+0x28830], R6 ;  /* 0x02883006070075a7 */ /* 0x0002a6000804017f */
[----:B--2---:R-:W-:Y:S05]  /*161d0*/  @!P2 NANOSLEEP.SYNCS 0x989680 ;  /* 0x009896800000a95d */ /* 0x004fea0003900000 */
[----:B------:R-:W2:Y:S02]  /*161e0*/  @!P2 SYNCS.PHASECHK.TRANS64 P2, [R7+URZ+0x28830], R6 ;  /* 0x028830060700a5a7 */ /* 0x000ea4000804007f */
[----:B--2---:R-:W-:Y:S05]  /*161f0*/  @!P2 BRA `(.L_x_1129) ;  /* 0xfffffffc00eca947 */ /* 0x004fea000383ffff */
[----:B------:R-:W-:Y:S05]  /*16200*/  BRA `(.L_x_1126) ;  /* 0xfffffef4000c7947 */ /* 0x000fea000383ffff */
.L_x_1133:
[----:B-1----:R-:W-:-:S04]  /*16210*/  IMAD.U32 R7, RZ, RZ, UR6 ;  /* 0x00000006ff077e24 */ /* 0x002fc8000f8e00ff */
[----:B------:R1:W2:Y:S03]  /*16220*/  SYNCS.PHASECHK.TRANS64.TRYWAIT P2, [R7+URZ+0x28850], R6 ;  /* 0x02885006070075a7 */ /* 0x0002a6000804017f */
[----:B--2---:R-:W-:Y:S05]  /*16230*/  @!P2 NANOSLEEP.SYNCS 0x989680 ;  /* 0x009896800000a95d */ /* 0x004fea0003900000 */
[----:B------:R-:W2:Y:S02]  /*16240*/  @!P2 SYNCS.PHASECHK.TRANS64 P2, [R7+URZ+0x28850], R6 ;  /* 0x028850060700a5a7 */ /* 0x000ea4000804007f */
[----:B--2---:R-:W-:Y:S05]  /*16250*/  @!P2 BRA `(.L_x_1133) ;  /* 0xfffffffc00eca947 */ /* 0x004fea000383ffff */
[----:B------:R-:W-:Y:S05]  /*16260*/  BRA `(.L_x_1130) ;  /* 0xfffffef400cc7947 */ /* 0x000fea000383ffff */
.L_x_1150:
[----:B-1----:R-:W-:-:S04]  /*16270*/  IMAD.U32 R5, RZ, RZ, UR6 ;  /* 0x00000006ff057e24 */ /* 0x002fc8000f8e00ff */
[----:B------:R1:W2:Y:S03]  /*16280*/  SYNCS.PHASECHK.TRANS64.TRYWAIT P3, [R5+URZ+0x28830], R4 ;  /* 0x02883004050075a7 */ /* 0x0002a6000806017f */
[----:B--2---:R-:W-:Y:S05]  /*16290*/  @!P3 NANOSLEEP.SYNCS 0x989680 ;  /* 0x009896800000b95d */ /* 0x004fea0003900000 */
[----:B------:R-:W2:Y:S02]  /*162a0*/  @!P3 SYNCS.PHASECHK.TRANS64 P3, [R5+URZ+0x28830], R4 ;  /* 0x028830040500b5a7 */ /* 0x000ea4000806007f */
[----:B--2---:R-:W-:Y:S05]  /*162b0*/  @!P3 BRA `(.L_x_1150) ;  /* 0xfffffffc00ecb947 */ /* 0x004fea000383ffff */
[----:B------:R-:W-:Y:S05]  /*162c0*/  BRA `(.L_x_1147) ;  /* 0xffffff2c00b87947 */ /* 0x000fea000383ffff */
.L_x_1154:
[----:B-1----:R-:W-:-:S04]  /*162d0*/  IMAD.U32 R5, RZ, RZ, UR6 ;  /* 0x00000006ff057e24 */ /* 0x002fc8000f8e00ff */
[----:B------:R1:W2:Y:S03]  /*162e0*/  SYNCS.PHASECHK.TRANS64.TRYWAIT P2, [R5+URZ+0x28850], R4 ;  /* 0x02885004050075a7 */ /* 0x0002a6000804017f */
[----:B--2---:R-:W-:Y:S05]  /*162f0*/  @!P2 NANOSLEEP.SYNCS 0x989680 ;  /* 0x009896800000a95d */ /* 0x004fea0003900000 */
[----:B------:R-:W2:Y:S02]  /*16300*/  @!P2 SYNCS.PHASECHK.TRANS64 P2, [R5+URZ+0x28850], R4 ;  /* 0x028850040500a5a7 */ /* 0x000ea4000804007f */
[----:B--2---:R-:W-:Y:S05]  /*16310*/  @!P2 BRA `(.L_x_1154) ;  /* 0xfffffffc00eca947 */ /* 0x004fea000383ffff */
[----:B------:R-:W-:Y:S05]  /*16320*/  BRA `(.L_x_1151) ;  /* 0xffffff3000787947 */ /* 0x000fea000383ffff */
.L_x_1160:
[----:B-1----:R-:W-:-:S04]  /*16330*/  IMAD.U32 R5, RZ, RZ, UR6 ;  /* 0x00000006ff057e24 */ /* 0x002fc8000f8e00ff */
[----:B------:R1:W2:Y:S03]  /*16340*/  SYNCS.PHASECHK.TRANS64.TRYWAIT P3, [R5+URZ+0x28830], R4 ;  /* 0x02883004050075a7 */ /* 0x0002a6000806017f */
[----:B--2---:R-:W-:Y:S05]  /*16350*/  @!P3 NANOSLEEP.SYNCS 0x989680 ;  /* 0x009896800000b95d */ /* 0x004fea0003900000 */
[----:B------:R-:W2:Y:S02]  /*16360*/  @!P3 SYNCS.PHASECHK.TRANS64 P3, [R5+URZ+0x28830], R4 ;  /* 0x028830040500b5a7 */ /* 0x000ea4000806007f */
[----:B--2---:R-:W-:Y:S05]  /*16370*/  @!P3 BRA `(.L_x_1160) ;  /* 0xfffffffc00ecb947 */ /* 0x004fea000383ffff */
[----:B------:R-:W-:Y:S05]  /*16380*/  BRA `(.L_x_1157) ;  /* 0xffffff5400947947 */ /* 0x000fea000383ffff */
.L_x_1164:
[----:B-1----:R-:W-:-:S04]  /*16390*/  IMAD.U32 R5, RZ, RZ, UR6 ;  /* 0x00000006ff057e24 */ /* 0x002fc8000f8e00ff */
[----:B------:R1:W2:Y:S03]  /*163a0*/  SYNCS.PHASECHK.TRANS64.TRYWAIT P2, [R5+URZ+0x28850], R4 ;  /* 0x02885004050075a7 */ /* 0x0002a6000804017f */
[----:B--2---:R-:W-:Y:S05]  /*163b0*/  @!P2 NANOSLEEP.SYNCS 0x989680 ;  /* 0x009896800000a95d */ /* 0x004fea0003900000 */
[----:B------:R-:W2:Y:S02]  /*163c0*/  @!P2 SYNCS.PHASECHK.TRANS64 P2, [R5+URZ+0x28850], R4 ;  /* 0x028850040500a5a7 */ /* 0x000ea4000804007f */
[----:B--2---:R-:W-:Y:S05]  /*163d0*/  @!P2 BRA `(.L_x_1164) ;  /* 0xfffffffc00eca947 */ /* 0x004fea000383ffff */
[----:B------:R-:W-:Y:S05]  /*163e0*/  BRA `(.L_x_1161) ;  /* 0xffffff5800547947 */ /* 0x000fea000383ffff */
.L_x_1177:
[----:B-1----:R-:W-:-:S04]  /*163f0*/  IMAD.U32 R8, RZ, RZ, UR5 ;  /* 0x00000005ff087e24 */ /* 0x002fc8000f8e00ff */
[----:B------:R1:W2:Y:S03]  /*16400*/  SYNCS.PHASECHK.TRANS64.TRYWAIT P0, [R8+URZ+0x28850], R3 ;  /* 0x02885003080075a7 */ /* 0x0002a6000800017f */
[----:B--2---:R-:W-:Y:S05]  /*16410*/  @!P0 NANOSLEEP.SYNCS 0x989680 ;  /* 0x009896800000895d */ /* 0x004fea0003900000 */
[----:B------:R-:W2:Y:S02]  /*16420*/  @!P0 SYNCS.PHASECHK.TRANS64 P0, [R8+URZ+0x28850], R3 ;  /* 0x02885003080085a7 */ /* 0x000ea4000800007f */
[----:B--2---:R-:W-:Y:S05]  /*16430*/  @!P0 BRA `(.L_x_1177) ;  /* 0xfffffffc00ec8947 */ /* 0x004fea000383ffff */
[----:B------:R-:W-:Y:S05]  /*16440*/  BRA `(.L_x_1176) ;  /* 0xffffff8c00587947 */ /* 0x000fea000383ffff */
.L_x_1213:
[----:B------:R-:W-:Y:S02]  /*16450*/  IMAD.MOV.U32 R13, RZ, RZ, R4 ;  /* 0x000000ffff0d7224 */ /* 0x000fe400078e0004 */
[----:B------:R-:W-:Y:S02]  /*16460*/  IMAD.MOV.U32 R12, RZ, RZ, RZ ;  /* 0x000000ffff0c7224 */ /* 0x000fe400078e00ff */
[----:B------:R-:W-:Y:S02]  /*16470*/  IMAD.MOV.U32 R11, RZ, RZ, 0x1f ;  /* 0x0000001fff0b7424 */ /* 0x000fe400078e00ff */
[----:B------:R-:W-:-:S07]  /*16480*/  IMAD.MOV.U32 R15, RZ, RZ, -0x1 ;  /* 0xffffffffff0f7424 */ /* 0x000fce00078e00ff */
[----:B0-----:R-:W-:Y:S05]  /*16490*/  WARPSYNC.COLLECTIVE R15, `(.L_x_1303) ;  /* 0x000000000f087348 */ /* 0x001fea0003c00000 */
[----:B------:R1:W2:Y:S02]  /*164a0*/  SHFL.IDX P6, R14, R13, R12, R11 ;  /* 0x0000000c0d0e7389 */ /* 0x0002a400000c000b */
[----:B012---:R-:W-:Y:S01]  /*164b0*/  ENDCOLLECTIVE ;  /* 0x000000000000791b */ /* 0x007fe20003800000 */
.L_x_1303:
[----:B------:R-:W-:Y:S05]  /*164c0*/  BRA `(.L_x_1304) ;  /* 0xffffffc000fc7947 */ /* 0x000fea000383ffff */
.L_x_1215:
[----:B------:R-:W-:Y:S01]  /*164d0*/  BSSY B0, `(.L_x_1305) ;  /* 0x0000006000007945 */ /* 0x000fe20003800000 */
[----:B------:R-:W-:-:S07]  /*164e0*/  IMAD.MOV.U32 R15, RZ, RZ, -0x1 ;  /* 0xffffffffff0f7424 */ /* 0x000fce00078e00ff */
[----:B01----:R-:W-:Y:S05]  /*164f0*/  WARPSYNC.COLLECTIVE R15, `(.L_x_1306) ;  /* 0x000000000f0c7348 */ /* 0x003fea0003c00000 */
[----:B------:R-:W-:Y:S02]  /*16500*/  ELECT P6, UR62, PT ;  /* 0x00000000003e782f */ /* 0x000fe400038c0000 */
[----:B------:R-:W-:Y:S01]  /*16510*/  MOV R14, UR62 ;  /* 0x0000003e000e7c02 */ /* 0x000fe20008000f00 */
[----:B01----:R-:W-:Y:S10]  /*16520*/  ENDCOLLECTIVE ;  /* 0x000000000000791b */ /* 0x003ff40003800000 */
.L_x_1306:
[----:B------:R-:W-:Y:S05]  /*16530*/  BSYNC B0 ;  /* 0x0000000000007941 */ /* 0x000fea0003800000 */
.L_x_1305:
[----:B------:R-:W-:Y:S05]  /*16540*/  BRA `(.L_x_1307) ;  /* 0xffffffc400007947 */ /* 0x000fea000383ffff */
.L_x_1217:
[----:B--2---:R2:W3:Y:S02]  /*16550*/  SYNCS.PHASECHK.TRANS64.TRYWAIT P0, [R3+URZ+0x28840], R0 ;  /* 0x02884000030075a7 */ /* 0x0044e4000800017f */
[----:B---3--:R-:W-:Y:S05]  /*16560*/  @!P0 NANOSLEEP.SYNCS 0x989680 ;  /* 0x009896800000895d */ /* 0x008fea0003900000 */
[----:B------:R-:W3:Y:S02]  /*16570*/  @!P0 SYNCS.PHASECHK.TRANS64 P0, [R3+URZ+0x28840], R0 ;  /* 0x02884000030085a7 */ /* 0x000ee4000800007f */
[----:B---3--:R-:W-:Y:S05]  /*16580*/  @!P0 BRA `(.L_x_1217) ;  /* 0xfffffffc00f08947 */ /* 0x008fea000383ffff */
[----:B------:R-:W-:Y:S05]  /*16590*/  BRA `(.L_x_1308) ;  /* 0xffffffc400587947 */ /* 0x000fea000383ffff */
.L_x_1221:
[----:B------:R-:W-:Y:S01]  /*165a0*/  IMAD.MOV.U32 R13, RZ, RZ, R4 ;  /* 0x000000ffff0d7224 */ /* 0x000fe200078e0004 */
[----:B------:R-:W-:Y:S01]  /*165b0*/  LOP3.LUT R8, R8, 0x7f, RZ, 0xc0, !PT ;  /* 0x0000007f08087812 */ /* 0x000fe200078ec0ff */
[----:B------:R-:W-:Y:S02]  /*165c0*/  IMAD.MOV.U32 R12, RZ, RZ, RZ ;  /* 0x000000ffff0c7224 */ /* 0x000fe400078e00ff */
[----:B------:R-:W-:Y:S01]  /*165d0*/  IMAD.MOV.U32 R11, RZ, RZ, 0x181f ;  /* 0x0000181fff0b7424 */ /* 0x000fe200078e00ff */
[----:B------:R-:W-:Y:S01]  /*165e0*/  SHF.R.U32.HI R8, RZ, 0x3, R8 ;  /* 0x00000003ff087819 */ /* 0x000fe20000011608 */
[----:B------:R-:W-:-:S04]  /*165f0*/  IMAD.MOV.U32 R15, RZ, RZ, -0x1 ;  /* 0xffffffffff0f7424 */ /* 0x000fc800078e00ff */
[----:B------:R-:W-:-:S07]  /*16600*/  VIADD R2, R8, UR41 ;  /* 0x0000002908027c36 */ /* 0x000fce0008000000 */
[----:B-----5:R-:W-:Y:S05]  /*16610*/  WARPSYNC.COLLECTIVE R15, `(.L_x_1309) ;  /* 0x000000000f087348 */ /* 0x020fea0003c00000 */
[----:B------:R0:W1:Y:S02]  /*16620*/  SHFL.IDX P6, R14, R13, R12, R11 ;  /* 0x0000000c0d0e7389 */ /* 0x00006400000c000b */
[----:B01---5:R-:W-:Y:S01]  /*16630*/  ENDCOLLECTIVE ;  /* 0x000000000000791b */ /* 0x023fe20003800000 */
.L_x_1309:
[----:B------:R-:W-:Y:S02]  /*16640*/  IMAD.MOV.U32 R13, RZ, RZ, R0 ;  /* 0x000000ffff0d7224 */ /* 0x000fe400078e0000 */
[----:B------:R-:W-:-:S07]  /*16650*/  IMAD.MOV.U32 R5, RZ, RZ, R14 ;  /* 0x000000ffff057224 */ /* 0x000fce00078e000e */
[----:B------:R-:W-:Y:S05]  /*16660*/  WARPSYNC.COLLECTIVE R15, `(.L_x_1310) ;  /* 0x000000000f087348 */ /* 0x000fea0003c00000 */
[----:B------:R0:W1:Y:S02]  /*16670*/  SHFL.IDX P6, R14, R13, R12, R11 ;  /* 0x0000000c0d0e7389 */ /* 0x00006400000c000b */
[----:B01----:R-:W-:Y:S01]  /*16680*/  ENDCOLLECTIVE ;  /* 0x000000000000791b */ /* 0x003fe20003800000 */
.L_x_1310:
[----:B------:R-:W-:Y:S02]  /*16690*/  ULDC UR4, c[0x0][0x288] ;  /* 0x0000a20000047ab9 */ /* 0x000fe40000000800 */
[----:B------:R-:W-:-:S05]  /*166a0*/  IMAD R3, R7, UR4, RZ ;  /* 0x0000000407037c24 */ /* 0x000fca000f8e02ff */
[----:B------:R-:W-:Y:S01]  /*166b0*/  ISETP.GE.AND P2, PT, R2, R3, PT ;  /* 0x000000030200720c */ /* 0x000fe20003f46270 */
[----:B------:R-:W-:Y:S02]  /*166c0*/  IMAD.MOV.U32 R13, RZ, RZ, R4 ;  /* 0x000000ffff0d7224 */ /* 0x000fe400078e0004 */
[----:B------:R-:W-:Y:S02]  /*166d0*/  IMAD.MOV.U32 R12, RZ, RZ, 0x1 ;  /* 0x00000001ff0c7424 */ /* 0x000fe400078e00ff */
[----:B------:R-:W-:-:S08]  /*166e0*/  IMAD.MOV.U32 R6, RZ, RZ, R14 ;  /* 0x000000ffff067224 */ /* 0x000fd000078e000e */
[----:B------:R-:W-:Y:S05]  /*166f0*/  WARPSYNC.COLLECTIVE R15, `(.L_x_1311) ;  /* 0x000000000f087348 */ /* 0x000fea0003c00000 */
[----:B------:R0:W1:Y:S02]  /*16700*/  SHFL.IDX P6, R14, R13, R12, R11 ;  /* 0x0000000c0d0e7389 */ /* 0x00006400000c000b */
[----:B01----:R-:W-:Y:S01]  /*16710*/  ENDCOLLECTIVE ;  /* 0x000000000000791b */ /* 0x003fe20003800000 */
.L_x_1311:
[----:B------:R-:W-:-:S05]  /*16720*/  @!P2 LEA R6, P4, R10, R6, 0x1 ;  /* 0x000000060a06a211 */ /* 0x000fca00078808ff */
[----:B------:R-:W-:Y:S02]  /*16730*/  @!P2 IMAD.X R7, RZ, RZ, R5, P4 ;  /* 0x000000ffff07a224 */ /* 0x000fe400020e0605 */
[----:B------:R-:W-:-:S03]  /*16740*/  VIADD R5, R2, 0x10 ;  /* 0x0000001002057836 */ /* 0x000fc60000000000 */
[----:B------:R-:W-:Y:S01]  /*16750*/  @!PT LDS RZ, [RZ] ;  /* 0x00000000fffff984 */ /* 0x000fe20000000800 */
[----:B------:R-:W-:Y:S01]  /*16760*/  @!PT LDS RZ, [RZ] ;  /* 0x00000000fffff984 */ /* 0x000fe20000000800 */
[----:B------:R-:W-:Y:S01]  /*16770*/  @!PT LDS RZ, [RZ] ;  /* 0x00000000fffff984 */ /* 0x000fe20000000800 */
[----:B------:R0:W-:Y:S01]  /*16780*/  @!P2 LDGSTS.E.BYPASS.LTC128B.128 [R9+0x10400], desc[UR50][R6.64], !P1 ;  /* 0x104000000609afae */ /* 0x0001e2000c901d72 */
[----:B------:R-:W-:-:S03]  /*16790*/  IMAD.MOV.U32 R13, RZ, RZ, R0 ;  /* 0x000000ffff0d7224 */ /* 0x000fc600078e0000 */
[----:B------:R0:W-:Y:S01]  /*167a0*/  @!P2 LDGSTS.E.BYPASS.LTC128B.128 [R9+0x14400], desc[UR50][R6.64+0x80], !P0 ;  /* 0x144000800609afae */ /* 0x0001e2000c101d72 */
[----:B------:R-:W-:Y:S01]  /*167b0*/  ISETP.GE.AND P2, PT, R5, R3, PT ;  /* 0x000000030500720c */ /* 0x000fe20003f46270 */
[----:B------:R-:W-:-:S12]  /*167c0*/  IMAD.MOV.U32 R5, RZ, RZ, R14 ;  /* 0x000000ffff057224 */ /* 0x000fd800078e000e */
[----:B0-----:R-:W-:Y:S05]  /*167d0*/  WARPSYNC.COLLECTIVE R15, `(.L_x_1312) ;  /* 0x000000000f087348 */ /* 0x001fea0003c00000 */
[----:B------:R1:W2:Y:S02]  /*167e0*/  SHFL.IDX P6, R14, R13, R12, R11 ;  /* 0x0000000c0d0e7389 */ /* 0x0002a400000c000b */
[----:B012---:R-:W-:Y:S01]  /*167f0*/  ENDCOLLECTIVE ;  /* 0x000000000000791b */ /* 0x007fe20003800000 */
.L_x_1312:
[----:B------:R-:W-:Y:S02]  /*16800*/  IMAD.MOV.U32 R13, RZ, RZ, R4 ;  /* 0x000000ffff0d7224 */ /* 0x000fe400078e0004 */
[----:B------:R-:W-:Y:S02]  /*16810*/  IMAD.MOV.U32 R12, RZ, RZ, 0x2 ;  /* 0x00000002ff0c7424 */ /* 0x000fe400078e00ff */
[----:B------:R-:W-:-:S07]  /*16820*/  IMAD.MOV.U32 R8, RZ, RZ, R14 ;  /* 0x000000ffff087224 */ /* 0x000fce00078e000e */
[----:B------:R-:W-:Y:S05]  /*16830*/  WARPSYNC.COLLECTIVE R15, `(.L_x_1313) ;  /* 0x000000000f087348 */ /* 0x000fea0003c00000 */
[----:B------:R0:W1:Y:S02]  /*16840*/  SHFL.IDX P6, R14, R13, R12, R11 ;  /* 0x0000000c0d0e7389 */ /* 0x00006400000c000b */
[----:B01----:R-:W-:Y:S01]  /*16850*/  ENDCOLLECTIVE ;  /* 0x000000000000791b */ /* 0x003fe20003800000 */
.L_x_1313:
[----:B------:R-:W-:-:S05]  /*16860*/  @!P2 LEA R8, P4, R10, R8, 0x1 ;  /* 0x000000080a08a211 */ /* 0x000fca00078808ff */
[----:B------:R-:W-:Y:S02]  /*16870*/  @!P2 IMAD.X R5, RZ, RZ, R5, P4 ;  /* 0x000000ffff05a224 */ /* 0x000fe400020e0605 */
[----:B------:R-:W-:Y:S02]  /*16880*/  @!P2 IMAD.MOV.U32 R6, RZ, RZ, R8 ;  /* 0x000000ffff06a224 */ /* 0x000fe400078e0008 */
[----:B------:R-:W-:Y:S02]  /*16890*/  @!P2 IMAD.MOV.U32 R7, RZ, RZ, R5 ;  /* 0x000000ffff07a224 */ /* 0x000fe400078e0005 */
[C---:B------:R-:W-:Y:S02]  /*168a0*/  VIADD R5, R2.reuse, 0x20 ;  /* 0x0000002002057836 */ /* 0x040fe40000000000 */
[----:B------:R-:W-:Y:S01]  /*168b0*/  IMAD.MOV.U32 R13, RZ, RZ, R0 ;  /* 0x000000ffff0d7224 */ /* 0x000fe200078e0000 */
[----:B------:R-:W-:Y:S01]  /*168c0*/  @!PT LDS RZ, [RZ] ;  /* 0x00000000fffff984 */ /* 0x000fe20000000800 */
[----:B------:R-:W-:Y:S01]  /*168d0*/  @!PT LDS RZ, [RZ] ;  /* 0x00000000fffff984 */ /* 0x000fe20000000800 */
[----:B------:R-:W-:Y:S01]  /*168e0*/  @!PT LDS RZ, [RZ] ;  /* 0x00000000fffff984 */ /* 0x000fe20000000800 */
[----:B------:R0:W-:Y:S01]  /*168f0*/  @!P2 LDGSTS.E.BYPASS.LTC128B.128 [R9+0x10c00], desc[UR50][R6.64], !P1 ;  /* 0x10c000000609afae */ /* 0x0001e2000c901d72 */
[----:B------:R-:W-:-:S03]  /*16900*/  VIADD R8, R2, 0x60 ;  /* 0x0000006002087836 */ /* 0x000fc60000000000 */
[----:B------:R0:W-:Y:S01]  /*16910*/  @!P2 LDGSTS.E.BYPASS.LTC128B.128 [R9+0x14c00], desc[UR50][R6.64+0x80], !P0 ;  /* 0x14c000800609afae */ /* 0x0001e2000c101d72 */
[----:B------:R-:W-:Y:S01]  /*16920*/  ISETP.GE.AND P2, PT, R5, R3, PT ;  /* 0x000000030500720c */ /* 0x000fe20003f46270 */
[----:B------:R-:W-:-:S12]  /*16930*/  IMAD.MOV.U32 R5, RZ, RZ, R14 ;  /* 0x000000ffff057224 */ /* 0x000fd800078e000e */
[----:B0-----:R-:W-:Y:S05]  /*16940*/  WARPSYNC.COLLECTIVE R15, `(.L_x_1314) ;  /* 0x000000000f087348 */ /* 0x001fea0003c00000 */
[----:B------:R1:W2:Y:S02]  /*16950*/  SHFL.IDX P6, R14, R13, R12, R11 ;  /* 0x0000000c0d0e7389 */ /* 0x0002a400000c000b */
[----:B012---:R-:W-:Y:S01]  /*16960*/  ENDCOLLECTIVE ;  /* 0x000000000000791b */ /* 0x007fe20003800000 */
.L_x_1314:
[----:B------:R-:W-:Y:S02]  /*16970*/  IMAD.MOV.U32 R13, RZ, RZ, R4 ;  /* 0x000000ffff0d7224 */ /* 0x000fe400078e0004 */
[----:B------:R-:W-:Y:S02]  /*16980*/  IMAD.MOV.U32 R12, RZ, RZ, 0x3 ;  /* 0x00000003ff0c7424 */ /* 0x000fe400078e00ff */
[----:B------:R-:W-:-:S07]  /*16990*/  IMAD.MOV.U32 R6, RZ, RZ, R14 ;  /* 0x000000ffff067224 */ /* 0x000fce00078e000e */
[----:B------:R-:W-:Y:S05]  /*169a0*/  WARPSYNC.COLLECTIVE R15, `(.L_x_1315) ;  /* 0x000000000f087348 */ /* 0x000fea0003c00000 */
[----:B------:R0:W1:Y:S02]  /*169b0*/  SHFL.IDX P6, R14, R13, R12, R11 ;  /* 0x0000000c0d0e7389 */ /* 0x00006400000c000b */
[----:B01----:R-:W-:Y:S01]  /*169c0*/  ENDCOLLECTIVE ;  /* 0x000000000000791b */ /* 0x003fe20003800000 */
.L_x_1315:
[----:B------:R-:W-:-:S05]  /*169d0*/  @!P2 LEA R6, P3, R10, R6, 0x1 ;  /* 0x000000060a06a211 */ /* 0x000fca00078608ff */
[----:B------:R-:W-:-:S04]  /*169e0*/  @!P2 IMAD.X R5, RZ, RZ, R5, P3 ;  /* 0x000000ffff05a224 */ /* 0x000fc800018e0605 */
[----:B------:R-:W-:Y:S02]  /*169f0*/  @!P2 IMAD.MOV.U32 R7, RZ, RZ, R5 ;  /* 0x000000ffff07a224 */ /* 0x000fe400078e0005 */
[----:B------:R-:W-:Y:S02]  /*16a00*/  VIADD R5, R2, 0x30 ;  /* 0x0000003002057836 */ /* 0x000fe40000000000 */
[----:B------:R-:W-:Y:S01]  /*16a10*/  IMAD.MOV.U32 R13, RZ, RZ, R0 ;  /* 0x000000ffff0d7224 */ /* 0x000fe200078e0000 */
[----:B------:R-:W-:Y:S01]  /*16a20*/  @!PT LDS RZ, [RZ] ;  /* 0x00000000fffff984 */ /* 0x000fe20000000800 */
[----:B------:R-:W-:Y:S01]  /*16a30*/  @!PT LDS RZ, [RZ] ;  /* 0x00000000fffff984 */ /* 0x000fe20000000800 */
[----:B------:R-:W-:Y:S01]  /*16a40*/  @!PT LDS RZ, [RZ] ;  /* 0x00000000fffff984 */ /* 0x000fe20000000800 */
[----:B------:R0:W-:Y:S04]  /*16a50*/  @!P2 LDGSTS.E.BYPASS.LTC128B.128 [R9+0x11400], desc[UR50][R6.64], !P1 ;  /* 0x114000000609afae */ /* 0x0001e8000c901d72 */
[----:B------:R0:W-:Y:S01]  /*16a60*/  @!P2 LDGSTS.E.BYPASS.LTC128B.128 [R9+0x15400], desc[UR50][R6.64+0x80], !P0 ;  /* 0x154000800609afae */ /* 0x0001e2000c101d72 */
[----:B------:R-:W-:Y:S01]  /*16a70*/  ISETP.GE.AND P2, PT, R5, R3, PT ;  /* 0x000000030500720c */ /* 0x000fe20003f46270 */
[----:B------:R-:W-:-:S12]  /*16a80*/  IMAD.MOV.U32 R5, RZ, RZ, R14 ;  /* 0x000000ffff057224 */ /* 0x000fd800078e000e */
[----:B0-----:R-:W-:Y:S05]  /*16a90*/  WARPSYNC.COLLECTIVE R15, `(.L_x_1316) ;  /* 0x000000000f087348 */ /* 0x001fea0003c00000 */
[----:B------:R1:W2:Y:S02]  /*16aa0*/  SHFL.IDX P6, R14, R13, R12, R11 ;  /* 0x0000000c0d0e7389 */ /* 0x0002a400000c000b */
[----:B012---:R-:W-:Y:S01]  /*16ab0*/  ENDCOLLECTIVE ;  /* 0x000000000000791b */ /* 0x007fe20003800000 */
.L_x_1316:
[----:B------:R-:W-:Y:S02]  /*16ac0*/  IMAD.MOV.U32 R13, RZ, RZ, R4 ;  /* 0x000000ffff0d7224 */ /* 0x000fe400078e0004 */
[----:B------:R-:W-:Y:S02]  /*16ad0*/  IMAD.MOV.U32 R12, RZ, RZ, 0x4 ;  /* 0x00000004ff0c7424 */ /* 0x000fe400078e00ff */
[----:B------:R-:W-:-:S07]  /*16ae0*/  IMAD.MOV.U32 R6, RZ, RZ, R14 ;  /* 0x000000ffff067224 */ /* 0x000fce00078e000e */
[----:B------:R-:W-:Y:S05]  /*16af0*/  WARPSYNC.COLLECTIVE R15, `(.L_x_1317) ;  /* 0x000000000f087348 */ /* 0x000fea0003c00000 */
[----:B------:R0:W1:Y:S02]  /*16b00*/  SHFL.IDX P6, R14, R13, R12, R11 ;  /* 0x0000000c0d0e7389 */ /* 0x00006400000c000b */
[----:B01----:R-:W-:Y:S01]  /*16b10*/  ENDCOLLECTIVE ;  /* 0x000000000000791b */ /* 0x003fe20003800000 */
.L_x_1317:
        /* <DEDUP_REMOVED lines=15> */
.L_x_1318:
[----:B------:R-:W-:Y:S02]  /*16c10*/  IMAD.MOV.U32 R13, RZ, RZ, R4 ;  /* 0x000000ffff0d7224 */ /* 0x000fe400078e0004 */
[----:B------:R-:W-:Y:S02]  /*16c20*/  IMAD.MOV.U32 R12, RZ, RZ, 0x5 ;  /* 0x00000005ff0c7424 */ /* 0x000fe400078e00ff */
[----:B------:R-:W-:-:S07]  /*16c30*/  IMAD.MOV.U32 R6, RZ, RZ, R14 ;  /* 0x000000ffff067224 */ /* 0x000fce00078e000e */
[----:B------:R-:W-:Y:S05]  /*16c40*/  WARPSYNC.COLLECTIVE R15, `(.L_x_1319) ;  /* 0x000000000f087348 */ /* 0x000fea0003c00000 */
[----:B------:R0:W1:Y:S02]  /*16c50*/  SHFL.IDX P6, R14, R13, R12, R11 ;  /* 0x0000000c0d0e7389 */ /* 0x00006400000c000b */
[----:B01----:R-:W-:Y:S01]  /*16c60*/  ENDCOLLECTIVE ;  /* 0x000000000000791b */ /* 0x003fe20003800000 */
.L_x_1319:
        /* <DEDUP_REMOVED lines=15> */
.L_x_1320:
[----:B------:R-:W-:Y:S02]  /*16d60*/  IMAD.MOV.U32 R13, RZ, RZ, R4 ;  /* 0x000000ffff0d7224 */ /* 0x000fe400078e0004 */
[----:B------:R-:W-:Y:S02]  /*16d70*/  IMAD.MOV.U32 R12, RZ, RZ, 0x6 ;  /* 0x00000006ff0c7424 */ /* 0x000fe400078e00ff */
[----:B------:R-:W-:-:S07]  /*16d80*/  IMAD.MOV.U32 R6, RZ, RZ, R14 ;  /* 0x000000ffff067224 */ /* 0x000fce00078e000e */
[----:B------:R-:W-:Y:S05]  /*16d90*/  WARPSYNC.COLLECTIVE R15, `(.L_x_1321) ;  /* 0x000000000f087348 */ /* 0x000fea0003c00000 */
[----:B------:R0:W1:Y:S02]  /*16da0*/  SHFL.IDX P6, R14, R13, R12, R11 ;  /* 0x0000000c0d0e7389 */ /* 0x00006400000c000b */
[----:B01----:R-:W-:Y:S01]  /*16db0*/  ENDCOLLECTIVE ;  /* 0x000000000000791b */ /* 0x003fe20003800000 */
.L_x_1321:
[----:B------:R-:W-:-:S05]  /*16dc0*/  @!P2 LEA R6, P3, R10, R6, 0x1 ;  /* 0x000000060a06a211 */ /* 0x000fca00078608ff */
[----:B------:R-:W-:Y:S01]  /*16dd0*/  @!P2 IMAD.X R5, RZ, RZ, R5, P3 ;  /* 0x000000ffff05a224 */ /* 0x000fe200018e0605 */
[----:B------:R-:W-:-:S03]  /*16de0*/  ISETP.GE.AND P3, PT, R8, R3, PT ;  /* 0x000000030800720c */ /* 0x000fc60003f66270 */
[----:B------:R-:W-:Y:S02]  /*16df0*/  @!P2 IMAD.MOV.U32 R7, RZ, RZ, R5 ;  /* 0x000000ffff07a224 */ /* 0x000fe400078e0005 */
[----:B------:R-:W-:-:S03]  /*16e00*/  IMAD.MOV.U32 R13, RZ, RZ, R0 ;  /* 0x000000ffff0d7224 */ /* 0x000fc600078e0000 */
[----:B------:R-:W-:Y:S01]  /*16e10*/  @!PT LDS RZ, [RZ] ;  /* 0x00000000fffff984 */ /* 0x000fe20000000800 */
[----:B------:R-:W-:Y:S01]  /*16e20*/  @!PT LDS RZ, [RZ] ;  /* 0x00000000fffff984 */ /* 0x000fe20000000800 */
[----:B------:R-:W-:Y:S01]  /*16e30*/  @!PT LDS RZ, [RZ] ;  /* 0x00000000fffff984 */ /* 0x000fe20000000800 */
[----:B------:R0:W-:Y:S04]  /*16e40*/  @!P2 LDGSTS.E.BYPASS.LTC128B.128 [R9+0x12c00], desc[UR50][R6.64], !P1 ;  /* 0x12c000000609afae */ /* 0x0001e8000c901d72 */
[----:B------:R0:W-:Y:S01]  /*16e50*/  @!P2 LDGSTS.E.BYPASS.LTC128B.128 [R9+0x16c00], desc[UR50][R6.64+0x80], !P0 ;  /* 0x16c000800609afae */ /* 0x0001e2000c101d72 */
[----:B------:R-:W-:-:S07]  /*16e60*/  IMAD.MOV.U32 R5, RZ, RZ, R14 ;  /* 0x000000ffff057224 */ /* 0x000fce00078e000e */
[----:B0-----:R-:W-:Y:S05]  /*16e70*/  WARPSYNC.COLLECTIVE R15, `(.L_x_1322) ;  /* 0x000000000f087348 */ /* 0x001fea0003c00000 */
[----:B------:R1:W2:Y:S02]  /*16e80*/  SHFL.IDX P6, R14, R13, R12, R11 ;  /* 0x0000000c0d0e7389 */ /* 0x0002a400000c000b */
[----:B012---:R-:W-:Y:S01]  /*16e90*/  ENDCOLLECTIVE ;  /* 0x000000000000791b */ /* 0x007fe20003800000 */
.L_x_1322:
[----:B------:R-:W-:Y:S02]  /*16ea0*/  IMAD.MOV.U32 R13, RZ, RZ, R4 ;  /* 0x000000ffff0d7224 */ /* 0x000fe400078e0004 */
[----:B------:R-:W-:Y:S02]  /*16eb0*/  IMAD.MOV.U32 R12, RZ, RZ, 0x7 ;  /* 0x00000007ff0c7424 */ /* 0x000fe400078e00ff */
[----:B------:R-:W-:-:S07]  /*16ec0*/  IMAD.MOV.U32 R6, RZ, RZ, R14 ;  /* 0x000000ffff067224 */ /* 0x000fce00078e000e */
[----:B------:R-:W-:Y:S05]  /*16ed0*/  WARPSYNC.COLLECTIVE R15, `(.L_x_1323) ;  /* 0x000000000f087348 */ /* 0x000fea0003c00000 */
[----:B------:R0:W1:Y:S02]  /*16ee0*/  SHFL.IDX P6, R14, R13, R12, R11 ;  /* 0x0000000c0d0e7389 */ /* 0x00006400000c000b */
[----:B01----:R-:W-:Y:S01]  /*16ef0*/  ENDCOLLECTIVE ;  /* 0x000000000000791b */ /* 0x003fe20003800000 */
.L_x_1323:
[----:B------:R-:W-:-:S05]  /*16f00*/  @!P3 LEA R6, P2, R10, R6, 0x1 ;  /* 0x000000060a06b211 */ /* 0x000fca00078408ff */
[----:B------:R-:W-:-:S04]  /*16f10*/  @!P3 IMAD.X R5, RZ, RZ, R5, P2 ;  /* 0x000000ffff05b224 */ /* 0x000fc800010e0605 */
        /* <DEDUP_REMOVED lines=11> */
.L_x_1324:
[----:B------:R-:W-:Y:S01]  /*16fd0*/  IMAD.MOV.U32 R0, RZ, RZ, R14 ;  /* 0x000000ffff007224 */ /* 0x000fe200078e000e */
[----:B------:R-:W-:Y:S06]  /*16fe0*/  BRA `(.L_x_1325) ;  /* 0xffffffc400b87947 */ /* 0x000fec000383ffff */
.L_x_1226:
[----:B0-----:R0:W1:Y:S02]  /*16ff0*/  SYNCS.PHASECHK.TRANS64.TRYWAIT P0, [R17+URZ+0x28820], R0 ;  /* 0x02882000110075a7 */ /* 0x001064000800017f */
[----:B-1----:R-:W-:Y:S05]  /*17000*/  @!P0 NANOSLEEP.SYNCS 0x989680 ;  /* 0x009896800000895d */ /* 0x002fea0003900000 */
[----:B------:R-:W1:Y:S02]  /*17010*/  @!P0 SYNCS.PHASECHK.TRANS64 P0, [R17+URZ+0x28820], R0 ;  /* 0x02882000110085a7 */ /* 0x000e64000800007f */
[----:B-1----:R-:W-:Y:S05]  /*17020*/  @!P0 BRA `(.L_x_1226) ;  /* 0xfffffffc00f08947 */ /* 0x002fea000383ffff */
[----:B------:R-:W-:Y:S05]  /*17030*/  BRA `(.L_x_1326) ;  /* 0xffffffc800287947 */ /* 0x000fea000383ffff */
.L_x_1233:
[----:B0-----:R0:W1:Y:S02]  /*17040*/  SYNCS.PHASECHK.TRANS64.TRYWAIT P0, [R7+URZ+0x28840], R3 ;  /* 0x02884003070075a7 */ /* 0x001064000800017f */
[----:B-1----:R-:W-:Y:S05]  /*17050*/  @!P0 NANOSLEEP.SYNCS 0x989680 ;  /* 0x009896800000895d */ /* 0x002fea0003900000 */
[----:B------:R-:W1:Y:S02]  /*17060*/  @!P0 SYNCS.PHASECHK.TRANS64 P0, [R7+URZ+0x28840], R3 ;  /* 0x02884003070085a7 */ /* 0x000e64000800007f */
[----:B-1----:R-:W-:Y:S05]  /*17070*/  @!P0 BRA `(.L_x_1233) ;  /* 0xfffffffc00f08947 */ /* 0x002fea000383ffff */
[----:B------:R-:W-:Y:S05]  /*17080*/  BRA `(.L_x_1327) ;  /* 0xffffffc800e07947 */ /* 0x000fea000383ffff */
.L_x_1239:
[----:B0-----:R0:W1:Y:S02]  /*17090*/  SYNCS.PHASECHK.TRANS64.TRYWAIT P0, [R7+URZ+0x60], R3 ;  /* 0x00006003070075a7 */ /* 0x001064000800017f */
[----:B-1----:R-:W-:Y:S05]  /*170a0*/  @!P0 NANOSLEEP.SYNCS 0x989680 ;  /* 0x009896800000895d */ /* 0x002fea0003900000 */
[----:B------:R-:W1:Y:S02]  /*170b0*/  @!P0 SYNCS.PHASECHK.TRANS64 P0, [R7+URZ+0x60], R3 ;  /* 0x00006003070085a7 */ /* 0x000e64000800007f */
[----:B-1----:R-:W-:Y:S05]  /*170c0*/  @!P0 BRA `(.L_x_1239) ;  /* 0xfffffffc00f08947 */ /* 0x002fea000383ffff */
[----:B------:R-:W-:Y:S05]  /*170d0*/  BRA `(.L_x_1328) ;  /* 0xffffffcc00b07947 */ /* 0x000fea000383ffff */
.L_x_1249:
[----:B--2---:R2:W3:Y:S02]  /*170e0*/  SYNCS.PHASECHK.TRANS64.TRYWAIT P0, [R3+URZ+0x28840], R2 ;  /* 0x02884002030075a7 */ /* 0x0044e4000800017f */
[----:B---3--:R-:W-:Y:S05]  /*170f0*/  @!P0 NANOSLEEP.SYNCS 0x989680 ;  /* 0x009896800000895d */ /* 0x008fea0003900000 */
[----:B------:R-:W3:Y:S02]  /*17100*/  @!P0 SYNCS.PHASECHK.TRANS64 P0, [R3+URZ+0x28840], R2 ;  /* 0x02884002030085a7 */ /* 0x000ee4000800007f */
[----:B---3--:R-:W-:Y:S05]  /*17110*/  @!P0 BRA `(.L_x_1249) ;  /* 0xfffffffc00f08947 */ /* 0x008fea000383ffff */
[----:B------:R-:W-:Y:S05]  /*17120*/  BRA `(.L_x_1329) ;  /* 0xffffffd400347947 */ /* 0x000fea000383ffff */
.L_x_1255:
[----:B0-----:R0:W1:Y:S02]  /*17130*/  SYNCS.PHASECHK.TRANS64.TRYWAIT P0, [R2+URZ+0x60], R3 ;  /* 0x00006003020075a7 */ /* 0x001064000800017f */
[----:B-1----:R-:W-:Y:S05]  /*17140*/  @!P0 NANOSLEEP.SYNCS 0x989680 ;  /* 0x009896800000895d */ /* 0x002fea0003900000 */
[----:B------:R-:W1:Y:S02]  /*17150*/  @!P0 SYNCS.PHASECHK.TRANS64 P0, [R2+URZ+0x60], R3 ;  /* 0x00006003020085a7 */ /* 0x000e64000800007f */
[----:B-1----:R-:W-:Y:S05]  /*17160*/  @!P0 BRA `(.L_x_1255) ;  /* 0xfffffffc00f08947 */ /* 0x002fea000383ffff */
[----:B------:R-:W-:Y:S05]  /*17170*/  BRA `(.L_x_1330) ;  /* 0xffffffd800047947 */ /* 0x000fea000383ffff */
.L_x_1264:
[----:B--2---:R2:W3:Y:S02]  /*17180*/  SYNCS.PHASECHK.TRANS64.TRYWAIT P0, [R2+URZ+0x28840], R3 ;  /* 0x02884003020075a7 */ /* 0x0044e4000800017f */
[----:B---3--:R-:W-:Y:S05]  /*17190*/  @!P0 NANOSLEEP.SYNCS 0x989680 ;  /* 0x009896800000895d */ /* 0x008fea0003900000 */
[----:B------:R-:W3:Y:S02]  /*171a0*/  @!P0 SYNCS.PHASECHK.TRANS64 P0, [R2+URZ+0x28840], R3 ;  /* 0x02884003020085a7 */ /* 0x000ee4000800007f */
[----:B---3--:R-:W-:Y:S05]  /*171b0*/  @!P0 BRA `(.L_x_1264) ;  /* 0xfffffffc00f08947 */ /* 0x008fea000383ffff */
[----:B------:R-:W-:Y:S05]  /*171c0*/  BRA `(.L_x_1331) ;  /* 0xffffffdc00587947 */ /* 0x000fea000383ffff */
.L_x_1270:
[----:B0-----:R0:W1:Y:S02]  /*171d0*/  SYNCS.PHASECHK.TRANS64.TRYWAIT P0, [R2+URZ+0x60], R5 ;  /* 0x00006005020075a7 */ /* 0x001064000800017f */
[----:B-1----:R-:W-:Y:S05]  /*171e0*/  @!P0 NANOSLEEP.SYNCS 0x989680 ;  /* 0x009896800000895d */ /* 0x002fea0003900000 */
[----:B------:R-:W1:Y:S02]  /*171f0*/  @!P0 SYNCS.PHASECHK.TRANS64 P0, [R2+URZ+0x60], R5 ;  /* 0x00006005020085a7 */ /* 0x000e64000800007f */
[----:B-1----:R-:W-:Y:S05]  /*17200*/  @!P0 BRA `(.L_x_1270) ;  /* 0xfffffffc00f08947 */ /* 0x002fea000383ffff */
[----:B------:R-:W-:Y:S05]  /*17210*/  BRA `(.L_x_1332) ;  /* 0xffffffe000287947 */ /* 0x000fea000383ffff */
.L_x_1281:
[----:B0-----:R0:W3:Y:S02]  /*17220*/  SYNCS.PHASECHK.TRANS64.TRYWAIT P0, [R3+URZ+0x28860], R0 ;  /* 0x02886000030075a7 */ /* 0x0010e4000800017f */
[----:B---3--:R-:W-:Y:S05]  /*17230*/  @!P0 NANOSLEEP.SYNCS 0x989680 ;  /* 0x009896800000895d */ /* 0x008fea0003900000 */
[----:B------:R-:W3:Y:S02]  /*17240*/  @!P0 SYNCS.PHASECHK.TRANS64 P0, [R3+URZ+0x28860], R0 ;  /* 0x02886000030085a7 */ /* 0x000ee4000800007f */
[----:B---3--:R-:W-:Y:S05]  /*17250*/  @!P0 BRA `(.L_x_1281) ;  /* 0xfffffffc00f08947 */ /* 0x008fea000383ffff */
[----:B------:R-:W-:Y:S05]  /*17260*/  BRA `(.L_x_1333) ;  /* 0xffffffe400687947 */ /* 0x000fea000383ffff */
.L_x_1288:
[----:B------:R-:W-:Y:S01]  /*17270*/  BSSY B0, `(.L_x_1334) ;  /* 0x0000008000007945 */ /* 0x000fe20003800000 */
[----:B-----5:R-:W-:Y:S02]  /*17280*/  IMAD.MOV.U32 R13, RZ, RZ, R2 ;  /* 0x000000ffff0d7224 */ /* 0x020fe400078e0002 */
[----:B------:R-:W-:Y:S02]  /*17290*/  IMAD.MOV.U32 R12, RZ, RZ, RZ ;  /* 0x000000ffff0c7224 */ /* 0x000fe400078e00ff */
[----:B------:R-:W-:Y:S02]  /*172a0*/  IMAD.MOV.U32 R11, RZ, RZ, 0x1f ;  /* 0x0000001fff0b7424 */ /* 0x000fe400078e00ff */
[----:B------:R-:W-:-:S07]  /*172b0*/  IMAD.MOV.U32 R15, RZ, RZ, -0x1 ;  /* 0xffffffffff0f7424 */ /* 0x000fce00078e00ff */
[----:B-123--:R-:W-:Y:S05]  /*172c0*/  WARPSYNC.COLLECTIVE R15, `(.L_x_1335) ;  /* 0x000000000f087348 */ /* 0x00efea0003c00000 */
[----:B------:R0:W4:Y:S02]  /*172d0*/  SHFL.IDX P6, R14, R13, R12, R11 ;  /* 0x0000000c0d0e7389 */ /* 0x00012400000c000b */
[----:B01234-:R-:W-:Y:S01]  /*172e0*/  ENDCOLLECTIVE ;  /* 0x000000000000791b */ /* 0x01ffe20003800000 */
.L_x_1335:
[----:B------:R-:W-:Y:S05]  /*172f0*/  BSYNC B0 ;  /* 0x0000000000007941 */ /* 0x000fea0003800000 */
.L_x_1334:
[----:B------:R-:W-:Y:S05]  /*17300*/  BRA `(.L_x_1336) ;  /* 0xffffffe800607947 */ /* 0x000fea000383ffff */
.L_x_1291:
[----:B0-----:R0:W1:Y:S02]  /*17310*/  SYNCS.PHASECHK.TRANS64.TRYWAIT P0, [R0+URZ+0x28820], R3 ;  /* 0x02882003000075a7 */ /* 0x001064000800017f */
[----:B-1----:R-:W-:Y:S05]  /*17320*/  @!P0 NANOSLEEP.SYNCS 0x989680 ;  /* 0x009896800000895d */ /* 0x002fea0003900000 */
[----:B------:R-:W1:Y:S02]  /*17330*/  @!P0 SYNCS.PHASECHK.TRANS64 P0, [R0+URZ+0x28820], R3 ;  /* 0x02882003000085a7 */ /* 0x000e64000800007f */
[----:B-1----:R-:W-:Y:S05]  /*17340*/  @!P0 BRA `(.L_x_1291) ;  /* 0xfffffffc00f08947 */ /* 0x002fea000383ffff */
[----:B------:R-:W-:Y:S05]  /*17350*/  BRA `(.L_x_1337) ;  /* 0xffffffe800ac7947 */ /* 0x000fea000383ffff */
.L_x_1292:
        /* <DEDUP_REMOVED lines=8> */
[----:B0-23--:R-:W-:Y:S05]  /*173e0*/  WARPSYNC.COLLECTIVE R15, `(.L_x_1339) ;  /* 0x000000000f087348 */ /* 0x00dfea0003c00000 */
[----:B------:R1:W4:Y:S02]  /*173f0*/  SHFL.IDX P6, R14, R13, R12, R11 ;  /* 0x0000000c0d0e7389 */ /* 0x00032400000c000b */
[----:B01234-:R-:W-:Y:S01]  /*17400*/  ENDCOLLECTIVE ;  /* 0x000000000000791b */ /* 0x01ffe20003800000 */
.L_x_1339:
[----:B------:R-:W-:Y:S05]  /*17410*/  BSYNC B0 ;  /* 0x0000000000007941 */ /* 0x000fea0003800000 */
.L_x_1338:
[----:B------:R-:W-:Y:S05]  /*17420*/  BRA `(.L_x_1340) ;  /* 0xffffffe800947947 */ /* 0x000fea000383ffff */
.L_x_1295:
[----:B------:R-:W-:Y:S01]  /*17430*/  BSSY B1, `(.L_x_1341) ;  /* 0x0000006000017945 */ /* 0x000fe20003800000 */
[----:B------:R-:W-:-:S07]  /*17440*/  IMAD.MOV.U32 R15, RZ, RZ, -0x1 ;  /* 0xffffffffff0f7424 */ /* 0x000fce00078e00ff */
[----:B0123--:R-:W-:Y:S05]  /*17450*/  WARPSYNC.COLLECTIVE R15, `(.L_x_1342) ;  /* 0x000000000f0c7348 */ /* 0x00ffea0003c00000 */
[----:B------:R-:W-:Y:S02]  /*17460*/  ELECT P6, UR62, PT ;  /* 0x00000000003e782f */ /* 0x000fe400038c0000 */
[----:B------:R-:W-:Y:S01]  /*17470*/  MOV R14, UR62 ;  /* 0x0000003e000e7c02 */ /* 0x000fe20008000f00 */
[----:B0123--:R-:W-:Y:S10]  /*17480*/  ENDCOLLECTIVE ;  /* 0x000000000000791b */ /* 0x00fff40003800000 */
.L_x_1342:
[----:B------:R-:W-:Y:S05]  /*17490*/  BSYNC B1 ;  /* 0x0000000000017941 */ /* 0x000fea0003800000 */
.L_x_1341:
[----:B------:R-:W-:Y:S05]  /*174a0*/  BRA `(.L_x_1343) ;  /* 0xffffffe8008c7947 */ /* 0x000fea000383ffff */
.L_x_1297:
[----:B0-----:R0:W1:Y:S02]  /*174b0*/  SYNCS.PHASECHK.TRANS64.TRYWAIT P0, [R6+URZ], R5 ;  /* 0x00000005060075a7 */ /* 0x001064000800017f */
[----:B-1----:R-:W-:Y:S05]  /*174c0*/  @!P0 NANOSLEEP.SYNCS 0x989680 ;  /* 0x009896800000895d */ /* 0x002fea0003900000 */
[----:B------:R-:W1:Y:S02]  /*174d0*/  @!P0 SYNCS.PHASECHK.TRANS64 P0, [R6+URZ], R5 ;  /* 0x00000005060085a7 */ /* 0x000e64000800007f */
[----:B-1----:R-:W-:Y:S05]  /*174e0*/  @!P0 BRA `(.L_x_1297) ;  /* 0xfffffffc00f08947 */ /* 0x002fea000383ffff */
[----:B------:R-:W-:Y:S05]  /*174f0*/  BRA `(.L_x_1344) ;  /* 0xffffffe800c47947 */ /* 0x000fea000383ffff */
.L_x_1298:
[----:B-1----:R1:W3:Y:S02]  /*17500*/  SYNCS.PHASECHK.TRANS64.TRYWAIT P0, [R3+URZ], R2 ;  /* 0x00000002030075a7 */ /* 0x0022e4000800017f */
[----:B---3--:R-:W-:Y:S05]  /*17510*/  @!P0 NANOSLEEP.SYNCS 0x989680 ;  /* 0x009896800000895d */ /* 0x008fea0003900000 */
[----:B------:R-:W3:Y:S02]  /*17520*/  @!P0 SYNCS.PHASECHK.TRANS64 P0, [R3+URZ], R2 ;  /* 0x00000002030085a7 */ /* 0x000ee4000800007f */
[----:B---3--:R-:W-:Y:S05]  /*17530*/  @!P0 BRA `(.L_x_1298) ;  /* 0xfffffffc00f08947 */ /* 0x008fea000383ffff */
[----:B------:R-:W-:Y:S05]  /*17540*/  BRA `(.L_x_1345) ;  /* 0xffffffe800b87947 */ /* 0x000fea000383ffff */
.L_x_1300:
[----:B-1----:R1:W3:Y:S02]  /*17550*/  SYNCS.PHASECHK.TRANS64.TRYWAIT P0, [R18+URZ], R5 ;  /* 0x00000005120075a7 */ /* 0x0022e4000800017f */
[----:B---3--:R-:W-:Y:S05]  /*17560*/  @!P0 NANOSLEEP.SYNCS 0x989680 ;  /* 0x009896800000895d */ /* 0x008fea0003900000 */
[----:B------:R-:W3:Y:S02]  /*17570*/  @!P0 SYNCS.PHASECHK.TRANS64 P0, [R18+URZ], R5 ;  /* 0x00000005120085a7 */ /* 0x000ee4000800007f */
[----:B---3--:R-:W-:Y:S05]  /*17580*/  @!P0 BRA `(.L_x_1300) ;  /* 0xfffffffc00f08947 */ /* 0x008fea000383ffff */
[----:B------:R-:W-:Y:S05]  /*17590*/  BRA `(.L_x_1346) ;  /* 0xffffffe800bc7947 */ /* 0x000fea000383ffff */
.L_x_1347:
        /* <DEDUP_REMOVED lines=14> */
.L_x_3221:


//--------------------- .text._ZN7cutlass13device_kernelIN5flash11enable_sm90INS1_16FlashAttnFwdSm90INS1_25CollectiveMainloopFwdSm90ILi2EN4cute5tupleIJNS5_1CILi1EEES8_S8_EEENS6_IJNS7_ILi128EEESA_SA_EEELi128ENS_10bfloat16_tEfNS_4arch4Sm90ELb0ELb1ELb1ELb1ELb0ELb0ELb0ELb1ELb1ELb1ELb0ELb0EEENS1_21CollectiveEpilogueFwdISB_S9_SC_SE_Li256ELb1ELb1ELb0ELb0EEENS1_36VarlenDynamicPersistentTileSchedulerILi128ELi128ELi256ELi128ELb0ELb1ELb1ELb1ELb0ELb1EEEEEEEEEvNT_6ParamsE --------------------------
	.section	.text._ZN7cutlass13device_kernelIN5flash11enable_sm90INS1_16FlashAttnFwdSm90INS1_25CollectiveMainloopFwdSm90ILi2EN4cute5tupleIJNS5_1CILi1EEES8_S8_EEENS6_IJNS7_ILi128EEESA_SA_EEELi128ENS_10bfloat16_tEfNS_4arch4Sm90ELb0ELb1ELb1ELb1ELb0ELb0ELb0ELb1ELb1ELb1ELb0ELb0EEENS1_21CollectiveEpilogueFwdISB_S9_SC_SE_Li256ELb1ELb1ELb0ELb0EEENS1_36VarlenDynamicPersistentTileSchedulerILi128ELi128ELi256ELi128ELb0ELb1ELb1ELb1ELb0ELb1EEEEEEEEEvNT_6ParamsE,"ax",@progbits
	.align	128
.text._ZN7cutlass13device_kernelIN5flash11enable_sm90INS1_16FlashAttnFwdSm90INS1_25CollectiveMainloopFwdSm90ILi2EN4cute5tupleIJNS5_1CILi1EEES8_S8_EEENS6_IJNS7_ILi128EEESA_SA_EEELi128ENS_10bfloat16_tEfNS_4arch4Sm90ELb0ELb1ELb1ELb1ELb0ELb0ELb0ELb1ELb1ELb1ELb0ELb0EEENS1_21CollectiveEpilogueFwdISB_S9_SC_SE_Li256ELb1ELb1ELb0ELb0EEENS1_36VarlenDynamicPersistentTileSchedulerILi128ELi128ELi256ELi128ELb0ELb1ELb1ELb1ELb0ELb1EEEEEEEEEvNT_6ParamsE:
        .type           _ZN7cutlass13device_kernelIN5flash11enable_sm90INS1_16FlashAttnFwdSm90INS1_25CollectiveMainloopFwdSm90ILi2EN4cute5tupleIJNS5_1CILi1EEES8_S8_EEENS6_IJNS7_ILi128EEESA_SA_EEELi128ENS_10bfloat16_tEfNS_4arch4Sm90ELb0ELb1ELb1ELb1ELb0ELb0ELb0ELb1ELb1ELb1ELb0ELb0EEENS1_21CollectiveEpilogueFwdISB_S9_SC_SE_Li256ELb1ELb1ELb0ELb0EEENS1_36VarlenDynamicPersistentTileSchedulerILi128ELi128ELi256ELi128ELb0ELb1ELb1ELb1ELb0ELb1EEEEEEEEEvNT_6ParamsE,@function
        .size           _ZN7cutlass13device_kernelIN5flash11enable_sm90INS1_16FlashAttnFwdSm90INS1_25CollectiveMainloopFwdSm90ILi2EN4cute5tupleIJNS5_1CILi1EEES8_S8_EEENS6_IJNS7_ILi128EEESA_SA_EEELi128ENS_10bfloat16_tEfNS_4arch4Sm90ELb0ELb1ELb1ELb1ELb0ELb0ELb0ELb1ELb1ELb1ELb0ELb0EEENS1_21CollectiveEpilogueFwdISB_S9_SC_SE_Li256ELb1ELb1ELb0ELb0EEENS1_36VarlenDynamicPersistentTileSchedulerILi128ELi128ELi256ELi128ELb0ELb1ELb1ELb1ELb0ELb1EEEEEEEEEvNT_6ParamsE,(.L_x_3222 - _ZN7cutlass13device_kernelIN5flash11enable_sm90INS1_16FlashAttnFwdSm90INS1_25CollectiveMainloopFwdSm90ILi2EN4cute5tupleIJNS5_1CILi1EEES8_S8_EEENS6_IJNS7_ILi128EEESA_SA_EEELi128ENS_10bfloat16_tEfNS_4arch4Sm90ELb0ELb1ELb1ELb1ELb0ELb0ELb0ELb1ELb1ELb1ELb0ELb0EEENS1_21CollectiveEpilogueFwdISB_S9_SC_SE_Li256ELb1ELb1ELb0ELb0EEENS1_36VarlenDynamicPersistentTileSchedulerILi128ELi128ELi256ELi128ELb0ELb1ELb1ELb1ELb0ELb1EEEEEEEEEvNT_6ParamsE)
        .other          _ZN7cutlass13device_kernelIN5flash11enable_sm90INS1_16FlashAttnFwdSm90INS1_25CollectiveMainloopFwdSm90ILi2EN4cute5tupleIJNS5_1CILi1EEES8_S8_EEENS6_IJNS7_ILi128EEESA_SA_EEELi128ENS_10bfloat16_tEfNS_4arch4Sm90ELb0ELb1ELb1ELb1ELb0ELb0ELb0ELb1ELb1ELb1ELb0ELb0EEENS1_21CollectiveEpilogueFwdISB_S9_SC_SE_Li256ELb1ELb1ELb0ELb0EEENS1_36VarlenDynamicPersistentTileSchedulerILi128ELi128ELi256ELi128ELb0ELb1ELb1ELb1ELb0ELb1EEEEEEEEEvNT_6ParamsE,@"STO_CUDA_ENTRY STV_DEFAULT"
_ZN7cutlass13device_kernelIN5flash11enable_sm90INS1_16FlashAttnFwdSm90INS1_25CollectiveMainloopFwdSm90ILi2EN4cute5tupleIJNS5_1CILi1EEES8_S8_EEENS6_IJNS7_ILi128EEESA_SA_EEELi128ENS_10bfloat16_tEfNS_4arch4Sm90ELb0ELb1ELb1ELb1ELb0ELb0ELb0ELb1ELb1ELb1ELb0ELb0EEENS1_21CollectiveEpilogueFwdISB_S9_SC_SE_Li256ELb1ELb1ELb0ELb0EEENS1_36VarlenDynamicPersistentTileSchedulerILi128ELi128ELi256ELi128ELb0ELb1ELb1ELb1ELb0ELb1EEEEEEEEEvNT_6ParamsE:
        /* <DEDUP_REMOVED lines=18> */
.L_x_1349:
[----:B------:R-:W-:Y:S05]  /*0120*/  BSYNC B0 ;  /* 0x0000000000007941 */ /* 0x000fea0003800000 */
.L_x_1348:
        /* <DEDUP_REMOVED lines=41> */
.L_x_1350:
        /* <DEDUP_REMOVED lines=22> */
.L_x_1351:
        /* <DEDUP_REMOVED lines=18> */
.L_x_1352:
        /* <DEDUP_REMOVED lines=22> */
.L_x_1353:
        /* <DEDUP_REMOVED lines=22> */
.L_x_1354:
[----:B------:R-:W-:Y:S01]  /*0900*/  PLOP3.LUT P0, PT, PT, PT, UP0, 0x80, 0x0 ;  /* 0x000000000000781c */ /* 0x000fe20003f0f008 */
[----:B------:R-:W-:Y:S01]  /*0910*/  UMOV UR36, 0x1 ;  /* 0x0000000100247882 */ /* 0x000fe20000000000 */
[----:B------:R-:W-:Y:S01]  /*0920*/  NOP ;  /* 0x0000000000007918 */ /* 0x000fe20000000000 */
[----:B------:R-:W-:Y:S01]  /*0930*/  USEL UR36, UR36, 0x2, !UP0 ;  /* 0x0000000224247887 */ /* 0x000fe2000c000000 */
[----:B------:R-:W-:Y:S01]  /*0940*/  ULDC.64 UR50, c[0x0][0x208] ;  /* 0x0000820000327ab9 */ /* 0x000fe20000000a00 */
[----:B012-4-:R-:W-:Y:S08]  /*0950*/  BAR.SYNC.DEFER_BLOCKING 0x0 ;  /* 0x0000000000007b1d */ /* 0x017ff00000010000 */
[----:B------:R-:W-:Y:S05]  /*0960*/  @!P0 BRA `(.L_x_1355) ;  /* 0x0000011400088947 */ /* 0x000fea0003800000 */
.L_x_1356:
[----:B------:R-:W-:-:S08]  /*0970*/  NOP ;  /* 0x0000000000007918 */ /* 0x000fd00000000000 */
[----:B------:R-:W0:Y:S02]  /*0980*/  USETMAXREG.TRY_ALLOC.CTAPOOL UP0, 0xf0 ;  /* 0x000000f0000079c8 */ /* 0x000e240008000600 */
[----:B0-----:R-:W-:-:S13]  /*0990*/  PLOP3.LUT P0, PT, PT, PT, UP0, 0x80, 0x0 ;  /* 0x000000000000781c */ /* 0x001fda0003f0f008 */
[----:B------:R-:W-:Y:S05]  /*09a0*/  @!P0 BRA `(.L_x_1356) ;  /* 0xfffffffc00f08947 */ /* 0x000fea000383ffff */
[----:B------:R-:W0:Y:S01]  /*09b0*/  S2R R2, SR_TID.X ;  /* 0x0000000000027919 */ /* 0x000e220000002100 */
        /* <DEDUP_REMOVED lines=13> */
[----:B------:R-:W-:Y:S01]  /*0a90*/  VIADD R191, R2, 0xffffff80 ;  /* 0xffffff8002bf7836 */ /* 0x000fe20000000000 */
[----:B------:R-:W-:Y:S01]  /*0aa0*/  R2UR UR7, R6 ;  /* 0x00000000060772ca */ /* 0x000fe200000e0000 */
[----:B------:R-:W-:Y:S01]  /*0ab0*/  ULOP3.LUT UR48, UR36, 0x1, URZ, 0xfc, !UPT ;  /* 0x0000000124307892 */ /* 0x000fe2000f8efc3f */
[----:B------:R-:W-:Y:S01]  /*0ac0*/  R2UR UR6, R7 ;  /* 0x00000000070672ca */ /* 0x000fe200000e0000 */
[----:B------:R-:W-:Y:S01]  /*0ad0*/  UMOV UR47, URZ ;  /* 0x0000003f002f7c82 */ /* 0x000fe20008000000 */
[----:B------:R-:W-:Y:S01]  /*0ae0*/  SHF.R.S32.HI R0, RZ, 0x1f, R191 ;  /* 0x0000001fff007819 */ /* 0x000fe200000114bf */
[----:B------:R-:W-:Y:S01]  /*0af0*/  UMOV UR46, URZ ;  /* 0x0000003f002e7c82 */ /* 0x000fe20008000000 */
[----:B------:R-:W-:Y:S01]  /*0b00*/  R2UR UR5, R5 ;  /* 0x00000000050572ca */ /* 0x000fe200000e0000 */
[----:B------:R-:W-:Y:S01]  /*0b10*/  UMOV UR45, URZ ;  /* 0x0000003f002d7c82 */ /* 0x000fe20008000000 */
[CC--:B------:R-:W-:Y:S02]  /*0b20*/  LEA.HI R3, R0.reuse, R191.reuse, RZ, 0x7 ;  /* 0x000000bf00037211 */ /* 0x0c0fe400078f38ff */
[----:B------:R-:W-:-:S02]  /*0b30*/  LEA.HI R4, R0, R191, RZ, 0x5 ;  /* 0x000000bf00047211 */ /* 0x000fc400078f28ff */
[----:B------:R-:W-:Y:S02]  /*0b40*/  LOP3.LUT R2, R3, 0xffffff80, RZ, 0xc0, !PT ;  /* 0xffffff8003027812 */ /* 0x000fe400078ec0ff */
[----:B------:R-:W-:Y:S01]  /*0b50*/  SHF.R.S32.HI R186, RZ, 0x7, R3 ;  /* 0x00000007ffba7819 */ /* 0x000fe20000011403 */
[----:B------:R-:W-:Y:S02]  /*0b60*/  IMAD.SHL.U32 R6, R4, 0x20, RZ ;  /* 0x0000002004067824 */ /* 0x000fe400078e00ff */
[----:B------:R-:W-:Y:S01]  /*0b70*/  IMAD.IADD R185, R191, 0x1, -R2 ;  /* 0x00000001bfb97824 */ /* 0x000fe200078e0a02 */
[----:B------:R-:W-:Y:S02]  /*0b80*/  LEA.HI R2, R0, R191, RZ, 0x4 ;  /* 0x000000bf00027211 */ /* 0x000fe400078f20ff */
[----:B------:R-:W-:Y:S02]  /*0b90*/  LOP3.LUT R7, R6, 0xfffffc00, RZ, 0xc0, !PT ;  /* 0xfffffc0006077812 */ /* 0x000fe400078ec0ff */
[----:B------:R-:W-:-:S02]  /*0ba0*/  SHF.R.S32.HI R8, RZ, 0x1f, R185 ;  /* 0x0000001fff087819 */ /* 0x000fc400000114b9 */
[----:B------:R-:W-:Y:S02]  /*0bb0*/  LEA.HI R6, R0, R191, RZ, 0x2 ;  /* 0x000000bf00067211 */ /* 0x000fe400078f10ff */
[----:B------:R-:W-:Y:S02]  /*0bc0*/  LEA.HI R9, R8, R185, RZ, 0x2 ;  /* 0x000000b908097211 */ /* 0x000fe400078f10ff */
[----:B------:R-:W-:Y:S02]  /*0bd0*/  SHF.R.S32.HI R5, RZ, 0x4, R2 ;  /* 0x00000004ff057819 */ /* 0x000fe40000011402 */
[--C-:B------:R-:W-:Y:S02]  /*0be0*/  SHF.R.S32.HI R10, RZ, 0x2, R9.reuse ;  /* 0x00000002ff0a7819 */ /* 0x100fe40000011409 */
[----:B------:R-:W-:Y:S02]  /*0bf0*/  SHF.R.S32.HI R11, RZ, 0x1f, R9 ;  /* 0x0000001fff0b7819 */ /* 0x000fe40000011409 */
[----:B------:R-:W-:-:S02]  /*0c00*/  LOP3.LUT R4, R2, 0x3fffff0, RZ, 0xc0, !PT ;  /* 0x03fffff002047812 */ /* 0x000fc400078ec0ff */
[----:B------:R-:W-:Y:S02]  /*0c10*/  LOP3.LUT R6, R6, 0xfffffffc, RZ, 0xc0, !PT ;  /* 0xfffffffc06067812 */ /* 0x000fe400078ec0ff */
[----:B------:R-:W-:Y:S01]  /*0c20*/  LEA.HI R0, R0, R191, RZ, 0x3 ;  /* 0x000000bf00007211 */ /* 0x000fe200078f18ff */
[----:B------:R-:W-:Y:S01]  /*0c30*/  IMAD.IADD R4, R191, 0x1, -R4 ;  /* 0x00000001bf047824 */ /* 0x000fe200078e0a04 */
[----:B------:R-:W-:Y:S01]  /*0c40*/  LEA.HI R11, R11, R10, RZ, 0x3 ;  /* 0x0000000a0b0b7211 */ /* 0x000fe200078f18ff */
[----:B------:R-:W-:Y:S01]  /*0c50*/  IMAD.IADD R6, R191, 0x1, -R6 ;  /* 0x00000001bf067824 */ /* 0x000fe200078e0a06 */
[----:B------:R-:W-:Y:S01]  /*0c60*/  LEA.HI R2, R2, R5, RZ, 0x1 ;  /* 0x0000000502027211 */ /* 0x000fe200078f08ff */
[----:B------:R-:W-:Y:S01]  /*0c70*/  IMAD R7, R4, 0x40, R7 ;  /* 0x0000004004077824 */ /* 0x000fe200078e0207 */
[----:B------:R-:W-:Y:S02]  /*0c80*/  LOP3.LUT R22, R0, 0xfffffff8, RZ, 0xc0, !PT ;  /* 0xfffffff800167812 */ /* 0x000fe400078ec0ff */
[----:B------:R-:W-:-:S02]  /*0c90*/  LOP3.LUT R11, R11, 0xfffffff8, RZ, 0xc0, !PT ;  /* 0xfffffff80b0b7812 */ /* 0x000fc400078ec0ff */
[----:B------:R-:W-:Y:S01]  /*0ca0*/  LEA.HI R8, R8, R185, RZ, 0x5 ;  /* 0x000000b908087211 */ /* 0x000fe200078f28ff */
[----:B------:R-:W-:Y:S01]  /*0cb0*/  IMAD.IADD R22, R191, 0x1, -R22 ;  /* 0x00000001bf167824 */ /* 0x000fe200078e0a16 */
[----:B------:R-:W-:Y:S01]  /*0cc0*/  LEA.HI R3, R3, R186, RZ, 0x1 ;  /* 0x000000ba03037211 */ /* 0x000fe200078f08ff */
[----:B------:R-:W-:Y:S01]  /*0cd0*/  IMAD.IADD R11, R10, 0x1, -R11 ;  /* 0x000000010a0b7824 */ /* 0x000fe200078e0a0b */
[----:B------:R-:W-:Y:S01]  /*0ce0*/  LOP3.LUT R2, R2, 0x1ffffffe, RZ, 0xc0, !PT ;  /* 0x1ffffffe02027812 */ /* 0x000fe200078ec0ff */
[----:B------:R-:W-:Y:S01]  /*0cf0*/  IMAD.SHL.U32 R18, R22, 0x8, RZ ;  /* 0x0000000816127824 */ /* 0x000fe200078e00ff */
[----:B------:R-:W-:Y:S02]  /*0d00*/  SHF.R.S32.HI R8, RZ, 0x5, R8 ;  /* 0x00000005ff087819 */ /* 0x000fe40000011408 */
[----:B------:R-:W-:Y:S01]  /*0d10*/  LEA.HI R4, R6, R6, RZ, 0x1 ;  /* 0x0000000606047211 */ /* 0x000fe200078f08ff */
[----:B------:R-:W-:Y:S01]  /*0d20*/  IMAD.IADD R2, R5, 0x1, -R2 ;  /* 0x0000000105027824 */ /* 0x000fe200078e0a02 */
[----:B------:R-:W-:Y:S01]  /*0d30*/  LOP3.LUT R3, R3, 0x3fffffe, RZ, 0xc0, !PT ;  /* 0x03fffffe03037812 */ /* 0x000fe200078ec0ff */
[----:B------:R-:W-:Y:S01]  /*0d40*/  IMAD R8, R8, 0x10, R11 ;  /* 0x0000001008087824 */ /* 0x000fe200078e020b */
[----:B------:R-:W-:Y:S01]  /*0d50*/  LOP3.LUT R5, R4, 0x1ffffffe, RZ, 0xc0, !PT ;  /* 0x1ffffffe04057812 */ /* 0x000fe200078ec0ff */
[----:B------:R-:W-:Y:S01]  /*0d60*/  VIADD R19, R18, 0x40 ;  /* 0x0000004012137836 */ /* 0x000fe20000000000 */
[----:B------:R-:W-:Y:S01]  /*0d70*/  LOP3.LUT R16, R9, 0x7ffffffc, RZ, 0xc0, !PT ;  /* 0x7ffffffc09107812 */ /* 0x000fe200078ec0ff */
[----:B------:R-:W-:Y:S01]  /*0d80*/  IMAD.IADD R3, R186, 0x1, -R3 ;  /* 0x00000001ba037824 */ /* 0x000fe200078e0a03 */
[----:B------:R-:W-:Y:S01]  /*0d90*/  SHF.R.S32.HI R184, RZ, 0x3, R0 ;  /* 0x00000003ffb87819 */ /* 0x000fe20000011400 */
[----:B------:R-:W-:Y:S01]  /*0da0*/  IMAD.IADD R6, R6, 0x1, -R5 ;  /* 0x0000000106067824 */ /* 0x000fe200078e0a05 */
[----:B------:R-:W-:Y:S01]  /*0db0*/  SHF.R.S32.HI R190, RZ, 0x1f, R18 ;  /* 0x0000001fffbe7819 */ /* 0x000fe20000011412 */
[----:B------:R-:W-:Y:S01]  /*0dc0*/  IMAD R187, R3, 0x40, R8 ;  /* 0x0000004003bb7824 */ /* 0x000fe200078e0208 */
[----:B------:R-:W-:Y:S01]  /*0dd0*/  SHF.R.S32.HI R189, RZ, 0x1f, R19 ;  /* 0x0000001fffbd7819 */ /* 0x000fe20000011413 */
[----:B------:R-:W-:-:S02]  /*0de0*/  IMAD R188, R2, 0x8, R7 ;  /* 0x0000000802bc7824 */ /* 0x000fc400078e0207 */
[----:B------:R-:W-:Y:S02]  /*0df0*/  IMAD.IADD R16, R185, 0x1, -R16 ;  /* 0x00000001b9107824 */ /* 0x000fe400078e0a10 */
[----:B------:R-:W-:-:S07]  /*0e00*/  IMAD R17, R6, 0x8, R187 ;  /* 0x0000000806117824 */ /* 0x000fce00078e02bb */
.L_x_1456:
[----:B------:R-:W-:Y:S01]  /*0e10*/  ULDC.64 UR8, c[0x0][0xa28] ;  /* 0x00028a0000087ab9 */ /* 0x000fe20000000a00 */
[----:B------:R-:W-:Y:S01]  /*0e20*/  ULDC UR4, c[0x0][0x424] ;  /* 0x0001090000047ab9 */ /* 0x000fe20000000800 */
[----:B------:R-:W-:-:S04]  /*0e30*/  UISETP.NE.U32.AND UP0, UPT, UR8, URZ, UPT ;  /* 0x0000003f0800728c */ /* 0x000fc8000bf05070 */
[----:B------:R-:W-:-:S03]  /*0e40*/  UISETP.NE.AND.EX UP0, UPT, UR9, URZ, UPT, UP0 ;  /* 0x0000003f0900728c */ /* 0x000fc6000bf05300 */
[----:B------:R-:W-:Y:S02]  /*0e50*/  ULDC.64 UR8, c[0x0][0xa18] ;  /* 0x0002860000087ab9 */ /* 0x000fe40000000a00 */
[----:B------:R-:W-:Y:S01]  /*0e60*/  UISETP.NE.U32.AND UP1, UPT, UR8, URZ, UPT ;  /* 0x0000003f0800728c */ /* 0x000fe2000bf25070 */
[----:B------:R-:W-:-:S03]  /*0e70*/  PLOP3.LUT P0, PT, PT, PT, UP0, 0x80, 0x0 ;  /* 0x000000000000781c */ /* 0x000fc60003f0f008 */
[----:B------:R-:W-:-:S03]  /*0e80*/  UISETP.NE.AND.EX UP1, UPT, UR9, URZ, UPT, UP1 ;  /* 0x0000003f0900728c */ /* 0x000fc6000bf25310 */
[----:B------:R-:W-:Y:S02]  /*0e90*/  @UP0 ULDC.64 UR8, c[0x0][0xa28] ;  /* 0x00028a0000080ab9 */ /* 0x000fe40000000a00 */
[----:B------:R-:W-:Y:S01]  /*0ea0*/  @UP0 UIMAD.WIDE UR8, UR6, 0x4, UR8 ;  /* 0x00000004060808a5 */ /* 0x000fe2000f8e0208 */
[----:B------:R-:W-:-:S05]  /*0eb0*/  PLOP3.LUT P2, PT, PT, PT, UP1, 0x80, 0x0 ;  /* 0x000000000000781c */ /* 0x000fca0003f4f018 */
[----:B------:R-:W-:Y:S01]  /*0ec0*/  @UP1 ULDC.64 UR10, c[0x0][0xa18] ;  /* 0x00028600000a1ab9 */ /* 0x000fe20000000a00 */
[----:B0-2-4-:R-:W-:Y:S02]  /*0ed0*/  IMAD.U32 R2, RZ, RZ, UR8 ;  /* 0x00000008ff027e24 */ /* 0x015fe4000f8e00ff */
[----:B------:R-:W-:Y:S01]  /*0ee0*/  IMAD.U32 R3, RZ, RZ, UR9 ;  /* 0x00000009ff037e24 */ /* 0x000fe2000f8e00ff */
[----:B------:R-:W-:-:S04]  /*0ef0*/  @UP1 UIMAD.WIDE UR8, UR6, 0x4, UR10 ;  /* 0x00000004060818a5 */ /* 0x000fc8000f8e020a */
[----:B------:R-:W2:Y:S02]  /*0f00*/  @P0 LDG.E R2, desc[UR50][R2.64] ;  /* 0x0000003202020981 */ /* 0x000ea4000c1e1900 */
[----:B------:R-:W-:Y:S02]  /*0f10*/  IMAD.U32 R4, RZ, RZ, UR8 ;  /* 0x00000008ff047e24 */ /* 0x000fe4000f8e00ff */
[----:B------:R-:W-:Y:S01]  /*0f20*/  IMAD.U32 R5, RZ, RZ, UR9 ;  /* 0x00000009ff057e24 */ /* 0x000fe2000f8e00ff */
[----:B------:R-:W-:-:S04]  /*0f30*/  ULDC.64 UR8, c[0x0][0x418] ;  /* 0x0001060000087ab9 */ /* 0x000fc80000000a00 */
[----:B---3--:R-:W3:Y:S01]  /*0f40*/  @P2 LDG.E R4, desc[UR50][R4.64] ;  /* 0x0000003204042981 */ /* 0x008ee2000c1e1900 */
[----:B------:R-:W-:Y:S01]  /*0f50*/  UISETP.NE.U32.AND UP0, UPT, UR8, URZ, UPT ;  /* 0x0000003f0800728c */ /* 0x000fe2000bf05070 */
[----:B------:R-:W-:Y:S01]  /*0f60*/  UMOV UR39, URZ ;  /* 0x0000003f00277c82 */ /* 0x000fe20008000000 */
[----:B------:R-:W-:Y:S02]  /*0f70*/  ULDC UR44, c[0x0][0x288] ;  /* 0x0000a200002c7ab9 */ /* 0x000fe40000000800 */
[----:B------:R-:W-:Y:S01]  /*0f80*/  UISETP.NE.AND.EX UP0, UPT, UR9, URZ, UPT, UP0 ;  /* 0x0000003f0900728c */ /* 0x000fe2000bf05300 */
[----:B------:R-:W-:Y:S02]  /*0f90*/  UMOV UR42, UR7 ;  /* 0x00000007002a7c82 */ /* 0x000fe40008000000 */
[----:B------:R-:W-:Y:S01]  /*0fa0*/  ULDC.64 UR8, c[0x0][0xa20] ;  /* 0x0002880000087ab9 */ /* 0x000fe20000000a00 */
[----:B------:R-:W-:Y:S01]  /*0fb0*/  USEL UR4, UR4, 0x1, UP0 ;  /* 0x0000000104047887 */ /* 0x000fe20008000000 */
[----:B------:R-:W-:Y:S01]  /*0fc0*/  ISETP.NE.U32.AND P1, PT, RZ, UR8, PT ;  /* 0x00000008ff007c0c */ /* 0x000fe2000bf25070 */
[----:B------:R-:W-:-:S02]  /*0fd0*/  ULDC UR8, c[0x0][0x2f0] ;  /* 0x0000bc0000087ab9 */ /* 0x000fc40000000800 */
[----:B------:R-:W-:Y:S01]  /*0fe0*/  UIMAD UR4, UR4, UR8, URZ ;  /* 0x00000008040472a4 */ /* 0x000fe2000f8e023f */
[----:B------:R-:W-:Y:S02]  /*0ff0*/  ISETP.NE.AND.EX P1, PT, RZ, UR9, PT, P1 ;  /* 0x00000009ff007c0c */ /* 0x000fe4000bf25310 */
[----:B--2---:R-:W-:Y:S02]  /*1000*/  @P0 R2UR UR39, R2 ;  /* 0x00000000022702ca */ /* 0x004fe400000e0000 */
[----:B---3--:R-:W-:Y:S01]  /*1010*/  @P2 R2UR UR44, R4 ;  /* 0x00000000042c22ca */ /* 0x008fe200000e0000 */
[----:B-1----:R-:W-:-:S14]  /*1020*/  @P2 BRA `(.L_x_1357) ;  /* 0x0000000000342947 */ /* 0x002fdc0003800000 */
[----:B------:R-:W-:Y:S02]  /*1030*/  ULDC.64 UR8, c[0x0][0xa00] ;  /* 0x0002800000087ab9 */ /* 0x000fe40000000a00 */
[----:B------:R-:W-:-:S04]  /*1040*/  ISETP.NE.U32.AND P0, PT, RZ, UR8, PT ;  /* 0x00000008ff007c0c */ /* 0x000fc8000bf05070 */
[----:B------:R-:W-:-:S13]  /*1050*/  ISETP.NE.AND.EX P0, PT, RZ, UR9, PT, P0 ;  /* 0x00000009ff007c0c */ /* 0x000fda000bf05300 */
[----:B------:R-:W-:Y:S05]  /*1060*/  @!P0 BRA `(.L_x_1357) ;  /* 0x0000000000248947 */ /* 0x000fea0003800000 */
[----:B------:R-:W-:Y:S02]  /*1070*/  ULDC.64 UR8, c[0x0][0xa00] ;  /* 0x0002800000087ab9 */ /* 0x000fe40000000a00 */
[----:B------:R-:W-:-:S06]  /*1080*/  UIMAD.WIDE UR8, UR6, 0x4, UR8 ;  /* 0x00000004060878a5 */ /* 0x000fcc000f8e0208 */
[----:B------:R-:W-:Y:S02]  /*1090*/  IMAD.U32 R2, RZ, RZ, UR8 ;  /* 0x00000008ff027e24 */ /* 0x000fe4000f8e00ff */
[----:B------:R-:W-:-:S05]  /*10a0*/  IMAD.U32 R3, RZ, RZ, UR9 ;  /* 0x00000009ff037e24 */ /* 0x000fca000f8e00ff */
[----:B------:R-:W2:Y:S04]  /*10b0*/  LDG.E R4, desc[UR50][R2.64] ;  /* 0x0000003202047981 */ /* 0x000ea8000c1e1900 */
[----:B------:R-:W3:Y:S01]  /*10c0*/  LDG.E R0, desc[UR50][R2.64+0x4] ;  /* 0x0000043202007981 */ /* 0x000ee2000c1e1900 */
[----:B--2---:R-:W-:Y:S02]  /*10d0*/  R2UR UR44, R4 ;  /* 0x00000000042c72ca */ /* 0x004fe400000e0000 */
[----:B---3--:R-:W-:-:S13]  /*10e0*/  R2UR UR7, R0 ;  /* 0x00000000000772ca */ /* 0x008fda00000e0000 */
[----:B------:R-:W-:-:S12]  /*10f0*/  UIADD3 UR44, -UR44, UR7, URZ ;  /* 0x000000072c2c7290 */ /* 0x000fd8000fffe13f */
.L_x_1357:
[----:B------:R-:W-:Y:S01]  /*1100*/  UMOV UR37, UR6 ;  /* 0x0000000600257c82 */ /* 0x000fe20008000000 */
[----:B------:R-:W-:Y:S05]  /*1110*/  @!P1 BRA `(.L_x_1358) ;  /* 0x00000000001c9947 */ /* 0x000fea0003800000 */
[----:B------:R-:W-:Y:S02]  /*1120*/  ULDC.64 UR8, c[0x0][0xa20] ;  /* 0x0002880000087ab9 */ /* 0x000fe40000000a00 */
[----:B------:R-:W-:-:S06]  /*1130*/  UIMAD.WIDE UR6, UR6, 0x4, UR8 ;  /* 0x00000004060678a5 */ /* 0x000fcc000f8e0208 */
[----:B------:R-:W-:Y:S02]  /*1140*/  IMAD.U32 R2, RZ, RZ, UR6 ;  /* 0x00000006ff027e24 */ /* 0x000fe4000f8e00ff */
[----:B------:R-:W-:-:S05]  /*1150*/  IMAD.U32 R3, RZ, RZ, UR7 ;  /* 0x00000007ff037e24 */ /* 0x000fca000f8e00ff */
[----:B------:R-:W2:Y:S02]  /*1160*/  LDG.E R2, desc[UR50][R2.64] ;  /* 0x0000003202027981 */ /* 0x000ea4000c1e1900 */
[----:B--2---:R-:W-:Y:S01]  /*1170*/  R2UR UR4, R2 ;  /* 0x00000000020472ca */ /* 0x004fe200000e0000 */
[----:B------:R-:W-:-:S14]  /*1180*/  BRA `(.L_x_1359) ;  /* 0x0000000000347947 */ /* 0x000fdc0003800000 */
.L_x_1358:
        /* <DEDUP_REMOVED lines=13> */
.L_x_1359:
[----:B------:R-:W-:Y:S01]  /*1260*/  ULDC UR6, c[0x0][0x448] ;  /* 0x0001120000067ab9 */ /* 0x000fe20000000800 */
[----:B------:R-:W-:Y:S02]  /*1270*/  USHF.L.U32 UR38, UR5, 0x7, URZ ;  /* 0x0000000705267899 */ /* 0x000fe4000800063f */
[----:B------:R-:W-:Y:S02]  /*1280*/  UISETP.NE.AND UP0, UPT, UR6, 0x1, UPT ;  /* 0x000000010600788c */ /* 0x000fe4000bf05270 */
[----:B------:R-:W-:Y:S02]  /*1290*/  UIADD3 UR8, UR38, 0x7f, URZ ;  /* 0x0000007f26087890 */ /* 0x000fe4000fffe03f */
[----:B------:R-:W-:-:S03]  /*12a0*/  UIADD3 UR39, -UR39, UR4, URZ ;  /* 0x0000000427277290 */ /* 0x000fc6000fffe13f */
[----:B------:R-:W-:Y:S01]  /*12b0*/  ULDC.64 UR4, c[0x0][0x9e0] ;  /* 0x0002780000047ab9 */ /* 0x000fe20000000a00 */
[----:B------:R-:W-:Y:S02]  /*12c0*/  UIADD3 UR9, UR39, 0x1, -UR44 ;  /* 0x0000000127097890 */ /* 0x000fe4000fffe82c */
[----:B------:R-:W-:Y:S01]  /*12d0*/  UISETP.GE.AND UP1, UPT, UR5, 0x1, UPT ;  /* 0x000000010500788c */ /* 0x000fe2000bf26270 */
[----:B------:R-:W-:Y:S01]  /*12e0*/  @UP0 ULDC UR6, c[0x0][0x44c] ;  /* 0x0001130000060ab9 */ /* 0x000fe20000000800 */
[----:B------:R-:W-:Y:S01]  /*12f0*/  @UP0 ULDC UR10, c[0x0][0x450] ;  /* 0x00011400000a0ab9 */ /* 0x000fe20000000800 */
[----:B------:R-:W-:-:S03]  /*1300*/  UIMAD.WIDE.U32 UR6, UR8, UR6, URZ ;  /* 0x00000006080672a5 */ /* 0x000fc6000f8e003f */
[----:B------:R-:W-:Y:S01]  /*1310*/  PLOP3.LUT P1, PT, PT, PT, UP1, 0x80, 0x0 ;  /* 0x000000000000781c */ /* 0x000fe20003f2f018 */
[----:B------:R-:W-:-:S04]  /*1320*/  @UP0 USHF.R.U32.HI UR8, URZ, UR10, UR7 ;  /* 0x0000000a3f080299 */ /* 0x000fc80008011607 */
[----:B------:R-:W-:-:S04]  /*1330*/  UIADD3 UR8, UR9, UR8, URZ ;  /* 0x0000000809087290 */ /* 0x000fc8000fffe03f */
[----:B------:R-:W-:-:S06]  /*1340*/  UIADD3 UR4, UR8, UR4, URZ ;  /* 0x0000000408047290 */ /* 0x000fcc000fffe03f */
[----:B------:R-:W-:Y:S01]  /*1350*/  IMAD.U32 R0, RZ, RZ, UR4 ;  /* 0x00000004ff007e24 */ /* 0x000fe2000f8e00ff */
[----:B------:R-:W-:Y:S06]  /*1360*/  @!P1 BRA `(.L_x_1360) ;  /* 0x0000000000409947 */ /* 0x000fec0003800000 */
        /* <DEDUP_REMOVED lines=10> */
.L_x_1361:
[----:B------:R-:W-:-:S11]  /*1410*/  UISETP.NE.AND UP1, UPT, UR5, 0x1, UPT ;  /* 0x000000010500788c */ /* 0x000fd6000bf25270 */
[----:B------:R-:W-:Y:S02]  /*1420*/  @UP1 ULDC.64 UR8, c[0x0][0x9e8] ;  /* 0x00027a0000081ab9 */ /* 0x000fe40000000a00 */
[----:B------:R-:W-:-:S04]  /*1430*/  UIMAD.WIDE.U32 UR6, UR4, UR8, URZ ;  /* 0x00000008040672a5 */ /* 0x000fc8000f8e003f */
[----:B------:R-:W-:-:S12]  /*1440*/  @UP1 USHF.R.U32.HI UR4, URZ, UR9, UR7 ;  /* 0x000000093f041299 */ /* 0x000fd80008011607 */
.L_x_1362:
[----:B------:R-:W-:-:S06]  /*1450*/  UIMAD UR4, UR4, UR5, UR5 ;  /* 0x00000005040472a4 */ /* 0x000fcc000f8e0205 */
[----:B------:R-:W-:-:S07]  /*1460*/  VIMNMX R0, R0, UR4, PT ;  /* 0x0000000400007c48 */ /* 0x000fce000bfe0100 */
.L_x_1360:
[----:B------:R-:W-:Y:S01]  /*1470*/  UIADD3 UR4, UR39, 0x7f, URZ ;  /* 0x0000007f27047890 */ /* 0x000fe2000fffe03f */
        /* <DEDUP_REMOVED lines=10> */
[----:B------:R-:W-:-:S02]  /*1520*/  UIADD3 UR53, UR39, -UR44, URZ ;  /* 0x8000002c27357290 */ /* 0x000fc4000fffe03f */
        /* <DEDUP_REMOVED lines=17> */
.L_x_1364:
[----:B------:R-:W-:-:S11]  /*1640*/  UISETP.NE.AND UP0, UPT, UR5, 0x1, UPT ;  /* 0x000000010500788c */ /* 0x000fd6000bf05270 */
[----:B------:R-:W-:Y:S02]  /*1650*/  @UP0 ULDC.64 UR10, c[0x0][0x9e8] ;  /* 0x00027a00000a0ab9 */ /* 0x000fe40000000a00 */
[----:B------:R-:W-:-:S04]  /*1660*/  UIMAD.WIDE.U32 UR6, UR4, UR10, URZ ;  /* 0x0000000a040672a5 */ /* 0x000fc8000f8e003f */
[----:B------:R-:W-:-:S12]  /*1670*/  @UP0 USHF.R.U32.HI UR4, URZ, UR11, UR7 ;  /* 0x0000000b3f040299 */ /* 0x000fd80008011607 */
.L_x_1365:
[----:B------:R-:W-:-:S04]  /*1680*/  UIMAD UR4, UR4, UR5, URZ ;  /* 0x00000005040472a4 */ /* 0x000fc8000f8e023f */
[----:B------:R-:W-:-:S04]  /*1690*/  UISETP.LT.AND UP0, UPT, UR9, UR4, UPT ;  /* 0x000000040900728c */ /* 0x000fc8000bf01270 */
[----:B------:R-:W-:-:S12]  /*16a0*/  USEL UR9, UR9, UR4, !UP0 ;  /* 0x0000000409097287 */ /* 0x000fd8000c000000 */
.L_x_1363:
        /* <DEDUP_REMOVED lines=74> */
.L_x_1367:
        /* <DEDUP_REMOVED lines=9> */
.L_x_1586:
[----:B------:R-:W-:Y:S05]  /*1be0*/  @!P0 BRA `(.L_x_1369) ;  /* 0x0000000000048947 */ /* 0x000fea0003800000 */
[----:B------:R-:W-:Y:S01]  /*1bf0*/  BPT.TRAP 0x1 ;  /* 0x000000040000795c */ /* 0x000fe20000300000 */
.L_x_1369:
[----:B------:R-:W-:Y:S02]  /*1c00*/  IMAD.U32 R7, RZ, RZ, UR45 ;  /* 0x0000002dff077e24 */ /* 0x000fe4000f8e00ff */
[----:B0-----:R-:W-:-:S03]  /*1c10*/  IMAD.U32 R0, RZ, RZ, UR46 ;  /* 0x0000002eff007e24 */ /* 0x001fc6000f8e00ff */
[----:B------:R-:W-:Y:S02]  /*1c20*/  LEA R7, R7, UR41, 0x3 ;  /* 0x0000002907077c11 */ /* 0x000fe4000f8e18ff */
[----:B------:R-:W-:-:S04]  /*1c30*/  SHF.L.U32 R0, R0, 0x1f, RZ ;  /* 0x0000001f00007819 */ /* 0x000fc800000006ff */
[----:B------:R0:W1:Y:S01]  /*1c40*/  SYNCS.PHASECHK.TRANS64.TRYWAIT P2, [R7+URZ+0x28830], R0 ;  /* 0x02883000070075a7 */ /* 0x000062000804017f */
[----:B------:R-:W-:Y:S05]  /*1c50*/  @!P0 BRA `(.L_x_1370) ;  /* 0x0000000000048947 */ /* 0x000fea0003800000 */
[----:B------:R-:W-:Y:S01]  /*1c60*/  BPT.TRAP 0x1 ;  /* 0x000000040000795c */ /* 0x000fe20000300000 */
.L_x_1370:
[----:B------:R-:W2:Y:S02]  /*1c70*/  S2R R2, SR_TID.X ;  /* 0x0000000000027919 */ /* 0x000ea40000002100 */
[----:B--2---:R-:W-:Y:S01]  /*1c80*/  LOP3.LUT P1, RZ, R2, 0x7f, RZ, 0xc0, !PT ;  /* 0x0000007f02ff7812 */ /* 0x004fe2000782c0ff */
[----:B-1----:R-:W-:-:S12]  /*1c90*/  @P2 BRA `(.L_x_1371) ;  /* 0x0000000000082947 */ /* 0x002fd80003800000 */
[----:B------:R-:W1:Y:S02]  /*1ca0*/  SYNCS.PHASECHK.TRANS64.TRYWAIT P2, [R7+URZ+0x28830], R0 ;  /* 0x02883000070075a7 */ /* 0x000e64000804017f */
[----:B-1----:R-:W-:Y:S05]  /*1cb0*/  @!P2 BRA `(.L_x_1372) ;  /* 0x000001640048a947 */ /* 0x002fea0003800000 */
.L_x_1371:
[----:B------:R-:W-:Y:S05]  /*1cc0*/  WARPSYNC.ALL ;  /* 0x0000000000007948 */ /* 0x000fea0003800000 */
[----:B------:R-:W-:Y:S01]  /*1cd0*/  UIADD3 UR4, UR41, 0x18400, URZ ;  /* 0x0001840029047890 */ /* 0x000fe2000fffe03f */
[----:B------:R-:W-:Y:S01]  /*1ce0*/  WARPGROUP.ARRIVE ;  /* 0x00000000000079c5 */ /* 0x000fe20000000000 */
[----:B------:R-:W-:Y:S01]  /*1cf0*/  ULOP3.LUT UR32, UR52, 0x10000, URZ, 0xfc, !UPT ;  /* 0x0001000034207892 */ /* 0x000fe2000f8efc3f */
[----:B------:R-:W-:Y:S01]  /*1d00*/  VIADD R3, R17, UR38 ;  /* 0x0000002611037c36 */ /* 0x000fe20008000000 */
[----:B------:R-:W-:Y:S01]  /*1d10*/  USHF.R.U32.HI UR4, URZ, 0x4, UR4 ;  /* 0x000000043f047899 */ /* 0x000fe20008011604 */
[----:B------:R-:W-:Y:S01]  /*1d20*/  IMAD.U32 R20, RZ, RZ, UR44 ;  /* 0x0000002cff147e24 */ /* 0x000fe2000f8e00ff */
[----:B------:R-:W-:Y:S01]  /*1d30*/  UMOV UR33, 0x40000040 ;  /* 0x4000004000217882 */ /* 0x000fe20000000000 */
[----:B------:R-:W-:Y:S01]  /*1d40*/  UMOV UR35, 0x40000040 ;  /* 0x4000004000237882 */ /* 0x000fe20000000000 */
[----:B------:R-:W-:Y:S01]  /*1d50*/  ULOP3.LUT UR4, UR4, 0x3fff, URZ, 0xc0, !UPT ;  /* 0x00003fff04047892 */ /* 0x000fe2000f8ec03f */
[----:B------:R-:W-:Y:S01]  /*1d60*/  IMAD.MOV.U32 R6, RZ, RZ, R3 ;  /* 0x000000ffff067224 */ /* 0x000fe200078e0003 */
[----:B------:R-:W-:Y:S01]  /*1d70*/  UMOV UR5, 0x40000040 ;  /* 0x4000004000057882 */ /* 0x000fe20000000000 */
[----:B------:R-:W-:Y:S01]  /*1d80*/  UMOV UR7, 0x40000040 ;  /* 0x4000004000077882 */ /* 0x000fe20000000000 */
[----:B------:R-:W-:-:S02]  /*1d90*/  ULOP3.LUT UR49, UR4, 0x10000, URZ, 0xfc, !UPT ;  /* 0x0001000004317892 */ /* 0x000fc4000f8efc3f */
[----:B------:R-:W-:Y:S02]  /*1da0*/  UIADD3 UR4, UR32, 0x2, URZ ;  /* 0x0000000220047890 */ /* 0x000fe4000fffe03f */
        /* <DEDUP_REMOVED lines=38> */
[----:B------:R-:W-:-:S03]  /*2010*/  @UP0 ULDC UR6, c[0x0][0x450] ;  /* 0x0001140000060ab9 */ /* 0x000fc60000000800 */
[----:B------:R-:W-:Y:S01]  /*2020*/  @!P1 VIADD R3, R7, 0x28840 ;  /* 0x0002884007039836 */ /* 0x000fe20000000000 */
[----:B------:R-:W-:Y:S01]  /*2030*/  @P3 SHF.R.U32.HI R6, RZ, UR6, R5 ;  /* 0x00000006ff063c19 */ /* 0x000fe20008011605 */
[----:B------:R-:W-:Y:S01]  /*2040*/  IMAD.MOV.U32 R5, RZ, RZ, -0x80 ;  /* 0xffffff80ff057424 */ /* 0x000fe200078e00ff */
[----:B------:R-:W-:Y:S02]  /*2050*/  ULDC.64 UR6, c[0x0][0x9e0] ;  /* 0x0002780000067ab9 */ /* 0x000fe40000000a00 */
[----:B------:R-:W-:Y:S01]  /*2060*/  @!P1 PRMT R3, RZ, 0x654, R3 ;  /* 0x00000654ff039816 */ /* 0x000fe20000000003 */
[----:B------:R-:W-:-:S06]  /*2070*/  UISETP.GE.AND UP1, UPT, UR7, 0x1, UPT ;  /* 0x000000010700788c */ /* 0x000fcc000bf26270 */
[----:B------:R-:W-:Y:S01]  /*2080*/  PLOP3.LUT P2, PT, PT, PT, UP1, 0x40, 0x0 ;  /* 0x000000000000781c */ /* 0x000fe20003f4e818 */
        /* <DEDUP_REMOVED lines=21> */
[----:B------:R-:W-:Y:S01]  /*21e0*/  FMUL.FTZ R75, R75, UR10 ;  /* 0x0000000a4b4b7c20 */ /* 0x000fe20008410000 */
[----:B------:R-:W-:Y:S01]  /*21f0*/  FMUL.FTZ R9, R27, UR10 ;  /* 0x0000000a1b097c20 */ /* 0x000fe20008410000 */
[----:B------:R-:W-:Y:S01]  /*2200*/  FMUL.FTZ R15, R34, UR10 ;  /* 0x0000000a220f7c20 */ /* 0x000fe20008410000 */
[----:B------:R-:W-:Y:S01]  /*2210*/  FMUL.FTZ R74, R74, UR10 ;  /* 0x0000000a4a4a7c20 */ /* 0x000fe20008410000 */
[----:B------:R2:W3:Y:S01]  /*2220*/  MUFU.TANH R34, R37 ;  /* 0x0000002500227308 */ /* 0x0004e20000002400 */
[----:B------:R-:W-:Y:S01]  /*2230*/  FMUL.FTZ R27, R39, UR10 ;  /* 0x0000000a271b7c20 */ /* 0x000fe20008410000 */
[----:B------:R-:W-:Y:S01]  /*2240*/  FMUL.FTZ R39, R51, UR10 ;  /* 0x0000000a33277c20 */ /* 0x000fe20008410000 */
[----:B------:R-:W-:Y:S01]  /*2250*/  FMUL.FTZ R25, R25, UR10 ;  /* 0x0000000a19197c20 */ /* 0x000fe20008410000 */
[----:B------:R-:W-:Y:S01]  /*2260*/  FMUL.FTZ R29, R29, UR10 ;  /* 0x0000000a1d1d7c20 */ /* 0x000fe20008410000 */
[----:B------:R-:W-:Y:S01]  /*2270*/  FMUL.FTZ R33, R33, UR10 ;  /* 0x0000000a21217c20 */ /* 0x000fe20008410000 */
[----:B------:R-:W-:Y:S01]  /*2280*/  FMUL.FTZ R51, R63, UR10 ;  /* 0x0000000a3f337c20 */ /* 0x000fe20008410000 */
[----:B------:R-:W-:Y:S01]  /*2290*/  FMUL.FTZ R41, R41, UR10 ;  /* 0x0000000a29297c20 */ /* 0x000fe20008410000 */
[----:B------:R4:W3:Y:S01]  /*22a0*/  MUFU.TANH R63, R74 ;  /* 0x0000004a003f7308 */ /* 0x0008e20000002400 */
[----:B--2---:R-:W-:Y:S01]  /*22b0*/  FMUL.FTZ R37, R50, UR10 ;  /* 0x0000000a32257c20 */ /* 0x004fe20008410000 */
[----:B------:R-:W-:Y:S01]  /*22c0*/  FMUL.FTZ R45, R45, UR10 ;  /* 0x0000000a2d2d7c20 */ /* 0x000fe20008410000 */
[----:B------:R-:W-:Y:S01]  /*22d0*/  FMUL.FTZ R49, R49, UR10 ;  /* 0x0000000a31317c20 */ /* 0x000fe20008410000 */
[----:B------:R-:W-:Y:S01]  /*22e0*/  FMUL.FTZ R4, R24, UR10 ;  /* 0x0000000a18047c20 */ /* 0x000fe20008410000 */
[----:B01----:R-:W-:Y:S01]  /*22f0*/  FMUL.FTZ R0, R26, UR10 ;  /* 0x0000000a1a007c20 */ /* 0x003fe20008410000 */
[----:B------:R-:W-:Y:S01]  /*2300*/  FMUL.FTZ R11, R30, UR10 ;  /* 0x0000000a1e0b7c20 */ /* 0x000fe20008410000 */
[----:B------:R-:W-:Y:S01]  /*2310*/  FMUL.FTZ R13, R31, UR10 ;  /* 0x0000000a1f0d7c20 */ /* 0x000fe20008410000 */
[----:B------:R0:W1:Y:S01]  /*2320*/  MUFU.TANH R50, R75 ;  /* 0x0000004b00327308 */ /* 0x0000620000002400 */
[----:B----4-:R-:W-:-:S02]  /*2330*/  IMAD R74, R88, R5, 0x80 ;  /* 0x00000080584a7424 */ /* 0x010fc400078e0205 */
[----:B------:R-:W-:Y:S01]  /*2340*/  FMUL.FTZ R21, R35, UR10 ;  /* 0x0000000a23157c20 */ /* 0x000fe20008410000 */
[----:B------:R-:W-:Y:S01]  /*2350*/  FMUL.FTZ R31, R43, UR10 ;  /* 0x0000000a2b1f7c20 */ /* 0x000fe20008410000 */
[----:B------:R2:W-:Y:S01]  /*2360*/  @!P1 SYNCS.ARRIVE.TRANS64.RED.A1T0 RZ, [R3+URZ], RZ ;  /* 0x000000ff03ff99a7 */ /* 0x0005e2000810043f */
[----:B------:R-:W-:Y:S01]  /*2370*/  FMUL.FTZ R35, R47, UR10 ;  /* 0x0000000a2f237c20 */ /* 0x000fe20008410000 */
[----:B------:R-:W-:Y:S01]  /*2380*/  FMUL.FTZ R43, R55, UR10 ;  /* 0x0000000a372b7c20 */ /* 0x000fe20008410000 */
[----:B------:R-:W-:Y:S01]  /*2390*/  FMUL.FTZ R28, R28, UR10 ;  /* 0x0000000a1c1c7c20 */ /* 0x000fe20008410000 */
[----:B------:R4:W1:Y:S01]  /*23a0*/  MUFU.TANH R24, R25 ;  /* 0x0000001900187308 */ /* 0x0008620000002400 */
[----:B0-----:R-:W0:Y:S01]  /*23b0*/  SHFL.IDX PT, R75, R6, RZ, 0x1c1f ;  /* 0x001c1fff064b7589 */ /* 0x001e2200000e0000 */
[----:B------:R-:W-:Y:S01]  /*23c0*/  FMUL.FTZ R32, R32, UR10 ;  /* 0x0000000a20207c20 */ /* 0x000fe20008410000 */
[----:B------:R-:W-:Y:S01]  /*23d0*/  FMUL.FTZ R36, R36, UR10 ;  /* 0x0000000a24247c20 */ /* 0x000fe20008410000 */
[----:B--2---:R-:W-:-:S02]  /*23e0*/  VIADD R3, R74, 0x1 ;  /* 0x000000014a037836 */ /* 0x004fc40000000000 */
        /* <DEDUP_REMOVED lines=12> */
[----:B--2---:R-:W-:Y:S01]  /*24b0*/  FMUL.FTZ R29, R42, UR10 ;  /* 0x0000000a2a1d7c20 */ /* 0x004fe20008410000 */
        /* <DEDUP_REMOVED lines=28> */
[----:B------:R-:W-:-:S02]  /*2680*/  IMAD R5, R16, -0x2, R3 ;  /* 0xfffffffe10057824 */ /* 0x000fc400078e0203 */
[----:B------:R-:W-:Y:S01]  /*2690*/  FMUL.FTZ R78, R78, UR10 ;  /* 0x0000000a4e4e7c20 */ /* 0x000fe20008410000 */
[----:B------:R-:W4:Y:S01]  /*26a0*/  MUFU.TANH R4, R4 ;  /* 0x0000000400047308 */ /* 0x000f220000002400 */
[----:B--2---:R-:W-:Y:S01]  /*26b0*/  FMUL.FTZ R49, R62, UR10 ;  /* 0x0000000a3e317c20 */ /* 0x004fe20008410000 */
[----:B------:R-:W-:Y:S01]  /*26c0*/  VIADD R3, R74, UR39 ;  /* 0x000000274a037c36 */ /* 0x000fe20008000000 */
[----:B------:R-:W-:Y:S02]  /*26d0*/  IADD3 R5, -R20, UR39, R5 ;  /* 0x0000002714057c10 */ /* 0x000fe4000fffe105 */
[----:B------:R-:W-:-:S03]  /*26e0*/  LEA R66, R88, 0xffffff80, 0x7 ;  /* 0xffffff8058427811 */ /* 0x000fc600078e38ff */
[----:B------:R-:W2:Y:S01]  /*26f0*/  MUFU.TANH R0, R0 ;  /* 0x0000000000007308 */ /* 0x000ea20000002400 */
[C---:B------:R-:W-:Y:S02]  /*2700*/  VIADD R117, R5.reuse, UR6 ;  /* 0x0000000605757c36 */ /* 0x040fe40008000000 */
[----:B------:R-:W-:-:S04]  /*2710*/  VIADD R82, R5, UR52 ;  /* 0x0000003405527c36 */ /* 0x000fc80008000000 */
[----:B0-----:R-:W-:Y:S01]  /*2720*/  IMAD.IADD R20, R82, 0x1, R75 ;  /* 0x0000000152147824 */ /* 0x001fe200078e024b */
        /* <DEDUP_REMOVED lines=52> */
[----:B------:R5:W0:Y:S02]  /*2a70*/  MUFU.TANH R59, R78 ;  /* 0x0000004e003b7308 */ /* 0x000a240000002400 */
[----:B-----5:R-:W-:-:S05]  /*2a80*/  IMAD R78, R16, -0x2, R3 ;  /* 0xfffffffe104e7824 */ /* 0x020fca00078e0203 */
[----:B------:R-:W-:Y:S01]  /*2a90*/  VIADDMNMX R7, R75, R117, R78, PT ;  /* 0x000000754b077246 */ /* 0x000fe2000380014e */
[----:B-1234-:R-:W-:Y:S06]  /*2aa0*/  @P2 BRA `(.L_x_1373) ;  /* 0x00000000005c2947 */ /* 0x01efec0003800000 */
[----:B------:R-:W-:Y:S01]  /*2ab0*/  IMAD.U32 R86, RZ, RZ, UR44 ;  /* 0x0000002cff567e24 */ /* 0x000fe2000f8e00ff */
[----:B------:R-:W-:Y:S04]  /*2ac0*/  BSSY B0, `(.L_x_1374) ;  /* 0x0000011000007945 */ /* 0x000fe80003800000 */
[----:B------:R-:W-:-:S04]  /*2ad0*/  IADD3 R3, -R86, UR39, R75 ;  /* 0x0000002756037c10 */ /* 0x000fc8000fffe14b */
        /* <DEDUP_REMOVED lines=10> */
.L_x_1375:
[----:B------:R-:W-:-:S06]  /*2b80*/  UISETP.NE.AND UP2, UPT, UR7, 0x1, UPT ;  /* 0x000000010700788c */ /* 0x000fcc000bf45270 */
[----:B------:R-:W-:-:S05]  /*2b90*/  PLOP3.LUT P2, PT, PT, PT, UP2, 0x80, 0x0 ;  /* 0x000000000000781c */ /* 0x000fca0003f4f028 */
[----:B------:R-:W-:-:S08]  /*2ba0*/  @UP2 ULDC.64 UR10, c[0x0][0x9e8] ;  /* 0x00027a00000a2ab9 */ /* 0x000fd00000000a00 */
[----:B------:R-:W-:-:S05]  /*2bb0*/  @P2 IMAD.HI.U32 R5, R3, UR10, RZ ;  /* 0x0000000a03052c27 */ /* 0x000fca000f8e00ff */
[----:B------:R-:W-:-:S07]  /*2bc0*/  @P2 SHF.R.U32.HI R3, RZ, UR11, R5 ;  /* 0x0000000bff032c19 */ /* 0x000fce0008011605 */
.L_x_1376:
[----:B------:R-:W-:Y:S05]  /*2bd0*/  BSYNC B0 ;  /* 0x0000000000007941 */ /* 0x000fea0003800000 */
.L_x_1374:
[----:B------:R-:W-:-:S04]  /*2be0*/  IMAD R3, R3, UR7, -R66 ;  /* 0x0000000703037c24 */ /* 0x000fc8000f8e0a42 */
[----:B------:R-:W-:-:S05]  /*2bf0*/  IMAD R3, R16, -0x2, R3 ;  /* 0xfffffffe10037824 */ /* 0x000fca00078e0203 */
[----:B------:R-:W-:Y:S02]  /*2c00*/  VIMNMX R20, R20, R3, !PT ;  /* 0x0000000314147248 */ /* 0x000fe40007fe0100 */
[----:B------:R-:W-:-:S07]  /*2c10*/  VIADDMNMX R7, R3, UR7, R7, PT ;  /* 0x0000000703077c46 */ /* 0x000fce000b800107 */
.L_x_1373:
[C---:B------:R-:W-:Y:S02]  /*2c20*/  ISETP.GE.AND P2, PT, R74.reuse, 0x2, PT ;  /* 0x000000024a00780c */ /* 0x040fe40003f46270 */
        /* <DEDUP_REMOVED lines=12> */
[C---:B------:R-:W-:Y:S02]  /*2cf0*/  ISETP.LT.OR P4, PT, R7.reuse, 0x9, P4 ;  /* 0x000000090700780c */ /* 0x040fe40002781670 */
[----:B------:R-:W-:Y:S02]  /*2d00*/  ISETP.GT.AND P3, PT, R20, 0x10, !P5 ;  /* 0x000000101400780c */ /* 0x000fe40006f64270 */
[----:B0-----:R-:W-:Y:S02]  /*2d10*/  FSEL R121, R28, -INF , !P4 ;  /* 0xff8000001c797808 */ /* 0x001fe40006000000 */
        /* <DEDUP_REMOVED lines=58> */
[----:B------:R-:W-:Y:S01]  /*30c0*/  ISETP.GT.AND P3, PT, R20, 0x40, !P4 ;  /* 0x000000401400780c */ /* 0x000fe20006764270 */
[----:B------:R-:W0:Y:S01]  /*30d0*/  SHFL.IDX PT, R53, R6, 0x1, 0x1c1f ;  /* 0x003c1f0006357f89 */ /* 0x000e2200000e0000 */
        /* <DEDUP_REMOVED lines=11> */
[----:B------:R-:W-:Y:S01]  /*3190*/  ISETP.LT.OR P3, PT, R7, 0x49, P3 ;  /* 0x000000490700780c */ /* 0x000fe20001f61670 */
[----:B0-----:R-:W-:Y:S01]  /*31a0*/  IMAD.IADD R24, R82, 0x1, R53 ;  /* 0x0000000152187824 */ /* 0x001fe200078e0235 */
        /* <DEDUP_REMOVED lines=86> */
.L_x_1379:
[----:B------:R-:W-:-:S06]  /*3710*/  UISETP.NE.AND UP2, UPT, UR7, 0x1, UPT ;  /* 0x000000010700788c */ /* 0x000fcc000bf45270 */
[----:B------:R-:W-:-:S05]  /*3720*/  PLOP3.LUT P6, PT, PT, PT, UP2, 0x80, 0x0 ;  /* 0x000000000000781c */ /* 0x000fca0003fcf028 */
[----:B------:R-:W-:-:S08]  /*3730*/  @UP2 ULDC.64 UR10, c[0x0][0x9e8] ;  /* 0x00027a00000a2ab9 */ /* 0x000fd00000000a00 */
[----:B------:R-:W-:Y:S01]  /*3740*/  @P6 IMAD.HI.U32 R6, R4, UR10, RZ ;  /* 0x0000000a04066c27 */ /* 0x000fe2000f8e00ff */
[----:B------:R-:W-:-:S13]  /*3750*/  PLOP3.LUT P6, PT, PT, PT, UP2, 0x80, 0x0 ;  /* 0x000000000000781c */ /* 0x000fda0003fcf028 */
[----:B------:R-:W-:-:S07]  /*3760*/  @P6 SHF.R.U32.HI R4, RZ, UR11, R6 ;  /* 0x0000000bff046c19 */ /* 0x000fce0008011606 */
.L_x_1380:
[----:B------:R-:W-:Y:S05]  /*3770*/  BSYNC B0 ;  /* 0x0000000000007941 */ /* 0x000fea0003800000 */
.L_x_1378:
[----:B------:R-:W-:-:S04]  /*3780*/  IMAD R53, R4, UR7, -R66 ;  /* 0x0000000704357c24 */ /* 0x000fc8000f8e0a42 */
[----:B------:R-:W-:-:S05]  /*3790*/  IMAD R53, R16, -0x2, R53 ;  /* 0xfffffffe10357824 */ /* 0x000fca00078e0235 */
[----:B------:R-:W-:Y:S02]  /*37a0*/  VIMNMX R24, R24, R53, !PT ;  /* 0x0000003518187248 */ /* 0x000fe40007fe0100 */
[----:B------:R-:W-:-:S07]  /*37b0*/  VIADDMNMX R20, R53, UR7, R20, PT ;  /* 0x0000000735147c46 */ /* 0x000fce000b800114 */
.L_x_1377:
[----:B------:R-:W-:Y:S01]  /*37c0*/  ISETP.GT.AND P2, PT, R24, 0x1, !P2 ;  /* 0x000000011800780c */ /* 0x000fe20005744270 */
[----:B------:R-:W-:Y:S01]  /*37d0*/  ULDC UR10, c[0x0][0x988] ;  /* 0x00026200000a7ab9 */ /* 0x000fe20000000800 */
[----:B------:R-:W-:Y:S01]  /*37e0*/  ISETP.NE.AND P6, PT, R28, RZ, PT ;  /* 0x000000ff1c00720c */ /* 0x000fe20003fc5270 */
[----:B------:R-:W-:Y:S01]  /*37f0*/  IMAD.U32 R6, RZ, RZ, UR10 ;  /* 0x0000000aff067e24 */ /* 0x000fe2000f8e00ff */
[----:B------:R-:W-:Y:S01]  /*3800*/  ISETP.LT.OR P2, PT, R20, 0x2, P2 ;  /* 0x000000021400780c */ /* 0x000fe20001741670 */
[----:B------:R-:W-:Y:S01]  /*3810*/  @UP0 ULDC UR10, c[0x0][0x44c] ;  /* 0x00011300000a0ab9 */ /* 0x000fe20000000800 */
[----:B------:R-:W-:Y:S01]  /*3820*/  FMNMX.FTZ R4, R69, R119, !PT ;  /* 0x0000007745047209 */ /* 0x000fe20007810000 */
[----:B------:R-:W-:Y:S01]  /*3830*/  UIMAD.WIDE.U32 UR10, UR38, UR10, URZ ;  /* 0x0000000a260a72a5 */ /* 0x000fe2000f8e003f */
[----:B------:R-:W-:Y:S01]  /*3840*/  FSEL R9, R9, -INF , !P2 ;  /* 0xff80000009097808 */ /* 0x000fe20005000000 */
[----:B------:R-:W-:Y:S01]  /*3850*/  @UP0 ULDC UR15, c[0x0][0x450] ;  /* 0x00011400000f0ab9 */ /* 0x000fe20000000800 */
[----:B------:R-:W-:Y:S01]  /*3860*/  ISETP.NE.AND P2, PT, R86, RZ, PT ;  /* 0x000000ff5600720c */ /* 0x000fe20003f45270 */
[----:B------:R-:W-:Y:S01]  /*3870*/  UMOV UR14, UR38 ;  /* 0x00000026000e7c82 */ /* 0x000fe20008000000 */
[----:B------:R-:W-:Y:S01]  /*3880*/  FMNMX.FTZ R4, R121, R4, !PT ;  /* 0x0000000479047209 */ /* 0x000fe20007810000 */
[----:B------:R-:W-:Y:S01]  /*3890*/  @UP0 USHF.R.U32.HI UR14, URZ, UR15, UR11 ;  /* 0x0000000f3f0e0299 */ /* 0x000fe2000801160b */
[----:B------:R-:W-:-:S02]  /*38a0*/  ISETP.GT.AND P2, PT, R24, 0x8, !P2 ;  /* 0x000000081800780c */ /* 0x000fc40005744270 */
[----:B------:R-:W-:Y:S01]  /*38b0*/  FMNMX.FTZ R4, R123, R4, !PT ;  /* 0x000000047b047209 */ /* 0x000fe20007810000 */
[----:B------:R-:W-:Y:S01]  /*38c0*/  UIADD3 UR53, UR53, UR14, URZ ;  /* 0x0000000e35357290 */ /* 0x000fe2000fffe03f */
[----:B------:R-:W-:Y:S02]  /*38d0*/  ISETP.LT.OR P2, PT, R20, 0x9, P2 ;  /* 0x000000091400780c */ /* 0x000fe40001741670 */
[----:B------:R-:W-:Y:S01]  /*38e0*/  FMNMX.FTZ R4, R125, R4, !PT ;  /* 0x000000047d047209 */ /* 0x000fe20007810000 */
[----:B------:R-:W-:Y:S01]  /*38f0*/  UIADD3 UR6, UR53, UR6, URZ ;  /* 0x0000000635067290 */ /* 0x000fe2000fffe03f */
        /* <DEDUP_REMOVED lines=8> */
[----:B------:R-:W-:-:S02]  /*3980*/  ISETP.GT.AND P2, PT, R24, 0x10, !P6 ;  /* 0x000000101800780c */ /* 0x000fc40007744270 */
[----:B------:R-:W-:Y:S02]  /*3990*/  ISETP.NE.AND P6, PT, R52, RZ, PT ;  /* 0x000000ff3400720c */ /* 0x000fe40003fc5270 */
        /* <DEDUP_REMOVED lines=54> */
[C---:B------:R-:W-:Y:S02]  /*3d00*/  ISETP.GT.AND P2, PT, R24.reuse, 0x30, !P2 ;  /* 0x000000301800780c */ /* 0x040fe40005744270 */
[----:B------:R-:W-:Y:S02]  /*3d10*/  ISETP.GT.AND P3, PT, R24, 0x70, !P3 ;  /* 0x000000701800780c */ /* 0x000fe40005f64270 */
[----:B------:R-:W-:Y:S02]  /*3d20*/  ISETP.LT.OR P2, PT, R20, 0x31, P2 ;  /* 0x000000311400780c */ /* 0x000fe40001741670 */
[----:B------:R-:W-:Y:S02]  /*3d30*/  ISETP.GT.AND P4, PT, R24, 0x71, !P4 ;  /* 0x000000711800780c */ /* 0x000fe40006784270 */
[----:B------:R-:W-:-:S02]  /*3d40*/  FSEL R37, R37, -INF , !P2 ;  /* 0xff80000025257808 */ /* 0x000fc40005000000 */
[----:B------:R-:W-:Y:S02]  /*3d50*/  ISETP.NE.AND P2, PT, R48, RZ, PT ;  /* 0x000000ff3000720c */ /* 0x000fe40003f45270 */
[----:B------:R-:W-:Y:S02]  /*3d60*/  ISETP.LT.OR P3, PT, R20, 0x71, P3 ;  /* 0x000000711400780c */ /* 0x000fe40001f61670 */
[C---:B------:R-:W-:Y:S02]  /*3d70*/  ISETP.GT.AND P2, PT, R24.reuse, 0x31, !P2 ;  /* 0x000000311800780c */ /* 0x040fe40005744270 */
[----:B------:R-:W-:Y:S02]  /*3d80*/  ISETP.GT.AND P5, PT, R24, 0x78, !P5 ;  /* 0x000000781800780c */ /* 0x000fe40006fa4270 */
[C---:B------:R-:W-:Y:S02]  /*3d90*/  ISETP.LT.OR P2, PT, R20.reuse, 0x32, P2 ;  /* 0x000000321400780c */ /* 0x040fe40001741670 */
[----:B------:R-:W-:-:S02]  /*3da0*/  ISETP.LT.OR P4, PT, R20, 0x72, P4 ;  /* 0x000000721400780c */ /* 0x000fc40002781670 */
[----:B------:R-:W-:Y:S02]  /*3db0*/  FSEL R39, R39, -INF , !P2 ;  /* 0xff80000027277808 */ /* 0x000fe40005000000 */
[----:B------:R-:W-:Y:S02]  /*3dc0*/  ISETP.NE.AND P2, PT, R46, RZ, PT ;  /* 0x000000ff2e00720c */ /* 0x000fe40003f45270 */
[----:B------:R-:W-:Y:S02]  /*3dd0*/  ISETP.LT.OR P5, PT, R20, 0x79, P5 ;  /* 0x000000791400780c */ /* 0x000fe40002fa1670 */
[----:B------:R-:W-:-:S04]  /*3de0*/  ISETP.GT.AND P2, PT, R24, 0x38, !P2 ;  /* 0x000000381800780c */ /* 0x000fc80005744270 */
[----:B------:R-:W-:-:S04]  /*3df0*/  ISETP.LT.OR P2, PT, R20, 0x39, P2 ;  /* 0x000000391400780c */ /* 0x000fc80001741670 */
[----:B------:R-:W-:Y:S02]  /*3e00*/  FSEL R41, R41, -INF , !P2 ;  /* 0xff80000029297808 */ /* 0x000fe40005000000 */
[----:B------:R-:W-:Y:S02]  /*3e10*/  ISETP.GT.AND P2, PT, R24, 0x39, !P6 ;  /* 0x000000391800780c */ /* 0x000fe40007744270 */
[----:B------:R-:W-:Y:S02]  /*3e20*/  ISETP.NE.AND P6, PT, R65, RZ, PT ;  /* 0x000000ff4100720c */ /* 0x000fe40003fc5270 */
        /* <DEDUP_REMOVED lines=43> */
[----:B------:R-:W-:Y:S02]  /*40e0*/  ISETP.NE.AND P6, PT, R26, RZ, PT ;  /* 0x000000ff1a00720c */ /* 0x000fe40003fc5270 */
[----:B------:R-:W-:Y:S02]  /*40f0*/  FMNMX.FTZ R26, R7, R4, !PT ;  /* 0x00000004071a7209 */ /* 0x000fe40007810000 */
[----:B------:R-:W-:-:S03]  /*4100*/  ISETP.LT.OR P2, PT, R20, 0x69, P2 ;  /* 0x000000691400780c */ /* 0x000fc60001741670 */
[----:B------:R-:W0:Y:S01]  /*4110*/  SHFL.BFLY PT, R67, R26, 0x2, 0x1f ;  /* 0x0c401f001a437f89 */ /* 0x000e2200000e0000 */
[----:B------:R-:W-:Y:S02]  /*4120*/  FSEL R59, R59, -INF , !P2 ;  /* 0xff8000003b3b7808 */ /* 0x000fe40005000000 */
[----:B0-----:R-:W-:-:S05]  /*4130*/  FMNMX.FTZ R67, R26, R67, !PT ;  /* 0x000000431a437209 */ /* 0x001fca0007810000 */
[----:B------:R-:W0:Y:S02]  /*4140*/  SHFL.BFLY PT, R4, R67, 0x1, 0x1f ;  /* 0x0c201f0043047f89 */ /* 0x000e2400000e0000 */
[----:B0-----:R-:W-:-:S04]  /*4150*/  FMNMX.FTZ R4, R67, R4, !PT ;  /* 0x0000000443047209 */ /* 0x001fc80007810000 */
[C---:B------:R-:W-:Y:S01]  /*4160*/  FSETP.NEU.FTZ.AND P2, PT, R4.reuse, -INF , PT ;  /* 0xff8000000400780b */ /* 0x040fe20003f5d000 */
[----:B------:R-:W-:-:S05]  /*4170*/  FMUL.FTZ R28, R4, R6 ;  /* 0x00000006041c7220 */ /* 0x000fca0000410000 */
        /* <DEDUP_REMOVED lines=105> */
[----:B------:R-:W-:Y:S01]  /*4810*/  MUFU.EX2 R168, R168 ;  /* 0x000000a800a87308 */ /* 0x000fe20000000800 */
[----:B------:R-:W-:Y:S01]  /*4820*/  FMNMX.FTZ R26, R113, R26, !PT ;  /* 0x0000001a711a7209 */ /* 0x000fe20007810000 */
[----:B0-----:R-:W-:-:S04]  /*4830*/  FADD.FTZ R36, R174, R7 ;  /* 0x00000007ae247221 */ /* 0x001fc80000010000 */
[----:B------:R-:W0:Y:S02]  /*4840*/  SHFL.BFLY PT, R101, R26, 0x2, 0x1f ;  /* 0x0c401f001a657f89 */ /* 0x000e2400000e0000 */
[----:B------:R-:W-:Y:S01]  /*4850*/  MUFU.EX2 R79, R79 ;  /* 0x0000004f004f7308 */ /* 0x000fe20000000800 */
[----:B-1----:R-:W-:-:S07]  /*4860*/  F2FP.BF16.F32.PACK_AB R174, R77, R174 ;  /* 0x000000ae4dae723e */ /* 0x002fce00000010ff */
[----:B------:R-:W-:Y:S08]  /*4870*/  MUFU.EX2 R170, R170 ;  /* 0x000000aa00aa7308 */ /* 0x000ff00000000800 */
[----:B------:R-:W-:Y:S01]  /*4880*/  MUFU.EX2 R81, R81 ;  /* 0x0000005100517308 */ /* 0x000fe20000000800 */
[----:B0-----:R-:W-:-:S07]  /*4890*/  FMNMX.FTZ R101, R26, R101, !PT ;  /* 0x000000651a657209 */ /* 0x001fce0007810000 */
[----:B------:R-:W-:Y:S01]  /*48a0*/  MUFU.EX2 R164, R164 ;  /* 0x000000a400a47308 */ /* 0x000fe20000000800 */
[----:B------:R-:W0:Y:S07]  /*48b0*/  SHFL.BFLY PT, R2, R101, 0x1, 0x1f ;  /* 0x0c201f0065027f89 */ /* 0x000e2e00000e0000 */
[----:B------:R-:W-:Y:S08]  /*48c0*/  MUFU.EX2 R103, R103 ;  /* 0x0000006700677308 */ /* 0x000ff00000000800 */
[----:B------:R-:W1:Y:S08]  /*48d0*/  MUFU.EX2 R8, R8 ;  /* 0x0000000800087308 */ /* 0x000e700000000800 */
[----:B------:R-:W-:Y:S01]  /*48e0*/  MUFU.EX2 R99, R99 ;  /* 0x0000006300637308 */ /* 0x000fe20000000800 */
[----:B0-----:R-:W-:-:S04]  /*48f0*/  FMNMX.FTZ R5, R101, R2, !PT ;  /* 0x0000000265057209 */ /* 0x001fc80007810000 */
[C---:B------:R-:W-:Y:S01]  /*4900*/  FSETP.NEU.FTZ.AND P2, PT, R5.reuse, -INF , PT ;  /* 0xff8000000500780b */ /* 0x040fe20003f5d000 */
[----:B------:R-:W-:Y:S02]  /*4910*/  FMUL.FTZ R2, R5, R6 ;  /* 0x0000000605027220 */ /* 0x000fe40000410000 */
[----:B------:R-:W-:Y:S01]  /*4920*/  MUFU.EX2 R160, R97 ;  /* 0x0000006100a07308 */ /* 0x000fe20000000800 */
[----:B-1----:R-:W-:Y:S02]  /*4930*/  F2FP.BF16.F32.PACK_AB R166, R8, R103 ;  /* 0x0000006708a6723e */ /* 0x002fe400000010ff */
[----:B------:R-:W-:Y:S02]  /*4940*/  FSEL R2, R2, RZ, P2 ;  /* 0x000000ff02027208 */ /* 0x000fe40001000000 */
[----:B------:R-:W-:-:S03]  /*4950*/  PLOP3.LUT P2, PT, PT, PT, UP1, 0x40, 0x0 ;  /* 0x000000000000781c */ /* 0x000fc60003f4e818 */
        /* <DEDUP_REMOVED lines=32> */
[----:B------:R2:W3:Y:S01]  /*4b60*/  MUFU.EX2 R12, R13 ;  /* 0x0000000d000c7308 */ /* 0x0004e20000000800 */
[----:B0-----:R-:W-:Y:S01]  /*4b70*/  FADD.FTZ R34, R0, R9 ;  /* 0x0000000900227221 */ /* 0x001fe20000010000 */
[-CC-:B------:R-:W-:Y:S01]  /*4b80*/  FFMA.FTZ R107, R107, R6.reuse, -R2.reuse ;  /* 0x000000066b6b7223 */ /* 0x180fe20000010802 */
[-CC-:B------:R-:W-:Y:S01]  /*4b90*/  FFMA.FTZ R111, R111, R6.reuse, -R2.reuse ;  /* 0x000000066f6f7223 */ /* 0x180fe20000010802 */
[-CC-:B------:R-:W-:Y:S01]  /*4ba0*/  FFMA.FTZ R105, R105, R6.reuse, -R2.reuse ;  /* 0x0000000669697223 */ /* 0x180fe20000010802 */
[----:B------:R-:W-:Y:S01]  /*4bb0*/  FFMA.FTZ R113, R113, R6, -R2 ;  /* 0x0000000671717223 */ /* 0x000fe20000010802 */
[----:B------:R-:W-:-:S02]  /*4bc0*/  F2FP.BF16.F32.PACK_AB R181, R9, R0 ;  /* 0x0000000009b5723e */ /* 0x000fc400000010ff */
[----:B------:R-:W0:Y:S01]  /*4bd0*/  MUFU.EX2 R15, R15 ;  /* 0x0000000f000f7308 */ /* 0x000e220000000800 */
[----:B--2---:R-:W-:Y:S01]  /*4be0*/  FADD.FTZ R13, R77, R36 ;  /* 0x000000244d0d7221 */ /* 0x004fe20000010000 */
[----:B-1----:R-:W-:-:S03]  /*4bf0*/  FADD.FTZ R7, R11, R34 ;  /* 0x000000220b077221 */ /* 0x002fc60000010000 */
[----:B------:R-:W-:Y:S01]  /*4c00*/  FADD.FTZ R38, R168, R13 ;  /* 0x0000000da8267221 */ /* 0x000fe20000010000 */
[C---:B------:R-:W-:Y:S02]  /*4c10*/  F2FP.BF16.F32.PACK_AB R168, R79.reuse, R168 ;  /* 0x000000a84fa8723e */ /* 0x040fe400000010ff */
[----:B------:R-:W1:Y:S01]  /*4c20*/  MUFU.EX2 R14, R21 ;  /* 0x00000015000e7308 */ /* 0x000e620000000800 */
[C---:B---3--:R-:W-:Y:S01]  /*4c30*/  FADD.FTZ R36, R12.reuse, R7 ;  /* 0x000000070c247221 */ /* 0x048fe20000010000 */
[----:B------:R-:W-:Y:S01]  /*4c40*/  FADD.FTZ R13, R79, R38 ;  /* 0x000000264f0d7221 */ /* 0x000fe20000010000 */
[----:B------:R-:W-:-:S03]  /*4c50*/  F2FP.BF16.F32.PACK_AB R183, R12, R11 ;  /* 0x0000000b0cb7723e */ /* 0x000fc600000010ff */
[----:B------:R-:W-:Y:S01]  /*4c60*/  FADD.FTZ R38, R170, R13 ;  /* 0x0000000daa267221 */ /* 0x000fe20000010000 */
[----:B------:R-:W-:Y:S01]  /*4c70*/  F2FP.BF16.F32.PACK_AB R170, R81, R170 ;  /* 0x000000aa51aa723e */ /* 0x000fe200000010ff */
[----:B------:R-:W2:Y:S01]  /*4c80*/  MUFU.EX2 R25, R25 ;  /* 0x0000001900197308 */ /* 0x000ea20000000800 */
[----:B0-----:R-:W-:Y:S01]  /*4c90*/  FADD.FTZ R7, R15, R36 ;  /* 0x000000240f077221 */ /* 0x001fe20000010000 */
[----:B------:R-:W-:-:S04]  /*4ca0*/  FADD.FTZ R13, R81, R38 ;  /* 0x00000026510d7221 */ /* 0x000fc80000010000 */
[----:B------:R-:W-:Y:S01]  /*4cb0*/  FADD.FTZ R40, R164, R13 ;  /* 0x0000000da4287221 */ /* 0x000fe20000010000 */
[C---:B------:R-:W-:Y:S01]  /*4cc0*/  F2FP.BF16.F32.PACK_AB R164, R115.reuse, R164 ;  /* 0x000000a473a4723e */ /* 0x040fe200000010ff */
[----:B------:R-:W0:Y:S01]  /*4cd0*/  MUFU.EX2 R20, R27 ;  /* 0x0000001b00147308 */ /* 0x000e220000000800 */
[C---:B-1----:R-:W-:Y:S01]  /*4ce0*/  FADD.FTZ R36, R14.reuse, R7 ;  /* 0x000000070e247221 */ /* 0x042fe20000010000 */
[----:B------:R-:W-:Y:S01]  /*4cf0*/  FADD.FTZ R40, R115, R40 ;  /* 0x0000002873287221 */ /* 0x000fe20000010000 */
[----:B------:R-:W-:-:S03]  /*4d00*/  F2FP.BF16.F32.PACK_AB R177, R14, R15 ;  /* 0x0000000f0eb1723e */ /* 0x000fc600000010ff */
[----:B------:R-:W-:Y:S02]  /*4d10*/  FADD.FTZ R13, R103, R40 ;  /* 0x00000028670d7221 */ /* 0x000fe40000010000 */
[----:B------:R-:W1:Y:S01]  /*4d20*/  MUFU.EX2 R29, R29 ;  /* 0x0000001d001d7308 */ /* 0x000e620000000800 */
[----:B--2---:R-:W-:Y:S01]  /*4d30*/  FADD.FTZ R7, R25, R36 ;  /* 0x0000002419077221 */ /* 0x004fe20000010000 */
[----:B------:R-:W-:-:S04]  /*4d40*/  FADD.FTZ R40, R8, R13 ;  /* 0x0000000d08287221 */ /* 0x000fc80000010000 */
[----:B------:R-:W-:Y:S02]  /*4d50*/  FADD.FTZ R13, R99, R40 ;  /* 0x00000028630d7221 */ /* 0x000fe40000010000 */
[----:B------:R-:W2:Y:S01]  /*4d60*/  MUFU.EX2 R24, R31 ;  /* 0x0000001f00187308 */ /* 0x000ea20000000800 */
[----:B0-----:R-:W-:Y:S01]  /*4d70*/  FADD.FTZ R38, R20, R7 ;  /* 0x0000000714267221 */ /* 0x001fe20000010000 */
[C---:B------:R-:W-:Y:S01]  /*4d80*/  FADD.FTZ R2, R160.reuse, R13 ;  /* 0x0000000da0027221 */ /* 0x040fe20000010000 */
[----:B------:R-:W-:Y:S02]  /*4d90*/  F2FP.BF16.F32.PACK_AB R160, R160, R99 ;  /* 0x00000063a0a0723e */ /* 0x000fe400000010ff */
[----:B------:R-:W-:Y:S01]  /*4da0*/  F2FP.BF16.F32.PACK_AB R179, R20, R25 ;  /* 0x0000001914b3723e */ /* 0x000fe200000010ff */
[----:B------:R-:W-:Y:S02]  /*4db0*/  FADD.FTZ R13, R95, R2 ;  /* 0x000000025f0d7221 */ /* 0x000fe40000010000 */
        /* <DEDUP_REMOVED lines=76> */
[----:B------:R-:W-:-:S03]  /*5280*/  F2FP.BF16.F32.PACK_AB R153, R0, R107 ;  /* 0x0000006b0099723e */ /* 0x000fc600000010ff */
[----:B-1----:R-:W-:-:S04]  /*5290*/  FADD.FTZ R3, R105, R12 ;  /* 0x0000000c69037221 */ /* 0x002fc80000010000 */
[C---:B--2---:R-:W-:Y:S01]  /*52a0*/  FADD.FTZ R0, R10.reuse, R3 ;  /* 0x000000030a007221 */ /* 0x044fe20000010000 */
        /* <DEDUP_REMOVED lines=13> */
.L_x_1382:
[----:B------:R-:W-:-:S11]  /*5380*/  UISETP.NE.AND UP2, UPT, UR7, 0x1, UPT ;  /* 0x000000010700788c */ /* 0x000fd6000bf45270 */
[----:B------:R-:W-:Y:S02]  /*5390*/  @UP2 ULDC.64 UR10, c[0x0][0x9e8] ;  /* 0x00027a00000a2ab9 */ /* 0x000fe40000000a00 */
[----:B------:R-:W-:-:S04]  /*53a0*/  UIMAD.WIDE.U32 UR14, UR18, UR10, URZ ;  /* 0x0000000a120e72a5 */ /* 0x000fc8000f8e003f */
[----:B------:R-:W-:-:S12]  /*53b0*/  @UP2 USHF.R.U32.HI UR18, URZ, UR11, UR15 ;  /* 0x0000000b3f122299 */ /* 0x000fd8000801160f */
.L_x_1383:
[----:B------:R-:W-:-:S04]  /*53c0*/  UIMAD UR7, UR18, UR7, UR7 ;  /* 0x00000007120772a4 */ /* 0x000fc8000f8e0207 */
[----:B------:R-:W-:-:S04]  /*53d0*/  UISETP.LT.AND UP2, UPT, UR6, UR7, UPT ;  /* 0x000000070600728c */ /* 0x000fc8000bf41270 */
[----:B------:R-:W-:-:S12]  /*53e0*/  USEL UR6, UR6, UR7, UP2 ;  /* 0x0000000706067287 */ /* 0x000fd80009000000 */
.L_x_1381:
        /* <DEDUP_REMOVED lines=43> */
.L_x_1401:
        /* <DEDUP_REMOVED lines=9> */
.L_x_1386:
[----:B------:R-:W-:Y:S01]  /*5730*/  ULEA UR6, UR57, UR41, 0x3 ;  /* 0x0000002939067291 */ /* 0x000fe2000f8e183f */
[----:B------:R-:W-:-:S05]  /*5740*/  IMAD.U32 R6, RZ, RZ, UR56 ;  /* 0x00000038ff067e24 */ /* 0x000fca000f8e00ff */
[----:B------:R-:W-:-:S04]  /*5750*/  SHF.L.U32 R6, R6, 0x1f, RZ ;  /* 0x0000001f06067819 */ /* 0x000fc800000006ff */
[----:B------:R0:W1:Y:S01]  /*5760*/  SYNCS.PHASECHK.TRANS64.TRYWAIT P2, [UR6+0x28830], R6 ;  /* 0x02883006ff0075a7 */ /* 0x0000620008040146 */
[----:B------:R-:W-:Y:S05]  /*5770*/  @!P0 BRA `(.L_x_1387) ;  /* 0x0000000000048947 */ /* 0x000fea0003800000 */
[----:B------:R-:W-:Y:S01]  /*5780*/  BPT.TRAP 0x1 ;  /* 0x000000040000795c */ /* 0x000fe20000300000 */
.L_x_1387:
[----:B-1----:R-:W-:Y:S05]  /*5790*/  @P2 BRA `(.L_x_1385) ;  /* 0x0000000000082947 */ /* 0x002fea0003800000 */
[----:B------:R-:W1:Y:S02]  /*57a0*/  SYNCS.PHASECHK.TRANS64.TRYWAIT P2, [UR6+0x28830], R6 ;  /* 0x02883006ff0075a7 */ /* 0x000e640008040146 */
[----:B-1----:R-:W-:Y:S05]  /*57b0*/  @!P2 BRA `(.L_x_1388) ;  /* 0x00000128009ca947 */ /* 0x002fea0003800000 */
.L_x_1385:
        /* <DEDUP_REMOVED lines=45> */
.L_x_1390:
[----:B------:R-:W-:Y:S01]  /*5a90*/  ULEA UR6, UR45, UR41, 0x3 ;  /* 0x000000292d067291 */ /* 0x000fe2000f8e183f */
[----:B------:R-:W-:-:S05]  /*5aa0*/  IMAD.U32 R6, RZ, RZ, UR46 ;  /* 0x0000002eff067e24 */ /* 0x000fca000f8e00ff */
[----:B------:R-:W-:-:S04]  /*5ab0*/  SHF.L.U32 R6, R6, 0x1f, RZ ;  /* 0x0000001f06067819 */ /* 0x000fc800000006ff */
[----:B------:R0:W1:Y:S01]  /*5ac0*/  SYNCS.PHASECHK.TRANS64.TRYWAIT P2, [UR6+0x28850], R6 ;  /* 0x02885006ff0075a7 */ /* 0x0000620008040146 */
[----:B------:R-:W-:Y:S05]  /*5ad0*/  @!P0 BRA `(.L_x_1391) ;  /* 0x0000000000048947 */ /* 0x000fea0003800000 */
[----:B------:R-:W-:Y:S01]  /*5ae0*/  BPT.TRAP 0x1 ;  /* 0x000000040000795c */ /* 0x000fe20000300000 */
.L_x_1391:
[----:B-1----:R-:W-:Y:S05]  /*5af0*/  @P2 BRA `(.L_x_1389) ;  /* 0x0000000000082947 */ /* 0x002fea0003800000 */
[----:B------:R-:W1:Y:S02]  /*5b00*/  SYNCS.PHASECHK.TRANS64.TRYWAIT P2, [UR6+0x28850], R6 ;  /* 0x02885006ff0075a7 */ /* 0x000e640008040146 */
[----:B-1----:R-:W-:Y:S05]  /*5b10*/  @!P2 BRA `(.L_x_1392) ;  /* 0x0000012400dca947 */ /* 0x002fea0003800000 */
.L_x_1389:
[----:B------:R-:W-:Y:S01]  /*5b20*/  UIADD3 UR6, UR41, 0x400, URZ ;  /* 0x0000040029067890 */ /* 0x000fe2000fffe03f */
[----:B------:R-:W-:Y:S01]  /*5b30*/  WARPGROUP.ARRIVE ;  /* 0x00000000000079c5 */ /* 0x000fe20000000000 */
[----:B------:R-:W-:Y:S01]  /*5b40*/  UMOV UR7, 0x40000040 ;  /* 0x4000004000077882 */ /* 0x000fe20000000000 */
[----:B------:R-:W-:Y:S01]  /*5b50*/  PLOP3.LUT P2, PT, PT, PT, UP0, 0x80, 0x0 ;  /* 0x000000000000781c */ /* 0x000fe20003f4f008 */
[----:B------:R-:W-:Y:S01]  /*5b60*/  USHF.R.U32.HI UR6, URZ, 0x4, UR6 ;  /* 0x000000043f067899 */ /* 0x000fe20008011606 */
[----:B------:R-:W-:Y:S01]  /*5b70*/  PLOP3.LUT P3, PT, PT, PT, UP0, 0x80, 0x0 ;  /* 0x000000000000781c */ /* 0x000fe20003f6f008 */
[----:B------:R-:W-:Y:S01]  /*5b80*/  FMUL.FTZ R8, R27, UR55 ;  /* 0x000000371b087c20 */ /* 0x000fe20008410000 */
[----:B------:R-:W-:Y:S01]  /*5b90*/  FMUL.FTZ R13, R25, UR55 ;  /* 0x00000037190d7c20 */ /* 0x000fe20008410000 */
[----:B------:R-:W-:Y:S01]  /*5ba0*/  ULOP3.LUT UR6, UR6, 0x3fff, URZ, 0xc0, !UPT ;  /* 0x00003fff06067892 */ /* 0x000fe2000f8ec03f */
[----:B------:R-:W-:Y:S01]  /*5bb0*/  FMUL.FTZ R27, R55, UR55 ;  /* 0x00000037371b7c20 */ /* 0x000fe20008410000 */
[----:B------:R-:W-:Y:S01]  /*5bc0*/  FMUL.FTZ R25, R50, UR55 ;  /* 0x0000003732197c20 */ /* 0x000fe20008410000 */
[----:B------:R-:W-:Y:S01]  /*5bd0*/  FMUL.FTZ R55, R61, UR55 ;  /* 0x000000373d377c20 */ /* 0x000fe20008410000 */
[----:B------:R-:W-:Y:S01]  /*5be0*/  ULOP3.LUT UR6, UR6, 0x4000000, URZ, 0xfc, !UPT ;  /* 0x0400000006067892 */ /* 0x000fe2000f8efc3f */
[----:B------:R-:W-:-:S02]  /*5bf0*/  VIADD R61, R17, UR38 ;  /* 0x00000026113d7c36 */ /* 0x000fc40008000000 */
[----:B-1----:R-:W-:Y:S01]  /*5c00*/  FMUL.FTZ R7, R26, UR55 ;  /* 0x000000371a077c20 */ /* 0x002fe20008410000 */
[----:B------:R-:W-:Y:S01]  /*5c10*/  IMAD.U32 R50, RZ, RZ, UR57 ;  /* 0x00000039ff327e24 */ /* 0x000fe2000f8e00ff */
[----:B------:R-:W-:Y:S01]  /*5c20*/  ULEA UR10, UR45, UR6, 0xb ;  /* 0x000000062d0a7291 */ /* 0x000fe2000f8e583f */
[----:B------:R-:W-:Y:S01]  /*5c30*/  FMUL.FTZ R26, R51, UR55 ;  /* 0x00000037331a7c20 */ /* 0x000fe20008410000 */
[----:B0-----:R-:W-:Y:S01]  /*5c40*/  FMUL.FTZ R6, R24, UR55 ;  /* 0x0000003718067c20 */ /* 0x001fe20008410000 */
[----:B------:R-:W-:Y:S01]  /*5c50*/  FMUL.FTZ R10, R30, UR55 ;  /* 0x000000371e0a7c20 */ /* 0x000fe20008410000 */
[----:B------:R-:W-:Y:S01]  /*5c60*/  @!P1 LEA R50, R50, UR41, 0x3 ;  /* 0x0000002932329c11 */ /* 0x000fe2000f8e18ff */
[----:B------:R-:W-:Y:S01]  /*5c70*/  FMUL.FTZ R24, R43, UR55 ;  /* 0x000000372b187c20 */ /* 0x000fe20008410000 */
[----:B------:R-:W-:Y:S01]  /*5c80*/  FMUL.FTZ R30, R63, UR55 ;  /* 0x000000373f1e7c20 */ /* 0x000fe20008410000 */
[----:B------:R-:W-:Y:S01]  /*5c90*/  UMOV UR6, UR10 ;  /* 0x0000000a00067c82 */ /* 0x000fe20008000000 */
[----:B------:R-:W-:Y:S01]  /*5ca0*/  FMUL.FTZ R43, R78, UR55 ;  /* 0x000000374e2b7c20 */ /* 0x000fe20008410000 */
[----:B------:R-:W-:Y:S01]  /*5cb0*/  HGMMA.64x128x16.F32.BF16 R88, R180, gdesc[UR4].tnspB, R88, gsb0 ;  /* 0x41e00004b4587df0 */ /* 0x000fe20008001858 */
[----:B------:R-:W-:Y:S01]  /*5cc0*/  UIADD3 UR6, UR10, 0x80, URZ ;  /* 0x000000800a067890 */ /* 0x000fe2000fffe03f */
[----:B------:R-:W-:Y:S01]  /*5cd0*/  @!P1 VIADD R50, R50, 0x28840 ;  /* 0x0002884032329836 */ /* 0x000fe20000000000 */
[----:B------:R-:W-:Y:S01]  /*5ce0*/  UMOV UR7, 0x40000040 ;  /* 0x4000004000077882 */ /* 0x000fe20000000000 */
[----:B------:R-:W-:-:S02]  /*5cf0*/  IMAD.SHL.U32 R78, R3, 0x80, RZ ;  /* 0x00000080034e7824 */ /* 0x000fc400078e00ff */
        /* <DEDUP_REMOVED lines=12> */
[----:B------:R-:W-:Y:S01]  /*5dc0*/  IADD3 R57, -R78, 0x1, RZ ;  /* 0x000000014e397810 */ /* 0x000fe20007ffe1ff */
        /* <DEDUP_REMOVED lines=17> */
[----:B------:R-:W-:Y:S01]  /*5ee0*/  IMAD R57, R16, -0x2, R57 ;  /* 0xfffffffe10397824 */ /* 0x000fe200078e0239 */
[----:B------:R-:W0:Y:S08]  /*5ef0*/  MUFU.TANH R6, R6 ;  /* 0x0000000600067308 */ /* 0x000e300000002400 */
[----:B------:R-:W1:Y:S08]  /*5f00*/  MUFU.TANH R13, R13 ;  /* 0x0000000d000d7308 */ /* 0x000e700000002400 */
        /* <DEDUP_REMOVED lines=33> */
[----:B------:R0:W0:Y:S08]  /*6120*/  MUFU.TANH R66, R73 ;  /* 0x0000004900427308 */ /* 0x0000300000002400 */
        /* <DEDUP_REMOVED lines=11> */
[----:B------:R0:W0:Y:S08]  /*61e0*/  MUFU.TANH R70, R81 ;  /* 0x0000005100467308 */ /* 0x0000300000002400 */
[----:B------:R-:W0:Y:S01]  /*61f0*/  MUFU.TANH R84, R84 ;  /* 0x0000005400547308 */ /* 0x000e220000002400 */
        /* <DEDUP_REMOVED lines=8> */
[----:B------:R-:W-:-:S05]  /*6280*/  FMUL.FTZ R36, R71, UR55 ;  /* 0x0000003747247c20 */ /* 0x000fca0008410000 */
[----:B------:R-:W-:Y:S01]  /*6290*/  HGMMA.64x128x16.F32.BF16 R88, R164, gdesc[UR4].tnspB, R88, gsb0 ;  /* 0x41e00004a4587df0 */ /* 0x000fe20008001858 */
[----:B------:R-:W-:Y:S01]  /*62a0*/  UIADD3 UR6, UR10, 0x280, URZ ;  /* 0x000002800a067890 */ /* 0x000fe2000fffe03f */
[----:B------:R-:W0:Y:S01]  /*62b0*/  MUFU.TANH R168, R168 ;  /* 0x000000a800a87308 */ /* 0x000e220000002400 */
[----:B------:R-:W-:-:S07]  /*62c0*/  UMOV UR7, 0x40000040 ;  /* 0x4000004000077882 */ /* 0x000fce0000000000 */
[----:B------:R-:W0:Y:S01]  /*62d0*/  MUFU.TANH R36, R36 ;  /* 0x0000002400247308 */ /* 0x000e220000002400 */
[----:B------:R-:W-:Y:S02]  /*62e0*/  WARPGROUP.DEPBAR.LE gsb0, 0x0 ;  /* 0x00008000000079c5 */ /* 0x000fe40000010000 */
        /* <DEDUP_REMOVED lines=8> */
[----:B------:R-:W-:Y:S01]  /*6370*/  IADD3 R56, -R23, 0xb, RZ ;  /* 0x0000000b17387810 */ /* 0x000fe20007ffe1ff */
        /* <DEDUP_REMOVED lines=10> */
[----:B------:R-:W-:Y:S01]  /*6420*/  IMAD.U32 R62, RZ, RZ, UR44 ;  /* 0x0000002cff3e7e24 */ /* 0x000fe2000f8e00ff */
[----:B------:R-:W0:Y:S04]  /*6430*/  MUFU.TANH R164, R164 ;  /* 0x000000a400a47308 */ /* 0x000e280000002400 */
[----:B------:R-:W-:-:S04]  /*6440*/  IADD3 R57, -R62, UR39, R57 ;  /* 0x000000273e397c10 */ /* 0x000fc8000fffe139 */
        /* <DEDUP_REMOVED lines=24> */
[----:B------:R-:W0:Y:S01]  /*65d0*/  MUFU.TANH R160, R160 ;  /* 0x000000a000a07308 */ /* 0x000e220000002400 */
[----:B------:R-:W-:-:S07]  /*65e0*/  VIADD R82, R57, UR54 ;  /* 0x0000003639527c36 */ /* 0x000fce0008000000 */
        /* <DEDUP_REMOVED lines=14> */
[----:B------:R-:W-:Y:S02]  /*66d0*/  @!P1 PRMT R51, RZ, 0x654, R50 ;  /* 0x00000654ff339816 */ /* 0x000fe40000000032 */
[----:B------:R0:W0:Y:S01]  /*66e0*/  MUFU.TANH R50, R86 ;  /* 0x0000005600327308 */ /* 0x0000220000002400 */
[----:B------:R-:W5:Y:S02]  /*66f0*/  SHFL.IDX PT, R63, R61, RZ, 0x1c1f ;  /* 0x001c1fff3d3f7589 */ /* 0x000f6400000e0000 */
[----:B-----5:R-:W-:Y:S01]  /*6700*/  IMAD.IADD R62, R82, 0x1, R63 ;  /* 0x00000001523e7824 */ /* 0x020fe200078e023f */
[----:B------:R-:W-:Y:S02]  /*6710*/  WARPGROUP.DEPBAR.LE gsb0, 0x0 ;  /* 0x00008000000079c5 */ /* 0x000fe40000010000 */
[----:B------:R0:W-:Y:S06]  /*6720*/  BAR.ARV R56, 0x100 ;  /* 0x000400380000751d */ /* 0x0001ec0000002000 */
[----:B------:R5:W-:Y:S01]  /*6730*/  @!P1 SYNCS.ARRIVE.TRANS64.RED.A1T0 RZ, [R51+URZ], RZ ;  /* 0x000000ff33ff99a7 */ /* 0x000be2000810043f */
[----:B------:R-:W-:-:S04]  /*6740*/  VIADD R152, R57, UR52 ;  /* 0x0000003439987c36 */ /* 0x000fc80008000000 */
[----:B------:R-:W-:Y:S02]  /*6750*/  IMAD.IADD R64, R152, 0x1, R63 ;  /* 0x0000000198407824 */ /* 0x000fe400078e023f */
[----:B-----5:R-:W-:-:S06]  /*6760*/  FMUL.FTZ R51, R87, UR55 ;  /* 0x0000003757337c20 */ /* 0x020fcc0008410000 */
[----:B------:R-:W0:Y:S01]  /*6770*/  MUFU.TANH R51, R51 ;  /* 0x0000003300337308 */ /* 0x000e220000002400 */
[----:B-1234-:R-:W-:Y:S05]  /*6780*/  @P2 BRA `(.L_x_1393) ;  /* 0x00000000005c2947 */ /* 0x01efea0003800000 */
[----:B0-----:R-:W-:Y:S01]  /*6790*/  IMAD.U32 R56, RZ, RZ, UR44 ;  /* 0x0000002cff387e24 */ /* 0x001fe2000f8e00ff */
[----:B------:R-:W-:Y:S04]  /*67a0*/  BSSY B0, `(.L_x_1394) ;  /* 0x0000011000007945 */ /* 0x000fe80003800000 */
[----:B------:R-:W-:-:S04]  /*67b0*/  IADD3 R63, -R56, UR39, R63 ;  /* 0x00000027383f7c10 */ /* 0x000fc8000fffe13f */
        /* <DEDUP_REMOVED lines=10> */
.L_x_1395:
[----:B------:R-:W-:-:S05]  /*6860*/  IMAD.U32 R65, RZ, RZ, UR53 ;  /* 0x00000035ff417e24 */ /* 0x000fca000f8e00ff */
[----:B------:R-:W-:-:S13]  /*6870*/  ISETP.NE.AND P2, PT, R65, 0x1, PT ;  /* 0x000000014100780c */ /* 0x000fda0003f45270 */
[----:B------:R-:W0:Y:S02]  /*6880*/  @P2 LDC.64 R56, c[0x0][0x9e8] ;  /* 0x00027a00ff382b82 */ /* 0x000e240000000a00 */
[----:B0-----:R-:W-:-:S05]  /*6890*/  @P2 IMAD.HI.U32 R56, R63, R56, RZ ;  /* 0x000000383f382227 */ /* 0x001fca00078e00ff */
[----:B------:R-:W-:-:S07]  /*68a0*/  @P2 SHF.R.U32.HI R63, RZ, R57, R56 ;  /* 0x00000039ff3f2219 */ /* 0x000fce0000011638 */
.L_x_1396:
[----:B------:R-:W-:Y:S05]  /*68b0*/  BSYNC B0 ;  /* 0x0000000000007941 */ /* 0x000fea0003800000 */
.L_x_1394:
[----:B------:R-:W-:-:S04]  /*68c0*/  IMAD R63, R63, R65, -R78 ;  /* 0x000000413f3f7224 */ /* 0x000fc800078e0a4e */
[----:B------:R-:W-:-:S05]  /*68d0*/  IMAD R63, R16, -0x2, R63 ;  /* 0xfffffffe103f7824 */ /* 0x000fca00078e023f */
[----:B------:R-:W-:Y:S02]  /*68e0*/  VIADDMNMX R62, R63, R65, R62, PT ;  /* 0x000000413f3e7246 */ /* 0x000fe4000380013e */
[----:B------:R-:W-:-:S07]  /*68f0*/  VIMNMX R64, R64, R63, !PT ;  /* 0x0000003f40407248 */ /* 0x000fce0007fe0100 */
.L_x_1393:
[----:B------:R-:W-:Y:S01]  /*6900*/  ISETP.GT.AND P2, PT, R3, -0x1, PT ;  /* 0xffffffff0300780c */ /* 0x000fe20003f44270 */
[----:B------:R-:W1:Y:S03]  /*6910*/  SHFL.IDX PT, R155, R61, 0x1, 0x1c1f ;  /* 0x003c1f003d9b7f89 */ /* 0x000e6600000e0000 */
[C---:B------:R-:W-:Y:S02]  /*6920*/  ISETP.GT.AND P5, PT, R64.reuse, RZ, P2 ;  /* 0x000000ff4000720c */ /* 0x040fe400017a4270 */
[----:B------:R-:W-:Y:S02]  /*6930*/  ISETP.GT.AND P4, PT, R64, 0x1, P2 ;  /* 0x000000014000780c */ /* 0x000fe40001784270 */
[----:B------:R-:W-:Y:S02]  /*6940*/  ISETP.LT.OR P5, PT, R62, 0x1, P5 ;  /* 0x000000013e00780c */ /* 0x000fe40002fa1670 */
[----:B------:R-:W-:-:S02]  /*6950*/  ISETP.GT.AND P6, PT, R64, 0x8, P2 ;  /* 0x000000084000780c */ /* 0x000fc400017c4270 */
[----:B0-----:R-:W-:Y:S02]  /*6960*/  FSEL R163, R6, -INF , !P5 ;  /* 0xff80000006a37808 */ /* 0x001fe40006800000 */
[C---:B------:R-:W-:Y:S02]  /*6970*/  ISETP.GT.AND P5, PT, R64.reuse, 0x10, P2 ;  /* 0x000000104000780c */ /* 0x040fe400017a4270 */
[----:B------:R-:W-:Y:S02]  /*6980*/  ISETP.GT.AND P3, PT, R64, 0x9, P2 ;  /* 0x000000094000780c */ /* 0x000fe40001764270 */
[C---:B------:R-:W-:Y:S02]  /*6990*/  ISETP.LT.OR P5, PT, R62.reuse, 0x11, P5 ;  /* 0x000000113e00780c */ /* 0x040fe40002fa1670 */
[----:B------:R-:W-:Y:S02]  /*69a0*/  ISETP.LT.OR P4, PT, R62, 0x2, P4 ;  /* 0x000000023e00780c */ /* 0x000fe40002781670 */
[----:B------:R-:W-:-:S02]  /*69b0*/  FSEL R183, R166, -INF , !P5 ;  /* 0xff800000a6b77808 */ /* 0x000fc40006800000 */
[----:B------:R-:W-:Y:S02]  /*69c0*/  ISETP.GT.AND P5, PT, R64, 0x20, P2 ;  /* 0x000000204000780c */ /* 0x000fe400017a4270 */
        /* <DEDUP_REMOVED lines=22> */
[----:B-1----:R-:W-:Y:S01]  /*6b30*/  IMAD.IADD R46, R82, 0x1, R155 ;  /* 0x00000001522e7824 */ /* 0x002fe200078e029b */
        /* <DEDUP_REMOVED lines=66> */
[----:B------:R-:W-:Y:S01]  /*6f60*/  IMAD.U32 R6, RZ, RZ, UR44 ;  /* 0x0000002cff067e24 */ /* 0x000fe2000f8e00ff */
        /* <DEDUP_REMOVED lines=12> */
.L_x_1399:
[----:B------:R-:W-:-:S05]  /*7030*/  IMAD.U32 R6, RZ, RZ, UR53 ;  /* 0x00000035ff067e24 */ /* 0x000fca000f8e00ff */
[----:B------:R-:W-:-:S13]  /*7040*/  ISETP.NE.AND P3, PT, R6, 0x1, PT ;  /* 0x000000010600780c */ /* 0x000fda0003f65270 */
[----:B------:R-:W0:Y:S02]  /*7050*/  @P3 LDC.64 R40, c[0x0][0x9e8] ;  /* 0x00027a00ff283b82 */ /* 0x000e240000000a00 */
[----:B0-----:R-:W-:-:S05]  /*7060*/  @P3 IMAD.HI.U32 R40, R13, R40, RZ ;  /* 0x000000280d283227 */ /* 0x001fca00078e00ff */
[----:B------:R-:W-:-:S07]  /*7070*/  @P3 SHF.R.U32.HI R13, RZ, R41, R40 ;  /* 0x00000029ff0d3219 */ /* 0x000fce0000011628 */
.L_x_1400:
[----:B------:R-:W-:Y:S05]  /*7080*/  BSYNC B0 ;  /* 0x0000000000007941 */ /* 0x000fea0003800000 */
.L_x_1398:
[----:B------:R-:W-:-:S04]  /*7090*/  IMAD R13, R13, R6, -R78 ;  /* 0x000000060d0d7224 */ /* 0x000fc800078e0a4e */
[----:B------:R-:W-:-:S05]  /*70a0*/  IMAD R13, R16, -0x2, R13 ;  /* 0xfffffffe100d7824 */ /* 0x000fca00078e020d */
[----:B------:R-:W-:Y:S02]  /*70b0*/  VIADDMNMX R46, R13, R6, R46, PT ;  /* 0x000000060d2e7246 */ /* 0x000fe4000380012e */
[----:B------:R-:W-:-:S07]  /*70c0*/  VIMNMX R48, R48, R13, !PT ;  /* 0x0000000d30307248 */ /* 0x000fce0007fe0100 */
.L_x_1397:
[----:B------:R-:W-:Y:S01]  /*70d0*/  FMNMX.FTZ R6, R163, R4, !PT ;  /* 0x00000004a3067209 */ /* 0x000fe20007810000 */
[----:B------:R-:W-:Y:S01]  /*70e0*/  UMOV UR46, UR56 ;  /* 0x00000038002e7c82 */ /* 0x000fe20008000000 */
[C---:B------:R-:W-:Y:S02]  /*70f0*/  ISETP.GT.AND P4, PT, R48.reuse, 0x1, P2 ;  /* 0x000000013000780c */ /* 0x040fe40001784270 */
        /* <DEDUP_REMOVED lines=9> */
[----:B------:R-:W-:-:S02]  /*7190*/  FSEL R155, R10, -INF , !P6 ;  /* 0xff8000000a9b7808 */ /* 0x000fc40007000000 */
[----:B------:R-:W-:Y:S02]  /*71a0*/  FMNMX.FTZ R6, R181, R6, !PT ;  /* 0x00000006b5067209 */ /* 0x000fe40007810000 */
        /* <DEDUP_REMOVED lines=12> */
[----:B------:R-:W-:Y:S02]  /*7270*/  ISETP.LT.OR P5, PT, R46, 0x11, P5 ;  /* 0x000000112e00780c */ /* 0x000fe40002fa1670 */
[----:B------:R-:W-:Y:S02]  /*7280*/  FMNMX.FTZ R6, R85, R6, !PT ;  /* 0x0000000655067209 */ /* 0x000fe40007810000 */
[----:B------:R-:W-:Y:S02]  /*7290*/  ISETP.GT.AND P3, PT, R48, 0x18, P2 ;  /* 0x000000183000780c */ /* 0x000fe40001764270 */
[----:B------:R-:W-:Y:S02]  /*72a0*/  FMNMX.FTZ R6, R83, R6, !PT ;  /* 0x0000000653067209 */ /* 0x000fe40007810000 */
[----:B------:R-:W-:-:S02]  /*72b0*/  ISETP.LT.OR P3, PT, R46, 0x19, P3 ;  /* 0x000000192e00780c */ /* 0x000fc40001f61670 */
        /* <DEDUP_REMOVED lines=25> */
[----:B------:R-:W-:-:S04]  /*7450*/  ISETP.GT.AND P5, PT, R48, 0x19, P2 ;  /* 0x000000193000780c */ /* 0x000fc800017a4270 */
[----:B------:R-:W-:Y:S02]  /*7460*/  FSEL R8, R8, RZ, P6 ;  /* 0x000000ff08087208 */ /* 0x000fe40003000000 */
[----:B------:R-:W-:-:S03]  /*7470*/  ISETP.LT.OR P5, PT, R46, 0x1a, P5 ;  /* 0x0000001a2e00780c */ /* 0x000fc60002fa1670 */
[-CC-:B------:R-:W-:Y:S01]  /*7480*/  FFMA.FTZ R9, R163, R6.reuse, -R8.reuse ;  /* 0x00000006a3097223 */ /* 0x180fe20000010808 */
[----:B------:R-:W-:Y:S01]  /*7490*/  FSEL R163, R11, -INF , !P4 ;  /* 0xff8000000ba37808 */ /* 0x000fe20006000000 */
[-CC-:B------:R-:W-:Y:S01]  /*74a0*/  FFMA.FTZ R180, R171, R6.reuse, -R8.reuse ;  /* 0x00000006abb47223 */ /* 0x180fe20000010808 */
[----:B------:R-:W-:Y:S01]  /*74b0*/  ISETP.GT.AND P4, PT, R48, 0x20, P2 ;  /* 0x000000203000780c */ /* 0x000fe20001784270 */
[-CC-:B------:R-:W-:Y:S01]  /*74c0*/  FFMA.FTZ R182, R169, R6.reuse, -R8.reuse ;  /* 0x00000006a9b67223 */ /* 0x180fe20000010808 */
[----:B------:R-:W-:Y:S01]  /*74d0*/  FSEL R11, R20, -INF , !P3 ;  /* 0xff800000140b7808 */ /* 0x000fe20005800000 */
[-CC-:B------:R-:W-:Y:S01]  /*74e0*/  FFMA.FTZ R178, R181, R6.reuse, -R8.reuse ;  /* 0x00000006b5b27223 */ /* 0x180fe20000010808 */
[----:B------:R-:W-:Y:S01]  /*74f0*/  ISETP.LT.OR P4, PT, R46, 0x21, P4 ;  /* 0x000000212e00780c */ /* 0x000fe20002781670 */
[-CC-:B------:R-:W-:Y:S01]  /*7500*/  FFMA.FTZ R172, R173, R6.reuse, -R8.reuse ;  /* 0x00000006adac7223 */ /* 0x180fe20000010808 */
[C---:B------:R-:W-:Y:S01]  /*7510*/  ISETP.GT.AND P3, PT, R48.reuse, 0x21, P2 ;  /* 0x000000213000780c */ /* 0x040fe20001764270 */
[-CC-:B------:R-:W-:Y:S01]  /*7520*/  FFMA.FTZ R174, R161, R6.reuse, -R8.reuse ;  /* 0x00000006a1ae7223 */ /* 0x180fe20000010808 */
[----:B------:R-:W-:Y:S01]  /*7530*/  FSEL R21, R21, -INF , !P4 ;  /* 0xff80000015157808 */ /* 0x000fe20006000000 */
[-CC-:B------:R-:W-:Y:S01]  /*7540*/  FFMA.FTZ R168, R87, R6.reuse, -R8.reuse ;  /* 0x0000000657a87223 */ /* 0x180fe20000010808 */
[----:B------:R-:W-:Y:S01]  /*7550*/  ISETP.GT.AND P4, PT, R48, RZ, P2 ;  /* 0x000000ff3000720c */ /* 0x000fe20001784270 */
[-CC-:B------:R-:W-:Y:S01]  /*7560*/  FFMA.FTZ R176, R183, R6.reuse, -R8.reuse ;  /* 0x00000006b7b07223 */ /* 0x180fe20000010808 */
[----:B------:R-:W-:Y:S01]  /*7570*/  FSEL R167, R15, -INF , !P5 ;  /* 0xff8000000fa77808 */ /* 0x000fe20006800000 */
[-CC-:B------:R-:W-:Y:S01]  /*7580*/  FFMA.FTZ R15, R175, R6.reuse, -R8.reuse ;  /* 0x00000006af0f7223 */ /* 0x180fe20000010808 */
[----:B------:R-:W-:Y:S01]  /*7590*/  ISETP.LT.OR P4, PT, R46, 0x1, P4 ;  /* 0x000000012e00780c */ /* 0x000fe20002781670 */
[-CC-:B------:R-:W-:Y:S01]  /*75a0*/  FFMA.FTZ R170, R83, R6.reuse, -R8.reuse ;  /* 0x0000000653aa7223 */ /* 0x180fe20000010808 */
[----:B------:R-:W-:Y:S01]  /*75b0*/  ISETP.GT.AND P5, PT, R48, 0x28, P2 ;  /* 0x000000283000780c */ /* 0x000fe200017a4270 */
[-CC-:B------:R-:W-:Y:S01]  /*75c0*/  FFMA.FTZ R164, R79, R6.reuse, -R8.reuse ;  /* 0x000000064fa47223 */ /* 0x180fe20000010808 */
[----:B------:R-:W-:Y:S01]  /*75d0*/  FSEL R10, R7, -INF , !P4 ;  /* 0xff800000070a7808 */ /* 0x000fe20006000000 */
[-CC-:B------:R-:W-:Y:S01]  /*75e0*/  FFMA.FTZ R166, R75, R6.reuse, -R8.reuse ;  /* 0x000000064ba67223 */ /* 0x180fe20000010808 */
[----:B------:R-:W-:Y:S01]  /*75f0*/  ISETP.LT.OR P3, PT, R46, 0x22, P3 ;  /* 0x000000222e00780c */ /* 0x000fe20001f61670 */
[----:B------:R0:W-:Y:S01]  /*7600*/  MUFU.EX2 R7, R15 ;  /* 0x0000000f00077308 */ /* 0x0001e20000000800 */
[----:B------:R-:W-:Y:S01]  /*7610*/  FMNMX.FTZ R12, R10, R5, !PT ;  /* 0x000000050a0c7209 */ /* 0x000fe20007810000 */
[-CC-:B------:R-:W-:Y:S01]  /*7620*/  FFMA.FTZ R158, R57, R6.reuse, -R8.reuse ;  /* 0x00000006399e7223 */ /* 0x180fe20000010808 */
[----:B------:R-:W-:Y:S01]  /*7630*/  ISETP.LT.OR P5, PT, R46, 0x29, P5 ;  /* 0x000000292e00780c */ /* 0x000fe20002fa1670 */
[--C-:B------:R-:W-:Y:S01]  /*7640*/  FFMA.FTZ R156, R63, R6, -R8.reuse ;  /* 0x000000063f9c7223 */ /* 0x100fe20000010808 */
[----:B------:R-:W-:Y:S01]  /*7650*/  FMNMX.FTZ R12, R159, R12, !PT ;  /* 0x0000000c9f0c7209 */ /* 0x000fe20007810000 */
[--C-:B------:R-:W-:Y:S01]  /*7660*/  FFMA.FTZ R154, R49, R6, -R8.reuse ;  /* 0x00000006319a7223 */ /* 0x100fe20000010808 */
[----:B------:R-:W-:Y:S01]  /*7670*/  FSEL R171, R24, -INF , !P3 ;  /* 0xff80000018ab7808 */ /* 0x000fe20005800000 */
[----:B------:R-:W-:Y:S01]  /*7680*/  MUFU.EX2 R9, R9 ;  /* 0x0000000900097308 */ /* 0x000fe20000000800 */
[----:B------:R-:W-:Y:S01]  /*7690*/  FMNMX.FTZ R12, R155, R12, !PT ;  /* 0x0000000c9b0c7209 */ /* 0x000fe20007810000 */
[-CC-:B0-----:R-:W-:Y:S01]  /*76a0*/  FFMA.FTZ R15, R179, R6.reuse, -R8.reuse ;  /* 0x00000006b30f7223 */ /* 0x181fe20000010808 */
[----:B------:R-:W-:Y:S01]  /*76b0*/  ISETP.GT.AND P3, PT, R48, 0x29, P2 ;  /* 0x000000293000780c */ /* 0x000fe20001764270 */
[--C-:B------:R-:W-:Y:S01]  /*76c0*/  FFMA.FTZ R160, R65, R6, -R8.reuse ;  /* 0x0000000641a07223 */ /* 0x100fe20000010808 */
[----:B------:R-:W-:Y:S01]  /*76d0*/  FMNMX.FTZ R12, R157, R12, !PT ;  /* 0x0000000c9d0c7209 */ /* 0x000fe20007810000 */
[--C-:B------:R-:W-:Y:S01]  /*76e0*/  FFMA.FTZ R162, R67, R6, -R8.reuse ;  /* 0x0000000643a27223 */ /* 0x100fe20000010808 */
[----:B------:R-:W-:Y:S01]  /*76f0*/  FSEL R169, R28, -INF , !P5 ;  /* 0xff8000001ca97808 */ /* 0x000fe20006800000 */
[----:B------:R-:W-:Y:S01]  /*7700*/  MUFU.EX2 R180, R180 ;  /* 0x000000b400b47308 */ /* 0x000fe20000000800 */
[----:B------:R-:W-:Y:S01]  /*7710*/  FMNMX.FTZ R12, R41, R12, !PT ;  /* 0x0000000c290c7209 */ /* 0x000fe20007810000 */
[-CC-:B------:R-:W-:Y:S01]  /*7720*/  FFMA.FTZ R85, R85, R6.reuse, -R8.reuse ;  /* 0x0000000655557223 */ /* 0x180fe20000010808 */
[----:B------:R-:W-:Y:S01]  /*7730*/  ISETP.GT.AND P5, PT, R48, 0x30, P2 ;  /* 0x000000303000780c */ /* 0x000fe200017a4270 */
[--C-:B------:R-:W-:Y:S01]  /*7740*/  FFMA.FTZ R65, R73, R6, -R8.reuse ;  /* 0x0000000649417223 */ /* 0x100fe20000010808 */
[----:B------:R-:W-:Y:S01]  /*7750*/  FMNMX.FTZ R12, R163, R12, !PT ;  /* 0x0000000ca30c7209 */ /* 0x000fe20007810000 */
[--C-:B------:R-:W-:Y:S01]  /*7760*/  FFMA.FTZ R67, R71, R6, -R8.reuse ;  /* 0x0000000647437223 */ /* 0x100fe20000010808 */
[----:B------:R-:W-:Y:S01]  /*7770*/  ISETP.LT.OR P4, PT, R46, 0x2a, P3 ;  /* 0x0000002a2e00780c */ /* 0x000fe20001f81670 */
[----:B------:R-:W-:Y:S01]  /*7780*/  MUFU.EX2 R182, R182 ;  /* 0x000000b600b67308 */ /* 0x000fe20000000800 */
[----:B------:R-:W-:Y:S01]  /*7790*/  FMNMX.FTZ R12, R11, R12, !PT ;  /* 0x0000000c0b0c7209 */ /* 0x000fe20007810000 */
[-CC-:B------:R-:W-:Y:S01]  /*77a0*/  FFMA.FTZ R61, R61, R6.reuse, -R8.reuse ;  /* 0x000000063d3d7223 */ /* 0x180fe20000010808 */
[----:B------:R-:W-:Y:S01]  /*77b0*/  ISETP.GT.AND P3, PT, R48, 0x31, P2 ;  /* 0x000000313000780c */ /* 0x000fe20001764270 */
[--C-:B------:R-:W-:Y:S01]  /*77c0*/  FFMA.FTZ R55, R55, R6, -R8.reuse ;  /* 0x0000000637377223 */ /* 0x100fe20000010808 */
[----:B------:R-:W-:Y:S01]  /*77d0*/  FMNMX.FTZ R12, R167, R12, !PT ;  /* 0x0000000ca70c7209 */ /* 0x000fe20007810000 */
[-CC-:B------:R-:W-:Y:S01]  /*77e0*/  FFMA.FTZ R152, R59, R6.reuse, -R8.reuse ;  /* 0x000000063b987223 */ /* 0x180fe20000010808 */
[----:B------:R-:W-:Y:S01]  /*77f0*/  FSEL R175, R14, -INF , !P4 ;  /* 0xff8000000eaf7808 */ /* 0x000fe20006000000 */
[--C-:B------:R-:W-:Y:S01]  /*7800*/  FFMA.FTZ R14, R153, R6, -R8.reuse ;  /* 0x00000006990e7223 */ /* 0x100fe20000010808 */
[----:B------:R-:W-:Y:S01]  /*7810*/  FMNMX.FTZ R12, R21, R12, !PT ;  /* 0x0000000c150c7209 */ /* 0x000fe20007810000 */
[----:B------:R-:W-:Y:S01]  /*7820*/  MUFU.EX2 R176, R176 ;  /* 0x000000b000b07308 */ /* 0x000fe20000000800 */
[----:B------:R-:W-:Y:S01]  /*7830*/  ISETP.LT.OR P5, PT, R46, 0x31, P5 ;  /* 0x000000312e00780c */ /* 0x000fe20002fa1670 */
[--C-:B------:R-:W-:Y:S01]  /*7840*/  FFMA.FTZ R53, R53, R6, -R8.reuse ;  /* 0x0000000635357223 */ /* 0x100fe20000010808 */
[----:B------:R-:W-:Y:S01]  /*7850*/  FMNMX.FTZ R12, R171, R12, !PT ;  /* 0x0000000cab0c7209 */ /* 0x000fe20007810000 */
[----:B------:R-:W-:Y:S01]  /*7860*/  FFMA.FTZ R47, R47, R6, -R8 ;  /* 0x000000062f2f7223 */ /* 0x000fe20000010808 */
[----:B------:R-:W-:Y:S01]  /*7870*/  ISETP.GT.AND P4, PT, R48, 0x38, P2 ;  /* 0x000000383000780c */ /* 0x000fe20001784270 */
[----:B------:R-:W-:Y:S01]  /*7880*/  IMAD.U32 R28, RZ, RZ, UR45 ;  /* 0x0000002dff1c7e24 */ /* 0x000fe2000f8e00ff */
[----:B------:R-:W-:Y:S01]  /*7890*/  FMNMX.FTZ R12, R169, R12, !PT ;  /* 0x0000000ca90c7209 */ /* 0x000fe20007810000 */
[----:B------:R-:W-:Y:S01]  /*78a0*/  MUFU.EX2 R15, R15 ;  /* 0x0000000f000f7308 */ /* 0x000fe20000000800 */
[----:B------:R-:W-:Y:S01]  /*78b0*/  ISETP.LT.OR P3, PT, R46, 0x32, P3 ;  /* 0x000000322e00780c */ /* 0x000fe20001f61670 */
[----:B------:R-:W-:Y:S01]  /*78c0*/  UMOV UR45, UR57 ;  /* 0x00000039002d7c82 */ /* 0x000fe20008000000 */
[----:B------:R-:W-:-:S02]  /*78d0*/  FSEL R25, R25, -INF , !P5 ;  /* 0xff80000019197808 */ /* 0x000fc40006800000 */
[----:B------:R-:W-:Y:S02]  /*78e0*/  FMNMX.FTZ R12, R175, R12, !PT ;  /* 0x0000000caf0c7209 */ /* 0x000fe40007810000 */
[----:B------:R-:W-:Y:S01]  /*78f0*/  ISETP.GT.AND P5, PT, R48, 0x39, P2 ;  /* 0x000000393000780c */ /* 0x000fe200017a4270 */
[----:B------:R-:W-:Y:S01]  /*7900*/  MUFU.EX2 R178, R178 ;  /* 0x000000b200b27308 */ /* 0x000fe20000000800 */
[----:B------:R-:W-:Y:S02]  /*7910*/  FSEL R179, R26, -INF , !P3 ;  /* 0xff8000001ab37808 */ /* 0x000fe40005800000 */
[----:B------:R-:W-:Y:S02]  /*7920*/  ISETP.LT.OR P4, PT, R46, 0x39, P4 ;  /* 0x000000392e00780c */ /* 0x000fe40002781670 */
[----:B------:R-:W-:Y:S02]  /*7930*/  FMNMX.FTZ R12, R25, R12, !PT ;  /* 0x0000000c190c7209 */ /* 0x000fe40007810000 */
[----:B------:R-:W-:Y:S01]  /*7940*/  ISETP.GT.AND P3, PT, R48, 0x40, P2 ;  /* 0x000000403000780c */ /* 0x000fe20001764270 */
[----:B------:R-:W-:Y:S01]  /*7950*/  MUFU.EX2 R172, R172 ;  /* 0x000000ac00ac7308 */ /* 0x000fe20000000800 */
[----:B------:R-:W-:-:S02]  /*7960*/  ISETP.LT.OR P5, PT, R46, 0x3a, P5 ;  /* 0x0000003a2e00780c */ /* 0x000fc40002fa1670 */
[----:B------:R-:W-:Y:S02]  /*7970*/  FSEL R29, R29, -INF , !P4 ;  /* 0xff8000001d1d7808 */ /* 0x000fe40006000000 */
[----:B------:R-:W-:Y:S02]  /*7980*/  FMNMX.FTZ R12, R179, R12, !PT ;  /* 0x0000000cb30c7209 */ /* 0x000fe40007810000 */
[----:B------:R-:W-:Y:S01]  /*7990*/  ISETP.GT.AND P4, PT, R48, 0x41, P2 ;  /* 0x000000413000780c */ /* 0x000fe20001784270 */
[----:B------:R-:W-:Y:S01]  /*79a0*/  MUFU.EX2 R174, R174 ;  /* 0x000000ae00ae7308 */ /* 0x000fe20000000800 */
[----:B------:R-:W-:Y:S01]  /*79b0*/  FSEL R181, R27, -INF , !P5 ;  /* 0xff8000001bb57808 */ /* 0x000fe20006800000 */
[----:B------:R-:W-:Y:S01]  /*79c0*/  FFMA.FTZ R27, R177, R6, -R8 ;  /* 0x00000006b11b7223 */ /* 0x000fe20000010808 */
[----:B------:R-:W-:Y:S02]  /*79d0*/  ISETP.LT.OR P3, PT, R46, 0x41, P3 ;  /* 0x000000412e00780c */ /* 0x000fe40001f61670 */
[----:B------:R-:W-:-:S02]  /*79e0*/  FMNMX.FTZ R12, R29, R12, !PT ;  /* 0x0000000c1d0c7209 */ /* 0x000fc40007810000 */
[----:B------:R-:W-:Y:S01]  /*79f0*/  ISETP.GT.AND P5, PT, R48, 0x48, P2 ;  /* 0x000000483000780c */ /* 0x000fe200017a4270 */
[----:B------:R-:W-:Y:S01]  /*7a00*/  MUFU.EX2 R27, R27 ;  /* 0x0000001b001b7308 */ /* 0x000fe20000000800 */
[----:B------:R-:W-:Y:S02]  /*7a10*/  ISETP.LT.OR P4, PT, R46, 0x42, P4 ;  /* 0x000000422e00780c */ /* 0x000fe40002781670 */
[----:B------:R-:W-:Y:S02]  /*7a20*/  FSEL R177, R32, -INF , !P3 ;  /* 0xff80000020b17808 */ /* 0x000fe40005800000 */
[----:B------:R-:W-:Y:S02]  /*7a30*/  FMNMX.FTZ R12, R181, R12, !PT ;  /* 0x0000000cb50c7209 */ /* 0x000fe40007810000 */
[----:B------:R-:W-:Y:S01]  /*7a40*/  ISETP.GT.AND P3, PT, R48, 0x49, P2 ;  /* 0x000000493000780c */ /* 0x000fe20001764270 */
[----:B------:R-:W-:Y:S01]  /*7a50*/  MUFU.EX2 R168, R168 ;  /* 0x000000a800a87308 */ /* 0x000fe20000000800 */
[----:B------:R-:W-:Y:S01]  /*7a60*/  FSEL R173, R31, -INF , !P4 ;  /* 0xff8000001fad7808 */ /* 0x000fe20006000000 */
[----:B------:R-:W-:Y:S01]  /*7a70*/  FFMA.FTZ R31, R165, R6, -R8 ;  /* 0x00000006a51f7223 */ /* 0x000fe20000010808 */
[----:B------:R-:W-:-:S02]  /*7a80*/  ISETP.LT.OR P5, PT, R46, 0x49, P5 ;  /* 0x000000492e00780c */ /* 0x000fc40002fa1670 */
[----:B------:R-:W-:Y:S02]  /*7a90*/  FMNMX.FTZ R12, R177, R12, !PT ;  /* 0x0000000cb10c7209 */ /* 0x000fe40007810000 */
[----:B------:R-:W-:Y:S01]  /*7aa0*/  ISETP.GT.AND P4, PT, R48, 0x50, P2 ;  /* 0x000000503000780c */ /* 0x000fe20001784270 */
[----:B------:R-:W-:Y:S01]  /*7ab0*/  MUFU.EX2 R31, R31 ;  /* 0x0000001f001f7308 */ /* 0x000fe20000000800 */
[----:B------:R-:W-:Y:S02]  /*7ac0*/  ISETP.LT.OR P3, PT, R46, 0x4a, P3 ;  /* 0x0000004a2e00780c */ /* 0x000fe40001f61670 */
[----:B------:R-:W-:Y:S02]  /*7ad0*/  FSEL R33, R33, -INF , !P5 ;  /* 0xff80000021217808 */ /* 0x000fe40006800000 */
[----:B------:R-:W-:Y:S02]  /*7ae0*/  FMNMX.FTZ R12, R173, R12, !PT ;  /* 0x0000000cad0c7209 */ /* 0x000fe40007810000 */
[----:B------:R-:W-:Y:S01]  /*7af0*/  ISETP.GT.AND P5, PT, R48, 0x51, P2 ;  /* 0x000000513000780c */ /* 0x000fe200017a4270 */
[----:B------:R-:W-:Y:S01]  /*7b00*/  MUFU.EX2 R85, R85 ;  /* 0x0000005500557308 */ /* 0x000fe20000000800 */
[----:B------:R-:W-:-:S02]  /*7b10*/  FSEL R165, R30, -INF , !P3 ;  /* 0xff8000001ea57808 */ /* 0x000fc40005800000 */
[----:B------:R-:W-:Y:S02]  /*7b20*/  ISETP.LT.OR P4, PT, R46, 0x51, P4 ;  /* 0x000000512e00780c */ /* 0x000fe40002781670 */
[----:B------:R-:W-:Y:S02]  /*7b30*/  FMNMX.FTZ R12, R33, R12, !PT ;  /* 0x0000000c210c7209 */ /* 0x000fe40007810000 */
[----:B------:R-:W-:Y:S01]  /*7b40*/  ISETP.GT.AND P3, PT, R48, 0x58, P2 ;  /* 0x000000583000780c */ /* 0x000fe20001764270 */
[----:B------:R-:W-:Y:S01]  /*7b50*/  MUFU.EX2 R170, R170 ;  /* 0x000000aa00aa7308 */ /* 0x000fe20000000800 */
[----:B------:R-:W-:Y:S02]  /*7b60*/  ISETP.LT.OR P5, PT, R46, 0x52, P5 ;  /* 0x000000522e00780c */ /* 0x000fe40002fa1670 */
[----:B------:R-:W-:Y:S02]  /*7b70*/  FSEL R161, R34, -INF , !P4 ;  /* 0xff80000022a17808 */ /* 0x000fe40006000000 */
[----:B------:R-:W-:-:S02]  /*7b80*/  FMNMX.FTZ R12, R165, R12, !PT ;  /* 0x0000000ca50c7209 */ /* 0x000fc40007810000 */
[----:B------:R-:W-:Y:S01]  /*7b90*/  ISETP.GT.AND P4, PT, R48, 0x59, P2 ;  /* 0x000000593000780c */ /* 0x000fe20001784270 */
[----:B------:R-:W-:Y:S01]  /*7ba0*/  MUFU.EX2 R164, R164 ;  /* 0x000000a400a47308 */ /* 0x000fe20000000800 */
[----:B------:R-:W-:Y:S02]  /*7bb0*/  FSEL R153, R35, -INF , !P5 ;  /* 0xff80000023997808 */ /* 0x000fe40006800000 */
[----:B------:R-:W-:Y:S02]  /*7bc0*/  ISETP.LT.OR P3, PT, R46, 0x59, P3 ;  /* 0x000000592e00780c */ /* 0x000fe40001f61670 */
[----:B------:R-:W-:Y:S02]  /*7bd0*/  FMNMX.FTZ R12, R161, R12, !PT ;  /* 0x0000000ca10c7209 */ /* 0x000fe40007810000 */
[----:B------:R-:W-:Y:S01]  /*7be0*/  ISETP.GT.AND P5, PT, R48, 0x60, P2 ;  /* 0x000000603000780c */ /* 0x000fe200017a4270 */
[----:B------:R0:W-:Y:S01]  /*7bf0*/  MUFU.EX2 R35, R14 ;  /* 0x0000000e00237308 */ /* 0x0001e20000000800 */
[----:B------:R-:W-:-:S02]  /*7c00*/  ISETP.LT.OR P4, PT, R46, 0x5a, P4 ;  /* 0x0000005a2e00780c */ /* 0x000fc40002781670 */
[----:B------:R-:W-:Y:S02]  /*7c10*/  FSEL R87, R38, -INF , !P3 ;  /* 0xff80000026577808 */ /* 0x000fe40005800000 */
[----:B------:R-:W-:Y:S02]  /*7c20*/  FMNMX.FTZ R12, R153, R12, !PT ;  /* 0x0000000c990c7209 */ /* 0x000fe40007810000 */
[----:B------:R-:W-:Y:S01]  /*7c30*/  ISETP.GT.AND P3, PT, R48, 0x61, P2 ;  /* 0x000000613000780c */ /* 0x000fe20001764270 */
[----:B------:R-:W-:Y:S01]  /*7c40*/  MUFU.EX2 R166, R166 ;  /* 0x000000a600a67308 */ /* 0x000fe20000000800 */
[----:B------:R-:W-:Y:S01]  /*7c50*/  FSEL R183, R36, -INF , !P4 ;  /* 0xff80000024b77808 */ /* 0x000fe20006000000 */
[----:B0-----:R-:W-:Y:S01]  /*7c60*/  FFMA.FTZ R14, R77, R6, -R8 ;  /* 0x000000064d0e7223 */ /* 0x001fe20000010808 */
        /* <DEDUP_REMOVED lines=30> */
[C---:B------:R-:W-:Y:S02]  /*7e50*/  ISETP.LT.OR P5, PT, R46.reuse, 0x79, P5 ;  /* 0x000000792e00780c */ /* 0x040fe40002fa1670 */
[----:B------:R-:W-:Y:S02]  /*7e60*/  FSEL R77, R45, -INF , !P4 ;  /* 0xff8000002d4d7808 */ /* 0x000fe40006000000 */
[----:B------:R-:W-:Y:S02]  /*7e70*/  FMNMX.FTZ R12, R79, R12, !PT ;  /* 0x0000000c4f0c7209 */ /* 0x000fe40007810000 */
[----:B------:R-:W-:Y:S01]  /*7e80*/  ISETP.LT.OR P2, PT, R46, 0x7a, P2 ;  /* 0x0000007a2e00780c */ /* 0x000fe20001741670 */
[----:B------:R-:W-:Y:S01]  /*7e90*/  MUFU.EX2 R45, R14 ;  /* 0x0000000e002d7308 */ /* 0x000fe20000000800 */
[----:B------:R-:W-:-:S02]  /*7ea0*/  FSEL R193, R50, -INF , !P5 ;  /* 0xff80000032c17808 */ /* 0x000fc40006800000 */
[----:B------:R-:W-:Y:S02]  /*7eb0*/  FMNMX.FTZ R12, R77, R12, !PT ;  /* 0x0000000c4d0c7209 */ /* 0x000fe40007810000 */
[----:B------:R-:W-:Y:S01]  /*7ec0*/  FSEL R75, R51, -INF , !P2 ;  /* 0xff800000334b7808 */ /* 0x000fe20005000000 */
[----:B------:R-:W-:Y:S01]  /*7ed0*/  FFMA.FTZ R51, R69, R6, -R8 ;  /* 0x0000000645337223 */ /* 0x000fe20000010808 */
[----:B------:R-:W-:Y:S01]  /*7ee0*/  FMNMX.FTZ R12, R193, R12, !PT ;  /* 0x0000000cc10c7209 */ /* 0x000fe20007810000 */
[----:B------:R-:W-:Y:S01]  /*7ef0*/  MUFU.EX2 R61, R61 ;  /* 0x0000003d003d7308 */ /* 0x000fe20000000800 */
[----:B------:R-:W-:Y:S02]  /*7f00*/  FSEL R57, R13, RZ, P6 ;  /* 0x000000ff0d397208 */ /* 0x000fe40003000000 */
[----:B------:R-:W-:-:S03]  /*7f10*/  FMNMX.FTZ R12, R75, R12, !PT ;  /* 0x0000000c4b0c7209 */ /* 0x000fc60007810000 */
        /* <DEDUP_REMOVED lines=20> */
[----:B------:R-:W-:Y:S01]  /*8060*/  FADD.FTZ R63, R7, R2 ;  /* 0x00000002073f7221 */ /* 0x000fe20000010000 */
[-C--:B------:R-:W-:Y:S01]  /*8070*/  FMUL.FTZ R100, R100, R4.reuse ;  /* 0x0000000464647220 */ /* 0x080fe20000410000 */
[-C--:B------:R-:W-:Y:S01]  /*8080*/  FMUL.FTZ R101, R101, R4.reuse ;  /* 0x0000000465657220 */ /* 0x080fe20000410000 */
[----:B------:R-:W-:Y:S01]  /*8090*/  MUFU.EX2 R53, R53 ;  /* 0x0000003500357308 */ /* 0x000fe20000000800 */
[----:B------:R-:W-:Y:S01]  /*80a0*/  FADD.FTZ R2, R176, R63 ;  /* 0x0000003fb0027221 */ /* 0x000fe20000010000 */
        /* <DEDUP_REMOVED lines=23> */
[-C--:B------:R-:W-:Y:S01]  /*8220*/  FMUL.FTZ R137, R137, R4.reuse ;  /* 0x0000000489897220 */ /* 0x080fe20000410000 */
[----:B------:R-:W-:Y:S01]  /*8230*/  FMUL.FTZ R140, R140, R4 ;  /* 0x000000048c8c7220 */ /* 0x000fe20000410000 */
[-CC-:B------:R-:W-:Y:S01]  /*8240*/  FFMA.FTZ R24, R169, R6.reuse, -R34.reuse ;  /* 0x00000006a9187223 */ /* 0x180fe20000010822 */
[-C--:B------:R-:W-:Y:S01]  /*8250*/  FFMA.FTZ R169, R25, R6.reuse, -R34 ;  /* 0x0000000619a97223 */ /* 0x080fe20000010822 */
[----:B------:R-:W-:Y:S01]  /*8260*/  FADD.FTZ R25, R15, R2 ;  /* 0x000000020f197221 */ /* 0x000fe20000010000 */
[-CC-:B------:R-:W-:Y:S01]  /*8270*/  FFMA.FTZ R20, R21, R6.reuse, -R34.reuse ;  /* 0x0000000615147223 */ /* 0x180fe20000010822 */
[-CC-:B------:R-:W-:Y:S01]  /*8280*/  FFMA.FTZ R21, R171, R6.reuse, -R34.reuse ;  /* 0x00000006ab157223 */ /* 0x180fe20000010822 */
[-CC-:B------:R-:W-:Y:S01]  /*8290*/  FFMA.FTZ R171, R29, R6.reuse, -R34.reuse ;  /* 0x000000061dab7223 */ /* 0x180fe20000010822 */
[----:B------:R-:W-:Y:S01]  /*82a0*/  FADD.FTZ R2, R178, R25 ;  /* 0x00000019b2027221 */ /* 0x000fe20000010000 */
[----:B------:R-:W-:Y:S01]  /*82b0*/  @!P1 LEA R29, R28, UR41, 0x3 ;  /* 0x000000291c1d9c11 */ /* 0x000fe2000f8e18ff */
[-CC-:B------:R-:W-:Y:S01]  /*82c0*/  FFMA.FTZ R57, R10, R6.reuse, -R34.reuse ;  /* 0x000000060a397223 */ /* 0x180fe20000010822 */
[-C--:B------:R-:W-:Y:S01]  /*82d0*/  FFMA.FTZ R8, R159, R6.reuse, -R34 ;  /* 0x000000069f087223 */ /* 0x080fe20000010822 */
[----:B------:R-:W-:Y:S01]  /*82e0*/  FADD.FTZ R25, R27, R2 ;  /* 0x000000021b197221 */ /* 0x000fe20000010000 */
[-CC-:B------:R-:W-:Y:S01]  /*82f0*/  FFMA.FTZ R10, R155, R6.reuse, -R34.reuse ;  /* 0x000000069b0a7223 */ /* 0x180fe20000010822 */
[-CC-:B------:R-:W-:Y:S01]  /*8300*/  FFMA.FTZ R59, R157, R6.reuse, -R34.reuse ;  /* 0x000000069d3b7223 */ /* 0x180fe20000010822 */
[-CC-:B------:R-:W-:Y:S01]  /*8310*/  FFMA.FTZ R12, R41, R6.reuse, -R34.reuse ;  /* 0x00000006290c7223 */ /* 0x180fe20000010822 */
[----:B------:R-:W-:Y:S01]  /*8320*/  FADD.FTZ R2, R172, R25 ;  /* 0x00000019ac027221 */ /* 0x000fe20000010000 */
[----:B------:R-:W-:Y:S01]  /*8330*/  MUFU.EX2 R57, R57 ;  /* 0x0000003900397308 */ /* 0x000fe20000000800 */
[-CC-:B------:R-:W-:Y:S01]  /*8340*/  FFMA.FTZ R41, R163, R6.reuse, -R34.reuse ;  /* 0x00000006a3297223 */ /* 0x180fe20000010822 */
[-C--:B------:R-:W-:Y:S01]  /*8350*/  FFMA.FTZ R11, R11, R6.reuse, -R34 ;  /* 0x000000060b0b7223 */ /* 0x080fe20000010822 */
[----:B------:R-:W-:Y:S01]  /*8360*/  FADD.FTZ R25, R31, R2 ;  /* 0x000000021f197221 */ /* 0x000fe20000010000 */
[----:B------:R-:W-:Y:S01]  /*8370*/  FSEL R2, R49, RZ, P2 ;  /* 0x000000ff31027208 */ /* 0x000fe20001000000 */
[-CC-:B------:R-:W-:Y:S01]  /*8380*/  FFMA.FTZ R14, R167, R6.reuse, -R34.reuse ;  /* 0x00000006a70e7223 */ /* 0x180fe20000010822 */
[-CC-:B------:R-:W-:Y:S01]  /*8390*/  FFMA.FTZ R175, R175, R6.reuse, -R34.reuse ;  /* 0x00000006afaf7223 */ /* 0x180fe20000010822 */
[----:B------:R-:W-:Y:S01]  /*83a0*/  FADD.FTZ R28, R174, R25 ;  /* 0x00000019ae1c7221 */ /* 0x000fe20000010000 */
[----:B------:R-:W-:Y:S01]  /*83b0*/  MUFU.EX2 R8, R8 ;  /* 0x0000000800087308 */ /* 0x000fe20000000800 */
[----:B------:R-:W-:Y:S01]  /*83c0*/  FADD.FTZ R5, -R2, R5 ;  /* 0x0000000502057221 */ /* 0x000fe20000010100 */
[----:B------:R-:W-:Y:S01]  /*83d0*/  FFMA.FTZ R26, R179, R6, -R34 ;  /* 0x00000006b31a7223 */ /* 0x000fe20000010822 */
[----:B------:R-:W-:Y:S01]  /*83e0*/  FADD.FTZ R25, R35, R28 ;  /* 0x0000001c23197221 */ /* 0x000fe20000010000 */
[----:B------:R-:W-:-:S02]  /*83f0*/  @!P1 VIADD R28, R29, 0x28860 ;  /* 0x000288601d1c9836 */ /* 0x000fc40000000000 */
[-C--:B------:R-:W-:Y:S01]  /*8400*/  FMUL.FTZ R5, R5, R6.reuse ;  /* 0x0000000605057220 */ /* 0x080fe20000410000 */
[-C--:B------:R-:W-:Y:S01]  /*8410*/  FFMA.FTZ R30, R181, R6.reuse, -R34 ;  /* 0x00000006b51e7223 */ /* 0x080fe20000010822 */
[----:B------:R-:W-:Y:S01]  /*8420*/  FADD.FTZ R2, R168, R25 ;  /* 0x00000019a8027221 */ /* 0x000fe20000010000 */
[----:B------:R-:W-:Y:S01]  /*8430*/  MUFU.EX2 R10, R10 ;  /* 0x0000000a000a7308 */ /* 0x000fe20000000800 */
[----:B------:R-:W-:Y:S01]  /*8440*/  @!P1 PRMT R28, RZ, 0x654, R28 ;  /* 0x00000654ff1c9816 */ /* 0x000fe2000000001c */
[-C--:B------:R-:W-:Y:S01]  /*8450*/  FFMA.FTZ R177, R177, R6.reuse, -R34 ;  /* 0x00000006b1b17223 */ /* 0x080fe20000010822 */
[----:B------:R-:W-:Y:S01]  /*8460*/  FADD.FTZ R25, R85, R2 ;  /* 0x0000000255197221 */ /* 0x000fe20000010000 */
[-CC-:B------:R-:W-:Y:S01]  /*8470*/  FFMA.FTZ R2, R165, R6.reuse, -R34.reuse ;  /* 0x00000006a5027223 */ /* 0x180fe20000010822 */
[----:B------:R0:W-:Y:S01]  /*8480*/  @!P1 SYNCS.ARRIVE.TRANS64.RED.A1T0 RZ, [R28+URZ], RZ ;  /* 0x000000ff1cff99a7 */ /* 0x0001e2000810043f */
[-CC-:B------:R-:W-:Y:S01]  /*8490*/  FFMA.FTZ R32, R173, R6.reuse, -R34.reuse ;  /* 0x00000006ad207223 */ /* 0x180fe20000010822 */
[----:B------:R-:W-:Y:S01]  /*84a0*/  FADD.FTZ R36, R170, R25 ;  /* 0x00000019aa247221 */ /* 0x000fe20000010000 */
[----:B------:R-:W-:Y:S01]  /*84b0*/  MUFU.EX2 R59, R59 ;  /* 0x0000003b003b7308 */ /* 0x000fe20000000800 */
[-CC-:B------:R-:W-:Y:S01]  /*84c0*/  FFMA.FTZ R33, R33, R6.reuse, -R34.reuse ;  /* 0x0000000621217223 */ /* 0x180fe20000010822 */
[-C--:B------:R-:W-:Y:S01]  /*84d0*/  FFMA.FTZ R161, R161, R6.reuse, -R34 ;  /* 0x00000006a1a17223 */ /* 0x080fe20000010822 */
[----:B------:R-:W-:Y:S01]  /*84e0*/  FADD.FTZ R25, R39, R36 ;  /* 0x0000002427197221 */ /* 0x000fe20000010000 */
[-CC-:B------:R-:W-:Y:S01]  /*84f0*/  FFMA.FTZ R153, R153, R6.reuse, -R34.reuse ;  /* 0x0000000699997223 */ /* 0x180fe20000010822 */
[-CC-:B------:R-:W-:Y:S01]  /*8500*/  FFMA.FTZ R87, R87, R6.reuse, -R34.reuse ;  /* 0x0000000657577223 */ /* 0x180fe20000010822 */
[-CC-:B------:R-:W-:Y:S01]  /*8510*/  FFMA.FTZ R183, R183, R6.reuse, -R34.reuse ;  /* 0x00000006b7b77223 */ /* 0x180fe20000010822 */
[----:B------:R-:W-:Y:S01]  /*8520*/  FADD.FTZ R36, R164, R25 ;  /* 0x00000019a4247221 */ /* 0x000fe20000010000 */
[----:B0-----:R0:W1:Y:S01]  /*8530*/  MUFU.EX2 R28, R5 ;  /* 0x00000005001c7308 */ /* 0x0010620000000800 */
[-CC-:B------:R-:W-:Y:S01]  /*8540*/  FFMA.FTZ R37, R37, R6.reuse, -R34.reuse ;  /* 0x0000000625257223 */ /* 0x180fe20000010822 */
[-CC-:B------:R-:W-:Y:S01]  /*8550*/  FFMA.FTZ R83, R83, R6.reuse, -R34.reuse ;  /* 0x0000000653537223 */ /* 0x180fe20000010822 */
[-CC-:B------:R-:W-:Y:S01]  /*8560*/  FFMA.FTZ R43, R43, R6.reuse, -R34.reuse ;  /* 0x000000062b2b7223 */ /* 0x180fe20000010822 */
[-CC-:B------:R-:W-:Y:S01]  /*8570*/  FFMA.FTZ R81, R81, R6.reuse, -R34.reuse ;  /* 0x0000000651517223 */ /* 0x180fe20000010822 */
[-CC-:B------:R-:W-:Y:S01]  /*8580*/  FFMA.FTZ R79, R79, R6.reuse, -R34.reuse ;  /* 0x000000064f4f7223 */ /* 0x180fe20000010822 */
[-CC-:B------:R-:W-:Y:S01]  /*8590*/  FFMA.FTZ R77, R77, R6.reuse, -R34.reuse ;  /* 0x000000064d4d7223 */ /* 0x180fe20000010822 */
[-C--:B------:R-:W-:Y:S01]  /*85a0*/  FFMA.FTZ R193, R193, R6.reuse, -R34 ;  /* 0x00000006c1c17223 */ /* 0x080fe20000010822 */
[----:B------:R-:W2:Y:S01]  /*85b0*/  MUFU.EX2 R12, R12 ;  /* 0x0000000c000c7308 */ /* 0x000ea20000000800 */
[----:B0-----:R-:W-:Y:S01]  /*85c0*/  FADD.FTZ R5, R45, R36 ;  /* 0x000000242d057221 */ /* 0x001fe20000010000 */
[----:B------:R-:W-:Y:S01]  /*85d0*/  FFMA.FTZ R34, R75, R6, -R34 ;  /* 0x000000064b227223 */ /* 0x000fe20000010822 */
[----:B------:R-:W-:Y:S01]  /*85e0*/  ISETP.GT.AND P2, PT, R3, UR58, PT ;  /* 0x0000003a03007c0c */ /* 0x000fe2000bf44270 */
[-C--:B------:R-:W-:Y:S01]  /*85f0*/  FMUL.FTZ R141, R141, R4.reuse ;  /* 0x000000048d8d7220 */ /* 0x080fe20000410000 */
[----:B------:R-:W-:Y:S01]  /*8600*/  FADD.FTZ R36, R166, R5 ;  /* 0x00000005a6247221 */ /* 0x000fe20000010000 */
[-C--:B------:R-:W-:Y:S01]  /*8610*/  FMUL.FTZ R144, R144, R4.reuse ;  /* 0x0000000490907220 */ /* 0x080fe20000410000 */
[----:B------:R-:W-:Y:S01]  /*8620*/  FMUL.FTZ R145, R145, R4 ;  /* 0x0000000491917220 */ /* 0x000fe20000410000 */
[----:B------:R-:W0:Y:S01]  /*8630*/  MUFU.EX2 R41, R41 ;  /* 0x0000002900297308 */ /* 0x000e220000000800 */
[----:B-1----:R-:W-:Y:S01]  /*8640*/  FFMA.FTZ R5, R28, R0, R57 ;  /* 0x000000001c057223 */ /* 0x002fe20000010039 */
[----:B------:R-:W-:Y:S01]  /*8650*/  FADD.FTZ R25, R51, R36 ;  /* 0x0000002433197221 */ /* 0x000fe20000010000 */
[-C--:B------:R-:W-:Y:S01]  /*8660*/  FMUL.FTZ R148, R148, R4.reuse ;  /* 0x0000000494947220 */ /* 0x080fe20000410000 */
        /* <DEDUP_REMOVED lines=8> */
[----:B------:R-:W-:-:S02]  /*86f0*/  VIADD R3, R3, 0xffffffff ;  /* 0xffffffff03037836 */ /* 0x000fc40000000000 */
[----:B------:R-:W-:Y:S01]  /*8700*/  FADD.FTZ R5, R59, R0 ;  /* 0x000000003b057221 */ /* 0x000fe20000010000 */
[----:B------:R-:W-:Y:S01]  /*8710*/  FADD.FTZ R36, R162, R25 ;  /* 0x00000019a2247221 */ /* 0x000fe20000010000 */
[----:B------:R-:W-:Y:S01]  /*8720*/  F2FP.BF16.F32.PACK_AB R178, R27, R178 ;  /* 0x000000b21bb2723e */ /* 0x000fe200000010ff */
[----:B------:R-:W3:Y:S01]  /*8730*/  MUFU.EX2 R14, R14 ;  /* 0x0000000e000e7308 */ /* 0x000ee20000000800 */
[----:B--2---:R-:W-:Y:S01]  /*8740*/  FADD.FTZ R0, R12, R5 ;  /* 0x000000050c007221 */ /* 0x004fe20000010000 */
[----:B------:R-:W-:Y:S01]  /*8750*/  FADD.FTZ R5, R67, R36 ;  /* 0x0000002443057221 */ /* 0x000fe20000010000 */
[----:B------:R-:W-:Y:S01]  /*8760*/  F2FP.BF16.F32.PACK_AB R172, R31, R172 ;  /* 0x000000ac1fac723e */ /* 0x000fe200000010ff */
[----:B------:R-:W-:Y:S01]  /*8770*/  FMUL.FTZ R90, R90, R28 ;  /* 0x0000001c5a5a7220 */ /* 0x000fe20000410000 */
[----:B0-----:R-:W-:Y:S01]  /*8780*/  FADD.FTZ R0, R41, R0 ;  /* 0x0000000029007221 */ /* 0x001fe20000010000 */
[----:B------:R-:W-:Y:S01]  /*8790*/  FADD.FTZ R36, R156, R5 ;  /* 0x000000059c247221 */ /* 0x000fe20000010000 */
[----:B------:R-:W-:Y:S01]  /*87a0*/  F2FP.BF16.F32.PACK_AB R174, R35, R174 ;  /* 0x000000ae23ae723e */ /* 0x000fe200000010ff */
[----:B------:R-:W0:Y:S01]  /*87b0*/  MUFU.EX2 R20, R20 ;  /* 0x0000001400147308 */ /* 0x000e220000000800 */
[----:B-1----:R-:W-:Y:S01]  /*87c0*/  FADD.FTZ R5, R11, R0 ;  /* 0x000000000b057221 */ /* 0x002fe20000010000 */
[----:B------:R-:W-:Y:S01]  /*87d0*/  FADD.FTZ R7, R61, R36 ;  /* 0x000000243d077221 */ /* 0x000fe20000010000 */
[----:B------:R-:W-:Y:S01]  /*87e0*/  F2FP.BF16.F32.PACK_AB R168, R85, R168 ;  /* 0x000000a855a8723e */ /* 0x000fe200000010ff */
[----:B------:R-:W-:Y:S01]  /*87f0*/  FMUL.FTZ R91, R91, R28 ;  /* 0x0000001c5b5b7220 */ /* 0x000fe20000410000 */
[----:B------:R-:W-:Y:S01]  /*8800*/  F2FP.BF16.F32.PACK_AB R170, R39, R170 ;  /* 0x000000aa27aa723e */ /* 0x000fe200000010ff */
[----:B------:R-:W-:Y:S01]  /*8810*/  FMUL.FTZ R94, R94, R28 ;  /* 0x0000001c5e5e7220 */ /* 0x000fe20000410000 */
[----:B------:R-:W-:Y:S01]  /*8820*/  F2FP.BF16.F32.PACK_AB R164, R45, R164 ;  /* 0x000000a42da4723e */ /* 0x000fe200000010ff */
[----:B------:R-:W1:Y:S01]  /*8830*/  MUFU.EX2 R21, R21 ;  /* 0x0000001500157308 */ /* 0x000e620000000800 */
[----:B---3--:R-:W-:Y:S01]  /*8840*/  FADD.FTZ R5, R14, R5 ;  /* 0x000000050e057221 */ /* 0x008fe20000010000 */
[----:B------:R-:W-:Y:S01]  /*8850*/  F2FP.BF16.F32.PACK_AB R166, R51, R166 ;  /* 0x000000a633a6723e */ /* 0x000fe200000010ff */
[----:B------:R-:W-:Y:S01]  /*8860*/  FMUL.FTZ R95, R95, R28 ;  /* 0x0000001c5f5f7220 */ /* 0x000fe20000410000 */
[----:B------:R-:W-:Y:S01]  /*8870*/  F2FP.BF16.F32.PACK_AB R160, R65, R160 ;  /* 0x000000a041a0723e */ /* 0x000fe200000010ff */
[----:B------:R-:W-:Y:S01]  /*8880*/  FMUL.FTZ R98, R98, R28 ;  /* 0x0000001c62627220 */ /* 0x000fe20000410000 */
[----:B------:R-:W-:Y:S01]  /*8890*/  F2FP.BF16.F32.PACK_AB R162, R67, R162 ;  /* 0x000000a243a2723e */ /* 0x000fe200000010ff */
[----:B------:R-:W-:Y:S01]  /*88a0*/  FMUL.FTZ R99, R99, R28 ;  /* 0x0000001c63637220 */ /* 0x000fe20000410000 */
[----:B------:R-:W2:Y:S01]  /*88b0*/  MUFU.EX2 R24, R24 ;  /* 0x0000001800187308 */ /* 0x000ea20000000800 */
[----:B0-----:R-:W-:Y:S01]  /*88c0*/  FADD.FTZ R0, R20, R5 ;  /* 0x0000000514007221 */ /* 0x001fe20000010000 */
[----:B------:R-:W-:Y:S01]  /*88d0*/  F2FP.BF16.F32.PACK_AB R156, R61, R156 ;  /* 0x0000009c3d9c723e */ /* 0x000fe200000010ff */
[-C--:B------:R-:W-:Y:S01]  /*88e0*/  FMUL.FTZ R102, R102, R28.reuse ;  /* 0x0000001c66667220 */ /* 0x080fe20000410000 */
[----:B------:R-:W-:Y:S01]  /*88f0*/  F2FP.BF16.F32.PACK_AB R181, R8, R57 ;  /* 0x0000003908b5723e */ /* 0x000fe200000010ff */
[-C--:B------:R-:W-:Y:S01]  /*8900*/  FMUL.FTZ R103, R103, R28.reuse ;  /* 0x0000001c67677220 */ /* 0x080fe20000410000 */
[----:B------:R-:W-:Y:S01]  /*8910*/  F2FP.BF16.F32.PACK_AB R179, R14, R11 ;  /* 0x0000000b0eb3723e */ /* 0x000fe200000010ff */
[----:B------:R-:W-:Y:S01]  /*8920*/  FMUL.FTZ R106, R106, R28 ;  /* 0x0000001c6a6a7220 */ /* 0x000fe20000410000 */
[----:B------:R-:W0:Y:S01]  /*8930*/  MUFU.EX2 R175, R175 ;  /* 0x000000af00af7308 */ /* 0x000e220000000800 */
[C---:B-1----:R-:W-:Y:S01]  /*8940*/  FADD.FTZ R5, R21.reuse, R0 ;  /* 0x0000000015057221 */ /* 0x042fe20000010000 */
[----:B------:R-:W-:Y:S01]  /*8950*/  F2FP.BF16.F32.PACK_AB R173, R21, R20 ;  /* 0x0000001415ad723e */ /* 0x000fe200000010ff */
[-C--:B------:R-:W-:Y:S01]  /*8960*/  FMUL.FTZ R107, R107, R28.reuse ;  /* 0x0000001c6b6b7220 */ /* 0x080fe20000410000 */
[-C--:B------:R-:W-:Y:S01]  /*8970*/  FMUL.FTZ R110, R110, R28.reuse ;  /* 0x0000001c6e6e7220 */ /* 0x080fe20000410000 */
[-C--:B------:R-:W-:Y:S01]  /*8980*/  FMUL.FTZ R111, R111, R28.reuse ;  /* 0x0000001c6f6f7220 */ /* 0x080fe20000410000 */
[-C--:B------:R-:W-:Y:S01]  /*8990*/  FMUL.FTZ R114, R114, R28.reuse ;  /* 0x0000001c72727220 */ /* 0x080fe20000410000 */
[-C--:B------:R-:W-:Y:S01]  /*89a0*/  FMUL.FTZ R115, R115, R28.reuse ;  /* 0x0000001c73737220 */ /* 0x080fe20000410000 */
[----:B------:R1:W-:Y:S01]  /*89b0*/  MUFU.EX2 R167, R2 ;  /* 0x0000000200a77308 */ /* 0x0003e20000000800 */
[----:B--2---:R-:W-:Y:S01]  /*89c0*/  FADD.FTZ R0, R24, R5 ;  /* 0x0000000518007221 */ /* 0x004fe20000010000 */
[-C--:B------:R-:W-:Y:S01]  /*89d0*/  FMUL.FTZ R118, R118, R28.reuse ;  /* 0x0000001c76767220 */ /* 0x080fe20000410000 */
[-C--:B------:R-:W-:Y:S01]  /*89e0*/  FMUL.FTZ R119, R119, R28.reuse ;  /* 0x0000001c77777220 */ /* 0x080fe20000410000 */
[-C--:B------:R-:W-:Y:S01]  /*89f0*/  FMUL.FTZ R122, R122, R28.reuse ;  /* 0x0000001c7a7a7220 */ /* 0x080fe20000410000 */
[-C--:B------:R-:W-:Y:S01]  /*8a00*/  FMUL.FTZ R123, R123, R28.reuse ;  /* 0x0000001c7b7b7220 */ /* 0x080fe20000410000 */
[-C--:B------:R-:W-:Y:S01]  /*8a10*/  FMUL.FTZ R126, R126, R28.reuse ;  /* 0x0000001c7e7e7220 */ /* 0x080fe20000410000 */
[----:B------:R-:W-:Y:S01]  /*8a20*/  FMUL.FTZ R127, R127, R28 ;  /* 0x0000001c7f7f7220 */ /* 0x000fe20000410000 */
[----:B------:R-:W2:Y:S01]  /*8a30*/  MUFU.EX2 R169, R169 ;  /* 0x000000a900a97308 */ /* 0x000ea20000000800 */
[----:B-1----:R-:W-:Y:S01]  /*8a40*/  FADD.FTZ R2, R158, R7 ;  /* 0x000000079e027221 */ /* 0x002fe20000010000 */
[----:B0-----:R-:W-:Y:S01]  /*8a50*/  FADD.FTZ R0, R175, R0 ;  /* 0x00000000af007221 */ /* 0x001fe20000010000 */
[C---:B------:R-:W-:Y:S01]  /*8a60*/  F2FP.BF16.F32.PACK_AB R158, R55.reuse, R158 ;  /* 0x0000009e379e723e */ /* 0x040fe200000010ff */
[----:B------:R-:W-:Y:S01]  /*8a70*/  FMUL.FTZ R130, R130, R28 ;  /* 0x0000001c82827220 */ /* 0x000fe20000410000 */
[----:B------:R-:W-:Y:S01]  /*8a80*/  FADD.FTZ R7, R55, R2 ;  /* 0x0000000237077221 */ /* 0x000fe20000010000 */
[----:B------:R-:W-:Y:S01]  /*8a90*/  F2FP.BF16.F32.PACK_AB R175, R175, R24 ;  /* 0x00000018afaf723e */ /* 0x000fe200000010ff */
[----:B------:R-:W-:Y:S01]  /*8aa0*/  FMUL.FTZ R131, R131, R28 ;  /* 0x0000001c83837220 */ /* 0x000fe20000410000 */
[----:B------:R-:W0:Y:S01]  /*8ab0*/  MUFU.EX2 R26, R26 ;  /* 0x0000001a001a7308 */ /* 0x000e220000000800 */
[----:B------:R-:W-:Y:S01]  /*8ac0*/  FADD.FTZ R2, R152, R7 ;  /* 0x0000000798027221 */ /* 0x000fe20000010000 */
[----:B------:R-:W-:Y:S01]  /*8ad0*/  F2FP.BF16.F32.PACK_AB R152, R53, R152 ;  /* 0x000000983598723e */ /* 0x000fe200000010ff */
[-C--:B------:R-:W-:Y:S01]  /*8ae0*/  FMUL.FTZ R134, R134, R28.reuse ;  /* 0x0000001c86867220 */ /* 0x080fe20000410000 */
[-C--:B------:R-:W-:Y:S01]  /*8af0*/  FMUL.FTZ R135, R135, R28.reuse ;  /* 0x0000001c87877220 */ /* 0x080fe20000410000 */
[----:B------:R-:W-:Y:S01]  /*8b00*/  FADD.FTZ R5, R53, R2 ;  /* 0x0000000235057221 */ /* 0x000fe20000010000 */
[-C--:B------:R-:W-:Y:S01]  /*8b10*/  FMUL.FTZ R138, R138, R28.reuse ;  /* 0x0000001c8a8a7220 */ /* 0x080fe20000410000 */
[----:B------:R-:W-:Y:S01]  /*8b20*/  FMUL.FTZ R139, R139, R28 ;  /* 0x0000001c8b8b7220 */ /* 0x000fe20000410000 */
[----:B------:R-:W1:Y:S01]  /*8b30*/  MUFU.EX2 R171, R171 ;  /* 0x000000ab00ab7308 */ /* 0x000e620000000800 */
[----:B------:R-:W-:Y:S01]  /*8b40*/  FADD.FTZ R2, R154, R5 ;  /* 0x000000059a027221 */ /* 0x000fe20000010000 */
[----:B--2---:R-:W-:Y:S01]  /*8b50*/  FADD.FTZ R5, R169, R0 ;  /* 0x00000000a9057221 */ /* 0x004fe20000010000 */
[C---:B------:R-:W-:Y:S01]  /*8b60*/  F2FP.BF16.F32.PACK_AB R154, R47.reuse, R154 ;  /* 0x0000009a2f9a723e */ /* 0x040fe200000010ff */
[-C--:B------:R-:W-:Y:S01]  /*8b70*/  FMUL.FTZ R142, R142, R28.reuse ;  /* 0x0000001c8e8e7220 */ /* 0x080fe20000410000 */
[----:B------:R-:W-:Y:S01]  /*8b80*/  FADD.FTZ R2, R47, R2 ;  /* 0x000000022f027221 */ /* 0x000fe20000010000 */
[-C--:B------:R-:W-:Y:S01]  /*8b90*/  FMUL.FTZ R143, R143, R28.reuse ;  /* 0x0000001c8f8f7220 */ /* 0x080fe20000410000 */
[-C--:B------:R-:W-:Y:S01]  /*8ba0*/  FMUL.FTZ R146, R146, R28.reuse ;  /* 0x0000001c92927220 */ /* 0x080fe20000410000 */
[----:B------:R-:W2:Y:S01]  /*8bb0*/  MUFU.EX2 R30, R30 ;  /* 0x0000001e001e7308 */ /* 0x000ea20000000800 */
[C---:B0-----:R-:W-:Y:S01]  /*8bc0*/  FADD.FTZ R0, R26.reuse, R5 ;  /* 0x000000051a007221 */ /* 0x041fe20000010000 */
[----:B------:R-:W-:Y:S01]  /*8bd0*/  F2FP.BF16.F32.PACK_AB R169, R26, R169 ;  /* 0x000000a91aa9723e */ /* 0x000fe200000010ff */
[-C--:B------:R-:W-:Y:S01]  /*8be0*/  FMUL.FTZ R147, R147, R28.reuse ;  /* 0x0000001c93937220 */ /* 0x080fe20000410000 */
[-C--:B------:R-:W-:Y:S01]  /*8bf0*/  FMUL.FTZ R150, R150, R28.reuse ;  /* 0x0000001c96967220 */ /* 0x080fe20000410000 */
[----:B------:R-:W-:Y:S01]  /*8c00*/  FMUL.FTZ R151, R151, R28 ;  /* 0x0000001c97977220 */ /* 0x000fe20000410000 */
[----:B------:R-:W-:-:S02]  /*8c10*/  IMAD.MOV.U32 R4, RZ, RZ, R13 ;  /* 0x000000ffff047224 */ /* 0x000fc400078e000d */
[----:B------:R0:W3:Y:S01]  /*8c20*/  MUFU.EX2 R165, R177 ;  /* 0x000000b100a57308 */ /* 0x0000e20000000800 */
[----:B-1----:R-:W-:-:S07]  /*8c30*/  FADD.FTZ R5, R171, R0 ;  /* 0x00000000ab057221 */ /* 0x002fce0000010000 */
[----:B------:R-:W1:Y:S01]  /*8c40*/  MUFU.EX2 R32, R32 ;  /* 0x0000002000207308 */ /* 0x000e620000000800 */
[C---:B--2---:R-:W-:Y:S01]  /*8c50*/  FADD.FTZ R0, R30.reuse, R5 ;  /* 0x000000051e007221 */ /* 0x044fe20000010000 */
[----:B0-----:R-:W-:Y:S02]  /*8c60*/  F2FP.BF16.F32.PACK_AB R177, R41, R12 ;  /* 0x0000000c29b1723e */ /* 0x001fe400000010ff */
[----:B------:R-:W-:-:S04]  /*8c70*/  F2FP.BF16.F32.PACK_AB R171, R30, R171 ;  /* 0x000000ab1eab723e */ /* 0x000fc800000010ff */
[----:B------:R-:W0:Y:S01]  /*8c80*/  MUFU.EX2 R38, R33 ;  /* 0x0000002100267308 */ /* 0x000e220000000800 */
[----:B---3--:R-:W-:-:S07]  /*8c90*/  FADD.FTZ R5, R165, R0 ;  /* 0x00000000a5057221 */ /* 0x008fce0000010000 */
[----:B------:R-:W2:Y:S01]  /*8ca0*/  MUFU.EX2 R40, R161 ;  /* 0x000000a100287308 */ /* 0x000ea20000000800 */
[C---:B-1----:R-:W-:Y:S01]  /*8cb0*/  FADD.FTZ R5, R32.reuse, R5 ;  /* 0x0000000520057221 */ /* 0x042fe20000010000 */
[----:B------:R-:W-:-:S06]  /*8cc0*/  F2FP.BF16.F32.PACK_AB R165, R32, R165 ;  /* 0x000000a520a5723e */ /* 0x000fcc00000010ff */
[----:B------:R-:W1:Y:S01]  /*8cd0*/  MUFU.EX2 R153, R153 ;  /* 0x0000009900997308 */ /* 0x000e620000000800 */
[----:B0-----:R-:W-:-:S04]  /*8ce0*/  FADD.FTZ R5, R38, R5 ;  /* 0x0000000526057221 */ /* 0x001fc80000010000 */
[C---:B------:R-:W-:Y:S01]  /*8cf0*/  FADD.FTZ R5, R167.reuse, R5 ;  /* 0x00000005a7057221 */ /* 0x040fe20000010000 */
[----:B------:R-:W-:Y:S02]  /*8d00*/  F2FP.BF16.F32.PACK_AB R167, R167, R38 ;  /* 0x00000026a7a7723e */ /* 0x000fe400000010ff */
[----:B------:R-:W0:Y:S01]  /*8d10*/  MUFU.EX2 R36, R87 ;  /* 0x0000005700247308 */ /* 0x000e220000000800 */
[----:B--2---:R-:W-:-:S07]  /*8d20*/  FADD.FTZ R5, R40, R5 ;  /* 0x0000000528057221 */ /* 0x004fce0000010000 */
[----:B------:R2:W3:Y:S01]  /*8d30*/  MUFU.EX2 R163, R183 ;  /* 0x000000b700a37308 */ /* 0x0004e20000000800 */
[C---:B-1----:R-:W-:Y:S01]  /*8d40*/  FADD.FTZ R5, R153.reuse, R5 ;  /* 0x0000000599057221 */ /* 0x042fe20000010000 */
[----:B------:R-:W-:-:S06]  /*8d50*/  F2FP.BF16.F32.PACK_AB R161, R153, R40 ;  /* 0x0000002899a1723e */ /* 0x000fcc00000010ff */
[----:B------:R-:W1:Y:S01]  /*8d60*/  MUFU.EX2 R42, R37 ;  /* 0x00000025002a7308 */ /* 0x000e620000000800 */
[----:B0-----:R-:W-:Y:S01]  /*8d70*/  FADD.FTZ R5, R36, R5 ;  /* 0x0000000524057221 */ /* 0x001fe20000010000 */
[----:B--2---:R-:W-:-:S06]  /*8d80*/  F2FP.BF16.F32.PACK_AB R183, R59, R10 ;  /* 0x0000000a3bb7723e */ /* 0x004fcc00000010ff */
[----:B------:R-:W0:Y:S01]  /*8d90*/  MUFU.EX2 R83, R83 ;  /* 0x0000005300537308 */ /* 0x000e220000000800 */
[C---:B---3--:R-:W-:Y:S01]  /*8da0*/  FADD.FTZ R5, R163.reuse, R5 ;  /* 0x00000005a3057221 */ /* 0x048fe20000010000 */
[----:B------:R-:W-:-:S06]  /*8db0*/  F2FP.BF16.F32.PACK_AB R163, R163, R36 ;  /* 0x00000024a3a3723e */ /* 0x000fcc00000010ff */
[----:B------:R-:W2:Y:S01]  /*8dc0*/  MUFU.EX2 R0, R43 ;  /* 0x0000002b00007308 */ /* 0x000ea20000000800 */
[----:B-1----:R-:W-:-:S07]  /*8dd0*/  FADD.FTZ R5, R42, R5 ;  /* 0x000000052a057221 */ /* 0x002fce0000010000 */
[----:B------:R-:W1:Y:S01]  /*8de0*/  MUFU.EX2 R81, R81 ;  /* 0x0000005100517308 */ /* 0x000e620000000800 */
[C---:B0-----:R-:W-:Y:S01]  /*8df0*/  FADD.FTZ R5, R83.reuse, R5 ;  /* 0x0000000553057221 */ /* 0x041fe20000010000 */
[----:B------:R-:W-:-:S06]  /*8e00*/  F2FP.BF16.F32.PACK_AB R157, R83, R42 ;  /* 0x0000002a539d723e */ /* 0x000fcc00000010ff */
[----:B------:R-:W0:Y:S01]  /*8e10*/  MUFU.EX2 R44, R79 ;  /* 0x0000004f002c7308 */ /* 0x000e220000000800 */
[----:B--2---:R-:W-:-:S07]  /*8e20*/  FADD.FTZ R5, R0, R5 ;  /* 0x0000000500057221 */ /* 0x004fce0000010000 */
[----:B------:R-:W2:Y:S01]  /*8e30*/  MUFU.EX2 R77, R77 ;  /* 0x0000004d004d7308 */ /* 0x000ea20000000800 */
[C---:B-1----:R-:W-:Y:S01]  /*8e40*/  FADD.FTZ R5, R81.reuse, R5 ;  /* 0x0000000551057221 */ /* 0x042fe20000010000 */
[----:B------:R-:W-:-:S06]  /*8e50*/  F2FP.BF16.F32.PACK_AB R159, R81, R0 ;  /* 0x00000000519f723e */ /* 0x000fcc00000010ff */
[----:B------:R-:W1:Y:S01]  /*8e60*/  MUFU.EX2 R46, R193 ;  /* 0x000000c1002e7308 */ /* 0x000e620000000800 */
[----:B0-----:R-:W-:-:S07]  /*8e70*/  FADD.FTZ R5, R44, R5 ;  /* 0x000000052c057221 */ /* 0x001fce0000010000 */
[----:B------:R-:W0:Y:S01]  /*8e80*/  MUFU.EX2 R34, R34 ;  /* 0x0000002200227308 */ /* 0x000e220000000800 */
[C---:B--2---:R-:W-:Y:S01]  /*8e90*/  FADD.FTZ R5, R77.reuse, R5 ;  /* 0x000000054d057221 */ /* 0x044fe20000010000 */
[----:B------:R-:W-:-:S03]  /*8ea0*/  F2FP.BF16.F32.PACK_AB R153, R77, R44 ;  /* 0x0000002c4d99723e */ /* 0x000fc600000010ff */
[----:B-1----:R-:W-:-:S04]  /*8eb0*/  FADD.FTZ R5, R46, R5 ;  /* 0x000000052e057221 */ /* 0x002fc80000010000 */
[C---:B0-----:R-:W-:Y:S01]  /*8ec0*/  FADD.FTZ R0, R34.reuse, R5 ;  /* 0x0000000522007221 */ /* 0x041fe20000010000 */
[----:B------:R-:W-:Y:S01]  /*8ed0*/  F2FP.BF16.F32.PACK_AB R155, R34, R46 ;  /* 0x0000002e229b723e */ /* 0x000fe200000010ff */
[----:B------:R-:W-:Y:S01]  /*8ee0*/  IMAD.MOV.U32 R5, RZ, RZ, R49 ;  /* 0x000000ffff057224 */ /* 0x000fe200078e0031 */
[----:B------:R-:W-:Y:S06]  /*8ef0*/  @P2 BRA `(.L_x_1401) ;  /* 0xffffffc400e82947 */ /* 0x000fec000383ffff */
[----:B------:R-:W-:Y:S01]  /*8f00*/  IMAD.MOV.U32 R5, RZ, RZ, R49 ;  /* 0x000000ffff057224 */ /* 0x000fe200078e0031 */
[----:B------:R-:W-:Y:S01]  /*8f10*/  UMOV UR45, UR57 ;  /* 0x00000039002d7c82 */ /* 0x000fe20008000000 */
[----:B------:R-:W-:Y:S01]  /*8f20*/  IMAD.MOV.U32 R4, RZ, RZ, R13 ;  /* 0x000000ffff047224 */ /* 0x000fe200078e000d */
[----:B------:R-:W-:-:S06]  /*8f30*/  UMOV UR46, UR56 ;  /* 0x00000038002e7c82 */ /* 0x000fcc0008000000 */
.L_x_1384:
[----:B------:R-:W-:Y:S01]  /*8f40*/  ULDC UR6, c[0x0][0x448] ;  /* 0x0001120000067ab9 */ /* 0x000fe20000000800 */
[----:B------:R-:W-:Y:S01]  /*8f50*/  ULDC UR18, c[0x0][0x9e4] ;  /* 0x0002790000127ab9 */ /* 0x000fe20000000800 */
[----:B------:R-:W-:Y:S02]  /*8f60*/  UISETP.NE.AND UP0, UPT, UR6, 0x1, UPT ;  /* 0x000000010600788c */ /* 0x000fe4000bf05270 */
[----:B------:R-:W-:Y:S02]  /*8f70*/  UISETP.GE.AND UP1, UPT, UR18, 0x1, UPT ;  /* 0x000000011200788c */ /* 0x000fe4000bf26270 */
[----:B------:R-:W-:Y:S02]  /*8f80*/  UIADD3 UR10, UR38, 0x7f, URZ ;  /* 0x0000007f260a7890 */ /* 0x000fe4000fffe03f */
[----:B------:R-:W-:Y:S02]  /*8f90*/  UIADD3 UR11, UR39, 0x1, -UR44 ;  /* 0x00000001270b7890 */ /* 0x000fe4000fffe82c */
[----:B------:R-:W-:Y:S01]  /*8fa0*/  PLOP3.LUT P6, PT, PT, PT, UP1, 0x80, 0x0 ;  /* 0x000000000000781c */ /* 0x000fe20003fcf018 */
[----:B------:R-:W-:-:S02]  /*8fb0*/  ULDC UR15, c[0x0][0x9dc] ;  /* 0x00027700000f7ab9 */ /* 0x000fc40000000800 */
[----:B------:R-:W-:Y:S01]  /*8fc0*/  @UP0 ULDC UR6, c[0x0][0x44c] ;  /* 0x0001130000060ab9 */ /* 0x000fe20000000800 */
[----:B------:R-:W-:Y:S01]  /*8fd0*/  @UP0 ULDC UR14, c[0x0][0x450] ;  /* 0x00011400000e0ab9 */ /* 0x000fe20000000800 */
[----:B------:R-:W-:-:S04]  /*8fe0*/  UIMAD.WIDE.U32 UR6, UR10, UR6, URZ ;  /* 0x000000060a0672a5 */ /* 0x000fc8000f8e003f */
[----:B------:R-:W-:-:S04]  /*8ff0*/  @UP0 USHF.R.U32.HI UR10, URZ, UR14, UR7 ;  /* 0x0000000e3f0a0299 */ /* 0x000fc80008011607 */
[----:B------:R-:W-:-:S04]  /*9000*/  UIADD3 UR10, UR11, UR10, URZ ;  /* 0x0000000a0b0a7290 */ /* 0x000fc8000fffe03f */
[----:B------:R-:W-:Y:S01]  /*9010*/  UIADD3 UR15, UR10, -UR15, URZ ;  /* 0x8000000f0a0f7290 */ /* 0x000fe2000fffe03f */
[----:B------:R-:W-:Y:S11]  /*9020*/  @!P6 BRA `(.L_x_1402) ;  /* 0x000000000048e947 */ /* 0x000ff60003800000 */
[----:B------:R-:W-:Y:S02]  /*9030*/  UMOV UR14, UR10 ;  /* 0x0000000a000e7c82 */ /* 0x000fe40008000000 */
        /* <DEDUP_REMOVED lines=10> */
.L_x_1403:
[----:B------:R-:W-:-:S11]  /*90e0*/  UISETP.NE.AND UP1, UPT, UR18, 0x1, UPT ;  /* 0x000000011200788c */ /* 0x000fd6000bf25270 */
[----:B------:R-:W-:Y:S02]  /*90f0*/  @UP1 ULDC.64 UR6, c[0x0][0x9e8] ;  /* 0x00027a0000061ab9 */ /* 0x000fe40000000a00 */
[----:B------:R-:W-:-:S04]  /*9100*/  UIMAD.WIDE.U32 UR10, UR14, UR6, URZ ;  /* 0x000000060e0a72a5 */ /* 0x000fc8000f8e003f */
[----:B------:R-:W-:-:S12]  /*9110*/  @UP1 USHF.R.U32.HI UR14, URZ, UR7, UR11 ;  /* 0x000000073f0e1299 */ /* 0x000fd8000801160b */
.L_x_1404:
[----:B------:R-:W-:-:S04]  /*9120*/  UIMAD UR14, UR14, UR18, URZ ;  /* 0x000000120e0e72a4 */ /* 0x000fc8000f8e023f */
[----:B------:R-:W-:-:S04]  /*9130*/  UISETP.LT.AND UP1, UPT, UR15, UR14, UPT ;  /* 0x0000000e0f00728c */ /* 0x000fc8000bf21270 */
[----:B------:R-:W-:-:S12]  /*9140*/  USEL UR15, UR15, UR14, !UP1 ;  /* 0x0000000e0f0f7287 */ /* 0x000fd8000c800000 */
.L_x_1402:
[----:B------:R-:W-:-:S04]  /*9150*/  UIADD3 UR15, UR15, 0x7f, URZ ;  /* 0x0000007f0f0f7890 */ /* 0x000fc8000fffe03f */
[----:B------:R-:W-:-:S04]  /*9160*/  USHF.R.S32.HI UR6, URZ, 0x1f, UR15 ;  /* 0x0000001f3f067899 */ /* 0x000fc8000801140f */
[----:B------:R-:W-:-:S04]  /*9170*/  ULEA.HI UR6, UR6, UR15, URZ, 0x7 ;  /* 0x0000000f06067291 */ /* 0x000fc8000f8f383f */
[----:B------:R-:W-:-:S04]  /*9180*/  USHF.R.S32.HI UR6, URZ, 0x7, UR6 ;  /* 0x000000073f067899 */ /* 0x000fc80008011406 */
[----:B------:R-:W-:-:S04]  /*9190*/  UISETP.LT.AND UP1, UPT, UR40, UR6, UPT ;  /* 0x000000062800728c */ /* 0x000fc8000bf21270 */
[----:B------:R-:W-:-:S06]  /*91a0*/  USEL UR54, UR40, UR6, !UP1 ;  /* 0x0000000628367287 */ /* 0x000fcc000c800000 */
[----:B------:R-:W-:-:S13]  /*91b0*/  ISETP.GE.AND P2, PT, R3, UR54, PT ;  /* 0x0000003603007c0c */ /* 0x000fda000bf46270 */
[----:B------:R-:W-:Y:S05]  /*91c0*/  @!P2 BRA `(.L_x_1405) ;  /* 0x0000002400f8a947 */ /* 0x000fea0003800000 */
[----:B------:R-:W-:Y:S01]  /*91d0*/  IMAD.MOV.U32 R8, RZ, RZ, R5 ;  /* 0x000000ffff087224 */ /* 0x000fe200078e0005 */
[----:B------:R-:W-:Y:S01]  /*91e0*/  UMOV UR56, UR46 ;  /* 0x0000002e00387c82 */ /* 0x000fe20008000000 */
[----:B------:R-:W-:Y:S01]  /*91f0*/  IMAD.MOV.U32 R7, RZ, RZ, R4 ;  /* 0x000000ffff077224 */ /* 0x000fe200078e0004 */
[----:B------:R-:W-:Y:S01]  /*9200*/  UMOV UR55, UR45 ;  /* 0x0000002d00377c82 */ /* 0x000fe20008000000 */
[----:B------:R-:W-:-:S05]  /*9210*/  ULDC UR53, c[0x0][0x9d8] ;  /* 0x0002760000357ab9 */ /* 0x000fca0000000800 */
.L_x_1414:
        /* <DEDUP_REMOVED lines=9> */
.L_x_1407:
[----:B------:R-:W-:Y:S01]  /*92b0*/  ULEA UR6, UR45, UR41, 0x3 ;  /* 0x000000292d067291 */ /* 0x000fe2000f8e183f */
[----:B------:R-:W-:-:S05]  /*92c0*/  IMAD.U32 R4, RZ, RZ, UR46 ;  /* 0x0000002eff047e24 */ /* 0x000fca000f8e00ff */
[----:B------:R-:W-:-:S04]  /*92d0*/  SHF.L.U32 R4, R4, 0x1f, RZ ;  /* 0x0000001f04047819 */ /* 0x000fc800000006ff */
[----:B------:R0:W1:Y:S01]  /*92e0*/  SYNCS.PHASECHK.TRANS64.TRYWAIT P2, [UR6+0x28830], R4 ;  /* 0x02883004ff0075a7 */ /* 0x0000620008040146 */
[----:B------:R-:W-:Y:S05]  /*92f0*/  @!P0 BRA `(.L_x_1408) ;  /* 0x0000000000048947 */ /* 0x000fea0003800000 */
[----:B------:R-:W-:Y:S01]  /*9300*/  BPT.TRAP 0x1 ;  /* 0x000000040000795c */ /* 0x000fe20000300000 */
.L_x_1408:
[----:B-1----:R-:W-:Y:S05]  /*9310*/  @P2 BRA `(.L_x_1406) ;  /* 0x0000000000082947 */ /* 0x002fea0003800000 */
[----:B------:R-:W1:Y:S02]  /*9320*/  SYNCS.PHASECHK.TRANS64.TRYWAIT P2, [UR6+0x28830], R4 ;  /* 0x02883004ff0075a7 */ /* 0x000e640008040146 */
[----:B-1----:R-:W-:Y:S05]  /*9330*/  @!P2 BRA `(.L_x_1409) ;  /* 0x000000ec00eca947 */ /* 0x002fea0003800000 */
.L_x_1406:
        /* <DEDUP_REMOVED lines=45> */
.L_x_1411:
[----:B------:R-:W-:Y:S01]  /*9610*/  ULEA UR6, UR55, UR41, 0x3 ;  /* 0x0000002937067291 */ /* 0x000fe2000f8e183f */
[----:B------:R-:W-:-:S05]  /*9620*/  IMAD.U32 R4, RZ, RZ, UR56 ;  /* 0x00000038ff047e24 */ /* 0x000fca000f8e00ff */
[----:B------:R-:W-:-:S04]  /*9630*/  SHF.L.U32 R4, R4, 0x1f, RZ ;  /* 0x0000001f04047819 */ /* 0x000fc800000006ff */
[----:B------:R0:W1:Y:S01]  /*9640*/  SYNCS.PHASECHK.TRANS64.TRYWAIT P2, [UR6+0x28850], R4 ;  /* 0x02885004ff0075a7 */ /* 0x0000620008040146 */
[----:B------:R-:W-:Y:S05]  /*9650*/  @!P0 BRA `(.L_x_1412) ;  /* 0x0000000000048947 */ /* 0x000fea0003800000 */
[----:B------:R-:W-:Y:S01]  /*9660*/  BPT.TRAP 0x1 ;  /* 0x000000040000795c */ /* 0x000fe20000300000 */
.L_x_1412:
[----:B-1----:R-:W-:Y:S05]  /*9670*/  @P2 BRA `(.L_x_1410) ;  /* 0x0000000000082947 */ /* 0x002fea0003800000 */
[----:B------:R-:W1:Y:S02]  /*9680*/  SYNCS.PHASECHK.TRANS64.TRYWAIT P2, [UR6+0x28850], R4 ;  /* 0x02885004ff0075a7 */ /* 0x000e640008040146 */
[----:B-1----:R-:W-:Y:S05]  /*9690*/  @!P2 BRA `(.L_x_1413) ;  /* 0x000000ec002ca947 */ /* 0x002fea0003800000 */
.L_x_1410:
        /* <DEDUP_REMOVED lines=77> */
[----:B------:R-:W0:Y:S01]  /*9b70*/  LDC R6, c[0x0][0x988] ;  /* 0x00026200ff067b82 */ /* 0x000e220000000800 */
[----:B------:R-:W-:Y:S01]  /*9b80*/  FMUL.FTZ R87, R87, UR53 ;  /* 0x0000003557577c20 */ /* 0x000fe20008410000 */
[C---:B------:R-:W-:Y:S01]  /*9b90*/  ISETP.GT.AND P2, PT, R3.reuse, UR54, PT ;  /* 0x0000003603007c0c */ /* 0x040fe2000bf44270 */
[----:B------:R-:W-:Y:S01]  /*9ba0*/  UMOV UR56, UR46 ;  /* 0x0000002e00387c82 */ /* 0x000fe20008000000 */
[----:B------:R-:W-:-:S02]  /*9bb0*/  VIADD R3, R3, 0xffffffff ;  /* 0xffffffff03037836 */ /* 0x000fc40000000000 */
        /* <DEDUP_REMOVED lines=110> */
[----:B-1----:R-:W-:-:S04]  /*a2a0*/  FMNMX.FTZ R4, R173, R4, !PT ;  /* 0x00000004ad047209 */ /* 0x002fc80007810000 */
        /* <DEDUP_REMOVED lines=19> */
[----:B------:R-:W-:-:S04]  /*a3e0*/  FMUL.FTZ R77, R78, UR53 ;  /* 0x000000354e4d7c20 */ /* 0x000fc80008410000 */
[----:B------:R-:W1:Y:S02]  /*a3f0*/  SHFL.BFLY PT, R229, R10, 0x1, 0x1f ;  /* 0x0c201f000ae57f89 */ /* 0x000e6400000e0000 */
[----:B------:R-:W2:Y:S02]  /*a400*/  MUFU.TANH R77, R77 ;  /* 0x0000004d004d7308 */ /* 0x000ea40000002400 */
[----:B--2---:R-:W-:-:S04]  /*a410*/  FMNMX.FTZ R12, R77, R12, !PT ;  /* 0x0000000c4d0c7209 */ /* 0x004fc80007810000 */
[----:B------:R-:W-:Y:S02]  /*a420*/  FMNMX.FTZ R12, R79, R12, !PT ;  /* 0x0000000c4f0c7209 */ /* 0x000fe40007810000 */
[----:B-1----:R-:W-:-:S05]  /*a430*/  FMNMX.FTZ R4, R10, R229, !PT ;  /* 0x000000e50a047209 */ /* 0x002fca0007810000 */
[C---:B0-----:R-:W-:Y:S01]  /*a440*/  FMUL.FTZ R10, R4.reuse, R6 ;  /* 0x00000006040a7220 */ /* 0x041fe20000410000 */
[----:B------:R-:W-:-:S03]  /*a450*/  FADD.FTZ R7, -R4, R7 ;  /* 0x0000000704077221 */ /* 0x000fc60000010100 */
[-CC-:B------:R-:W-:Y:S01]  /*a460*/  FFMA.FTZ R180, R5, R6.reuse, -R10.reuse ;  /* 0x0000000605b47223 */ /* 0x180fe2000001080a */
[-C--:B------:R-:W-:Y:S01]  /*a470*/  FMUL.FTZ R7, R7, R6.reuse ;  /* 0x0000000607077220 */ /* 0x080fe20000410000 */
[-CC-:B------:R-:W-:Y:S01]  /*a480*/  FFMA.FTZ R9, R9, R6.reuse, -R10.reuse ;  /* 0x0000000609097223 */ /* 0x180fe2000001080a */
[----:B------:R-:W-:Y:S02]  /*a490*/  WARPGROUP.DEPBAR.LE gsb0, 0x0 ;  /* 0x00008000000079c5 */ /* 0x000fe40000010000 */
[----:B------:R-:W-:Y:S01]  /*a4a0*/  WARPGROUP.ARRIVE ;  /* 0x00000000000079c5 */ /* 0x000fe20000000000 */
[----:B------:R-:W-:Y:S01]  /*a4b0*/  FMUL.FTZ R169, R82, UR53 ;  /* 0x0000003552a97c20 */ /* 0x000fe20008410000 */
[----:B------:R-:W-:Y:S01]  /*a4c0*/  FMUL.FTZ R171, R86, UR53 ;  /* 0x0000003556ab7c20 */ /* 0x000fe20008410000 */
[-CC-:B------:R-:W-:Y:S01]  /*a4d0*/  FFMA.FTZ R176, R29, R6.reuse, -R10.reuse ;  /* 0x000000061db07223 */ /* 0x180fe2000001080a */
[-CC-:B------:R-:W-:Y:S01]  /*a4e0*/  FFMA.FTZ R178, R181, R6.reuse, -R10.reuse ;  /* 0x00000006b5b27223 */ /* 0x180fe2000001080a */
[-CC-:B------:R-:W-:Y:S01]  /*a4f0*/  FFMA.FTZ R29, R183, R6.reuse, -R10.reuse ;  /* 0x00000006b71d7223 */ /* 0x180fe2000001080a */
[----:B------:R-:W-:Y:S01]  /*a500*/  HGMMA.64x128x16.F32.BF16 R88, R164, gdesc[UR4].tnspB, R88, gsb0 ;  /* 0x41e00004a4587df0 */ /* 0x000fe20008001858 */
[----:B------:R-:W-:Y:S01]  /*a510*/  UIADD3 UR6, UR10, 0x280, URZ ;  /* 0x000002800a067890 */ /* 0x000fe2000fffe03f */
[----:B------:R-:W0:Y:S01]  /*a520*/  MUFU.TANH R169, R169 ;  /* 0x000000a900a97308 */ /* 0x000e220000002400 */
[----:B------:R-:W-:Y:S01]  /*a530*/  UMOV UR7, 0x40000040 ;  /* 0x4000004000077882 */ /* 0x000fe20000000000 */
[-CC-:B------:R-:W-:Y:S01]  /*a540*/  FFMA.FTZ R182, R15, R6.reuse, -R10.reuse ;  /* 0x000000060fb67223 */ /* 0x180fe2000001080a */
[-CC-:B------:R-:W-:Y:S01]  /*a550*/  FFMA.FTZ R15, R25, R6.reuse, -R10.reuse ;  /* 0x00000006190f7223 */ /* 0x180fe2000001080a */
[-CC-:B------:R-:W-:Y:S01]  /*a560*/  FFMA.FTZ R25, R33, R6.reuse, -R10.reuse ;  /* 0x0000000621197223 */ /* 0x180fe2000001080a */
[-CC-:B------:R-:W-:Y:S01]  /*a570*/  FFMA.FTZ R168, R179, R6.reuse, -R10.reuse ;  /* 0x00000006b3a87223 */ /* 0x180fe2000001080a */
[-CC-:B------:R-:W-:Y:S01]  /*a580*/  FFMA.FTZ R172, R193, R6.reuse, -R10.reuse ;  /* 0x00000006c1ac7223 */ /* 0x180fe2000001080a */
[-CC-:B------:R-:W-:Y:S01]  /*a590*/  FFMA.FTZ R33, R195, R6.reuse, -R10.reuse ;  /* 0x00000006c3217223 */ /* 0x180fe2000001080a */
[----:B------:R-:W1:Y:S01]  /*a5a0*/  MUFU.TANH R171, R171 ;  /* 0x000000ab00ab7308 */ /* 0x000e620000002400 */
[-CC-:B------:R-:W-:Y:S01]  /*a5b0*/  FFMA.FTZ R174, R197, R6.reuse, -R10.reuse ;  /* 0x00000006c5ae7223 */ /* 0x180fe2000001080a */
[-CC-:B------:R-:W-:Y:S01]  /*a5c0*/  FFMA.FTZ R195, R175, R6.reuse, -R10.reuse ;  /* 0x00000006afc37223 */ /* 0x180fe2000001080a */
[-CC-:B------:R-:W-:Y:S01]  /*a5d0*/  FFMA.FTZ R170, R201, R6.reuse, -R10.reuse ;  /* 0x00000006c9aa7223 */ /* 0x180fe2000001080a */
[-CC-:B------:R-:W-:Y:S01]  /*a5e0*/  FFMA.FTZ R193, R211, R6.reuse, -R10.reuse ;  /* 0x00000006d3c17223 */ /* 0x180fe2000001080a */
[-CC-:B------:R-:W-:Y:S01]  /*a5f0*/  FFMA.FTZ R197, R215, R6.reuse, -R10.reuse ;  /* 0x00000006d7c57223 */ /* 0x180fe2000001080a */
[-CC-:B------:R-:W-:Y:S01]  /*a600*/  FFMA.FTZ R201, R223, R6.reuse, -R10.reuse ;  /* 0x00000006dfc97223 */ /* 0x180fe2000001080a */
[--C-:B------:R-:W-:Y:S01]  /*a610*/  FFMA.FTZ R20, R225, R6, -R10.reuse ;  /* 0x00000006e1147223 */ /* 0x100fe2000001080a */
[----:B------:R-:W-:Y:S01]  /*a620*/  MUFU.EX2 R7, R7 ;  /* 0x0000000700077308 */ /* 0x000fe20000000800 */
[----:B0-----:R-:W-:Y:S01]  /*a630*/  FMNMX.FTZ R12, R169, R12, !PT ;  /* 0x0000000ca90c7209 */ /* 0x001fe20007810000 */
[-CC-:B------:R-:W-:Y:S01]  /*a640*/  FFMA.FTZ R81, R81, R6.reuse, -R10.reuse ;  /* 0x0000000651517223 */ /* 0x180fe2000001080a */
[-CC-:B------:R-:W-:Y:S01]  /*a650*/  FFMA.FTZ R227, R227, R6.reuse, -R10.reuse ;  /* 0x00000006e3e37223 */ /* 0x180fe2000001080a */
[----:B------:R-:W-:Y:S01]  /*a660*/  FFMA.FTZ R85, R85, R6, -R10 ;  /* 0x0000000655557223 */ /* 0x000fe2000001080a */
[----:B------:R-:W-:-:S03]  /*a670*/  FMNMX.FTZ R12, R83, R12, !PT ;  /* 0x0000000c530c7209 */ /* 0x000fc60007810000 */
[----:B------:R-:W0:Y:S01]  /*a680*/  MUFU.EX2 R180, R180 ;  /* 0x000000b400b47308 */ /* 0x000e220000000800 */
[----:B-1----:R-:W-:-:S04]  /*a690*/  FMNMX.FTZ R12, R171, R12, !PT ;  /* 0x0000000cab0c7209 */ /* 0x002fc80007810000 */
[----:B------:R-:W-:Y:S01]  /*a6a0*/  FMNMX.FTZ R5, R87, R12, !PT ;  /* 0x0000000c57057209 */ /* 0x000fe20007810000 */
[----:B------:R-:W-:Y:S02]  /*a6b0*/  FFMA.FTZ R12, R217, R6, -R10 ;  /* 0x00000006d90c7223 */ /* 0x000fe4000001080a */
[----:B------:R-:W1:Y:S02]  /*a6c0*/  MUFU.EX2 R9, R9 ;  /* 0x0000000900097308 */ /* 0x000e640000000800 */
[----:B------:R-:W2:Y:S06]  /*a6d0*/  SHFL.BFLY PT, R14, R5, 0x2, 0x1f ;  /* 0x0c401f00050e7f89 */ /* 0x000eac00000e0000 */
[----:B------:R-:W-:Y:S01]  /*a6e0*/  MUFU.EX2 R182, R182 ;  /* 0x000000b600b67308 */ /* 0x000fe20000000800 */
[----:B0-----:R-:W-:-:S07]  /*a6f0*/  FFMA.FTZ R2, R7, R2, R180 ;  /* 0x0000000207027223 */ /* 0x001fce00000100b4 */
[----:B------:R-:W-:Y:S01]  /*a700*/  MUFU.EX2 R15, R15 ;  /* 0x0000000f000f7308 */ /* 0x000fe20000000800 */
[----:B-1----:R-:W-:-:S07]  /*a710*/  F2FP.BF16.F32.PACK_AB R180, R9, R180 ;  /* 0x000000b409b4723e */ /* 0x002fce00000010ff */
[----:B------:R-:W-:Y:S01]  /*a720*/  MUFU.EX2 R176, R176 ;  /* 0x000000b000b07308 */ /* 0x000fe20000000800 */
[----:B--2---:R-:W-:Y:S01]  /*a730*/  FMNMX.FTZ R24, R5, R14, !PT ;  /* 0x0000000e05187209 */ /* 0x004fe20007810000 */
[----:B------:R-:W-:-:S04]  /*a740*/  FFMA.FTZ R14, R221, R6, -R10 ;  /* 0x00000006dd0e7223 */ /* 0x000fc8000001080a */
[----:B------:R-:W0:Y:S02]  /*a750*/  SHFL.BFLY PT, R5, R24, 0x1, 0x1f ;  /* 0x0c201f0018057f89 */ /* 0x000e2400000e0000 */
[----:B------:R-:W-:Y:S08]  /*a760*/  MUFU.EX2 R25, R25 ;  /* 0x0000001900197308 */ /* 0x000ff00000000800 */
[----:B------:R-:W-:Y:S08]  /*a770*/  MUFU.EX2 R178, R178 ;  /* 0x000000b200b27308 */ /* 0x000ff00000000800 */
[----:B------:R-:W-:Y:S01]  /*a780*/  MUFU.EX2 R29, R29 ;  /* 0x0000001d001d7308 */ /* 0x000fe20000000800 */
[----:B0-----:R-:W-:-:S07]  /*a790*/  FMNMX.FTZ R5, R24, R5, !PT ;  /* 0x0000000518057209 */ /* 0x001fce0007810000 */
[----:B------:R-:W-:Y:S01]  /*a7a0*/  MUFU.EX2 R172, R172 ;  /* 0x000000ac00ac7308 */ /* 0x000fe20000000800 */
[----:B------:R-:W-:-:S04]  /*a7b0*/  FMUL.FTZ R38, R5, R6 ;  /* 0x0000000605267220 */ /* 0x000fc80000410000 */
[-CC-:B------:R-:W-:Y:S01]  /*a7c0*/  FFMA.FTZ R181, R13, R6.reuse, -R38.reuse ;  /* 0x000000060db57223 */ /* 0x180fe20000010826 */
[-CC-:B------:R-:W-:Y:S01]  /*a7d0*/  FFMA.FTZ R183, R21, R6.reuse, -R38.reuse ;  /* 0x0000000615b77223 */ /* 0x180fe20000010826 */
[----:B------:R-:W-:Y:S02]  /*a7e0*/  IMAD.U32 R21, RZ, RZ, UR45 ;  /* 0x0000002dff157e24 */ /* 0x000fe4000f8e00ff */
[-CC-:B------:R-:W-:Y:S01]  /*a7f0*/  FFMA.FTZ R32, R27, R6.reuse, -R38.reuse ;  /* 0x000000061b207223 */ /* 0x180fe20000010826 */
[-CC-:B------:R-:W-:Y:S01]  /*a800*/  FFMA.FTZ R34, R35, R6.reuse, -R38.reuse ;  /* 0x0000000623227223 */ /* 0x180fe20000010826 */
[----:B------:R-:W-:Y:S01]  /*a810*/  IMAD.U32 R35, RZ, RZ, UR55 ;  /* 0x00000037ff237e24 */ /* 0x000fe2000f8e00ff */
[----:B------:R-:W-:Y:S01]  /*a820*/  MUFU.EX2 R181, R181 ;  /* 0x000000b500b57308 */ /* 0x000fe20000000800 */
[----:B------:R-:W-:Y:S01]  /*a830*/  @!P1 LEA R21, R21, UR41, 0x3 ;  /* 0x0000002915159c11 */ /* 0x000fe2000f8e18ff */
[-CC-:B------:R-:W-:Y:S01]  /*a840*/  FFMA.FTZ R179, R37, R6.reuse, -R38.reuse ;  /* 0x0000000625b37223 */ /* 0x180fe20000010826 */
[-CC-:B------:R-:W-:Y:S01]  /*a850*/  FFMA.FTZ R36, R39, R6.reuse, -R38.reuse ;  /* 0x0000000627247223 */ /* 0x180fe20000010826 */
[----:B------:R-:W-:Y:S01]  /*a860*/  @!P1 LEA R35, R35, UR41, 0x3 ;  /* 0x0000002923239c11 */ /* 0x000fe2000f8e18ff */
        /* <DEDUP_REMOVED lines=23> */
[----:B------:R-:W-:-:S04]  /*a9e0*/  UMOV UR55, UR45 ;  /* 0x0000002d00377c82 */ /* 0x000fc80008000000 */
[----:B------:R-:W-:Y:S01]  /*a9f0*/  MUFU.EX2 R179, R179 ;  /* 0x000000b300b37308 */ /* 0x000fe20000000800 */
[----:B------:R-:W-:Y:S02]  /*aa00*/  WARPGROUP.DEPBAR.LE gsb0, 0x0 ;  /* 0x00008000000079c5 */ /* 0x000fe40000010000 */
[----:B------:R-:W-:Y:S01]  /*aa10*/  WARPGROUP.ARRIVE ;  /* 0x00000000000079c5 */ /* 0x000fe20000000000 */
[-C--:B------:R-:W-:Y:S01]  /*aa20*/  FFMA.FTZ R165, R177, R6.reuse, -R10 ;  /* 0x00000006b1a57223 */ /* 0x080fe2000001080a */
[-C--:B------:R-:W-:Y:S01]  /*aa30*/  FFMA.FTZ R177, R31, R6.reuse, -R38 ;  /* 0x000000061fb17223 */ /* 0x080fe20000010826 */
[----:B------:R-:W-:Y:S02]  /*aa40*/  IADD3 R31, -R23, 0xb, RZ ;  /* 0x0000000b171f7810 */ /* 0x000fe40007ffe1ff */
[----:B------:R-:W-:Y:S01]  /*aa50*/  MUFU.EX2 R36, R36 ;  /* 0x0000002400247308 */ /* 0x000fe20000000800 */
[-CC-:B------:R-:W-:Y:S01]  /*aa60*/  FFMA.FTZ R167, R199, R6.reuse, -R10.reuse ;  /* 0x00000006c7a77223 */ /* 0x180fe2000001080a */
[----:B------:R-:W-:Y:S01]  /*aa70*/  HGMMA.64x128x16.F32.BF16 R88, R160, gdesc[UR4].tnspB, R88, gsb0 ;  /* 0x41e00004a0587df0 */ /* 0x000fe20008001858 */
[----:B------:R-:W-:Y:S01]  /*aa80*/  UIADD3 UR6, UR10, 0x300, URZ ;  /* 0x000003000a067890 */ /* 0x000fe2000fffe03f */
[-CC-:B------:R-:W-:Y:S01]  /*aa90*/  FFMA.FTZ R164, R205, R6.reuse, -R10.reuse ;  /* 0x00000006cda47223 */ /* 0x180fe2000001080a */
[----:B------:R-:W-:Y:S01]  /*aaa0*/  UMOV UR7, 0x40000040 ;  /* 0x4000004000077882 */ /* 0x000fe20000000000 */
[-CC-:B------:R-:W-:Y:S01]  /*aab0*/  FFMA.FTZ R166, R209, R6.reuse, -R10.reuse ;  /* 0x00000006d1a67223 */ /* 0x180fe2000001080a */
[----:B------:R-:W-:Y:S01]  /*aac0*/  FFMA.FTZ R199, R219, R6, -R10 ;  /* 0x00000006dbc77223 */ /* 0x000fe2000001080a */
        /* <DEDUP_REMOVED lines=20> */
[-C--:B------:R-:W-:Y:S01]  /*ac10*/  FFMA.FTZ R160, R173, R6.reuse, -R10 ;  /* 0x00000006ada07223 */ /* 0x080fe2000001080a */
[-C--:B------:R-:W-:Y:S01]  /*ac20*/  FFMA.FTZ R173, R41, R6.reuse, -R38 ;  /* 0x0000000629ad7223 */ /* 0x080fe20000010826 */
[-CC-:B------:R-:W-:Y:S01]  /*ac30*/  FFMA.FTZ R163, R207, R6.reuse, -R10.reuse ;  /* 0x00000006cfa37223 */ /* 0x180fe2000001080a */
[-C--:B------:R-:W-:Y:S01]  /*ac40*/  FFMA.FTZ R162, R213, R6.reuse, -R10 ;  /* 0x00000006d5a27223 */ /* 0x080fe2000001080a */
[----:B------:R-:W-:Y:S01]  /*ac50*/  HGMMA.64x128x16.F32.BF16 R88, R156, gdesc[UR4].tnspB, R88, gsb0 ;  /* 0x41e000049c587df0 */ /* 0x000fe20008001858 */
[----:B------:R-:W-:Y:S01]  /*ac60*/  UIADD3 UR6, UR10, 0x380, URZ ;  /* 0x000003800a067890 */ /* 0x000fe2000fffe03f */
[----:B------:R-:W-:Y:S01]  /*ac70*/  FFMA.FTZ R10, R49, R6, -R38 ;  /* 0x00000006310a7223 */ /* 0x000fe20000010826 */
[----:B------:R-:W-:Y:S01]  /*ac80*/  UMOV UR7, 0x40000040 ;  /* 0x4000004000077882 */ /* 0x000fe20000000000 */
        /* <DEDUP_REMOVED lines=16> */
[----:B------:R-:W1:Y:S08]  /*ad90*/  MUFU.EX2 R75, R75 ;  /* 0x0000004b004b7308 */ /* 0x000e700000000800 */
[----:B------:R-:W-:Y:S01]  /*ada0*/  MUFU.EX2 R14, R14 ;  /* 0x0000000e000e7308 */ /* 0x000fe20000000800 */
[----:B------:R-:W-:-:S02]  /*adb0*/  WARPGROUP.DEPBAR.LE gsb0, 0x0 ;  /* 0x00008000000079c5 */ /* 0x000fc40000010000 */
[----:B------:R-:W-:Y:S01]  /*adc0*/  WARPGROUP.ARRIVE ;  /* 0x00000000000079c5 */ /* 0x000fe20000000000 */
[----:B------:R-:W-:Y:S01]  /*add0*/  FADD.FTZ R157, -R5, R8 ;  /* 0x00000008059d7221 */ /* 0x000fe20000010100 */
[-CC-:B------:R-:W-:Y:S01]  /*ade0*/  FFMA.FTZ R8, R11, R6.reuse, -R38.reuse ;  /* 0x000000060b087223 */ /* 0x180fe20000010826 */
[-C--:B------:R-:W-:Y:S02]  /*adf0*/  FFMA.FTZ R11, R53, R6.reuse, -R38 ;  /* 0x00000006350b7223 */ /* 0x080fe40000010826 */
[----:B------:R-:W2:Y:S01]  /*ae00*/  MUFU.EX2 R201, R201 ;  /* 0x000000c900c97308 */ /* 0x000ea20000000800 */
[----:B------:R-:W-:Y:S01]  /*ae10*/  FMUL.FTZ R157, R157, R6 ;  /* 0x000000069d9d7220 */ /* 0x000fe20000410000 */
[----:B------:R-:W-:Y:S01]  /*ae20*/  HGMMA.64x128x16.F32.BF16 R88, R152, gdesc[UR4].tnspB, R88, gsb0 ;  /* 0x41e0000498587df0 */ /* 0x000fe20008001858 */
[----:B0-----:R-:W-:-:S05]  /*ae30*/  F2FP.BF16.F32.PACK_AB R156, R199, R12 ;  /* 0x0000000cc79c723e */ /* 0x001fca00000010ff */
[----:B------:R1:W-:Y:S08]  /*ae40*/  MUFU.EX2 R203, R157 ;  /* 0x0000009d00cb7308 */ /* 0x0003f00000000800 */
[----:B------:R-:W0:Y:S01]  /*ae50*/  MUFU.EX2 R8, R8 ;  /* 0x0000000800087308 */ /* 0x000e220000000800 */
[----:B-1----:R-:W-:Y:S02]  /*ae60*/  F2FP.BF16.F32.PACK_AB R157, R75, R50 ;  /* 0x000000324b9d723e */ /* 0x002fe400000010ff */
[----:B--2---:R-:W-:-:S05]  /*ae70*/  F2FP.BF16.F32.PACK_AB R158, R201, R14 ;  /* 0x0000000ec99e723e */ /* 0x004fca00000010ff */
[----:B------:R-:W1:Y:S08]  /*ae80*/  MUFU.EX2 R11, R11 ;  /* 0x0000000b000b7308 */ /* 0x000e700000000800 */
[----:B------:R-:W-:Y:S01]  /*ae90*/  MUFU.EX2 R79, R79 ;  /* 0x0000004f004f7308 */ /* 0x000fe20000000800 */
[----:B0-----:R-:W-:-:S04]  /*aea0*/  FFMA.FTZ R42, R203, R0, R8 ;  /* 0x00000000cb2a7223 */ /* 0x001fc80000010008 */
[C---:B------:R-:W-:Y:S01]  /*aeb0*/  FADD.FTZ R42, R181.reuse, R42 ;  /* 0x0000002ab52a7221 */ /* 0x040fe20000010000 */
[----:B------:R-:W-:Y:S02]  /*aec0*/  F2FP.BF16.F32.PACK_AB R181, R181, R8 ;  /* 0x00000008b5b5723e */ /* 0x000fe400000010ff */
[----:B------:R-:W0:Y:S08]  /*aed0*/  MUFU.EX2 R0, R61 ;  /* 0x0000003d00007308 */ /* 0x000e300000000800 */
        /* <DEDUP_REMOVED lines=9> */
[----:B--2---:R-:W-:Y:S02]  /*af70*/  @!P1 VIADD R31, R35, 0x28860 ;  /* 0x00028860231f9836 */ /* 0x004fe40000000000 */
[-C--:B------:R-:W-:Y:S01]  /*af80*/  FMUL.FTZ R89, R89, R7.reuse ;  /* 0x0000000759597220 */ /* 0x080fe20000410000 */
[-C--:B------:R-:W-:Y:S01]  /*af90*/  FMUL.FTZ R92, R92, R7.reuse ;  /* 0x000000075c5c7220 */ /* 0x080fe20000410000 */
[-C--:B------:R-:W-:Y:S01]  /*afa0*/  FMUL.FTZ R93, R93, R7.reuse ;  /* 0x000000075d5d7220 */ /* 0x080fe20000410000 */
[-C--:B------:R-:W-:Y:S01]  /*afb0*/  FMUL.FTZ R96, R96, R7.reuse ;  /* 0x0000000760607220 */ /* 0x080fe20000410000 */
[----:B------:R-:W-:Y:S01]  /*afc0*/  @!P1 PRMT R35, RZ, 0x654, R31 ;  /* 0x00000654ff239816 */ /* 0x000fe2000000001f */
[----:B---3--:R-:W-:Y:S01]  /*afd0*/  FADD.FTZ R27, R9, R2 ;  /* 0x00000002091b7221 */ /* 0x008fe20000010000 */
[-C--:B------:R-:W-:Y:S01]  /*afe0*/  FMUL.FTZ R97, R97, R7.reuse ;  /* 0x0000000761617220 */ /* 0x080fe20000410000 */
[-C--:B------:R-:W-:Y:S01]  /*aff0*/  FMUL.FTZ R100, R100, R7.reuse ;  /* 0x0000000764647220 */ /* 0x080fe20000410000 */
[----:B------:R2:W-:Y:S01]  /*b000*/  @!P1 SYNCS.ARRIVE.TRANS64.RED.A1T0 RZ, [R35+URZ], RZ ;  /* 0x000000ff23ff99a7 */ /* 0x0005e2000810043f */
[----:B------:R-:W-:Y:S01]  /*b010*/  FADD.FTZ R2, R182, R27 ;  /* 0x0000001bb6027221 */ /* 0x000fe20000010000 */
[----:B------:R-:W-:Y:S01]  /*b020*/  FADD.FTZ R27, R183, R42 ;  /* 0x0000002ab71b7221 */ /* 0x000fe20000010000 */
[----:B------:R-:W-:Y:S01]  /*b030*/  F2FP.BF16.F32.PACK_AB R182, R15, R182 ;  /* 0x000000b60fb6723e */ /* 0x000fe200000010ff */
[----:B------:R-:W-:Y:S01]  /*b040*/  FMUL.FTZ R101, R101, R7 ;  /* 0x0000000765657220 */ /* 0x000fe20000410000 */
[----:B------:R-:W-:Y:S01]  /*b050*/  FADD.FTZ R31, R15, R2 ;  /* 0x000000020f1f7221 */ /* 0x000fe20000010000 */
[C---:B------:R-:W-:Y:S01]  /*b060*/  FADD.FTZ R2, R32.reuse, R27 ;  /* 0x0000001b20027221 */ /* 0x040fe20000010000 */
        /* <DEDUP_REMOVED lines=20> */
[----:B------:R-:W-:Y:S01]  /*b1b0*/  FFMA.FTZ R2, R169, R6, -R38 ;  /* 0x00000006a9027223 */ /* 0x000fe20000010826 */
[----:B------:R-:W-:Y:S01]  /*b1c0*/  F2FP.BF16.F32.PACK_AB R169, R13, R10 ;  /* 0x0000000a0da9723e */ /* 0x000fe200000010ff */
[----:B------:R-:W-:Y:S01]  /*b1d0*/  FADD.FTZ R31, R33, R42 ;  /* 0x0000002a211f7221 */ /* 0x000fe20000010000 */
[----:B------:R-:W-:Y:S01]  /*b1e0*/  FADD.FTZ R42, R30, R27 ;  /* 0x0000001b1e2a7221 */ /* 0x000fe20000010000 */
[-C--:B------:R-:W-:Y:S01]  /*b1f0*/  FFMA.FTZ R27, R171, R6.reuse, -R38 ;  /* 0x00000006ab1b7223 */ /* 0x080fe20000010826 */
[----:B-1----:R-:W-:Y:S01]  /*b200*/  F2FP.BF16.F32.PACK_AB R171, R26, R11 ;  /* 0x0000000b1aab723e */ /* 0x002fe200000010ff */
[----:B------:R-:W-:Y:S01]  /*b210*/  FADD.FTZ R44, R174, R31 ;  /* 0x0000001fae2c7221 */ /* 0x000fe20000010000 */
[----:B------:R-:W-:Y:S01]  /*b220*/  FADD.FTZ R31, R175, R42 ;  /* 0x0000002aaf1f7221 */ /* 0x000fe20000010000 */
[----:B------:R-:W-:Y:S01]  /*b230*/  FFMA.FTZ R38, R87, R6, -R38 ;  /* 0x0000000657267223 */ /* 0x000fe20000010826 */
[C---:B------:R-:W-:Y:S01]  /*b240*/  F2FP.BF16.F32.PACK_AB R174, R165.reuse, R174 ;  /* 0x000000aea5ae723e */ /* 0x040fe200000010ff */
[----:B--2---:R-:W-:Y:S01]  /*b250*/  FADD.FTZ R35, R165, R44 ;  /* 0x0000002ca5237221 */ /* 0x004fe20000010000 */
[----:B------:R-:W-:Y:S01]  /*b260*/  FADD.FTZ R31, R28, R31 ;  /* 0x0000001f1c1f7221 */ /* 0x000fe20000010000 */
[-C--:B------:R-:W-:Y:S01]  /*b270*/  FMUL.FTZ R121, R121, R7.reuse ;  /* 0x0000000779797220 */ /* 0x080fe20000410000 */
[-C--:B------:R-:W-:Y:S01]  /*b280*/  FMUL.FTZ R124, R124, R7.reuse ;  /* 0x000000077c7c7220 */ /* 0x080fe20000410000 */
[----:B------:R-:W-:Y:S01]  /*b290*/  FADD.FTZ R42, R168, R35 ;  /* 0x00000023a82a7221 */ /* 0x000fe20000010000 */
[----:B------:R-:W-:Y:S01]  /*b2a0*/  FADD.FTZ R44, R10, R31 ;  /* 0x0000001f0a2c7221 */ /* 0x000fe20000010000 */
[C---:B------:R-:W-:Y:S01]  /*b2b0*/  F2FP.BF16.F32.PACK_AB R168, R167.reuse, R168 ;  /* 0x000000a8a7a8723e */ /* 0x040fe200000010ff */
[----:B------:R1:W-:Y:S01]  /*b2c0*/  MUFU.EX2 R10, R2 ;  /* 0x00000002000a7308 */ /* 0x0003e20000000800 */
[----:B------:R-:W-:Y:S01]  /*b2d0*/  FADD.FTZ R9, R167, R42 ;  /* 0x0000002aa7097221 */ /* 0x000fe20000010000 */
[----:B------:R-:W-:Y:S01]  /*b2e0*/  FADD.FTZ R44, R13, R44 ;  /* 0x0000002c0d2c7221 */ /* 0x000fe20000010000 */
[----:B0-----:R-:W-:Y:S01]  /*b2f0*/  F2FP.BF16.F32.PACK_AB R167, R63, R0 ;  /* 0x000000003fa7723e */ /* 0x001fe200000010ff */
[-C--:B------:R-:W-:Y:S01]  /*b300*/  FMUL.FTZ R125, R125, R7.reuse ;  /* 0x000000077d7d7220 */ /* 0x080fe20000410000 */
[----:B------:R-:W-:Y:S01]  /*b310*/  FADD.FTZ R42, R170, R9 ;  /* 0x00000009aa2a7221 */ /* 0x000fe20000010000 */
[----:B------:R-:W-:Y:S01]  /*b320*/  FADD.FTZ R9, R11, R44 ;  /* 0x0000002c0b097221 */ /* 0x000fe20000010000 */
[C---:B------:R-:W-:Y:S01]  /*b330*/  F2FP.BF16.F32.PACK_AB R170, R161.reuse, R170 ;  /* 0x000000aaa1aa723e */ /* 0x040fe200000010ff */
[----:B------:R-:W-:Y:S01]  /*b340*/  MUFU.EX2 R38, R38 ;  /* 0x0000002600267308 */ /* 0x000fe20000000800 */
        /* <DEDUP_REMOVED lines=10> */
[----:B------:R-:W0:Y:S01]  /*b3f0*/  MUFU.EX2 R32, R77 ;  /* 0x0000004d00207308 */ /* 0x000e220000000800 */
        /* <DEDUP_REMOVED lines=19> */
[----:B------:R-:W-:Y:S01]  /*b530*/  F2FP.BF16.F32.PACK_AB R176, R25, R176 ;  /* 0x000000b019b0723e */ /* 0x000fe200000010ff */
[----:B------:R-:W-:Y:S01]  /*b540*/  FMUL.FTZ R90, R90, R203 ;  /* 0x000000cb5a5a7220 */ /* 0x000fe20000410000 */
[----:B------:R-:W-:Y:S01]  /*b550*/  FADD.FTZ R11, R197, R8 ;  /* 0x00000008c50b7221 */ /* 0x000fe20000010000 */
[----:B------:R-:W-:Y:S01]  /*b560*/  FADD.FTZ R9, R71, R9 ;  /* 0x0000000947097221 */ /* 0x000fe20000010000 */
[----:B------:R-:W2:Y:S01]  /*b570*/  MUFU.EX2 R8, R27 ;  /* 0x0000001b00087308 */ /* 0x000ea20000000800 */
[----:B------:R-:W-:Y:S01]  /*b580*/  F2FP.BF16.F32.PACK_AB R177, R34, R177 ;  /* 0x000000b122b1723e */ /* 0x000fe200000010ff */
[----:B-1----:R-:W-:Y:S01]  /*b590*/  FADD.FTZ R2, R12, R11 ;  /* 0x0000000b0c027221 */ /* 0x002fe20000010000 */
        /* <DEDUP_REMOVED lines=8> */
[----:B0-----:R-:W-:Y:S01]  /*b620*/  FADD.FTZ R9, R32, R9 ;  /* 0x0000000920097221 */ /* 0x001fe20000010000 */
        /* <DEDUP_REMOVED lines=18> */
[----:B------:R-:W-:Y:S01]  /*b750*/  F2FP.BF16.F32.PACK_AB R166, R193, R166 ;  /* 0x000000a6c1a6723e */ /* 0x000fe200000010ff */
[----:B------:R-:W-:Y:S01]  /*b760*/  FADD.FTZ R2, R85, R2 ;  /* 0x0000000255027221 */ /* 0x000fe20000010000 */
[----:B------:R-:W-:Y:S01]  /*b770*/  F2FP.BF16.F32.PACK_AB R160, R195, R160 ;  /* 0x000000a0c3a0723e */ /* 0x000fe200000010ff */
[----:B------:R-:W-:Y:S01]  /*b780*/  FADD.FTZ R0, R38, R9 ;  /* 0x0000000926007221 */ /* 0x000fe20000010000 */
        /* <DEDUP_REMOVED lines=33> */
[----:B------:R-:W-:Y:S06]  /*b9a0*/  @P2 BRA `(.L_x_1414) ;  /* 0xffffffd8001c2947 */ /* 0x000fec000383ffff */
.L_x_1405:
        /* <DEDUP_REMOVED lines=8> */
[----:B------:R-:W-:-:S05]  /*ba30*/  ULDC UR54, c[0x0][0x9e0] ;  /* 0x0002780000367ab9 */ /* 0x000fca0000000800 */
.L_x_1432:
        /* <DEDUP_REMOVED lines=9> */
.L_x_1417:
[----:B------:R-:W-:Y:S01]  /*bad0*/  ULEA UR6, UR45, UR41, 0x3 ;  /* 0x000000292d067291 */ /* 0x000fe2000f8e183f */
[----:B------:R-:W-:-:S05]  /*bae0*/  IMAD.U32 R4, RZ, RZ, UR46 ;  /* 0x0000002eff047e24 */ /* 0x000fca000f8e00ff */
[----:B------:R-:W-:-:S04]  /*baf0*/  SHF.L.U32 R4, R4, 0x1f, RZ ;  /* 0x0000001f04047819 */ /* 0x000fc800000006ff */
[----:B------:R0:W1:Y:S01]  /*bb00*/  SYNCS.PHASECHK.TRANS64.TRYWAIT P2, [UR6+0x28830], R4 ;  /* 0x02883004ff0075a7 */ /* 0x0000620008040146 */
[----:B------:R-:W-:Y:S05]  /*bb10*/  @!P0 BRA `(.L_x_1418) ;  /* 0x0000000000048947 */ /* 0x000fea0003800000 */
[----:B------:R-:W-:Y:S01]  /*bb20*/  BPT.TRAP 0x1 ;  /* 0x000000040000795c */ /* 0x000fe20000300000 */
.L_x_1418:
[----:B-1----:R-:W-:Y:S05]  /*bb30*/  @P2 BRA `(.L_x_1416) ;  /* 0x0000000000082947 */ /* 0x002fea0003800000 */
[----:B------:R-:W1:Y:S02]  /*bb40*/  SYNCS.PHASECHK.TRANS64.TRYWAIT P2, [UR6+0x28830], R4 ;  /* 0x02883004ff0075a7 */ /* 0x000e640008040146 */
[----:B-1----:R-:W-:Y:S05]  /*bb50*/  @!P2 BRA `(.L_x_1419) ;  /* 0x000000c80014a947 */ /* 0x002fea0003800000 */
.L_x_1416:
        /* <DEDUP_REMOVED lines=45> */
.L_x_1421:
[----:B------:R-:W-:Y:S01]  /*be30*/  ULEA UR6, UR56, UR41, 0x3 ;  /* 0x0000002938067291 */ /* 0x000fe2000f8e183f */
[----:B------:R-:W-:-:S05]  /*be40*/  IMAD.U32 R4, RZ, RZ, UR57 ;  /* 0x00000039ff047e24 */ /* 0x000fca000f8e00ff */
[----:B------:R-:W-:-:S04]  /*be50*/  SHF.L.U32 R4, R4, 0x1f, RZ ;  /* 0x0000001f04047819 */ /* 0x000fc800000006ff */
[----:B------:R0:W1:Y:S01]  /*be60*/  SYNCS.PHASECHK.TRANS64.TRYWAIT P2, [UR6+0x28850], R4 ;  /* 0x02885004ff0075a7 */ /* 0x0000620008040146 */
[----:B------:R-:W-:Y:S05]  /*be70*/  @!P0 BRA `(.L_x_1422) ;  /* 0x0000000000048947 */ /* 0x000fea0003800000 */
[----:B------:R-:W-:Y:S01]  /*be80*/  BPT.TRAP 0x1 ;  /* 0x000000040000795c */ /* 0x000fe20000300000 */
.L_x_1422:
[----:B-1----:R-:W-:Y:S05]  /*be90*/  @P2 BRA `(.L_x_1420) ;  /* 0x0000000000082947 */ /* 0x002fea0003800000 */
[----:B------:R-:W1:Y:S02]  /*bea0*/  SYNCS.PHASECHK.TRANS64.TRYWAIT P2, [UR6+0x28850], R4 ;  /* 0x02885004ff0075a7 */ /* 0x000e640008040146 */
[----:B-1----:R-:W-:Y:S05]  /*beb0*/  @!P2 BRA `(.L_x_1423) ;  /* 0x000000c40054a947 */ /* 0x002fea0003800000 */
.L_x_1420:
[----:B------:R-:W-:Y:S01]  /*bec0*/  UIADD3 UR6, UR41, 0x400, URZ ;  /* 0x0000040029067890 */ /* 0x000fe2000fffe03f */
[----:B------:R-:W-:Y:S01]  /*bed0*/  WARPGROUP.ARRIVE ;  /* 0x00000000000079c5 */ /* 0x000fe20000000000 */
[----:B------:R-:W-:Y:S01]  /*bee0*/  UMOV UR7, 0x40000040 ;  /* 0x4000004000077882 */ /* 0x000fe20000000000 */
[----:B------:R-:W-:Y:S01]  /*bef0*/  PLOP3.LUT P2, PT, PT, PT, UP0, 0x80, 0x0 ;  /* 0x000000000000781c */ /* 0x000fe20003f4f008 */
[----:B------:R-:W-:Y:S01]  /*bf00*/  USHF.R.U32.HI UR6, URZ, 0x4, UR6 ;  /* 0x000000043f067899 */ /* 0x000fe20008011606 */
[----:B------:R-:W-:Y:S01]  /*bf10*/  FMUL.FTZ R15, R55, UR55 ;  /* 0x00000037370f7c20 */ /* 0x000fe20008410000 */
        /* <DEDUP_REMOVED lines=18> */
[----:B------:R-:W-:Y:S01]  /*c040*/  IADD3 R58, -R23, 0xb, RZ ;  /* 0x0000000b173a7810 */ /* 0x000fe20007ffe1ff */
[----:B------:R-:W-:Y:S01]  /*c050*/  HGMMA.64x128x16.F32.BF16 R88, R180, gdesc[UR4].tnspB, R88, gsb0 ;  /* 0x41e00004b4587df0 */ /* 0x000fe20008001858 */
[----:B------:R-:W-:Y:S01]  /*c060*/  UIADD3 UR6, UR10, 0x80, URZ ;  /* 0x000000800a067890 */ /* 0x000fe2000fffe03f */
[----:B-1----:R-:W-:Y:S01]  /*c070*/  FMUL.FTZ R5, R26, UR55 ;  /* 0x000000371a057c20 */ /* 0x002fe20008410000 */
[----:B------:R-:W-:Y:S01]  /*c080*/  UMOV UR7, 0x40000040 ;  /* 0x4000004000077882 */ /* 0x000fe20000000000 */
[----:B------:R-:W-:Y:S01]  /*c090*/  FMUL.FTZ R10, R31, UR55 ;  /* 0x000000371f0a7c20 */ /* 0x000fe20008410000 */
[----:B------:R-:W-:Y:S01]  /*c0a0*/  FMUL.FTZ R26, R42, UR55 ;  /* 0x000000372a1a7c20 */ /* 0x000fe20008410000 */
[----:B------:R-:W-:Y:S01]  /*c0b0*/  FMUL.FTZ R14, R47, UR55 ;  /* 0x000000372f0e7c20 */ /* 0x000fe20008410000 */
[----:B0-----:R-:W-:Y:S01]  /*c0c0*/  FMUL.FTZ R4, R24, UR55 ;  /* 0x0000003718047c20 */ /* 0x001fe20008410000 */
        /* <DEDUP_REMOVED lines=81> */
[----:B------:R0:W0:Y:S08]  /*c5e0*/  MUFU.TANH R70, R73 ;  /* 0x0000004900467308 */ /* 0x0000300000002400 */
        /* <DEDUP_REMOVED lines=23> */
[----:B------:R-:W-:Y:S02]  /*c760*/  IMAD.U32 R54, RZ, RZ, UR45 ;  /* 0x0000002dff367e24 */ /* 0x000fe4000f8e00ff */
[----:B------:R-:W-:Y:S01]  /*c770*/  FMUL.FTZ R165, R29, UR55 ;  /* 0x000000371da57c20 */ /* 0x000fe20008410000 */
[----:B------:R-:W-:Y:S01]  /*c780*/  FMUL.FTZ R166, R36, UR55 ;  /* 0x0000003724a67c20 */ /* 0x000fe20008410000 */
[----:B------:R-:W-:Y:S01]  /*c790*/  HGMMA.64x128x16.F32.BF16 R88, R160, gdesc[UR4].tnspB, R88, gsb0 ;  /* 0x41e00004a0587df0 */ /* 0x000fe20008001858 */
[----:B------:R-:W-:Y:S01]  /*c7a0*/  UIADD3 UR6, UR10, 0x300, URZ ;  /* 0x000003000a067890 */ /* 0x000fe2000fffe03f */
[----:B------:R-:W-:Y:S01]  /*c7b0*/  @!P1 LEA R54, R54, UR41, 0x3 ;  /* 0x0000002936369c11 */ /* 0x000fe2000f8e18ff */
[----:B------:R-:W-:Y:S01]  /*c7c0*/  UMOV UR7, 0x40000040 ;  /* 0x4000004000077882 */ /* 0x000fe20000000000 */
[----:B------:R-:W-:Y:S01]  /*c7d0*/  FMUL.FTZ R29, R46, UR55 ;  /* 0x000000372e1d7c20 */ /* 0x000fe20008410000 */
[----:B------:R-:W-:Y:S01]  /*c7e0*/  FMUL.FTZ R36, R67, UR55 ;  /* 0x0000003743247c20 */ /* 0x000fe20008410000 */
[----:B------:R-:W-:Y:S01]  /*c7f0*/  FMUL.FTZ R67, R68, UR55 ;  /* 0x0000003744437c20 */ /* 0x000fe20008410000 */
[----:B------:R-:W-:-:S02]  /*c800*/  @!P1 VIADD R54, R54, 0x28840 ;  /* 0x0002884036369836 */ /* 0x000fc40000000000 */
[----:B------:R-:W-:Y:S01]  /*c810*/  FMUL.FTZ R46, R79, UR55 ;  /* 0x000000374f2e7c20 */ /* 0x000fe20008410000 */
[----:B------:R-:W0:Y:S02]  /*c820*/  MUFU.TANH R164, R164 ;  /* 0x000000a400a47308 */ /* 0x000e240000002400 */
[----:B------:R-:W-:-:S06]  /*c830*/  @!P1 PRMT R54, RZ, 0x654, R54 ;  /* 0x00000654ff369816 */ /* 0x000fcc0000000036 */
        /* <DEDUP_REMOVED lines=12> */
[----:B------:R-:W-:Y:S02]  /*c900*/  FMUL.FTZ R40, R74, UR55 ;  /* 0x000000374a287c20 */ /* 0x000fe40008410000 */
[----:B------:R-:W-:Y:S01]  /*c910*/  HGMMA.64x128x16.F32.BF16 R88, R156, gdesc[UR4].tnspB, R88, gsb0 ;  /* 0x41e000049c587df0 */ /* 0x000fe20008001858 */
[----:B------:R-:W-:Y:S01]  /*c920*/  UIADD3 UR6, UR10, 0x380, URZ ;  /* 0x000003800a067890 */ /* 0x000fe2000fffe03f */
[----:B------:R-:W0:Y:S01]  /*c930*/  MUFU.TANH R160, R160 ;  /* 0x000000a000a07308 */ /* 0x000e220000002400 */
[----:B------:R-:W-:-:S07]  /*c940*/  UMOV UR7, 0x40000040 ;  /* 0x4000004000077882 */ /* 0x000fce0000000000 */
        /* <DEDUP_REMOVED lines=9> */
[----:B------:R-:W-:-:S04]  /*c9e0*/  @UP0 ULDC UR6, c[0x0][0x450] ;  /* 0x0001140000060ab9 */ /* 0x000fc80000000800 */
[----:B------:R-:W-:Y:S01]  /*c9f0*/  @P2 SHF.R.U32.HI R64, RZ, UR6, R53 ;  /* 0x00000006ff402c19 */ /* 0x000fe20008011635 */
[----:B------:R-:W-:Y:S01]  /*ca00*/  FMUL.FTZ R53, R86, UR55 ;  /* 0x0000003756357c20 */ /* 0x000fe20008410000 */
[----:B------:R-:W-:-:S03]  /*ca10*/  IMAD.SHL.U32 R86, R3, 0x80, RZ ;  /* 0x0000008003567824 */ /* 0x000fc600078e00ff */
[----:B------:R-:W5:Y:S02]  /*ca20*/  SHFL.IDX PT, R65, R64, RZ, 0x1c1f ;  /* 0x001c1fff40417589 */ /* 0x000f6400000e0000 */
[----:B------:R-:W-:Y:S01]  /*ca30*/  IADD3 R59, -R86, 0x1, RZ ;  /* 0x00000001563b7810 */ /* 0x000fe20007ffe1ff */
[----:B------:R-:W0:Y:S04]  /*ca40*/  MUFU.TANH R53, R53 ;  /* 0x0000003500357308 */ /* 0x000e280000002400 */
[----:B------:R-:W-:-:S05]  /*ca50*/  IMAD R59, R16, -0x2, R59 ;  /* 0xfffffffe103b7824 */ /* 0x000fca00078e023b */
[----:B------:R-:W-:Y:S01]  /*ca60*/  IADD3 R59, -R66, UR39, R59 ;  /* 0x00000027423b7c10 */ /* 0x000fe2000fffe13b */
[----:B------:R-:W-:Y:S02]  /*ca70*/  WARPGROUP.DEPBAR.LE gsb0, 0x0 ;  /* 0x00008000000079c5 */ /* 0x000fe40000010000 */
[----:B------:R0:W-:Y:S06]  /*ca80*/  BAR.ARV R58, 0x100 ;  /* 0x0004003a0000751d */ /* 0x0001ec0000002000 */
[----:B------:R1:W-:Y:S01]  /*ca90*/  @!P1 SYNCS.ARRIVE.TRANS64.RED.A1T0 RZ, [R54+URZ], RZ ;  /* 0x000000ff36ff99a7 */ /* 0x0003e2000810043f */
[----:B------:R-:W-:-:S02]  /*caa0*/  VIADD R152, R59, UR54 ;  /* 0x000000363b987c36 */ /* 0x000fc40008000000 */
[----:B------:R-:W-:Y:S02]  /*cab0*/  VIADD R154, R59, UR52 ;  /* 0x000000343b9a7c36 */ /* 0x000fe40008000000 */
[--C-:B-----5:R-:W-:Y:S02]  /*cac0*/  IMAD.IADD R66, R152, 0x1, R65.reuse ;  /* 0x0000000198427824 */ /* 0x120fe400078e0241 */
[----:B------:R-:W-:Y:S02]  /*cad0*/  IMAD.IADD R68, R154, 0x1, R65 ;  /* 0x000000019a447824 */ /* 0x000fe400078e0241 */
[----:B-1----:R-:W-:-:S06]  /*cae0*/  FMUL.FTZ R54, R87, UR55 ;  /* 0x0000003757367c20 */ /* 0x002fcc0008410000 */
[----:B------:R-:W1:Y:S01]  /*caf0*/  MUFU.TANH R54, R54 ;  /* 0x0000003600367308 */ /* 0x000e620000002400 */
[----:B0-234-:R-:W-:Y:S05]  /*cb00*/  @!P6 BRA `(.L_x_1424) ;  /* 0x00000000005ce947 */ /* 0x01dfea0003800000 */
        /* <DEDUP_REMOVED lines=13> */
.L_x_1426:
[----:B------:R-:W-:-:S05]  /*cbe0*/  IMAD.U32 R69, RZ, RZ, UR53 ;  /* 0x00000035ff457e24 */ /* 0x000fca000f8e00ff */
[----:B------:R-:W-:-:S13]  /*cbf0*/  ISETP.NE.AND P2, PT, R69, 0x1, PT ;  /* 0x000000014500780c */ /* 0x000fda0003f45270 */
[----:B------:R-:W0:Y:S02]  /*cc00*/  @P2 LDC.64 R58, c[0x0][0x9e8] ;  /* 0x00027a00ff3a2b82 */ /* 0x000e240000000a00 */
[----:B0-----:R-:W-:-:S05]  /*cc10*/  @P2 IMAD.HI.U32 R58, R65, R58, RZ ;  /* 0x0000003a413a2227 */ /* 0x001fca00078e00ff */
[----:B------:R-:W-:-:S07]  /*cc20*/  @P2 SHF.R.U32.HI R65, RZ, R59, R58 ;  /* 0x0000003bff412219 */ /* 0x000fce000001163a */
.L_x_1427:
[----:B------:R-:W-:Y:S05]  /*cc30*/  BSYNC B0 ;  /* 0x0000000000007941 */ /* 0x000fea0003800000 */
.L_x_1425:
[----:B------:R-:W-:-:S04]  /*cc40*/  IMAD R65, R65, R69, -R86 ;  /* 0x0000004541417224 */ /* 0x000fc800078e0a56 */
[----:B------:R-:W-:-:S05]  /*cc50*/  IMAD R65, R16, -0x2, R65 ;  /* 0xfffffffe10417824 */ /* 0x000fca00078e0241 */
[----:B------:R-:W-:Y:S02]  /*cc60*/  VIADDMNMX R66, R65, R69, R66, PT ;  /* 0x0000004541427246 */ /* 0x000fe40003800142 */
[----:B------:R-:W-:-:S07]  /*cc70*/  VIMNMX R68, R68, R65, !PT ;  /* 0x0000004144447248 */ /* 0x000fce0007fe0100 */
.L_x_1424:
[----:B------:R-:W-:Y:S01]  /*cc80*/  ISETP.GT.AND P2, PT, R3, -0x1, PT ;  /* 0xffffffff0300780c */ /* 0x000fe20003f44270 */
[----:B------:R-:W0:Y:S03]  /*cc90*/  SHFL.IDX PT, R159, R64, 0x1, 0x1c1f ;  /* 0x003c1f00409f7f89 */ /* 0x000e2600000e0000 */
[C---:B------:R-:W-:Y:S02]  /*cca0*/  ISETP.GT.AND P4, PT, R68.reuse, RZ, P2 ;  /* 0x000000ff4400720c */ /* 0x040fe40001784270 */
[----:B------:R-:W-:Y:S02]  /*ccb0*/  ISETP.GT.AND P5, PT, R68, 0x1, P2 ;  /* 0x000000014400780c */ /* 0x000fe400017a4270 */
[C---:B------:R-:W-:Y:S02]  /*ccc0*/  ISETP.LT.OR P4, PT, R66.reuse, 0x1, P4 ;  /* 0x000000014200780c */ /* 0x040fe40002781670 */
[----:B------:R-:W-:-:S02]  /*ccd0*/  ISETP.LT.OR P5, PT, R66, 0x2, P5 ;  /* 0x000000024200780c */ /* 0x000fc40002fa1670 */
[----:B------:R-:W-:Y:S02]  /*cce0*/  ISETP.GT.AND P3, PT, R68, 0x8, P2 ;  /* 0x000000084400780c */ /* 0x000fe40001764270 */
[----:B------:R-:W-:Y:S02]  /*ccf0*/  FSEL R169, R4, -INF , !P4 ;  /* 0xff80000004a97808 */ /* 0x000fe40006000000 */
[----:B------:R-:W-:Y:S02]  /*cd00*/  FSEL R167, R6, -INF , !P5 ;  /* 0xff80000006a77808 */ /* 0x000fe40006800000 */
[C---:B------:R-:W-:Y:S02]  /*cd10*/  ISETP.GT.AND P4, PT, R68.reuse, 0x9, P2 ;  /* 0x000000094400780c */ /* 0x040fe40001784270 */
[----:B------:R-:W-:Y:S02]  /*cd20*/  ISETP.GT.AND P5, PT, R68, 0x10, P2 ;  /* 0x000000104400780c */ /* 0x000fe400017a4270 */
[----:B------:R-:W-:-:S02]  /*cd30*/  ISETP.LT.OR P3, PT, R66, 0x9, P3 ;  /* 0x000000094200780c */ /* 0x000fc40001f61670 */
[C---:B------:R-:W-:Y:S02]  /*cd40*/  ISETP.LT.OR P4, PT, R66.reuse, 0xa, P4 ;  /* 0x0000000a4200780c */ /* 0x040fe40002781670 */
[----:B------:R-:W-:Y:S02]  /*cd50*/  ISETP.LT.OR P5, PT, R66, 0x11, P5 ;  /* 0x000000114200780c */ /* 0x000fe40002fa1670 */
[----:B------:R-:W-:Y:S02]  /*cd60*/  FSEL R183, R164, -INF , !P3 ;  /* 0xff800000a4b77808 */ /* 0x000fe40005800000 */
[----:B------:R-:W-:Y:S02]  /*cd70*/  ISETP.GT.AND P3, PT, R68, 0x11, P2 ;  /* 0x000000114400780c */ /* 0x000fe40001764270 */
[----:B------:R-:W-:Y:S02]  /*cd80*/  FSEL R173, R165, -INF , !P4 ;  /* 0xff800000a5ad7808 */ /* 0x000fe40006000000 */
[----:B------:R-:W-:-:S02]  /*cd90*/  FSEL R181, R32, -INF , !P5 ;  /* 0xff80000020b57808 */ /* 0x000fc40006800000 */
[C---:B------:R-:W-:Y:S02]  /*cda0*/  ISETP.GT.AND P4, PT, R68.reuse, 0x18, P2 ;  /* 0x000000184400780c */ /* 0x040fe40001784270 */
[----:B------:R-:W-:Y:S02]  /*cdb0*/  ISETP.GT.AND P5, PT, R68, 0x19, P2 ;  /* 0x000000194400780c */ /* 0x000fe400017a4270 */
[C---:B------:R-:W-:Y:S02]  /*cdc0*/  ISETP.LT.OR P3, PT, R66.reuse, 0x12, P3 ;  /* 0x000000124200780c */ /* 0x040fe40001f61670 */
[C---:B------:R-:W-:Y:S02]  /*cdd0*/  ISETP.LT.OR P4, PT, R66.reuse, 0x19, P4 ;  /* 0x000000194200780c */ /* 0x040fe40002781670 */
[----:B------:R-:W-:Y:S02]  /*cde0*/  ISETP.LT.OR P5, PT, R66, 0x1a, P5 ;  /* 0x0000001a4200780c */ /* 0x000fe40002fa1670 */
[----:B------:R-:W-:-:S02]  /*cdf0*/  FSEL R179, R33, -INF , !P3 ;  /* 0xff80000021b37808 */ /* 0x000fc40005800000 */
        /* <DEDUP_REMOVED lines=11> */
[----:B------:R-:W-:Y:S01]  /*ceb0*/  FSEL R155, R42, -INF , !P5 ;  /* 0xff8000002a9b7808 */ /* 0x000fe20006800000 */
[----:B0-----:R-:W-:Y:S01]  /*cec0*/  IMAD.IADD R42, R152, 0x1, R159 ;  /* 0x00000001982a7824 */ /* 0x001fe200078e029f */
[----:B------:R-:W-:-:S02]  /*ced0*/  ISETP.GT.AND P4, PT, R68, 0x30, P2 ;  /* 0x000000304400780c */ /* 0x000fc40001784270 */
[----:B------:R-:W-:Y:S02]  /*cee0*/  ISETP.GT.AND P5, PT, R68, 0x31, P2 ;  /* 0x000000314400780c */ /* 0x000fe400017a4270 */
[C---:B------:R-:W-:Y:S02]  /*cef0*/  ISETP.LT.OR P3, PT, R66.reuse, 0x2a, P3 ;  /* 0x0000002a4200780c */ /* 0x040fe40001f61670 */
[C---:B------:R-:W-:Y:S02]  /*cf00*/  ISETP.LT.OR P4, PT, R66.reuse, 0x31, P4 ;  /* 0x000000314200780c */ /* 0x040fe40002781670 */
[----:B------:R-:W-:Y:S02]  /*cf10*/  ISETP.LT.OR P5, PT, R66, 0x32, P5 ;  /* 0x000000324200780c */ /* 0x000fe40002fa1670 */
[----:B------:R-:W-:Y:S01]  /*cf20*/  FSEL R153, R44, -INF , !P3 ;  /* 0xff8000002c997808 */ /* 0x000fe20005800000 */
[----:B------:R-:W-:Y:S01]  /*cf30*/  IMAD.IADD R44, R154, 0x1, R159 ;  /* 0x000000019a2c7824 */ /* 0x000fe200078e029f */
[----:B------:R-:W-:-:S02]  /*cf40*/  ISETP.GT.AND P3, PT, R68, 0x38, P2 ;  /* 0x000000384400780c */ /* 0x000fc40001764270 */
[----:B------:R-:W-:Y:S02]  /*cf50*/  FSEL R87, R47, -INF , !P4 ;  /* 0xff8000002f577808 */ /* 0x000fe40006000000 */
[----:B------:R-:W-:Y:S02]  /*cf60*/  FSEL R85, R48, -INF , !P5 ;  /* 0xff80000030557808 */ /* 0x000fe40006800000 */
[C---:B------:R-:W-:Y:S02]  /*cf70*/  ISETP.GT.AND P4, PT, R68.reuse, 0x39, P2 ;  /* 0x000000394400780c */ /* 0x040fe40001784270 */
[----:B------:R-:W-:Y:S02]  /*cf80*/  ISETP.GT.AND P5, PT, R68, 0x40, P2 ;  /* 0x000000404400780c */ /* 0x000fe400017a4270 */
[C---:B------:R-:W-:Y:S02]  /*cf90*/  ISETP.LT.OR P3, PT, R66.reuse, 0x39, P3 ;  /* 0x000000394200780c */ /* 0x040fe40001f61670 */
[----:B------:R-:W-:-:S02]  /*cfa0*/  ISETP.LT.OR P4, PT, R66, 0x3a, P4 ;  /* 0x0000003a4200780c */ /* 0x000fc40002781670 */
[----:B------:R-:W-:Y:S02]  /*cfb0*/  ISETP.LT.OR P5, PT, R66, 0x41, P5 ;  /* 0x000000414200780c */ /* 0x000fe40002fa1670 */
[----:B------:R-:W-:Y:S02]  /*cfc0*/  FSEL R83, R51, -INF , !P3 ;  /* 0xff80000033537808 */ /* 0x000fe40005800000 */
[----:B------:R-:W-:Y:S02]  /*cfd0*/  ISETP.GT.AND P3, PT, R68, 0x41, P2 ;  /* 0x000000414400780c */ /* 0x000fe40001764270 */
[----:B------:R-:W-:Y:S02]  /*cfe0*/  FSEL R81, R52, -INF , !P4 ;  /* 0xff80000034517808 */ /* 0x000fe40006000000 */
[----:B------:R-:W-:Y:S02]  /*cff0*/  FSEL R79, R55, -INF , !P5 ;  /* 0xff800000374f7808 */ /* 0x000fe40006800000 */
[----:B------:R-:W-:-:S02]  /*d000*/  ISETP.GT.AND P4, PT, R68, 0x48, P2 ;  /* 0x000000484400780c */ /* 0x000fc40001784270 */
[----:B------:R-:W-:Y:S02]  /*d010*/  ISETP.GT.AND P5, PT, R68, 0x49, P2 ;  /* 0x000000494400780c */ /* 0x000fe400017a4270 */
[C---:B------:R-:W-:Y:S02]  /*d020*/  ISETP.LT.OR P3, PT, R66.reuse, 0x42, P3 ;  /* 0x000000424200780c */ /* 0x040fe40001f61670 */
[C---:B------:R-:W-:Y:S02]  /*d030*/  ISETP.LT.OR P4, PT, R66.reuse, 0x49, P4 ;  /* 0x000000494200780c */ /* 0x040fe40002781670 */
[----:B------:R-:W-:Y:S02]  /*d040*/  ISETP.LT.OR P5, PT, R66, 0x4a, P5 ;  /* 0x0000004a4200780c */ /* 0x000fe40002fa1670 */
[----:B------:R-:W-:Y:S02]  /*d050*/  FSEL R77, R56, -INF , !P3 ;  /* 0xff800000384d7808 */ /* 0x000fe40005800000 */
        /* <DEDUP_REMOVED lines=23> */
[C---:B------:R-:W-:Y:S02]  /*d1d0*/  ISETP.LT.OR P3, PT, R66.reuse, 0x69, P3 ;  /* 0x000000694200780c */ /* 0x040fe40001f61670 */
[----:B------:R-:W-:-:S02]  /*d1e0*/  ISETP.LT.OR P4, PT, R66, 0x6a, P4 ;  /* 0x0000006a4200780c */ /* 0x000fc40002781670 */
[----:B------:R-:W-:Y:S02]  /*d1f0*/  ISETP.LT.OR P5, PT, R66, 0x71, P5 ;  /* 0x000000714200780c */ /* 0x000fe40002fa1670 */
[----:B------:R-:W-:Y:S02]  /*d200*/  FSEL R59, R76, -INF , !P3 ;  /* 0xff8000004c3b7808 */ /* 0x000fe40005800000 */
[----:B------:R-:W-:Y:S02]  /*d210*/  FSEL R57, R74, -INF , !P4 ;  /* 0xff8000004a397808 */ /* 0x000fe40006000000 */
[----:B------:R-:W-:Y:S02]  /*d220*/  FSEL R51, R80, -INF , !P5 ;  /* 0xff80000050337808 */ /* 0x000fe40006800000 */
[C---:B------:R-:W-:Y:S02]  /*d230*/  ISETP.GT.AND P3, PT, R68.reuse, 0x71, P2 ;  /* 0x000000714400780c */ /* 0x040fe40001764270 */
[----:B------:R-:W-:-:S02]  /*d240*/  ISETP.GT.AND P4, PT, R68, 0x78, P2 ;  /* 0x000000784400780c */ /* 0x000fc40001784270 */
[----:B------:R-:W-:Y:S02]  /*d250*/  ISETP.GT.AND P5, PT, R68, 0x79, P2 ;  /* 0x000000794400780c */ /* 0x000fe400017a4270 */
[C---:B------:R-:W-:Y:S02]  /*d260*/  ISETP.LT.OR P3, PT, R66.reuse, 0x72, P3 ;  /* 0x000000724200780c */ /* 0x040fe40001f61670 */
[C---:B------:R-:W-:Y:S02]  /*d270*/  ISETP.LT.OR P4, PT, R66.reuse, 0x79, P4 ;  /* 0x000000794200780c */ /* 0x040fe40002781670 */
[----:B------:R-:W-:Y:S02]  /*d280*/  ISETP.LT.OR P5, PT, R66, 0x7a, P5 ;  /* 0x0000007a4200780c */ /* 0x000fe40002fa1670 */
[----:B------:R-:W-:Y:S02]  /*d290*/  FSEL R55, R78, -INF , !P3 ;  /* 0xff8000004e377808 */ /* 0x000fe40005800000 */
[----:B------:R-:W-:-:S02]  /*d2a0*/  FSEL R47, R84, -INF , !P4 ;  /* 0xff800000542f7808 */ /* 0x000fc40006000000 */
[----:B------:R-:W-:Y:S01]  /*d2b0*/  FSEL R41, R82, -INF , !P5 ;  /* 0xff80000052297808 */ /* 0x000fe20006800000 */
[----:B------:R-:W-:Y:S06]  /*d2c0*/  @!P6 BRA `(.L_x_1428) ;  /* 0x00000000005ce947 */ /* 0x000fec0003800000 */
        /* <DEDUP_REMOVED lines=13> */
.L_x_1430:
[----:B------:R-:W-:-:S05]  /*d3a0*/  IMAD.U32 R4, RZ, RZ, UR53 ;  /* 0x00000035ff047e24 */ /* 0x000fca000f8e00ff */
[----:B------:R-:W-:-:S13]  /*d3b0*/  ISETP.NE.AND P3, PT, R4, 0x1, PT ;  /* 0x000000010400780c */ /* 0x000fda0003f65270 */
[----:B------:R-:W0:Y:S02]  /*d3c0*/  @P3 LDC.64 R32, c[0x0][0x9e8] ;  /* 0x00027a00ff203b82 */ /* 0x000e240000000a00 */
[----:B0-----:R-:W-:-:S05]  /*d3d0*/  @P3 IMAD.HI.U32 R32, R159, R32, RZ ;  /* 0x000000209f203227 */ /* 0x001fca00078e00ff */
[----:B------:R-:W-:-:S07]  /*d3e0*/  @P3 SHF.R.U32.HI R159, RZ, R33, R32 ;  /* 0x00000021ff9f3219 */ /* 0x000fce0000011620 */
.L_x_1431:
[----:B------:R-:W-:Y:S05]  /*d3f0*/  BSYNC B0 ;  /* 0x0000000000007941 */ /* 0x000fea0003800000 */
.L_x_1429:
[----:B------:R-:W-:-:S04]  /*d400*/  IMAD R159, R159, R4, -R86 ;  /* 0x000000049f9f7224 */ /* 0x000fc800078e0a56 */
[----:B------:R-:W-:-:S05]  /*d410*/  IMAD R159, R16, -0x2, R159 ;  /* 0xfffffffe109f7824 */ /* 0x000fca00078e029f */
[----:B------:R-:W-:Y:S02]  /*d420*/  VIADDMNMX R42, R159, R4, R42, PT ;  /* 0x000000049f2a7246 */ /* 0x000fe4000380012a */
[----:B------:R-:W-:-:S07]  /*d430*/  VIMNMX R44, R44, R159, !PT ;  /* 0x0000009f2c2c7248 */ /* 0x000fce0007fe0100 */
.L_x_1428:
[----:B------:R-:W-:Y:S01]  /*d440*/  FMNMX.FTZ R4, R169, R7, !PT ;  /* 0x00000007a9047209 */ /* 0x000fe20007810000 */
[----:B------:R-:W0:Y:S01]  /*d450*/  LDC R6, c[0x0][0x988] ;  /* 0x00026200ff067b82 */ /* 0x000e220000000800 */
[----:B------:R-:W-:Y:S01]  /*d460*/  ISETP.GT.AND P4, PT, R44, 0x8, P2 ;  /* 0x000000082c00780c */ /* 0x000fe20001784270 */
[----:B------:R-:W-:Y:S01]  /*d470*/  UMOV UR57, UR46 ;  /* 0x0000002e00397c82 */ /* 0x000fe20008000000 */
[----:B------:R-:W-:Y:S02]  /*d480*/  FMNMX.FTZ R4, R167, R4, !PT ;  /* 0x00000004a7047209 */ /* 0x000fe40007810000 */
[----:B------:R-:W-:Y:S02]  /*d490*/  ISETP.LT.OR P4, PT, R42, 0x9, P4 ;  /* 0x000000092a00780c */ /* 0x000fe40002781670 */
[----:B------:R-:W-:Y:S02]  /*d4a0*/  FMNMX.FTZ R4, R183, R4, !PT ;  /* 0x00000004b7047209 */ /* 0x000fe40007810000 */
[----:B------:R-:W-:-:S02]  /*d4b0*/  ISETP.GT.AND P5, PT, R44, 0x1, P2 ;  /* 0x000000012c00780c */ /* 0x000fc400017a4270 */
[----:B------:R-:W-:Y:S02]  /*d4c0*/  FMNMX.FTZ R4, R173, R4, !PT ;  /* 0x00000004ad047209 */ /* 0x000fe40007810000 */
[----:B------:R-:W-:Y:S02]  /*d4d0*/  ISETP.LT.OR P5, PT, R42, 0x2, P5 ;  /* 0x000000022a00780c */ /* 0x000fe40002fa1670 */
[----:B------:R-:W-:Y:S02]  /*d4e0*/  FMNMX.FTZ R4, R181, R4, !PT ;  /* 0x00000004b5047209 */ /* 0x000fe40007810000 */
[----:B------:R-:W-:Y:S02]  /*d4f0*/  ISETP.GT.AND P3, PT, R44, 0x9, P2 ;  /* 0x000000092c00780c */ /* 0x000fe40001764270 */
[----:B------:R-:W-:Y:S02]  /*d500*/  FMNMX.FTZ R4, R179, R4, !PT ;  /* 0x00000004b3047209 */ /* 0x000fe40007810000 */
[----:B------:R-:W-:-:S02]  /*d510*/  FSEL R163, R9, -INF , !P5 ;  /* 0xff80000009a37808 */ /* 0x000fc40006800000 */
[----:B------:R-:W-:Y:S02]  /*d520*/  FMNMX.FTZ R4, R177, R4, !PT ;  /* 0x00000004b1047209 */ /* 0x000fe40007810000 */
[----:B------:R-:W-:Y:S02]  /*d530*/  ISETP.GT.AND P5, PT, R44, 0x10, P2 ;  /* 0x000000102c00780c */ /* 0x000fe400017a4270 */
[----:B------:R-:W-:Y:S02]  /*d540*/  FMNMX.FTZ R4, R175, R4, !PT ;  /* 0x00000004af047209 */ /* 0x000fe40007810000 */
[C---:B------:R-:W-:Y:S02]  /*d550*/  ISETP.LT.OR P3, PT, R42.reuse, 0xa, P3 ;  /* 0x0000000a2a00780c */ /* 0x040fe40001f61670 */
[----:B------:R-:W-:Y:S02]  /*d560*/  FMNMX.FTZ R4, R171, R4, !PT ;  /* 0x00000004ab047209 */ /* 0x000fe40007810000 */
[----:B------:R-:W-:-:S02]  /*d570*/  ISETP.LT.OR P5, PT, R42, 0x11, P5 ;  /* 0x000000112a00780c */ /* 0x000fc40002fa1670 */
[----:B------:R-:W-:Y:S02]  /*d580*/  FMNMX.FTZ R4, R157, R4, !PT ;  /* 0x000000049d047209 */ /* 0x000fe40007810000 */
[----:B------:R-:W-:Y:S02]  /*d590*/  FSEL R161, R10, -INF , !P3 ;  /* 0xff8000000aa17808 */ /* 0x000fe40005800000 */
[----:B------:R-:W-:Y:S02]  /*d5a0*/  FMNMX.FTZ R4, R155, R4, !PT ;  /* 0x000000049b047209 */ /* 0x000fe40007810000 */
[----:B------:R-:W-:Y:S02]  /*d5b0*/  FSEL R13, R13, -INF , !P5 ;  /* 0xff8000000d0d7808 */ /* 0x000fe40006800000 */
[----:B------:R-:W-:Y:S02]  /*d5c0*/  FMNMX.FTZ R4, R153, R4, !PT ;  /* 0x0000000499047209 */ /* 0x000fe40007810000 */
[----:B------:R-:W-:-:S02]  /*d5d0*/  ISETP.GT.AND P3, PT, R44, 0x18, P2 ;  /* 0x000000182c00780c */ /* 0x000fc40001764270 */
        /* <DEDUP_REMOVED lines=23> */
[----:B------:R-:W-:-:S05]  /*d750*/  FMNMX.FTZ R32, R41, R4, !PT ;  /* 0x0000000429207209 */ /* 0x000fca0007810000 */
[----:B------:R-:W2:Y:S02]  /*d760*/  SHFL.BFLY PT, R33, R32, 0x2, 0x1f ;  /* 0x0c401f0020217f89 */ /* 0x000ea400000e0000 */
[----:B--2---:R-:W-:-:S05]  /*d770*/  FMNMX.FTZ R48, R32, R33, !PT ;  /* 0x0000002120307209 */ /* 0x004fca0007810000 */
[----:B------:R-:W2:Y:S02]  /*d780*/  SHFL.BFLY PT, R33, R48, 0x1, 0x1f ;  /* 0x0c201f0030217f89 */ /* 0x000ea400000e0000 */
[----:B--2---:R-:W-:Y:S02]  /*d790*/  FMNMX.FTZ R4, R48, R33, !PT ;  /* 0x0000002130047209 */ /* 0x004fe40007810000 */
[----:B------:R-:W-:Y:S02]  /*d7a0*/  FSEL R33, R11, -INF , !P4 ;  /* 0xff8000000b217808 */ /* 0x000fe40006000000 */
[----:B------:R-:W-:Y:S01]  /*d7b0*/  ISETP.GT.AND P4, PT, R44, 0x11, P2 ;  /* 0x000000112c00780c */ /* 0x000fe20001784270 */
[C---:B0-----:R-:W-:Y:S01]  /*d7c0*/  FMUL.FTZ R10, R4.reuse, R6 ;  /* 0x00000006040a7220 */ /* 0x041fe20000410000 */
[----:B------:R-:W-:Y:S02]  /*d7d0*/  FSETP.NEU.FTZ.AND P5, PT, R4, -INF , PT ;  /* 0xff8000000400780b */ /* 0x000fe40003fbd000 */
[----:B------:R-:W-:-:S02]  /*d7e0*/  ISETP.LT.OR P4, PT, R42, 0x12, P4 ;  /* 0x000000122a00780c */ /* 0x000fc40002781670 */
[----:B------:R-:W-:Y:S02]  /*d7f0*/  FSEL R10, R10, RZ, P5 ;  /* 0x000000ff0a0a7208 */ /* 0x000fe40002800000 */
[----:B------:R-:W-:Y:S02]  /*d800*/  FSEL R159, R12, -INF , !P4 ;  /* 0xff8000000c9f7808 */ /* 0x000fe40006000000 */
[----:B------:R-:W-:Y:S01]  /*d810*/  ISETP.GT.AND P4, PT, R44, 0x19, P2 ;  /* 0x000000192c00780c */ /* 0x000fe20001784270 */
[-CC-:B------:R-:W-:Y:S01]  /*d820*/  FFMA.FTZ R9, R169, R6.reuse, -R10.reuse ;  /* 0x00000006a9097223 */ /* 0x180fe2000001080a */
[-CC-:B------:R-:W-:Y:S01]  /*d830*/  FFMA.FTZ R182, R183, R6.reuse, -R10.reuse ;  /* 0x00000006b7b67223 */ /* 0x180fe2000001080a */
[-CC-:B------:R-:W-:Y:S01]  /*d840*/  FFMA.FTZ R180, R167, R6.reuse, -R10.reuse ;  /* 0x00000006a7b47223 */ /* 0x180fe2000001080a */
[----:B------:R-:W-:Y:S01]  /*d850*/  ISETP.LT.OR P4, PT, R42, 0x1a, P4 ;  /* 0x0000001a2a00780c */ /* 0x000fe20002781670 */
[-CC-:B------:R-:W-:Y:S01]  /*d860*/  FFMA.FTZ R11, R173, R6.reuse, -R10.reuse ;  /* 0x00000006ad0b7223 */ /* 0x180fe2000001080a */
[----:B------:R-:W-:Y:S01]  /*d870*/  FSEL R167, R26, -INF , !P3 ;  /* 0xff8000001aa77808 */ /* 0x000fe20005800000 */
[-CC-:B------:R-:W-:Y:S01]  /*d880*/  FFMA.FTZ R176, R181, R6.reuse, -R10.reuse ;  /* 0x00000006b5b07223 */ /* 0x180fe2000001080a */
[----:B------:R-:W-:Y:S01]  /*d890*/  FSEL R165, R24, -INF , !P4 ;  /* 0xff80000018a57808 */ /* 0x000fe20006000000 */
[-CC-:B------:R-:W-:Y:S01]  /*d8a0*/  FFMA.FTZ R178, R177, R6.reuse, -R10.reuse ;  /* 0x00000006b1b27223 */ /* 0x180fe2000001080a */
[C---:B------:R-:W-:Y:S01]  /*d8b0*/  ISETP.GT.AND P4, PT, R44.reuse, 0x21, P2 ;  /* 0x000000212c00780c */ /* 0x040fe20001784270 */
[-CC-:B------:R-:W-:Y:S01]  /*d8c0*/  FFMA.FTZ R172, R171, R6.reuse, -R10.reuse ;  /* 0x00000006abac7223 */ /* 0x180fe2000001080a */
[----:B------:R-:W-:Y:S01]  /*d8d0*/  ISETP.GT.AND P3, PT, R44, 0x28, P2 ;  /* 0x000000282c00780c */ /* 0x000fe20001764270 */
[-CC-:B------:R-:W-:Y:S01]  /*d8e0*/  FFMA.FTZ R174, R155, R6.reuse, -R10.reuse ;  /* 0x000000069bae7223 */ /* 0x180fe2000001080a */
[C---:B------:R-:W-:Y:S01]  /*d8f0*/  ISETP.LT.OR P4, PT, R42.reuse, 0x22, P4 ;  /* 0x000000222a00780c */ /* 0x040fe20002781670 */
[-CC-:B------:R-:W-:Y:S01]  /*d900*/  FFMA.FTZ R168, R87, R6.reuse, -R10.reuse ;  /* 0x0000000657a87223 */ /* 0x180fe2000001080a */
[----:B------:R-:W-:Y:S01]  /*d910*/  ISETP.LT.OR P3, PT, R42, 0x29, P3 ;  /* 0x000000292a00780c */ /* 0x000fe20001f61670 */
        /* <DEDUP_REMOVED lines=13> */
[----:B------:R-:W-:Y:S01]  /*d9f0*/  ISETP.GT.AND P4, PT, R44, 0x30, P2 ;  /* 0x000000302c00780c */ /* 0x000fe20001784270 */
[--C-:B------:R-:W-:Y:S01]  /*da00*/  FFMA.FTZ R152, R51, R6, -R10.reuse ;  /* 0x0000000633987223 */ /* 0x100fe2000001080a */
[----:B------:R-:W-:Y:S01]  /*da10*/  FMNMX.FTZ R12, R183, R8, !PT ;  /* 0x00000008b70c7209 */ /* 0x000fe20007810000 */
[-CC-:B------:R-:W-:Y:S01]  /*da20*/  FFMA.FTZ R153, R153, R6.reuse, -R10.reuse ;  /* 0x0000000699997223 */ /* 0x180fe2000001080a */
[C---:B------:R-:W-:Y:S01]  /*da30*/  ISETP.LT.OR P3, PT, R42.reuse, 0x2a, P3 ;  /* 0x0000002a2a00780c */ /* 0x040fe20001f61670 */
        /* <DEDUP_REMOVED lines=20> */
[C---:B------:R-:W-:Y:S02]  /*db80*/  ISETP.LT.OR P3, PT, R42.reuse, 0x32, P3 ;  /* 0x000000322a00780c */ /* 0x040fe40001f61670 */
[----:B------:R-:W-:Y:S02]  /*db90*/  FMNMX.FTZ R12, R165, R12, !PT ;  /* 0x0000000ca50c7209 */ /* 0x000fe40007810000 */
[----:B------:R-:W-:-:S02]  /*dba0*/  ISETP.LT.OR P4, PT, R42, 0x39, P4 ;  /* 0x000000392a00780c */ /* 0x000fc40002781670 */
[----:B------:R-:W-:Y:S01]  /*dbb0*/  FMNMX.FTZ R12, R167, R12, !PT ;  /* 0x0000000ca70c7209 */ /* 0x000fe20007810000 */
[----:B------:R-:W-:Y:S01]  /*dbc0*/  MUFU.EX2 R182, R182 ;  /* 0x000000b600b67308 */ /* 0x000fe20000000800 */
[----:B------:R-:W-:Y:S02]  /*dbd0*/  FSEL R179, R20, -INF , !P3 ;  /* 0xff80000014b37808 */ /* 0x000fe40005800000 */
[----:B------:R-:W-:Y:S02]  /*dbe0*/  FMNMX.FTZ R12, R169, R12, !PT ;  /* 0x0000000ca90c7209 */ /* 0x000fe40007810000 */
[----:B------:R-:W-:Y:S02]  /*dbf0*/  ISETP.GT.AND P3, PT, R44, 0x39, P2 ;  /* 0x000000392c00780c */ /* 0x000fe40001764270 */
[----:B------:R-:W-:Y:S01]  /*dc00*/  FMNMX.FTZ R12, R29, R12, !PT ;  /* 0x0000000c1d0c7209 */ /* 0x000fe20007810000 */
[----:B------:R-:W-:Y:S01]  /*dc10*/  MUFU.EX2 R11, R11 ;  /* 0x0000000b000b7308 */ /* 0x000fe20000000800 */
[----:B------:R-:W-:-:S02]  /*dc20*/  FSEL R181, R28, -INF , !P4 ;  /* 0xff8000001cb57808 */ /* 0x000fc40006000000 */
[----:B------:R-:W-:Y:S02]  /*dc30*/  FMNMX.FTZ R12, R173, R12, !PT ;  /* 0x0000000cad0c7209 */ /* 0x000fe40007810000 */
[----:B------:R-:W-:Y:S02]  /*dc40*/  ISETP.GT.AND P4, PT, R44, 0x40, P2 ;  /* 0x000000402c00780c */ /* 0x000fe40001784270 */
[C---:B------:R-:W-:Y:S01]  /*dc50*/  ISETP.LT.OR P3, PT, R42.reuse, 0x3a, P3 ;  /* 0x0000003a2a00780c */ /* 0x040fe20001f61670 */
[----:B------:R-:W-:Y:S01]  /*dc60*/  MUFU.EX2 R176, R176 ;  /* 0x000000b000b07308 */ /* 0x000fe20000000800 */
[----:B------:R-:W-:Y:S02]  /*dc70*/  FMNMX.FTZ R12, R27, R12, !PT ;  /* 0x0000000c1b0c7209 */ /* 0x000fe40007810000 */
[----:B------:R-:W-:Y:S02]  /*dc80*/  ISETP.LT.OR P4, PT, R42, 0x41, P4 ;  /* 0x000000412a00780c */ /* 0x000fe40002781670 */
[----:B------:R-:W-:Y:S01]  /*dc90*/  FSEL R177, R15, -INF , !P3 ;  /* 0xff8000000fb17808 */ /* 0x000fe20005800000 */
[----:B------:R-:W-:Y:S01]  /*dca0*/  FFMA.FTZ R15, R175, R6, -R10 ;  /* 0x00000006af0f7223 */ /* 0x000fe2000001080a */
[----:B------:R-:W-:Y:S01]  /*dcb0*/  ISETP.GT.AND P3, PT, R44, 0x41, P2 ;  /* 0x000000412c00780c */ /* 0x000fe20001764270 */
[----:B------:R-:W-:Y:S01]  /*dcc0*/  MUFU.EX2 R21, R21 ;  /* 0x0000001500157308 */ /* 0x000fe20000000800 */
[----:B------:R-:W-:-:S02]  /*dcd0*/  FMNMX.FTZ R12, R179, R12, !PT ;  /* 0x0000000cb30c7209 */ /* 0x000fc40007810000 */
[----:B------:R-:W-:Y:S02]  /*dce0*/  FSEL R35, R35, -INF , !P4 ;  /* 0xff80000023237808 */ /* 0x000fe40006000000 */
        /* <DEDUP_REMOVED lines=10> */
[----:B------:R-:W-:Y:S01]  /*dd90*/  FSEL R175, R34, -INF , !P4 ;  /* 0xff80000022af7808 */ /* 0x000fe20006000000 */
[----:B------:R-:W-:Y:S01]  /*dda0*/  IMAD.U32 R34, RZ, RZ, UR56 ;  /* 0x00000038ff227e24 */ /* 0x000fe2000f8e00ff */
[----:B------:R-:W-:Y:S01]  /*ddb0*/  ISETP.GT.AND P4, PT, R44, 0x50, P2 ;  /* 0x000000502c00780c */ /* 0x000fe20001784270 */
[----:B------:R-:W-:Y:S01]  /*ddc0*/  UMOV UR56, UR45 ;  /* 0x0000002d00387c82 */ /* 0x000fe20008000000 */
[C---:B------:R-:W-:Y:S01]  /*ddd0*/  ISETP.LT.OR P3, PT, R42.reuse, 0x4a, P3 ;  /* 0x0000004a2a00780c */ /* 0x040fe20001f61670 */
[----:B------:R-:W-:Y:S01]  /*dde0*/  MUFU.EX2 R172, R172 ;  /* 0x000000ac00ac7308 */ /* 0x000fe20000000800 */
[----:B------:R-:W-:Y:S02]  /*ddf0*/  FMNMX.FTZ R12, R35, R12, !PT ;  /* 0x0000000c230c7209 */ /* 0x000fe40007810000 */
[----:B------:R-:W-:Y:S02]  /*de00*/  ISETP.LT.OR P4, PT, R42, 0x51, P4 ;  /* 0x000000512a00780c */ /* 0x000fe40002781670 */
[----:B------:R-:W-:-:S02]  /*de10*/  FSEL R157, R30, -INF , !P3 ;  /* 0xff8000001e9d7808 */ /* 0x000fc40005800000 */
[----:B------:R-:W-:Y:S01]  /*de20*/  ISETP.GT.AND P3, PT, R44, 0x51, P2 ;  /* 0x000000512c00780c */ /* 0x000fe20001764270 */
[----:B------:R-:W-:Y:S01]  /*de30*/  MUFU.EX2 R31, R31 ;  /* 0x0000001f001f7308 */ /* 0x000fe20000000800 */
[----:B------:R-:W-:Y:S02]  /*de40*/  FMNMX.FTZ R12, R171, R12, !PT ;  /* 0x0000000cab0c7209 */ /* 0x000fe40007810000 */
[----:B------:R-:W-:Y:S02]  /*de50*/  FSEL R155, R38, -INF , !P4 ;  /* 0xff800000269b7808 */ /* 0x000fe40006000000 */
[----:B------:R-:W-:Y:S02]  /*de60*/  ISETP.GT.AND P4, PT, R44, 0x58, P2 ;  /* 0x000000582c00780c */ /* 0x000fe40001784270 */
[----:B------:R-:W-:Y:S01]  /*de70*/  ISETP.LT.OR P3, PT, R42, 0x52, P3 ;  /* 0x000000522a00780c */ /* 0x000fe20001f61670 */
[----:B------:R-:W-:Y:S01]  /*de80*/  MUFU.EX2 R174, R174 ;  /* 0x000000ae00ae7308 */ /* 0x000fe20000000800 */
[----:B------:R-:W-:-:S02]  /*de90*/  FMNMX.FTZ R12, R175, R12, !PT ;  /* 0x0000000caf0c7209 */ /* 0x000fc40007810000 */
[----:B------:R-:W-:Y:S02]  /*dea0*/  ISETP.LT.OR P4, PT, R42, 0x59, P4 ;  /* 0x000000592a00780c */ /* 0x000fe40002781670 */
[----:B------:R-:W-:Y:S02]  /*deb0*/  FSEL R193, R36, -INF , !P3 ;  /* 0xff80000024c17808 */ /* 0x000fe40005800000 */
[----:B------:R-:W-:Y:S01]  /*dec0*/  FMNMX.FTZ R12, R157, R12, !PT ;  /* 0x0000000c9d0c7209 */ /* 0x000fe20007810000 */
[----:B------:R-:W-:Y:S01]  /*ded0*/  MUFU.EX2 R153, R153 ;  /* 0x0000009900997308 */ /* 0x000fe20000000800 */
[----:B------:R-:W-:Y:S02]  /*dee0*/  ISETP.GT.AND P3, PT, R44, 0x59, P2 ;  /* 0x000000592c00780c */ /* 0x000fe40001764270 */
[----:B------:R-:W-:Y:S02]  /*def0*/  FSEL R39, R39, -INF , !P4 ;  /* 0xff80000027277808 */ /* 0x000fe40006000000 */
[----:B------:R-:W-:-:S02]  /*df00*/  FMNMX.FTZ R12, R155, R12, !PT ;  /* 0x0000000c9b0c7209 */ /* 0x000fc40007810000 */
[----:B------:R-:W-:Y:S01]  /*df10*/  ISETP.GT.AND P4, PT, R44, 0x60, P2 ;  /* 0x000000602c00780c */ /* 0x000fe20001784270 */
[----:B------:R-:W-:Y:S01]  /*df20*/  MUFU.EX2 R168, R168 ;  /* 0x000000a800a87308 */ /* 0x000fe20000000800 */
[C---:B------:R-:W-:Y:S02]  /*df30*/  ISETP.LT.OR P3, PT, R42.reuse, 0x5a, P3 ;  /* 0x0000005a2a00780c */ /* 0x040fe40001f61670 */
        /* <DEDUP_REMOVED lines=24> */
[----:B------:R-:W-:-:S02]  /*e0c0*/  FSEL R81, R46, -INF , !P3 ;  /* 0xff8000002e517808 */ /* 0x000fc40005800000 */
[C---:B------:R-:W-:Y:S01]  /*e0d0*/  ISETP.GT.AND P3, PT, R44.reuse, 0x71, P2 ;  /* 0x000000712c00780c */ /* 0x040fe20001764270 */
[----:B------:R-:W-:Y:S01]  /*e0e0*/  MUFU.EX2 R166, R166 ;  /* 0x000000a600a67308 */ /* 0x000fe20000000800 */
[----:B------:R-:W-:Y:S02]  /*e0f0*/  FMNMX.FTZ R12, R45, R12, !PT ;  /* 0x0000000c2d0c7209 */ /* 0x000fe40007810000 */
[----:B------:R-:W-:Y:S01]  /*e100*/  FSEL R79, R49, -INF , !P4 ;  /* 0xff800000314f7808 */ /* 0x000fe20006000000 */
[----:B------:R-:W-:Y:S01]  /*e110*/  FFMA.FTZ R49, R77, R6, -R10 ;  /* 0x000000064d317223 */ /* 0x000fe2000001080a */
[----:B------:R-:W-:Y:S02]  /*e120*/  ISETP.GT.AND P4, PT, R44, 0x78, P2 ;  /* 0x000000782c00780c */ /* 0x000fe40001784270 */
[----:B------:R-:W-:Y:S01]  /*e130*/  ISETP.LT.OR P3, PT, R42, 0x72, P3 ;  /* 0x000000722a00780c */ /* 0x000fe20001f61670 */
[----:B------:R-:W-:Y:S01]  /*e140*/  MUFU.EX2 R160, R160 ;  /* 0x000000a000a07308 */ /* 0x000fe20000000800 */
[----:B------:R-:W-:-:S02]  /*e150*/  FMNMX.FTZ R12, R81, R12, !PT ;  /* 0x0000000c510c7209 */ /* 0x000fc40007810000 */
[----:B------:R-:W-:Y:S02]  /*e160*/  ISETP.GT.AND P2, PT, R44, 0x79, P2 ;  /* 0x000000792c00780c */ /* 0x000fe40001744270 */
[----:B------:R-:W-:Y:S02]  /*e170*/  ISETP.LT.OR P4, PT, R42, 0x79, P4 ;  /* 0x000000792a00780c */ /* 0x000fe40002781670 */
[----:B------:R-:W-:Y:S01]  /*e180*/  FSEL R77, R50, -INF , !P3 ;  /* 0xff800000324d7808 */ /* 0x000fe20005800000 */
[----:B------:R-:W-:Y:S01]  /*e190*/  MUFU.EX2 R49, R49 ;  /* 0x0000003100317308 */ /* 0x000fe20000000800 */
[----:B------:R-:W-:Y:S02]  /*e1a0*/  FMNMX.FTZ R12, R79, R12, !PT ;  /* 0x0000000c4f0c7209 */ /* 0x000fe40007810000 */
[----:B------:R-:W-:Y:S02]  /*e1b0*/  ISETP.LT.OR P2, PT, R42, 0x7a, P2 ;  /* 0x0000007a2a00780c */ /* 0x000fe40001741670 */
[----:B------:R-:W-:Y:S01]  /*e1c0*/  FSEL R195, R53, -INF , !P4 ;  /* 0xff80000035c37808 */ /* 0x000fe20006000000 */
[----:B------:R-:W-:Y:S01]  /*e1d0*/  FFMA.FTZ R53, R69, R6, -R10 ;  /* 0x0000000645357223 */ /* 0x000fe2000001080a */
[----:B------:R-:W-:Y:S01]  /*e1e0*/  FMNMX.FTZ R12, R77, R12, !PT ;  /* 0x0000000c4d0c7209 */ /* 0x000fe20007810000 */
[----:B------:R-:W-:Y:S01]  /*e1f0*/  MUFU.EX2 R65, R65 ;  /* 0x0000004100417308 */ /* 0x000fe20000000800 */
[----:B-1----:R-:W-:-:S02]  /*e200*/  FSEL R73, R54, -INF , !P2 ;  /* 0xff80000036497808 */ /* 0x002fc40005000000 */
[----:B------:R-:W-:Y:S02]  /*e210*/  FMNMX.FTZ R12, R195, R12, !PT ;  /* 0x0000000cc30c7209 */ /* 0x000fe40007810000 */
[----:B------:R-:W-:Y:S02]  /*e220*/  FSEL R14, R4, RZ, P5 ;  /* 0x000000ff040e7208 */ /* 0x000fe40002800000 */
[----:B------:R-:W-:Y:S01]  /*e230*/  FMNMX.FTZ R12, R73, R12, !PT ;  /* 0x0000000c490c7209 */ /* 0x000fe20007810000 */
[----:B------:R-:W-:Y:S01]  /*e240*/  MUFU.EX2 R53, R53 ;  /* 0x0000003500357308 */ /* 0x000fe20000000800 */
[----:B------:R-:W-:Y:S01]  /*e250*/  @!P1 LEA R34, R34, UR41, 0x3 ;  /* 0x0000002922229c11 */ /* 0x000fe2000f8e18ff */
[----:B------:R-:W-:Y:S01]  /*e260*/  FADD.FTZ R47, -R14, R7 ;  /* 0x000000070e2f7221 */ /* 0x000fe20000010100 */
[-C--:B------:R-:W-:Y:S01]  /*e270*/  FFMA.FTZ R7, R41, R6.reuse, -R10 ;  /* 0x0000000629077223 */ /* 0x080fe2000001080a */
[----:B------:R-:W0:Y:S02]  /*e280*/  SHFL.BFLY PT, R5, R12, 0x2, 0x1f ;  /* 0x0c401f000c057f89 */ /* 0x000e2400000e0000 */
[----:B------:R-:W-:Y:S01]  /*e290*/  FMUL.FTZ R10, R47, R6 ;  /* 0x000000062f0a7220 */ /* 0x000fe20000410000 */
[----:B------:R-:W-:Y:S01]  /*e2a0*/  @!P1 VIADD R34, R34, 0x28860 ;  /* 0x0002886022229836 */ /* 0x000fe20000000000 */
[----:B------:R-:W-:Y:S04]  /*e2b0*/  MUFU.EX2 R162, R162 ;  /* 0x000000a200a27308 */ /* 0x000fe80000000800 */
[----:B------:R-:W-:-:S04]  /*e2c0*/  @!P1 PRMT R34, RZ, 0x654, R34 ;  /* 0x00000654ff229816 */ /* 0x000fc80000000022 */
[----:B------:R-:W1:Y:S01]  /*e2d0*/  MUFU.EX2 R10, R10 ;  /* 0x0000000a000a7308 */ /* 0x000e620000000800 */
[----:B------:R2:W-:Y:S07]  /*e2e0*/  @!P1 SYNCS.ARRIVE.TRANS64.RED.A1T0 RZ, [R34+URZ], RZ ;  /* 0x000000ff22ff99a7 */ /* 0x0005ee000810043f */
[----:B------:R-:W-:Y:S01]  /*e2f0*/  MUFU.EX2 R67, R67 ;  /* 0x0000004300437308 */ /* 0x000fe20000000800 */
[----:B0-----:R-:W-:-:S07]  /*e300*/  FMNMX.FTZ R5, R12, R5, !PT ;  /* 0x000000050c057209 */ /* 0x001fce0007810000 */
[----:B------:R-:W-:Y:S01]  /*e310*/  MUFU.EX2 R156, R156 ;  /* 0x0000009c009c7308 */ /* 0x000fe20000000800 */
[----:B------:R-:W0:Y:S01]  /*e320*/  SHFL.BFLY PT, R12, R5, 0x1, 0x1f ;  /* 0x0c201f00050c7f89 */ /* 0x000e2200000e0000 */
[----:B-1----:R-:W-:Y:S01]  /*e330*/  FFMA.FTZ R47, R10, R2, R9 ;  /* 0x000000020a2f7223 */ /* 0x002fe20000010009 */
[-C--:B------:R-:W-:Y:S01]  /*e340*/  FMUL.FTZ R88, R88, R10.reuse ;  /* 0x0000000a58587220 */ /* 0x080fe20000410000 */
[-C--:B------:R-:W-:Y:S01]  /*e350*/  FMUL.FTZ R89, R89, R10.reuse ;  /* 0x0000000a59597220 */ /* 0x080fe20000410000 */
[-C--:B------:R-:W-:Y:S01]  /*e360*/  FMUL.FTZ R92, R92, R10.reuse ;  /* 0x0000000a5c5c7220 */ /* 0x080fe20000410000 */
[C---:B------:R-:W-:Y:S01]  /*e370*/  FADD.FTZ R47, R180.reuse, R47 ;  /* 0x0000002fb42f7221 */ /* 0x040fe20000010000 */
[----:B------:R-:W-:Y:S01]  /*e380*/  F2FP.BF16.F32.PACK_AB R180, R180, R9 ;  /* 0x00000009b4b4723e */ /* 0x000fe200000010ff */
[----:B------:R-:W-:Y:S01]  /*e390*/  MUFU.EX2 R61, R61 ;  /* 0x0000003d003d7308 */ /* 0x000fe20000000800 */
[----:B------:R-:W-:Y:S01]  /*e3a0*/  FMUL.FTZ R93, R93, R10 ;  /* 0x0000000a5d5d7220 */ /* 0x000fe20000410000 */
[----:B------:R-:W-:Y:S01]  /*e3b0*/  FADD.FTZ R2, R182, R47 ;  /* 0x0000002fb6027221 */ /* 0x000fe20000010000 */
[----:B------:R-:W-:Y:S01]  /*e3c0*/  F2FP.BF16.F32.PACK_AB R182, R11, R182 ;  /* 0x000000b60bb6723e */ /* 0x000fe200000010ff */
[-C--:B------:R-:W-:Y:S01]  /*e3d0*/  FMUL.FTZ R96, R96, R10.reuse ;  /* 0x0000000a60607220 */ /* 0x080fe20000410000 */
[-C--:B------:R-:W-:Y:S01]  /*e3e0*/  FMUL.FTZ R97, R97, R10.reuse ;  /* 0x0000000a61617220 */ /* 0x080fe20000410000 */
[----:B------:R-:W-:Y:S01]  /*e3f0*/  FADD.FTZ R47, R11, R2 ;  /* 0x000000020b2f7221 */ /* 0x000fe20000010000 */
[-C--:B------:R-:W-:Y:S01]  /*e400*/  FMUL.FTZ R100, R100, R10.reuse ;  /* 0x0000000a64647220 */ /* 0x080fe20000410000 */
[----:B------:R-:W-:Y:S01]  /*e410*/  MUFU.EX2 R158, R158 ;  /* 0x0000009e009e7308 */ /* 0x000fe20000000800 */
[----:B------:R-:W-:Y:S01]  /*e420*/  FMUL.FTZ R101, R101, R10 ;  /* 0x0000000a65657220 */ /* 0x000fe20000410000 */
[----:B------:R-:W-:Y:S01]  /*e430*/  FADD.FTZ R2, R176, R47 ;  /* 0x0000002fb0027221 */ /* 0x000fe20000010000 */
[----:B------:R-:W-:Y:S01]  /*e440*/  F2FP.BF16.F32.PACK_AB R176, R21, R176 ;  /* 0x000000b015b0723e */ /* 0x000fe200000010ff */
[-C--:B------:R-:W-:Y:S01]  /*e450*/  FMUL.FTZ R104, R104, R10.reuse ;  /* 0x0000000a68687220 */ /* 0x080fe20000410000 */
[-C--:B------:R-:W-:Y:S01]  /*e460*/  FMUL.FTZ R105, R105, R10.reuse ;  /* 0x0000000a69697220 */ /* 0x080fe20000410000 */
[-C--:B------:R-:W-:Y:S01]  /*e470*/  FMUL.FTZ R108, R108, R10.reuse ;  /* 0x0000000a6c6c7220 */ /* 0x080fe20000410000 */
[----:B------:R-:W-:Y:S01]  /*e480*/  FMUL.FTZ R109, R109, R10 ;  /* 0x0000000a6d6d7220 */ /* 0x000fe20000410000 */
[----:B------:R-:W-:Y:S01]  /*e490*/  MUFU.EX2 R57, R57 ;  /* 0x0000003900397308 */ /* 0x000fe20000000800 */
[----:B0-----:R-:W-:Y:S01]  /*e4a0*/  FMNMX.FTZ R5, R5, R12, !PT ;  /* 0x0000000c05057209 */ /* 0x001fe20007810000 */
[-C--:B------:R-:W-:Y:S01]  /*e4b0*/  FMUL.FTZ R112, R112, R10.reuse ;  /* 0x0000000a70707220 */ /* 0x080fe20000410000 */
[-C--:B------:R-:W-:Y:S01]  /*e4c0*/  FMUL.FTZ R113, R113, R10.reuse ;  /* 0x0000000a71717220 */ /* 0x080fe20000410000 */
[----:B------:R-:W-:Y:S01]  /*e4d0*/  FMUL.FTZ R116, R116, R10 ;  /* 0x0000000a74747220 */ /* 0x000fe20000410000 */
[C---:B------:R-:W-:Y:S01]  /*e4e0*/  FSETP.NEU.FTZ.AND P2, PT, R5.reuse, -INF , PT ;  /* 0xff8000000500780b */ /* 0x040fe20003f5d000 */
[----:B------:R-:W-:Y:S01]  /*e4f0*/  FMUL.FTZ R12, R5, R6 ;  /* 0x00000006050c7220 */ /* 0x000fe20000410000 */
[-C--:B------:R-:W-:Y:S01]  /*e500*/  FMUL.FTZ R117, R117, R10.reuse ;  /* 0x0000000a75757220 */ /* 0x080fe20000410000 */
[----:B------:R-:W-:Y:S01]  /*e510*/  MUFU.EX2 R152, R152 ;  /* 0x0000009800987308 */ /* 0x000fe20000000800 */
        /* <DEDUP_REMOVED lines=8> */
[-CC-:B------:R-:W-:Y:S01]  /*e5a0*/  FFMA.FTZ R183, R33, R6.reuse, -R36.reuse ;  /* 0x0000000621b77223 */ /* 0x180fe20000010824 */
[-CC-:B------:R-:W-:Y:S01]  /*e5b0*/  FFMA.FTZ R33, R169, R6.reuse, -R36.reuse ;  /* 0x00000006a9217223 */ /* 0x180fe20000010824 */
[-C--:B------:R-:W-:Y:S01]  /*e5c0*/  FFMA.FTZ R169, R27, R6.reuse, -R36 ;  /* 0x000000061ba97223 */ /* 0x080fe20000010824 */
[----:B------:R-:W-:Y:S01]  /*e5d0*/  FADD.FTZ R27, R21, R2 ;  /* 0x00000002151b7221 */ /* 0x000fe20000010000 */
[-CC-:B------:R-:W-:Y:S01]  /*e5e0*/  FFMA.FTZ R12, R163, R6.reuse, -R36.reuse ;  /* 0x00000006a30c7223 */ /* 0x180fe20000010824 */
[----:B------:R-:W-:Y:S01]  /*e5f0*/  MUFU.EX2 R41, R41 ;  /* 0x0000002900297308 */ /* 0x000fe20000000800 */
[-CC-:B------:R-:W-:Y:S01]  /*e600*/  FFMA.FTZ R24, R25, R6.reuse, -R36.reuse ;  /* 0x0000000619187223 */ /* 0x180fe20000010824 */
[----:B------:R-:W-:Y:S01]  /*e610*/  FADD.FTZ R2, R178, R27 ;  /* 0x0000001bb2027221 */ /* 0x000fe20000010000 */
        /* <DEDUP_REMOVED lines=16> */
[----:B------:R-:W-:Y:S01]  /*e720*/  FSEL R47, R5, RZ, P2 ;  /* 0x000000ff052f7208 */ /* 0x000fe20001000000 */
[-CC-:B------:R-:W-:Y:S01]  /*e730*/  FFMA.FTZ R32, R177, R6.reuse, -R36.reuse ;  /* 0x00000006b1207223 */ /* 0x180fe20000010824 */
[-C--:B--2---:R-:W-:Y:S01]  /*e740*/  FFMA.FTZ R34, R171, R6.reuse, -R36 ;  /* 0x00000006ab227223 */ /* 0x084fe20000010824 */
[----:B------:R-:W-:Y:S01]  /*e750*/  FADD.FTZ R55, R153, R2 ;  /* 0x0000000299377221 */ /* 0x000fe20000010000 */
[-C--:B------:R-:W-:Y:S01]  /*e760*/  FFMA.FTZ R175, R175, R6.reuse, -R36 ;  /* 0x00000006afaf7223 */ /* 0x080fe20000010824 */
[----:B------:R-:W-:Y:S01]  /*e770*/  FADD.FTZ R47, -R47, R8 ;  /* 0x000000082f2f7221 */ /* 0x000fe20000010100 */
[----:B------:R-:W-:Y:S01]  /*e780*/  MUFU.EX2 R14, R14 ;  /* 0x0000000e000e7308 */ /* 0x000fe20000000800 */
[----:B------:R-:W-:Y:S01]  /*e790*/  FADD.FTZ R2, R168, R55 ;  /* 0x00000037a8027221 */ /* 0x000fe20000010000 */
[-CC-:B------:R-:W-:Y:S01]  /*e7a0*/  FFMA.FTZ R157, R157, R6.reuse, -R36.reuse ;  /* 0x000000069d9d7223 */ /* 0x180fe20000010824 */
[-C--:B------:R-:W-:Y:S01]  /*e7b0*/  FMUL.FTZ R8, R47, R6.reuse ;  /* 0x000000062f087220 */ /* 0x080fe20000410000 */
[-C--:B------:R-:W-:Y:S01]  /*e7c0*/  FFMA.FTZ R155, R155, R6.reuse, -R36 ;  /* 0x000000069b9b7223 */ /* 0x080fe20000010824 */
[----:B------:R-:W-:Y:S01]  /*e7d0*/  FADD.FTZ R47, R37, R2 ;  /* 0x00000002252f7221 */ /* 0x000fe20000010000 */
[-CC-:B------:R-:W-:Y:S01]  /*e7e0*/  FFMA.FTZ R193, R193, R6.reuse, -R36.reuse ;  /* 0x00000006c1c17223 */ /* 0x180fe20000010824 */
[-CC-:B------:R-:W-:Y:S01]  /*e7f0*/  FFMA.FTZ R39, R39, R6.reuse, -R36.reuse ;  /* 0x0000000627277223 */ /* 0x180fe20000010824 */
        /* <DEDUP_REMOVED lines=8> */
[----:B------:R-:W0:Y:S01]  /*e880*/  MUFU.EX2 R8, R8 ;  /* 0x0000000800087308 */ /* 0x000e220000000800 */
[----:B------:R-:W-:Y:S01]  /*e890*/  FADD.FTZ R2, R164, R35 ;  /* 0x00000023a4027221 */ /* 0x000fe20000010000 */
[-CC-:B------:R-:W-:Y:S01]  /*e8a0*/  FFMA.FTZ R79, R79, R6.reuse, -R36.reuse ;  /* 0x000000064f4f7223 */ /* 0x180fe20000010824 */
[-CC-:B------:R-:W-:Y:S01]  /*e8b0*/  FFMA.FTZ R77, R77, R6.reuse, -R36.reuse ;  /* 0x000000064d4d7223 */ /* 0x180fe20000010824 */
[-C--:B------:R-:W-:Y:S01]  /*e8c0*/  FFMA.FTZ R195, R195, R6.reuse, -R36 ;  /* 0x00000006c3c37223 */ /* 0x080fe20000010824 */
[----:B------:R-:W-:Y:S01]  /*e8d0*/  FADD.FTZ R35, R49, R2 ;  /* 0x0000000231237221 */ /* 0x000fe20000010000 */
[----:B------:R-:W-:Y:S01]  /*e8e0*/  FFMA.FTZ R36, R73, R6, -R36 ;  /* 0x0000000649247223 */ /* 0x000fe20000010824 */
[----:B------:R-:W-:Y:S01]  /*e8f0*/  ISETP.GT.AND P2, PT, R3, UR40, PT ;  /* 0x0000002803007c0c */ /* 0x000fe2000bf44270 */
[----:B------:R-:W1:Y:S01]  /*e900*/  MUFU.EX2 R20, R20 ;  /* 0x0000001400147308 */ /* 0x000e620000000800 */
[----:B------:R-:W-:Y:S01]  /*e910*/  FADD.FTZ R2, R166, R35 ;  /* 0x00000023a6027221 */ /* 0x000fe20000010000 */
[----:B------:R-:W-:Y:S01]  /*e920*/  F2FP.BF16.F32.PACK_AB R174, R153, R174 ;  /* 0x000000ae99ae723e */ /* 0x000fe200000010ff */
[----:B------:R-:W-:Y:S01]  /*e930*/  FMUL.FTZ R132, R132, R10 ;  /* 0x0000000a84847220 */ /* 0x000fe20000410000 */
[----:B------:R-:W-:Y:S01]  /*e940*/  F2FP.BF16.F32.PACK_AB R178, R15, R178 ;  /* 0x000000b20fb2723e */ /* 0x000fe200000010ff */
[----:B------:R-:W-:Y:S01]  /*e950*/  FADD.FTZ R47, R53, R2 ;  /* 0x00000002352f7221 */ /* 0x000fe20000010000 */
[----:B------:R-:W-:Y:S01]  /*e960*/  F2FP.BF16.F32.PACK_AB R172, R31, R172 ;  /* 0x000000ac1fac723e */ /* 0x000fe200000010ff */
[----:B------:R-:W-:Y:S01]  /*e970*/  FMUL.FTZ R133, R133, R10 ;  /* 0x0000000a85857220 */ /* 0x000fe20000410000 */
[----:B------:R-:W2:Y:S01]  /*e980*/  MUFU.EX2 R24, R24 ;  /* 0x0000001800187308 */ /* 0x000ea20000000800 */
[----:B0-----:R-:W-:Y:S01]  /*e990*/  FFMA.FTZ R35, R8, R0, R41 ;  /* 0x0000000008237223 */ /* 0x001fe20000010029 */
[----:B------:R-:W-:Y:S01]  /*e9a0*/  FADD.FTZ R2, R160, R47 ;  /* 0x0000002fa0027221 */ /* 0x000fe20000010000 */
[-C--:B------:R-:W-:Y:S01]  /*e9b0*/  FMUL.FTZ R90, R90, R8.reuse ;  /* 0x000000085a5a7220 */ /* 0x080fe20000410000 */
[-C--:B------:R-:W-:Y:S01]  /*e9c0*/  FMUL.FTZ R91, R91, R8.reuse ;  /* 0x000000085b5b7220 */ /* 0x080fe20000410000 */
[----:B------:R-:W-:Y:S01]  /*e9d0*/  FADD.FTZ R0, R12, R35 ;  /* 0x000000230c007221 */ /* 0x000fe20000010000 */
[----:B------:R-:W-:Y:S01]  /*e9e0*/  FADD.FTZ R47, R65, R2 ;  /* 0x00000002412f7221 */ /* 0x000fe20000010000 */
[-C--:B------:R-:W-:Y:S01]  /*e9f0*/  FMUL.FTZ R94, R94, R8.reuse ;  /* 0x000000085e5e7220 */ /* 0x080fe20000410000 */
[----:B------:R-:W0:Y:S01]  /*ea00*/  MUFU.EX2 R25, R25 ;  /* 0x0000001900197308 */ /* 0x000e220000000800 */
[----:B------:R-:W-:Y:S01]  /*ea10*/  FADD.FTZ R35, R183, R0 ;  /* 0x00000000b7237221 */ /* 0x000fe20000010000 */
[----:B------:R-:W-:Y:S01]  /*ea20*/  FADD.FTZ R2, R162, R47 ;  /* 0x0000002fa2027221 */ /* 0x000fe20000010000 */
[-C--:B------:R-:W-:Y:S01]  /*ea30*/  FMUL.FTZ R95, R95, R8.reuse ;  /* 0x000000085f5f7220 */ /* 0x080fe20000410000 */
[-C--:B------:R-:W-:Y:S01]  /*ea40*/  FMUL.FTZ R98, R98, R8.reuse ;  /* 0x0000000862627220 */ /* 0x080fe20000410000 */
[----:B------:R-:W-:Y:S01]  /*ea50*/  FADD.FTZ R0, R14, R35 ;  /* 0x000000230e007221 */ /* 0x000fe20000010000 */
[----:B------:R-:W-:Y:S01]  /*ea60*/  FADD.FTZ R11, R67, R2 ;  /* 0x00000002430b7221 */ /* 0x000fe20000010000 */
[-C--:B------:R-:W-:Y:S01]  /*ea70*/  FMUL.FTZ R99, R99, R8.reuse ;  /* 0x0000000863637220 */ /* 0x080fe20000410000 */
[----:B------:R-:W3:Y:S01]  /*ea80*/  MUFU.EX2 R26, R26 ;  /* 0x0000001a001a7308 */ /* 0x000ee20000000800 */
[----:B------:R-:W-:Y:S01]  /*ea90*/  FADD.FTZ R9, R13, R0 ;  /* 0x000000000d097221 */ /* 0x000fe20000010000 */
[----:B------:R-:W-:Y:S01]  /*eaa0*/  FADD.FTZ R2, R156, R11 ;  /* 0x0000000b9c027221 */ /* 0x000fe20000010000 */
[-C--:B------:R-:W-:Y:S01]  /*eab0*/  FMUL.FTZ R102, R102, R8.reuse ;  /* 0x0000000866667220 */ /* 0x080fe20000410000 */
[-C--:B------:R-:W-:Y:S01]  /*eac0*/  FMUL.FTZ R103, R103, R8.reuse ;  /* 0x0000000867677220 */ /* 0x080fe20000410000 */
[----:B-1----:R-:W-:Y:S01]  /*ead0*/  FADD.FTZ R9, R20, R9 ;  /* 0x0000000914097221 */ /* 0x002fe20000010000 */
[----:B------:R-:W-:Y:S01]  /*eae0*/  FADD.FTZ R11, R61, R2 ;  /* 0x000000023d0b7221 */ /* 0x000fe20000010000 */
[-C--:B------:R-:W-:Y:S01]  /*eaf0*/  FMUL.FTZ R106, R106, R8.reuse ;  /* 0x000000086a6a7220 */ /* 0x080fe20000410000 */
[----:B------:R-:W1:Y:S01]  /*eb00*/  MUFU.EX2 R33, R33 ;  /* 0x0000002100217308 */ /* 0x000e620000000800 */
[----:B--2---:R-:W-:Y:S01]  /*eb10*/  FADD.FTZ R0, R24, R9 ;  /* 0x0000000918007221 */ /* 0x004fe20000010000 */
[----:B------:R-:W-:Y:S01]  /*eb20*/  FADD.FTZ R2, R158, R11 ;  /* 0x0000000b9e027221 */ /* 0x000fe20000010000 */
[-C--:B------:R-:W-:Y:S01]  /*eb30*/  FMUL.FTZ R107, R107, R8.reuse ;  /* 0x000000086b6b7220 */ /* 0x080fe20000410000 */
[-C--:B------:R-:W-:Y:S01]  /*eb40*/  FMUL.FTZ R110, R110, R8.reuse ;  /* 0x000000086e6e7220 */ /* 0x080fe20000410000 */
[----:B0-----:R-:W-:Y:S01]  /*eb50*/  FADD.FTZ R9, R25, R0 ;  /* 0x0000000019097221 */ /* 0x001fe20000010000 */
[----:B------:R-:W-:Y:S01]  /*eb60*/  FADD.FTZ R11, R57, R2 ;  /* 0x00000002390b7221 */ /* 0x000fe20000010000 */
[-C--:B------:R-:W-:Y:S01]  /*eb70*/  FMUL.FTZ R111, R111, R8.reuse ;  /* 0x000000086f6f7220 */ /* 0x080fe20000410000 */
[----:B------:R-:W0:Y:S01]  /*eb80*/  MUFU.EX2 R28, R28 ;  /* 0x0000001c001c7308 */ /* 0x000e220000000800 */
[----:B---3--:R-:W-:Y:S01]  /*eb90*/  FADD.FTZ R0, R26, R9 ;  /* 0x000000091a007221 */ /* 0x008fe20000010000 */
[----:B------:R-:W-:Y:S01]  /*eba0*/  FADD.FTZ R2, R152, R11 ;  /* 0x0000000b98027221 */ /* 0x000fe20000010000 */
[-C--:B------:R-:W-:Y:S01]  /*ebb0*/  FMUL.FTZ R114, R114, R8.reuse ;  /* 0x0000000872727220 */ /* 0x080fe20000410000 */
[-C--:B------:R-:W-:Y:S01]  /*ebc0*/  FMUL.FTZ R115, R115, R8.reuse ;  /* 0x0000000873737220 */ /* 0x080fe20000410000 */
[-C--:B------:R-:W-:Y:S01]  /*ebd0*/  FMUL.FTZ R118, R118, R8.reuse ;  /* 0x0000000876767220 */ /* 0x080fe20000410000 */
[-C--:B------:R-:W-:Y:S01]  /*ebe0*/  FMUL.FTZ R119, R119, R8.reuse ;  /* 0x0000000877777220 */ /* 0x080fe20000410000 */
[-C--:B------:R-:W-:Y:S01]  /*ebf0*/  FMUL.FTZ R122, R122, R8.reuse ;  /* 0x000000087a7a7220 */ /* 0x080fe20000410000 */
[----:B------:R-:W2:Y:S01]  /*ec00*/  MUFU.EX2 R51, R51 ;  /* 0x0000003300337308 */ /* 0x000ea20000000800 */
        /* <DEDUP_REMOVED lines=16> */
[----:B--2---:R-:W-:Y:S01]  /*ed10*/  FADD.FTZ R9, R51, R2 ;  /* 0x0000000233097221 */ /* 0x004fe20000010000 */
[-C--:B------:R-:W-:Y:S01]  /*ed20*/  FMUL.FTZ R147, R147, R8.reuse ;  /* 0x0000000893937220 */ /* 0x080fe20000410000 */
[-C--:B------:R-:W-:Y:S01]  /*ed30*/  FMUL.FTZ R150, R150, R8.reuse ;  /* 0x0000000896967220 */ /* 0x080fe20000410000 */
[----:B------:R-:W-:Y:S01]  /*ed40*/  FMUL.FTZ R151, R151, R8 ;  /* 0x0000000897977220 */ /* 0x000fe20000410000 */
[----:B------:R-:W-:Y:S01]  /*ed50*/  F2FP.BF16.F32.PACK_AB R168, R37, R168 ;  /* 0x000000a825a8723e */ /* 0x000fe200000010ff */
[----:B------:R-:W-:Y:S01]  /*ed60*/  FMUL.FTZ R136, R136, R10 ;  /* 0x0000000a88887220 */ /* 0x000fe20000410000 */
[----:B------:R-:W-:Y:S01]  /*ed70*/  F2FP.BF16.F32.PACK_AB R170, R43, R170 ;  /* 0x000000aa2baa723e */ /* 0x000fe200000010ff */
[----:B------:R-:W2:Y:S01]  /*ed80*/  MUFU.EX2 R169, R169 ;  /* 0x000000a900a97308 */ /* 0x000ea20000000800 */
[----:B-1----:R-:W-:Y:S01]  /*ed90*/  FADD.FTZ R0, R29, R0 ;  /* 0x000000001d007221 */ /* 0x002fe20000010000 */
[----:B------:R-:W-:Y:S01]  /*eda0*/  F2FP.BF16.F32.PACK_AB R164, R49, R164 ;  /* 0x000000a431a4723e */ /* 0x000fe200000010ff */
[----:B------:R-:W-:Y:S01]  /*edb0*/  FMUL.FTZ R137, R137, R10 ;  /* 0x0000000a89897220 */ /* 0x000fe20000410000 */
[----:B------:R-:W-:Y:S01]  /*edc0*/  F2FP.BF16.F32.PACK_AB R166, R53, R166 ;  /* 0x000000a635a6723e */ /* 0x000fe200000010ff */
[----:B------:R-:W-:Y:S01]  /*edd0*/  FMUL.FTZ R140, R140, R10 ;  /* 0x0000000a8c8c7220 */ /* 0x000fe20000410000 */
[----:B------:R-:W-:Y:S01]  /*ede0*/  F2FP.BF16.F32.PACK_AB R160, R65, R160 ;  /* 0x000000a041a0723e */ /* 0x000fe200000010ff */
[----:B------:R-:W-:Y:S01]  /*edf0*/  FMUL.FTZ R141, R141, R10 ;  /* 0x0000000a8d8d7220 */ /* 0x000fe20000410000 */
[----:B------:R-:W1:Y:S01]  /*ee00*/  MUFU.EX2 R30, R30 ;  /* 0x0000001e001e7308 */ /* 0x000e620000000800 */
[----:B0-----:R-:W-:Y:S01]  /*ee10*/  FADD.FTZ R2, R154, R9 ;  /* 0x000000099a027221 */ /* 0x001fe20000010000 */
[----:B------:R-:W-:Y:S01]  /*ee20*/  F2FP.BF16.F32.PACK_AB R162, R67, R162 ;  /* 0x000000a243a2723e */ /* 0x000fe200000010ff */
[----:B------:R-:W-:Y:S01]  /*ee30*/  FMUL.FTZ R144, R144, R10 ;  /* 0x0000000a90907220 */ /* 0x000fe20000410000 */
[----:B------:R-:W-:Y:S01]  /*ee40*/  F2FP.BF16.F32.PACK_AB R156, R61, R156 ;  /* 0x0000009c3d9c723e */ /* 0x000fe200000010ff */
[----:B------:R-:W-:Y:S01]  /*ee50*/  FMUL.FTZ R145, R145, R10 ;  /* 0x0000000a91917220 */ /* 0x000fe20000410000 */
[----:B------:R-:W-:Y:S01]  /*ee60*/  F2FP.BF16.F32.PACK_AB R158, R57, R158 ;  /* 0x0000009e399e723e */ /* 0x000fe200000010ff */
[----:B------:R-:W-:Y:S01]  /*ee70*/  FMUL.FTZ R148, R148, R10 ;  /* 0x0000000a94947220 */ /* 0x000fe20000410000 */
[----:B------:R-:W0:Y:S01]  /*ee80*/  MUFU.EX2 R7, R7 ;  /* 0x0000000700077308 */ /* 0x000e220000000800 */
[----:B--2---:R-:W-:Y:S01]  /*ee90*/  FADD.FTZ R9, R169, R0 ;  /* 0x00000000a9097221 */ /* 0x004fe20000010000 */
[----:B------:R-:W-:Y:S01]  /*eea0*/  F2FP.BF16.F32.PACK_AB R152, R51, R152 ;  /* 0x000000983398723e */ /* 0x000fe200000010ff */
[----:B------:R-:W-:Y:S01]  /*eeb0*/  FMUL.FTZ R149, R149, R10 ;  /* 0x0000000a95957220 */ /* 0x000fe20000410000 */
[----:B------:R-:W-:Y:S01]  /*eec0*/  F2FP.BF16.F32.PACK_AB R181, R12, R41 ;  /* 0x000000290cb5723e */ /* 0x000fe200000010ff */
[----:B------:R-:W-:Y:S01]  /*eed0*/  VIADD R3, R3, 0xffffffff ;  /* 0xffffffff03037836 */ /* 0x000fe20000000000 */
[----:B------:R-:W-:Y:S01]  /*eee0*/  F2FP.BF16.F32.PACK_AB R183, R14, R183 ;  /* 0x000000b70eb7723e */ /* 0x000fe200000010ff */
[----:B------:R-:W-:Y:S01]  /*eef0*/  IMAD.MOV.U32 R8, RZ, RZ, R5 ;  /* 0x000000ffff087224 */ /* 0x000fe200078e0005 */
[----:B------:R-:W2:Y:S01]  /*ef00*/  MUFU.EX2 R27, R27 ;  /* 0x0000001b001b7308 */ /* 0x000ea20000000800 */
[----:B-1----:R-:W-:Y:S01]  /*ef10*/  FADD.FTZ R0, R30, R9 ;  /* 0x000000091e007221 */ /* 0x002fe20000010000 */
[----:B------:R-:W-:-:S02]  /*ef20*/  F2FP.BF16.F32.PACK_AB R177, R20, R13 ;  /* 0x0000000d14b1723e */ /* 0x000fc400000010ff */
[----:B------:R-:W-:Y:S02]  /*ef30*/  F2FP.BF16.F32.PACK_AB R179, R25, R24 ;  /* 0x0000001819b3723e */ /* 0x000fe400000010ff */
[----:B------:R-:W-:Y:S02]  /*ef40*/  F2FP.BF16.F32.PACK_AB R173, R33, R26 ;  /* 0x0000001a21ad723e */ /* 0x000fe400000010ff */
[----:B------:R-:W1:Y:S01]  /*ef50*/  MUFU.EX2 R32, R32 ;  /* 0x0000002000207308 */ /* 0x000e620000000800 */
[C---:B0-----:R-:W-:Y:S01]  /*ef60*/  FADD.FTZ R2, R7.reuse, R2 ;  /* 0x0000000207027221 */ /* 0x041fe20000010000 */
[----:B------:R-:W-:Y:S02]  /*ef70*/  F2FP.BF16.F32.PACK_AB R154, R7, R154 ;  /* 0x0000009a079a723e */ /* 0x000fe400000010ff */
[----:B------:R-:W-:-:S04]  /*ef80*/  F2FP.BF16.F32.PACK_AB R169, R30, R169 ;  /* 0x000000a91ea9723e */ /* 0x000fc800000010ff */
[----:B------:R-:W0:Y:S01]  /*ef90*/  MUFU.EX2 R165, R165 ;  /* 0x000000a500a57308 */ /* 0x000e220000000800 */
[----:B--2---:R-:W-:-:S07]  /*efa0*/  FADD.FTZ R7, R27, R0 ;  /* 0x000000001b077221 */ /* 0x004fce0000010000 */
[----:B------:R-:W2:Y:S01]  /*efb0*/  MUFU.EX2 R34, R34 ;  /* 0x0000002200227308 */ /* 0x000ea20000000800 */
[C---:B-1----:R-:W-:Y:S01]  /*efc0*/  FADD.FTZ R0, R32.reuse, R7 ;  /* 0x0000000720007221 */ /* 0x042fe20000010000 */
[----:B------:R-:W-:-:S06]  /*efd0*/  F2FP.BF16.F32.PACK_AB R171, R32, R27 ;  /* 0x0000001b20ab723e */ /* 0x000fcc00000010ff */
[----:B------:R1:W3:Y:S01]  /*efe0*/  MUFU.EX2 R38, R175 ;  /* 0x000000af00267308 */ /* 0x0002e20000000800 */
[----:B0-----:R-:W-:-:S07]  /*eff0*/  FADD.FTZ R7, R165, R0 ;  /* 0x00000000a5077221 */ /* 0x001fce0000010000 */
[----:B------:R-:W0:Y:S01]  /*f000*/  MUFU.EX2 R157, R157 ;  /* 0x0000009d009d7308 */ /* 0x000e220000000800 */
[C---:B--2---:R-:W-:Y:S01]  /*f010*/  FADD.FTZ R7, R34.reuse, R7 ;  /* 0x0000000722077221 */ /* 0x044fe20000010000 */
[----:B-1----:R-:W-:Y:S02]  /*f020*/  F2FP.BF16.F32.PACK_AB R175, R29, R28 ;  /* 0x0000001c1daf723e */ /* 0x002fe400000010ff */
        /* <DEDUP_REMOVED lines=34> */
[----:B------:R-:W-:Y:S01]  /*f250*/  IMAD.MOV.U32 R7, RZ, RZ, R4 ;  /* 0x000000ffff077224 */ /* 0x000fe200078e0004 */
[----:B------:R-:W-:Y:S06]  /*f260*/  @P2 BRA `(.L_x_1432) ;  /* 0xffffffc400f42947 */ /* 0x000fec000383ffff */
.L_x_1415:
[----:B------:R-:W-:Y:S06]  /*f270*/  BAR.ARV 0x8, 0x180 ;  /* 0x0206000000007b1d */ /* 0x000fec0000002000 */
[----:B------:R-:W-:Y:S05]  /*f280*/  @!P0 BRA `(.L_x_1433) ;  /* 0x0000000000048947 */ /* 0x000fea0003800000 */
[----:B------:R-:W-:Y:S01]  /*f290*/  BPT.TRAP 0x1 ;  /* 0x000000040000795c */ /* 0x000fe20000300000 */
.L_x_1433:
[----:B------:R-:W-:Y:S01]  /*f2a0*/  ULEA UR5, UR45, UR41, 0x3 ;  /* 0x000000292d057291 */ /* 0x000fe2000f8e183f */
[----:B------:R-:W-:-:S05]  /*f2b0*/  IMAD.U32 R3, RZ, RZ, UR46 ;  /* 0x0000002eff037e24 */ /* 0x000fca000f8e00ff */
[----:B------:R-:W-:-:S04]  /*f2c0*/  SHF.L.U32 R3, R3, 0x1f, RZ ;  /* 0x0000001f03037819 */ /* 0x000fc800000006ff */
[----:B------:R0:W1:Y:S01]  /*f2d0*/  SYNCS.PHASECHK.TRANS64.TRYWAIT P2, [UR5+0x28850], R3 ;  /* 0x02885003ff0075a7 */ /* 0x0000620008040145 */
[----:B------:R-:W-:Y:S05]  /*f2e0*/  @!P0 BRA `(.L_x_1434) ;  /* 0x0000000000048947 */ /* 0x000fea0003800000 */
[----:B------:R-:W-:Y:S01]  /*f2f0*/  BPT.TRAP 0x1 ;  /* 0x000000040000795c */ /* 0x000fe20000300000 */
.L_x_1434:
[----:B-1----:R-:W-:Y:S05]  /*f300*/  @P2 BRA `(.L_x_1435) ;  /* 0x0000000000082947 */ /* 0x002fea0003800000 */
[----:B------:R-:W1:Y:S02]  /*f310*/  SYNCS.PHASECHK.TRANS64.TRYWAIT P0, [UR5+0x28850], R3 ;  /* 0x02885003ff0075a7 */ /* 0x000e640008000145 */
[----:B-1----:R-:W-:Y:S05]  /*f320*/  @!P0 BRA `(.L_x_1436) ;  /* 0x0000009000508947 */ /* 0x002fea0003800000 */
.L_x_1435:
[----:B------:R-:W-:Y:S01]  /*f330*/  UIADD3 UR41, UR41, 0x400, URZ ;  /* 0x0000040029297890 */ /* 0x000fe2000fffe03f */
[----:B------:R-:W-:Y:S01]  /*f340*/  WARPGROUP.ARRIVE ;  /* 0x00000000000079c5 */ /* 0x000fe20000000000 */
[----:B------:R-:W-:Y:S01]  /*f350*/  UMOV UR7, 0x40000040 ;  /* 0x4000004000077882 */ /* 0x000fe20000000000 */
[----:B01----:R-:W0:Y:S01]  /*f360*/  SHFL.BFLY PT, R3, R2, 0x2, 0x1f ;  /* 0x0c401f0002037f89 */ /* 0x003e2200000e0000 */
[----:B------:R-:W-:Y:S01]  /*f370*/  USHF.R.U32.HI UR41, URZ, 0x4, UR41 ;  /* 0x000000043f297899 */ /* 0x000fe20008011629 */
[----:B------:R-:W-:Y:S01]  /*f380*/  IMAD.MOV.U32 R9, RZ, RZ, RZ ;  /* 0x000000ffff097224 */ /* 0x000fe200078e00ff */
[----:B------:R-:W-:Y:S01]  /*f390*/  UIADD3 UR47, UR47, 0x1, URZ ;  /* 0x000000012f2f7890 */ /* 0x000fe2000fffe03f */
[----:B------:R-:W1:Y:S01]  /*f3a0*/  SHFL.BFLY PT, R7, R0, 0x2, 0x1f ;  /* 0x0c401f0000077f89 */ /* 0x000e6200000e0000 */
[----:B------:R-:W-:-:S04]  /*f3b0*/  ULOP3.LUT UR41, UR41, 0x3fff, URZ, 0xc0, !UPT ;  /* 0x00003fff29297892 */ /* 0x000fc8000f8ec03f */
        /* <DEDUP_REMOVED lines=9> */
[----:B------:R-:W-:Y:S02]  /*f450*/  IMAD.MOV.U32 R2, RZ, RZ, -0x800000 ;  /* 0xff800000ff027424 */ /* 0x000fe400078e00ff */
[----:B-1----:R-:W-:Y:S01]  /*f460*/  FADD.FTZ R7, R7, R0 ;  /* 0x0000000007077221 */ /* 0x002fe20000010000 */
[----:B------:R-:W-:Y:S01]  /*f470*/  IMAD.MOV.U32 R0, RZ, RZ, -0x800000 ;  /* 0xff800000ff007424 */ /* 0x000fe200078e00ff */
[----:B------:R-:W0:Y:S01]  /*f480*/  SHFL.BFLY PT, R8, R3, 0x1, 0x1f ;  /* 0x0c201f0003087f89 */ /* 0x000e2200000e0000 */
[----:B------:R-:W-:-:S03]  /*f490*/  USEL UR45, UR45, URZ, UP0 ;  /* 0x0000003f2d2d7287 */ /* 0x000fc60008000000 */
[----:B------:R-:W1:Y:S01]  /*f4a0*/  SHFL.BFLY PT, R10, R7, 0x1, 0x1f ;  /* 0x0c201f00070a7f89 */ /* 0x000e6200000e0000 */
[----:B0-----:R-:W-:Y:S01]  /*f4b0*/  FADD.FTZ R12, R3, R8 ;  /* 0x00000008030c7221 */ /* 0x001fe20000010000 */
[----:B-1----:R-:W-:-:S04]  /*f4c0*/  FADD.FTZ R13, R7, R10 ;  /* 0x0000000a070d7221 */ /* 0x002fc80000010000 */
[----:B------:R-:W-:Y:S01]  /*f4d0*/  FSETP.NE.FTZ.AND P0, PT, R12, RZ, PT ;  /* 0x000000ff0c00720b */ /* 0x000fe20003f15000 */
[----:B------:R-:W-:Y:S02]  /*f4e0*/  IMAD.U32 R7, RZ, RZ, UR5 ;  /* 0x00000005ff077e24 */ /* 0x000fe4000f8e00ff */
[----:B------:R-:W-:Y:S01]  /*f4f0*/  IMAD.MOV.U32 R10, RZ, RZ, RZ ;  /* 0x000000ffff0a7224 */ /* 0x000fe200078e00ff */
[----:B------:R-:W-:Y:S01]  /*f500*/  FSETP.NE.FTZ.AND P2, PT, R13, RZ, PT ;  /* 0x000000ff0d00720b */ /* 0x000fe20003f55000 */
[----:B------:R-:W-:-:S05]  /*f510*/  @!P1 VIADD R7, R7, 0x28860 ;  /* 0x0002886007079836 */ /* 0x000fca0000000000 */
[----:B------:R-:W-:-:S03]  /*f520*/  @!P1 PRMT R7, RZ, 0x654, R7 ;  /* 0x00000654ff079816 */ /* 0x000fc60000000007 */
        /* <DEDUP_REMOVED lines=113> */
.L_x_1366:
[----:B------:R-:W0:Y:S01]  /*fc40*/  S2R R4, SR_CgaCtaId ;  /* 0x0000000000047919 */ /* 0x000e220000008800 */
[----:B------:R-:W-:Y:S01]  /*fc50*/  MOV R3, 0x400 ;  /* 0x0000040000037802 */ /* 0x000fe20000000f00 */
[----:B------:R-:W-:Y:S01]  /*fc60*/  BSSY B0, `(.L_x_1437) ;  /* 0x000020d000007945 */ /* 0x000fe20003800000 */
[----:B------:R-:W-:Y:S02]  /*fc70*/  BAR.SYNC.DEFER_BLOCKING 0x5, 0x180 ;  /* 0x0146000000007b1d */ /* 0x000fe40000010000 */
[----:B0-----:R-:W-:-:S05]  /*fc80*/  LEA R3, R4, R3, 0x18 ;  /* 0x0000000304037211 */ /* 0x001fca00078ec0ff */
[----:B------:R-:W0:Y:S02]  /*fc90*/  LDS.128 R4, [R3+0x288d0] ;  /* 0x0288d00003047984 */ /* 0x000e240000000c00 */
[----:B0-----:R-:W-:Y:S02]  /*fca0*/  R2UR UR5, R5 ;  /* 0x00000000050572ca */ /* 0x001fe400000e0000 */
[----:B------:R-:W-:Y:S02]  /*fcb0*/  R2UR UR7, R6 ;  /* 0x00000000060772ca */ /* 0x000fe400000e0000 */
[----:B------:R-:W-:Y:S01]  /*fcc0*/  R2UR UR6, R7 ;  /* 0x00000000070672ca */ /* 0x000fe200000e0000 */
[----:B------:R-:W-:Y:S06]  /*fcd0*/  BAR.ARV 0x4, 0x180 ;  /* 0x0106000000007b1d */ /* 0x000fec0000002000 */
[----:B------:R-:W-:Y:S08]  /*fce0*/  @P0 BRA `(.L_x_1438) ;  /* 0x0000001400300947 */ /* 0x000ff00003800000 */
[----:B------:R-:W0:Y:S01]  /*fcf0*/  S2R R4, SR_SWINHI ;  /* 0x0000000000047919 */ /* 0x000e220000002f00 */
[----:B------:R-:W-:Y:S01]  /*fd00*/  F2FP.BF16.F32.PACK_AB R120, R121, R120 ;  /* 0x000000787978723e */ /* 0x000fe200000010ff */
[----:B------:R-:W-:Y:S01]  /*fd10*/  ULDC.64 UR8, c[0x0][0xc00] ;  /* 0x0003000000087ab9 */ /* 0x000fe20000000a00 */
[----:B------:R-:W-:Y:S01]  /*fd20*/  F2FP.BF16.F32.PACK_AB R121, R123, R122 ;  /* 0x0000007a7b79723e */ /* 0x000fe200000010ff */
[----:B------:R-:W-:Y:S01]  /*fd30*/  UISETP.NE.U32.AND UP0, UPT, UR8, URZ, UPT ;  /* 0x0000003f0800728c */ /* 0x000fe2000bf05070 */
[----:B------:R-:W-:Y:S01]  /*fd40*/  F2FP.BF16.F32.PACK_AB R128, R129, R128 ;  /* 0x000000808180723e */ /* 0x000fe200000010ff */
[----:B------:R-:W1:Y:S01]  /*fd50*/  LDC R49, c[0x0][0xbe8] ;  /* 0x0002fa00ff317b82 */ /* 0x000e620000000800 */
[----:B------:R-:W-:Y:S01]  /*fd60*/  F2FP.BF16.F32.PACK_AB R122, R125, R124 ;  /* 0x0000007c7d7a723e */ /* 0x000fe200000010ff */
[----:B------:R-:W-:Y:S01]  /*fd70*/  UISETP.NE.AND.EX UP0, UPT, UR9, URZ, UPT, UP0 ;  /* 0x0000003f0900728c */ /* 0x000fe2000bf05300 */
[----:B------:R-:W-:Y:S02]  /*fd80*/  F2FP.BF16.F32.PACK_AB R123, R127, R126 ;  /* 0x0000007e7f7b723e */ /* 0x000fe400000010ff */
[----:B------:R-:W-:Y:S01]  /*fd90*/  F2FP.BF16.F32.PACK_AB R129, R131, R130 ;  /* 0x000000828381723e */ /* 0x000fe200000010ff */
[----:B------:R-:W-:Y:S01]  /*fda0*/  ULDC.64 UR8, c[0x0][0xc00] ;  /* 0x0003000000087ab9 */ /* 0x000fe20000000a00 */
[----:B------:R-:W-:Y:S01]  /*fdb0*/  F2FP.BF16.F32.PACK_AB R136, R137, R136 ;  /* 0x000000888988723e */ /* 0x000fe200000010ff */
[----:B------:R-:W-:Y:S01]  /*fdc0*/  UIMAD.WIDE UR8, UR37, 0x4, UR8 ;  /* 0x00000004250878a5 */ /* 0x000fe2000f8e0208 */
        /* <DEDUP_REMOVED lines=9> */
[----:B------:R-:W-:Y:S02]  /*fe60*/  MOV R20, R3 ;  /* 0x0000000300147202 */ /* 0x000fe40000000f00 */
[----:B0-----:R-:W-:-:S03]  /*fe70*/  MOV R21, R4 ;  /* 0x0000000400157202 */ /* 0x001fc60000000f00 */
[----:B------:R-:W-:-:S03]  /*fe80*/  IMAD.WIDE R4, R188, 0x2, R20 ;  /* 0x00000002bc047825 */ /* 0x000fc600078e0214 */
[C---:B------:R-:W-:Y:S02]  /*fe90*/  LOP3.LUT R7, R4.reuse, 0x380, RZ, 0xc0, !PT ;  /* 0x0000038004077812 */ /* 0x040fe400078ec0ff */
[C---:B------:R-:W-:Y:S02]  /*fea0*/  IADD3 R31, P6, R4.reuse, 0x20, RZ ;  /* 0x00000020041f7810 */ /* 0x040fe40007fde0ff */
[----:B------:R-:W-:Y:S02]  /*feb0*/  SHF.R.U64 R7, R7, 0x3, RZ ;  /* 0x0000000307077819 */ /* 0x000fe400000012ff */
[C---:B------:R-:W-:Y:S01]  /*fec0*/  IADD3 R10, P5, R4.reuse, 0x40, RZ ;  /* 0x00000040040a7810 */ /* 0x040fe20007fbe0ff */
[--C-:B------:R-:W-:Y:S01]  /*fed0*/  IMAD.X R29, RZ, RZ, R5.reuse, P6 ;  /* 0x000000ffff1d7224 */ /* 0x100fe200030e0605 */
[C---:B------:R-:W-:Y:S02]  /*fee0*/  IADD3 R33, P4, R4.reuse, 0x60, RZ ;  /* 0x0000006004217810 */ /* 0x040fe40007f9e0ff */
[C---:B------:R-:W-:Y:S01]  /*fef0*/  IADD3 R35, P3, R4.reuse, 0x4000, RZ ;  /* 0x0000400004237810 */ /* 0x040fe20007f7e0ff */
[--C-:B------:R-:W-:Y:S01]  /*ff00*/  IMAD.X R27, RZ, RZ, R5.reuse, P5 ;  /* 0x000000ffff1b7224 */ /* 0x100fe200028e0605 */
[C---:B------:R-:W-:Y:S01]  /*ff10*/  IADD3 R37, P2, R4.reuse, 0x4020, RZ ;  /* 0x0000402004257810 */ /* 0x040fe20007f5e0ff */
[--C-:B------:R-:W-:Y:S01]  /*ff20*/  IMAD.X R13, RZ, RZ, R5.reuse, P4 ;  /* 0x000000ffff0d7224 */ /* 0x100fe200020e0605 */
[C---:B------:R-:W-:Y:S01]  /*ff30*/  IADD3 R39, P1, R4.reuse, 0x4040, RZ ;  /* 0x0000404004277810 */ /* 0x040fe20007f3e0ff */
[--C-:B------:R-:W-:Y:S01]  /*ff40*/  IMAD.X R15, RZ, RZ, R5.reuse, P3 ;  /* 0x000000ffff0f7224 */ /* 0x100fe200018e0605 */
[----:B------:R-:W-:Y:S01]  /*ff50*/  IADD3 R41, P0, R4, 0x4060, RZ ;  /* 0x0000406004297810 */ /* 0x000fe20007f1e0ff */
[--C-:B------:R-:W-:Y:S01]  /*ff60*/  IMAD.X R11, RZ, RZ, R5.reuse, P2 ;  /* 0x000000ffff0b7224 */ /* 0x100fe200010e0605 */
[----:B------:R-:W-:Y:S01]  /*ff70*/  LOP3.LUT R4, R7, R4, RZ, 0x3c, !PT ;  /* 0x0000000407047212 */ /* 0x000fe200078e3cff */
[--C-:B------:R-:W-:Y:S01]  /*ff80*/  IMAD.X R9, RZ, RZ, R5.reuse, P1 ;  /* 0x000000ffff097224 */ /* 0x100fe200008e0605 */
[----:B------:R-:W-:Y:S01]  /*ff90*/  LOP3.LUT R7, R10, 0x380, RZ, 0xc0, !PT ;  /* 0x000003800a077812 */ /* 0x000fe200078ec0ff */
[----:B------:R-:W-:Y:S01]  /*ffa0*/  IMAD.X R25, RZ, RZ, R5, P0 ;  /* 0x000000ffff197224 */ /* 0x000fe200000e0605 */
[----:B------:R-:W-:-:S02]  /*ffb0*/  MOV R32, R4 ;  /* 0x0000000400207202 */ /* 0x000fc40000000f00 */
[----:B------:R-:W-:Y:S02]  /*ffc0*/  F2FP.BF16.F32.PACK_AB R4, R89, R8 ;  /* 0x000000085904723e */ /* 0x000fe400000010ff */
[----:B------:R-:W-:Y:S02]  /*ffd0*/  LOP3.LUT R6, R31, 0x380, RZ, 0xc0, !PT ;  /* 0x000003801f067812 */ /* 0x000fe400078ec0ff */
[----:B------:R-:W-:Y:S02]  /*ffe0*/  LOP3.LUT R8, R37, 0x380, RZ, 0xc0, !PT ;  /* 0x0000038025087812 */ /* 0x000fe400078ec0ff */
[----:B------:R-:W-:Y:S02]  /*fff0*/  LOP3.LUT R24, R39, 0x380, RZ, 0xc0, !PT ;  /* 0x0000038027187812 */ /* 0x000fe400078ec0ff */
[----:B------:R-:W-:Y:S02]  /*10000*/  LOP3.LUT R12, R33, 0x380, RZ, 0xc0, !PT ;  /* 0x00000380210c7812 */ /* 0x000fe400078ec0ff */
[----:B------:R-:W-:-:S02]  /*10010*/  LOP3.LUT R14, R35, 0x380, RZ, 0xc0, !PT ;  /* 0x00000380230e7812 */ /* 0x000fc400078ec0ff */
[----:B------:R-:W-:Y:S02]  /*10020*/  SHF.R.U64 R7, R7, 0x3, RZ ;  /* 0x0000000307077819 */ /* 0x000fe400000012ff */
[----:B------:R-:W-:Y:S02]  /*10030*/  LOP3.LUT R30, R41, 0x380, RZ, 0xc0, !PT ;  /* 0x00000380291e7812 */ /* 0x000fe400078ec0ff */
[----:B------:R-:W-:Y:S02]  /*10040*/  SHF.R.U64 R6, R6, 0x3, RZ ;  /* 0x0000000306067819 */ /* 0x000fe400000012ff */
[----:B------:R-:W-:Y:S02]  /*10050*/  SHF.R.U64 R8, R8, 0x3, RZ ;  /* 0x0000000308087819 */ /* 0x000fe400000012ff */
[----:B------:R-:W-:Y:S02]  /*10060*/  SHF.R.U64 R24, R24, 0x3, RZ ;  /* 0x0000000318187819 */ /* 0x000fe400000012ff */
[----:B------:R-:W-:-:S02]  /*10070*/  SHF.R.U64 R12, R12, 0x3, RZ ;  /* 0x000000030c0c7819 */ /* 0x000fc400000012ff */
[----:B------:R-:W-:Y:S02]  /*10080*/  SHF.R.U64 R14, R14, 0x3, RZ ;  /* 0x000000030e0e7819 */ /* 0x000fe400000012ff */
[----:B------:R-:W-:Y:S02]  /*10090*/  LOP3.LUT R26, R7, R10, RZ, 0x3c, !PT ;  /* 0x0000000a071a7212 */ /* 0x000fe400078e3cff */
[----:B------:R-:W-:Y:S02]  /*100a0*/  SHF.R.U64 R30, R30, 0x3, RZ ;  /* 0x000000031e1e7819 */ /* 0x000fe400000012ff */
[----:B------:R-:W-:Y:S02]  /*100b0*/  LOP3.LUT R28, R6, R31, RZ, 0x3c, !PT ;  /* 0x0000001f061c7212 */ /* 0x000fe400078e3cff */
[----:B------:R-:W-:Y:S02]  /*100c0*/  LOP3.LUT R10, R8, R37, RZ, 0x3c, !PT ;  /* 0x00000025080a7212 */ /* 0x000fe400078e3cff */
[----:B------:R-:W-:-:S02]  /*100d0*/  F2FP.BF16.F32.PACK_AB R5, R91, R90 ;  /* 0x0000005a5b05723e */ /* 0x000fc400000010ff */
[----:B------:R-:W-:Y:S02]  /*100e0*/  F2FP.BF16.F32.PACK_AB R6, R93, R92 ;  /* 0x0000005c5d06723e */ /* 0x000fe400000010ff */
[----:B------:R-:W-:Y:S01]  /*100f0*/  F2FP.BF16.F32.PACK_AB R7, R95, R94 ;  /* 0x0000005e5f07723e */ /* 0x000fe200000010ff */
[----:B------:R-:W-:Y:S01]  /*10100*/  BAR.SYNC.DEFER_BLOCKING 0x1, 0x100 ;  /* 0x0044000000007b1d */ /* 0x000fe20000010000 */
[----:B------:R-:W-:Y:S02]  /*10110*/  LOP3.LUT R8, R24, R39, RZ, 0x3c, !PT ;  /* 0x0000002718087212 */ /* 0x000fe400078e3cff */
[----:B------:R-:W-:Y:S02]  /*10120*/  LOP3.LUT R12, R12, R33, RZ, 0x3c, !PT ;  /* 0x000000210c0c7212 */ /* 0x000fe400078e3cff */
[----:B------:R-:W-:Y:S02]  /*10130*/  LOP3.LUT R14, R14, R35, RZ, 0x3c, !PT ;  /* 0x000000230e0e7212 */ /* 0x000fe400078e3cff */
[----:B------:R-:W-:-:S02]  /*10140*/  LOP3.LUT R24, R30, R41, RZ, 0x3c, !PT ;  /* 0x000000291e187212 */ /* 0x000fc400078e3cff */
[----:B------:R-:W-:Y:S02]  /*10150*/  MOV R30, R26 ;  /* 0x0000001a001e7202 */ /* 0x000fe40000000f00 */
[----:B------:R-:W-:Y:S02]  /*10160*/  MOV R27, R10 ;  /* 0x0000000a001b7202 */ /* 0x000fe40000000f00 */
[----:B------:R-:W-:Y:S02]  /*10170*/  MOV R26, R8 ;  /* 0x00000008001a7202 */ /* 0x000fe40000000f00 */
[----:B------:R-:W-:Y:S02]  /*10180*/  MOV R31, R28 ;  /* 0x0000001c001f7202 */ /* 0x000fe40000000f00 */
[----:B------:R-:W-:Y:S02]  /*10190*/  F2FP.BF16.F32.PACK_AB R8, R97, R96 ;  /* 0x000000606108723e */ /* 0x000fe400000010ff */
[----:B------:R-:W-:-:S02]  /*101a0*/  F2FP.BF16.F32.PACK_AB R9, R99, R98 ;  /* 0x000000626309723e */ /* 0x000fc400000010ff */
[----:B------:R-:W-:Y:S02]  /*101b0*/  F2FP.BF16.F32.PACK_AB R10, R101, R100 ;  /* 0x00000064650a723e */ /* 0x000fe400000010ff */
[----:B------:R-:W-:Y:S01]  /*101c0*/  F2FP.BF16.F32.PACK_AB R11, R103, R102 ;  /* 0x00000066670b723e */ /* 0x000fe200000010ff */
[----:B------:R0:W-:Y:S01]  /*101d0*/  STSM.16.M88.4 [R32], R4 ;  /* 0x0000000420007844 */ /* 0x0001e20000000200 */
[----:B------:R-:W-:Y:S02]  /*101e0*/  MOV R29, R12 ;  /* 0x0000000c001d7202 */ /* 0x000fe40000000f00 */
[----:B------:R-:W-:Y:S01]  /*101f0*/  MOV R28, R14 ;  /* 0x0000000e001c7202 */ /* 0x000fe20000000f00 */
[----:B------:R-:W-:Y:S01]  /*10200*/  STSM.16.M88.4 [R31], R8 ;  /* 0x000000081f007844 */ /* 0x000fe20000000200 */
[----:B------:R-:W-:Y:S02]  /*10210*/  F2FP.BF16.F32.PACK_AB R12, R113, R112 ;  /* 0x00000070710c723e */ /* 0x000fe400000010ff */
[----:B------:R-:W-:-:S02]  /*10220*/  F2FP.BF16.F32.PACK_AB R13, R115, R114 ;  /* 0x00000072730d723e */ /* 0x000fc400000010ff */
[----:B------:R-:W-:Y:S02]  /*10230*/  F2FP.BF16.F32.PACK_AB R14, R117, R116 ;  /* 0x00000074750e723e */ /* 0x000fe400000010ff */
[----:B------:R-:W-:Y:S02]  /*10240*/  F2FP.BF16.F32.PACK_AB R15, R119, R118 ;  /* 0x00000076770f723e */ /* 0x000fe400000010ff */
[----:B------:R-:W-:Y:S02]  /*10250*/  MOV R24, R24 ;  /* 0x0000001800187202 */ /* 0x000fe40000000f00 */
[----:B------:R-:W-:Y:S02]  /*10260*/  PLOP3.LUT P0, PT, PT, PT, UP0, 0x80, 0x0 ;  /* 0x000000000000781c */ /* 0x000fe40003f0f008 */
[----:B0-----:R-:W-:Y:S02]  /*10270*/  F2FP.BF16.F32.PACK_AB R4, R105, R104 ;  /* 0x000000686904723e */ /* 0x001fe400000010ff */
[----:B------:R-:W-:-:S02]  /*10280*/  F2FP.BF16.F32.PACK_AB R5, R107, R106 ;  /* 0x0000006a6b05723e */ /* 0x000fc400000010ff */
[----:B------:R-:W-:Y:S02]  /*10290*/  F2FP.BF16.F32.PACK_AB R6, R109, R108 ;  /* 0x0000006c6d06723e */ /* 0x000fe400000010ff */
[----:B------:R-:W-:-:S05]  /*102a0*/  F2FP.BF16.F32.PACK_AB R7, R111, R110 ;  /* 0x0000006e6f07723e */ /* 0x000fca00000010ff */
[----:B------:R0:W-:Y:S04]  /*102b0*/  STSM.16.M88.4 [R30], R4 ;  /* 0x000000041e007844 */ /* 0x0001e80000000200 */
[----:B------:R2:W-:Y:S04]  /*102c0*/  STSM.16.M88.4 [R29], R12 ;  /* 0x0000000c1d007844 */ /* 0x0005e80000000200 */
[----:B------:R2:W-:Y:S04]  /*102d0*/  STSM.16.M88.4 [R28], R120 ;  /* 0x000000781c007844 */ /* 0x0005e80000000200 */
[----:B------:R2:W-:Y:S04]  /*102e0*/  STSM.16.M88.4 [R27], R128 ;  /* 0x000000801b007844 */ /* 0x0005e80000000200 */
[----:B------:R2:W-:Y:S01]  /*102f0*/  STSM.16.M88.4 [R26], R136 ;  /* 0x000000881a007844 */ /* 0x0005e20000000200 */
[----:B0-----:R-:W-:-:S02]  /*10300*/  IMAD.U32 R4, RZ, RZ, UR8 ;  /* 0x00000008ff047e24 */ /* 0x001fc4000f8e00ff */
[----:B------:R-:W-:Y:S01]  /*10310*/  IMAD.U32 R5, RZ, RZ, UR9 ;  /* 0x00000009ff057e24 */ /* 0x000fe2000f8e00ff */
[----:B------:R2:W-:Y:S01]  /*10320*/  STSM.16.M88.4 [R24], R144 ;  /* 0x0000009018007844 */ /* 0x0005e20000000200 */
[----:B------:R-:W-:Y:S01]  /*10330*/  ULDC.64 UR8, c[0x0][0xc08] ;  /* 0x0003020000087ab9 */ /* 0x000fe20000000a00 */
[----:B------:R-:W-:Y:S06]  /*10340*/  BAR.SYNC.DEFER_BLOCKING 0x1, 0x100 ;  /* 0x0044000000007b1d */ /* 0x000fec0000010000 */
[----:B------:R-:W3:Y:S01]  /*10350*/  @P0 LDG.E R6, desc[UR50][R4.64] ;  /* 0x0000003204060981 */ /* 0x000ee2000c1e1900 */
[----:B------:R-:W-:Y:S01]  /*10360*/  UISETP.NE.U32.AND UP1, UPT, UR8, URZ, UPT ;  /* 0x0000003f0800728c */ /* 0x000fe2000bf25070 */
[----:B-1----:R-:W-:Y:S01]  /*10370*/  ISETP.NE.AND P1, PT, R49, 0x1, PT ;  /* 0x000000013100780c */ /* 0x002fe20003f25270 */
[----:B------:R-:W-:Y:S01]  /*10380*/  ULDC UR10, c[0x0][0xa88] ;  /* 0x0002a200000a7ab9 */ /* 0x000fe20000000800 */
[----:B------:R-:W-:Y:S01]  /*10390*/  UMOV UR4, URZ ;  /* 0x0000003f00047c82 */ /* 0x000fe20008000000 */
[----:B------:R-:W-:-:S06]  /*103a0*/  UISETP.NE.AND.EX UP1, UPT, UR9, URZ, UPT, UP1 ;  /* 0x0000003f0900728c */ /* 0x000fcc000bf25310 */
[----:B------:R-:W-:-:S04]  /*103b0*/  PLOP3.LUT P2, PT, PT, PT, UP1, 0x80, 0x0 ;  /* 0x000000000000781c */ /* 0x000fc80003f4f018 */
[----:B------:R-:W0:Y:S01]  /*103c0*/  @P1 LDC R7, c[0x0][0xbec] ;  /* 0x0002fb00ff071b82 */ /* 0x000e220000000800 */
[----:B------:R-:W-:Y:S02]  /*103d0*/  @UP1 ULDC.64 UR8, c[0x0][0xc08] ;  /* 0x0003020000081ab9 */ /* 0x000fe40000000a00 */
[----:B------:R-:W-:-:S05]  /*103e0*/  @UP1 UIMAD.WIDE UR8, UR37, 0x4, UR8 ;  /* 0x00000004250818a5 */ /* 0x000fca000f8e0208 */
[----:B------:R-:W1:Y:S01]  /*103f0*/  @P1 LDC R8, c[0x0][0xbf0] ;  /* 0x0002fc00ff081b82 */ /* 0x000e620000000800 */
[----:B------:R-:W-:Y:S02]  /*10400*/  IMAD.U32 R10, RZ, RZ, UR8 ;  /* 0x00000008ff0a7e24 */ /* 0x000fe4000f8e00ff */
[----:B------:R-:W-:Y:S01]  /*10410*/  IMAD.U32 R11, RZ, RZ, UR9 ;  /* 0x00000009ff0b7e24 */ /* 0x000fe2000f8e00ff */
[----:B---3--:R-:W-:Y:S01]  /*10420*/  @P0 R2UR UR4, R6 ;  /* 0x00000000060402ca */ /* 0x008fe200000e0000 */
[----:B------:R-:W-:-:S06]  /*10430*/  IMAD.U32 R6, RZ, RZ, UR10 ;  /* 0x0000000aff067e24 */ /* 0x000fcc000f8e00ff */
[----:B------:R2:W5:Y:S01]  /*10440*/  @P2 LDG.E R6, desc[UR50][R10.64] ;  /* 0x000000320a062981 */ /* 0x000562000c1e1900 */
[----:B01----:R-:W-:Y:S07]  /*10450*/  @P2 BRA `(.L_x_1439) ;  /* 0x0000000000102947 */ /* 0x003fee0003800000 */
[----:B------:R-:W-:Y:S05]  /*10460*/  @!P0 BRA `(.L_x_1439) ;  /* 0x00000000000c8947 */ /* 0x000fea0003800000 */
[----:B------:R-:W3:Y:S04]  /*10470*/  LDG.E R9, desc[UR50][R4.64] ;  /* 0x0000003204097981 */ /* 0x000ee8000c1e1900 */
[----:B-----5:R-:W3:Y:S02]  /*10480*/  LDG.E R6, desc[UR50][R4.64+0x4] ;  /* 0x0000043204067981 */ /* 0x020ee4000c1e1900 */
[----:B---3--:R-:W-:-:S07]  /*10490*/  IMAD.IADD R6, R6, 0x1, -R9 ;  /* 0x0000000106067824 */ /* 0x008fce00078e0a09 */
.L_x_1439:
[----:B------:R-:W-:Y:S01]  /*104a0*/  USHF.R.S32.HI UR9, URZ, 0x1f, UR4 ;  /* 0x0000001f3f097899 */ /* 0x000fe20008011404 */
[----:B--2---:R-:W-:Y:S01]  /*104b0*/  VIADD R10, R17, UR38 ;  /* 0x00000026110a7c36 */ /* 0x004fe20008000000 */
[----:B------:R-:W-:Y:S01]  /*104c0*/  USHF.R.S32.HI UR16, URZ, 0x1f, UR42 ;  /* 0x0000001f3f107899 */ /* 0x000fe2000801142a */
[----:B------:R-:W-:Y:S01]  /*104d0*/  VIADD R24, R187, UR38 ;  /* 0x00000026bb187c36 */ /* 0x000fe20008000000 */
[----:B------:R-:W-:Y:S01]  /*104e0*/  ULDC.64 UR14, c[0x0][0xb90] ;  /* 0x0002e400000e7ab9 */ /* 0x000fe20000000a00 */
[----:B------:R-:W-:Y:S01]  /*104f0*/  UMOV UR8, UR4 ;  /* 0x0000000400087c82 */ /* 0x000fe20008000000 */
[----:B------:R-:W-:Y:S01]  /*10500*/  UIMAD UR12, UR16, UR14, URZ ;  /* 0x0000000e100c72a4 */ /* 0x000fe2000f8e023f */
[----:B------:R-:W-:Y:S01]  /*10510*/  @P1 IMAD.HI.U32 R5, R10, R7, RZ ;  /* 0x000000070a051227 */ /* 0x000fe200078e00ff */
[----:B------:R-:W-:Y:S01]  /*10520*/  UIMAD.WIDE.U32 UR10, UR42, UR14, UR8 ;  /* 0x0000000e2a0a72a5 */ /* 0x000fe2000f8e0008 */
[----:B------:R-:W0:Y:S01]  /*10530*/  @P1 LDC R53, c[0x0][0xbec] ;  /* 0x0002fb00ff351b82 */ /* 0x000e220000000800 */
[----:B------:R-:W-:Y:S01]  /*10540*/  USHF.R.S32.HI UR8, URZ, 0x1f, UR37 ;  /* 0x0000001f3f087899 */ /* 0x000fe20008011425 */
[----:B------:R-:W-:Y:S01]  /*10550*/  IMAD.MOV.U32 R4, RZ, RZ, R10 ;  /* 0x000000ffff047224 */ /* 0x000fe200078e000a */
[----:B------:R-:W-:Y:S01]  /*10560*/  UIMAD UR12, UR42, UR15, UR12 ;  /* 0x0000000f2a0c72a4 */ /* 0x000fe2000f8e020c */
[----:B------:R-:W-:Y:S01]  /*10570*/  @P1 SHF.R.U32.HI R4, RZ, R8, R5 ;  /* 0x00000008ff041219 */ /* 0x000fe20000011605 */
[----:B------:R-:W-:Y:S01]  /*10580*/  USEL UR18, UR8, URZ, !UP0 ;  /* 0x0000003f08127287 */ /* 0x000fe2000c000000 */
[----:B------:R-:W-:Y:S01]  /*10590*/  IMAD R5, R184, 0x40, R18 ;  /* 0x00000040b8057824 */ /* 0x000fe200078e0212 */
[----:B------:R-:W-:Y:S01]  /*105a0*/  ULDC.64 UR14, c[0x0][0xb98] ;  /* 0x0002e600000e7ab9 */ /* 0x000fe20000000a00 */
[----:B------:R-:W-:Y:S01]  /*105b0*/  USEL UR17, UR37, URZ, !UP0 ;  /* 0x0000003f25117287 */ /* 0x000fe2000c000000 */
[----:B------:R-:W-:Y:S01]  /*105c0*/  IMAD.MOV R8, RZ, RZ, -R4 ;  /* 0x000000ffff087224 */ /* 0x000fe200078e0a04 */
[----:B------:R-:W-:Y:S01]  /*105d0*/  UIMAD UR8, UR18, UR14, URZ ;  /* 0x0000000e120872a4 */ /* 0x000fe2000f8e023f */
[----:B------:R-:W-:Y:S01]  /*105e0*/  IMAD.WIDE R20, R5, 0x2, R20 ;  /* 0x0000000205147825 */ /* 0x000fe200078e0214 */
[----:B------:R-:W-:Y:S01]  /*105f0*/  UIADD3 UR11, UR11, UR12, URZ ;  /* 0x0000000c0b0b7290 */ /* 0x000fe2000fffe03f */
[----:B------:R-:W-:Y:S01]  /*10600*/  SHF.R.S32.HI R5, RZ, 0x1f, R4 ;  /* 0x0000001fff057819 */ /* 0x000fe20000011404 */
[----:B------:R-:W-:Y:S01]  /*10610*/  UIMAD UR8, UR17, UR15, UR8 ;  /* 0x0000000f110872a4 */ /* 0x000fe2000f8e0208 */
[----:B------:R-:W-:Y:S01]  /*10620*/  IMAD R7, R49, R8, R10 ;  /* 0x0000000831077224 */ /* 0x000fe200078e020a */
[----:B------:R-:W-:Y:S01]  /*10630*/  UIMAD.WIDE.U32 UR10, UR17, UR14, UR10 ;  /* 0x0000000e110a72a5 */ /* 0x000fe2000f8e000a */
[----:B------:R-:W-:Y:S01]  /*10640*/  IADD3 R11, P3, R20, 0x2000, RZ ;  /* 0x00002000140b7810 */ /* 0x000fe20007f7e0ff */
[----:B-----5:R-:W-:Y:S01]  /*10650*/  IMAD R51, R6, R49, RZ ;  /* 0x0000003106337224 */ /* 0x020fe200078e02ff */
[----:B------:R-:W-:Y:S01]  /*10660*/  IADD3 R13, P0, R20, 0x1000, RZ ;  /* 0x00001000140d7810 */ /* 0x000fe20007f1e0ff */
[----:B------:R-:W-:Y:S01]  /*10670*/  IMAD.U32 R10, RZ, RZ, UR8 ;  /* 0x00000008ff0a7e24 */ /* 0x000fe2000f8e00ff */
[----:B------:R-:W-:Y:S01]  /*10680*/  SHF.R.S32.HI R8, RZ, 0x1f, R7 ;  /* 0x0000001fff087819 */ /* 0x000fe20000011407 */
[----:B------:R-:W-:Y:S01]  /*10690*/  ULDC.64 UR12, c[0x0][0xaa0] ;  /* 0x0002a800000c7ab9 */ /* 0x000fe20000000a00 */
[----:B------:R-:W-:-:S02]  /*106a0*/  IADD3 R4, P2, R4, UR10, RZ ;  /* 0x0000000a04047c10 */ /* 0x000fc4000ff5e0ff */
[----:B------:R-:W-:Y:S02]  /*106b0*/  LOP3.LUT R9, R11, 0x380, RZ, 0xc0, !PT ;  /* 0x000003800b097812 */ /* 0x000fe400078ec0ff */
[----:B------:R-:W-:Y:S01]  /*106c0*/  IADD3.X R5, R5, UR11, R10, P2, !PT ;  /* 0x0000000b05057c10 */ /* 0x000fe200097fe40a */
[----:B------:R-:W-:Y:S01]  /*106d0*/  ULDC.64 UR10, c[0x0][0xb88] ;  /* 0x0002e200000a7ab9 */ /* 0x000fe20000000a00 */
[----:B------:R-:W-:Y:S01]  /*106e0*/  LOP3.LUT R12, R13, 0x380, RZ, 0xc0, !PT ;  /* 0x000003800d0c7812 */ /* 0x000fe200078ec0ff */
[----:B------:R-:W-:Y:S01]  /*106f0*/  IMAD R10, R8, UR10, RZ ;  /* 0x0000000a080a7c24 */ /* 0x000fe2000f8e02ff */
[----:B------:R-:W-:Y:S01]  /*10700*/  SHF.R.U64 R8, R9, 0x3, RZ ;  /* 0x0000000309087819 */ /* 0x000fe200000012ff */
[C---:B------:R-:W-:Y:S01]  /*10710*/  IMAD.WIDE.U32 R4, R7.reuse, UR10, R4 ;  /* 0x0000000a07047c25 */ /* 0x040fe2000f8e0004 */
[----:B------:R-:W-:Y:S02]  /*10720*/  SHF.R.U64 R12, R12, 0x3, RZ ;  /* 0x000000030c0c7819 */ /* 0x000fe400000012ff */
[C---:B------:R-:W-:Y:S01]  /*10730*/  IADD3 R41, P6, R20.reuse, 0x4000, RZ ;  /* 0x0000400014297810 */ /* 0x040fe20007fde0ff */
[----:B------:R-:W-:Y:S01]  /*10740*/  IMAD R9, R7, UR11, R10 ;  /* 0x0000000b07097c24 */ /* 0x000fe2000f8e020a */
[----:B------:R-:W-:Y:S01]  /*10750*/  ULDC.64 UR10, c[0x0][0xb50] ;  /* 0x0002d400000a7ab9 */ /* 0x000fe20000000a00 */
[----:B------:R-:W-:-:S02]  /*10760*/  IADD3 R7, P2, R20, 0x3000, RZ ;  /* 0x0000300014077810 */ /* 0x000fc40007f5e0ff */
[----:B------:R-:W-:Y:S01]  /*10770*/  IMAD.IADD R9, R5, 0x1, R9 ;  /* 0x0000000105097824 */ /* 0x000fe200078e0209 */
[C---:B------:R-:W-:Y:S02]  /*10780*/  LEA R10, P4, R4.reuse, UR10, 0x2 ;  /* 0x0000000a040a7c11 */ /* 0x040fe4000f8810ff */
[----:B------:R-:W-:Y:S02]  /*10790*/  LOP3.LUT R5, R7, 0x380, RZ, 0xc0, !PT ;  /* 0x0000038007057812 */ /* 0x000fe400078ec0ff */
[----:B------:R-:W-:Y:S01]  /*107a0*/  LEA.HI.X R14, R4, UR11, R9, 0x2, P4 ;  /* 0x0000000b040e7c11 */ /* 0x000fe2000a0f1409 */
[----:B------:R-:W-:Y:S01]  /*107b0*/  SHFL.IDX PT, R44, R10, RZ, 0x1c1f ;  /* 0x001c1fff0a2c7589 */ /* 0x000fe200000e0000 */
[----:B------:R-:W-:Y:S01]  /*107c0*/  SHF.R.U64 R4, R5, 0x3, RZ ;  /* 0x0000000305047819 */ /* 0x000fe200000012ff */
[--C-:B------:R-:W-:Y:S01]  /*107d0*/  IMAD.X R5, RZ, RZ, R21.reuse, P2 ;  /* 0x000000ffff057224 */ /* 0x100fe200010e0615 */
[----:B------:R-:W-:Y:S01]  /*107e0*/  LOP3.LUT R12, R12, R13, RZ, 0x3c, !PT ;  /* 0x0000000d0c0c7212 */ /* 0x000fe200078e3cff */
[----:B------:R-:W1:Y:S01]  /*107f0*/  SHFL.IDX PT, R45, R14, RZ, 0x1c1f ;  /* 0x001c1fff0e2d7589 */ /* 0x000e6200000e0000 */
[----:B------:R-:W-:Y:S01]  /*10800*/  LOP3.LUT R4, R4, R7, RZ, 0x3c, !PT ;  /* 0x0000000704047212 */ /* 0x000fe200078e3cff */
[--C-:B------:R-:W-:Y:S01]  /*10810*/  IMAD.X R13, RZ, RZ, R21.reuse, P0 ;  /* 0x000000ffff0d7224 */ /* 0x100fe200000e0615 */
[----:B------:R-:W-:Y:S01]  /*10820*/  LOP3.LUT P0, RZ, R185, 0x3, RZ, 0xc0, !PT ;  /* 0x00000003b9ff7812 */ /* 0x000fe2000780c0ff */
[----:B------:R-:W-:Y:S01]  /*10830*/  SHFL.IDX PT, R46, R10, 0x1, 0x1c1f ;  /* 0x003c1f000a2e7f89 */ /* 0x000fe200000e0000 */
[----:B------:R-:W-:Y:S01]  /*10840*/  VIADD R7, R24, 0x8 ;  /* 0x0000000818077836 */ /* 0x000fe20000000000 */
[----:B------:R-:W-:Y:S01]  /*10850*/  IADD3 R37, P5, R20, 0x5000, RZ ;  /* 0x0000500014257810 */ /* 0x000fe20007fbe0ff */
[----:B------:R-:W-:Y:S01]  /*10860*/  IMAD.X R9, RZ, RZ, R21, P3 ;  /* 0x000000ffff097224 */ /* 0x000fe200018e0615 */
[----:B------:R-:W2:Y:S01]  /*10870*/  SHFL.IDX PT, R47, R14, 0x1, 0x1c1f ;  /* 0x003c1f000e2f7f89 */ /* 0x000ea200000e0000 */
[----:B------:R-:W-:-:S02]  /*10880*/  ISETP.GE.OR P2, PT, R24, R51, P0 ;  /* 0x000000331800720c */ /* 0x000fc40000746670 */
[----:B------:R-:W-:Y:S02]  /*10890*/  ISETP.GE.OR P0, PT, R7, R51, P0 ;  /* 0x000000330700720c */ /* 0x000fe40000706670 */
[C---:B------:R-:W-:Y:S02]  /*108a0*/  IADD3 R33, P4, R20.reuse, 0x6000, RZ ;  /* 0x0000600014217810 */ /* 0x040fe40007f9e0ff */
[----:B------:R-:W-:Y:S02]  /*108b0*/  LOP3.LUT R15, R20, 0x380, RZ, 0xc0, !PT ;  /* 0x00000380140f7812 */ /* 0x000fe400078ec0ff */
[----:B------:R-:W-:Y:S02]  /*108c0*/  LOP3.LUT R40, R41, 0x380, RZ, 0xc0, !PT ;  /* 0x0000038029287812 */ /* 0x000fe400078ec0ff */
[----:B------:R-:W-:Y:S02]  /*108d0*/  LOP3.LUT R36, R37, 0x380, RZ, 0xc0, !PT ;  /* 0x0000038025247812 */ /* 0x000fe400078ec0ff */
[----:B------:R-:W-:-:S02]  /*108e0*/  LOP3.LUT R32, R33, 0x380, RZ, 0xc0, !PT ;  /* 0x0000038021207812 */ /* 0x000fc400078ec0ff */
[----:B------:R-:W-:Y:S01]  /*108f0*/  SHF.R.U64 R15, R15, 0x3, RZ ;  /* 0x000000030f0f7819 */ /* 0x000fe200000012ff */
[----:B-1----:R-:W-:Y:S01]  /*10900*/  @!P2 ST.E desc[UR50][R44.64], R2 ;  /* 0x000000022c00a985 */ /* 0x002fe2000c101932 */
[----:B------:R-:W-:Y:S02]  /*10910*/  LOP3.LUT R8, R8, R11, RZ, 0x3c, !PT ;  /* 0x0000000b08087212 */ /* 0x000fe400078e3cff */
[----:B------:R-:W-:Y:S02]  /*10920*/  IADD3 R11, P3, R20, 0x7000, RZ ;  /* 0x00007000140b7810 */ /* 0x000fe40007f7e0ff */
[----:B------:R-:W-:Y:S02]  /*10930*/  SHF.R.U64 R40, R40, 0x3, RZ ;  /* 0x0000000328287819 */ /* 0x000fe400000012ff */
[----:B------:R-:W-:Y:S01]  /*10940*/  SHF.R.U64 R36, R36, 0x3, RZ ;  /* 0x0000000324247819 */ /* 0x000fe200000012ff */
[----:B--2---:R1:W-:Y:S01]  /*10950*/  @!P0 ST.E desc[UR50][R46.64], R0 ;  /* 0x000000002e008985 */ /* 0x0043e2000c101932 */
[----:B------:R-:W-:Y:S01]  /*10960*/  SHF.R.U64 R32, R32, 0x3, RZ ;  /* 0x0000000320207819 */ /* 0x000fe200000012ff */
[----:B------:R-:W-:Y:S01]  /*10970*/  IMAD.X R25, RZ, RZ, R21, P3 ;  /* 0x000000ffff197224 */ /* 0x000fe200018e0615 */
[----:B------:R-:W-:-:S02]  /*10980*/  LOP3.LUT R20, R15, R20, RZ, 0x3c, !PT ;  /* 0x000000140f147212 */ /* 0x000fc400078e3cff */
[----:B------:R-:W-:Y:S01]  /*10990*/  LOP3.LUT R40, R40, R41, RZ, 0x3c, !PT ;  /* 0x0000002928287212 */ /* 0x000fe200078e3cff */
[--C-:B------:R-:W-:Y:S01]  /*109a0*/  IMAD.X R41, RZ, RZ, R21.reuse, P6 ;  /* 0x000000ffff297224 */ /* 0x100fe200030e0615 */
[----:B------:R-:W-:Y:S01]  /*109b0*/  LOP3.LUT R36, R36, R37, RZ, 0x3c, !PT ;  /* 0x0000002524247212 */ /* 0x000fe200078e3cff */
[--C-:B------:R-:W-:Y:S01]  /*109c0*/  IMAD.X R37, RZ, RZ, R21.reuse, P5 ;  /* 0x000000ffff257224 */ /* 0x100fe200028e0615 */
[----:B------:R-:W-:Y:S01]  /*109d0*/  LOP3.LUT R32, R32, R33, RZ, 0x3c, !PT ;  /* 0x0000002120207212 */ /* 0x000fe200078e3cff */
[----:B------:R-:W-:Y:S01]  /*109e0*/  IMAD.X R33, RZ, RZ, R21, P4 ;  /* 0x000000ffff217224 */ /* 0x000fe200020e0615 */
[----:B------:R2:W5:Y:S01]  /*109f0*/  LD.E.128 R28, desc[UR50][R20.64] ;  /* 0x00000032141c7980 */ /* 0x000562000c101d00 */
[----:B------:R-:W-:Y:S01]  /*10a00*/  UIMAD UR10, UR9, UR12, URZ ;  /* 0x0000000c090a72a4 */ /* 0x000fe2000f8e023f */
[----:B-1----:R-:W-:Y:S01]  /*10a10*/  IMAD R0, R22, 0x20, R184 ;  /* 0x0000002016007824 */ /* 0x002fe200078e02b8 */
[----:B------:R-:W-:Y:S01]  /*10a20*/  LOP3.LUT R6, R11, 0x380, RZ, 0xc0, !PT ;  /* 0x000003800b067812 */ /* 0x000fe200078ec0ff */
[----:B------:R-:W5:Y:S04]  /*10a30*/  LD.E.128 R12, desc[UR50][R12.64] ;  /* 0x000000320c0c7980 */ /* 0x000f68000c101d00 */
[----:B------:R-:W5:Y:S01]  /*10a40*/  LD.E.128 R40, desc[UR50][R40.64] ;  /* 0x0000003228287980 */ /* 0x000f62000c101d00 */
[----:B--2---:R-:W1:Y:S01]  /*10a50*/  @P1 LDC R21, c[0x0][0xbf0] ;  /* 0x0002fc00ff151b82 */ /* 0x004e620000000800 */
[----:B------:R-:W-:-:S02]  /*10a60*/  UIMAD.WIDE.U32 UR8, UR4, UR12, URZ ;  /* 0x0000000c040872a5 */ /* 0x000fc4000f8e003f */
[----:B------:R-:W5:Y:S01]  /*10a70*/  LD.E.128 R36, desc[UR50][R36.64] ;  /* 0x0000003224247980 */ /* 0x000f62000c101d00 */
[----:B------:R-:W-:Y:S01]  /*10a80*/  UIMAD UR10, UR4, UR13, UR10 ;  /* 0x0000000d040a72a4 */ /* 0x000fe2000f8e020a */
[----:B------:R-:W-:Y:S01]  /*10a90*/  VIADD R44, R0, UR38 ;  /* 0x00000026002c7c36 */ /* 0x000fe20008000000 */
[----:B------:R-:W-:Y:S01]  /*10aa0*/  SHF.R.U64 R6, R6, 0x3, RZ ;  /* 0x0000000306067819 */ /* 0x000fe200000012ff */
[----:B------:R-:W-:Y:S01]  /*10ab0*/  ULDC.64 UR12, c[0x0][0xae8] ;  /* 0x0002ba00000c7ab9 */ /* 0x000fe20000000a00 */
[----:B------:R-:W-:Y:S01]  /*10ac0*/  UIADD3 UR9, UR9, UR10, URZ ;  /* 0x0000000a09097290 */ /* 0x000fe2000fffe03f */
[----:B------:R-:W5:Y:S01]  /*10ad0*/  LD.E.128 R32, desc[UR50][R32.64] ;  /* 0x0000003220207980 */ /* 0x000f62000c101d00 */
[----:B------:R-:W-:Y:S01]  /*10ae0*/  UIMAD UR4, UR16, UR12, URZ ;  /* 0x0000000c100472a4 */ /* 0x000fe2000f8e023f */
[----:B0-----:R-:W-:Y:S01]  /*10af0*/  @P1 IMAD.HI.U32 R0, R44, R53, RZ ;  /* 0x000000352c001227 */ /* 0x001fe200078e00ff */
[----:B------:R-:W-:Y:S01]  /*10b00*/  UIMAD.WIDE.U32 UR8, UR42, UR12, UR8 ;  /* 0x0000000c2a0872a5 */ /* 0x000fe2000f8e0008 */
[----:B------:R-:W-:Y:S01]  /*10b10*/  LOP3.LUT R24, R6, R11, RZ, 0x3c, !PT ;  /* 0x0000000b06187212 */ /* 0x000fe200078e3cff */
[----:B------:R-:W-:Y:S01]  /*10b20*/  UIMAD UR4, UR42, UR13, UR4 ;  /* 0x0000000d2a0472a4 */ /* 0x000fe2000f8e0204 */
[----:B------:R-:W-:Y:S01]  /*10b30*/  IMAD.MOV.U32 R45, RZ, RZ, R44 ;  /* 0x000000ffff2d7224 */ /* 0x000fe200078e002c */
[----:B------:R-:W-:Y:S01]  /*10b40*/  ULDC.64 UR10, c[0x0][0xaf0] ;  /* 0x0002bc00000a7ab9 */ /* 0x000fe20000000a00 */
[----:B------:R-:W5:Y:S01]  /*10b50*/  LD.E.128 R8, desc[UR50][R8.64] ;  /* 0x0000003208087980 */ /* 0x000f62000c101d00 */
[----:B------:R-:W-:-:S02]  /*10b60*/  UIADD3 UR9, UR9, UR4, URZ ;  /* 0x0000000409097290 */ /* 0x000fc4000fffe03f */
[----:B------:R-:W-:Y:S01]  /*10b70*/  UIMAD UR4, UR18, UR10, URZ ;  /* 0x0000000a120472a4 */ /* 0x000fe2000f8e023f */
[----:B------:R-:W5:Y:S01]  /*10b80*/  LD.E.128 R4, desc[UR50][R4.64] ;  /* 0x0000003204047980 */ /* 0x000f62000c101d00 */
[----:B------:R-:W-:Y:S02]  /*10b90*/  UIMAD.WIDE.U32 UR8, UR17, UR10, UR8 ;  /* 0x0000000a110872a5 */ /* 0x000fe4000f8e0008 */
[----:B------:R-:W-:Y:S01]  /*10ba0*/  UIMAD UR4, UR17, UR11, UR4 ;  /* 0x0000000b110472a4 */ /* 0x000fe2000f8e0204 */
[----:B-1----:R-:W-:Y:S01]  /*10bb0*/  @P1 SHF.R.U32.HI R45, RZ, R21, R0 ;  /* 0x00000015ff2d1219 */ /* 0x002fe20000011600 */
[----:B------:R-:W5:Y:S01]  /*10bc0*/  LD.E.128 R24, desc[UR50][R24.64] ;  /* 0x0000003218187980 */ /* 0x000f62000c101d00 */
[----:B------:R-:W-:Y:S01]  /*10bd0*/  ULDC.64 UR10, c[0x0][0xae0] ;  /* 0x0002b800000a7ab9 */ /* 0x000fe20000000a00 */
[----:B------:R-:W-:Y:S01]  /*10be0*/  UIADD3 UR4, UR9, UR4, URZ ;  /* 0x0000000409047290 */ /* 0x000fe2000fffe03f */
[--C-:B------:R-:W-:Y:S01]  /*10bf0*/  SHF.R.S32.HI R0, RZ, 0x1f, R45.reuse ;  /* 0x0000001fff007819 */ /* 0x100fe2000001142d */
[----:B------:R-:W-:Y:S01]  /*10c00*/  IMAD.MOV R2, RZ, RZ, -R45 ;  /* 0x000000ffff027224 */ /* 0x000fe200078e0a2d */
[----:B------:R-:W-:Y:S01]  /*10c10*/  @!PT LDS RZ, [RZ] ;  /* 0x00000000fffff984 */ /* 0x000fe20000000800 */
[----:B------:R-:W-:Y:S01]  /*10c20*/  @!PT LDS RZ, [RZ] ;  /* 0x00000000fffff984 */ /* 0x000fe20000000800 */
[----:B------:R-:W-:Y:S01]  /*10c30*/  @!PT LDS RZ, [RZ] ;  /* 0x00000000fffff984 */ /* 0x000fe20000000800 */
[----:B------:R-:W-:Y:S01]  /*10c40*/  @!PT LDS RZ, [RZ] ;  /* 0x00000000fffff984 */ /* 0x000fe20000000800 */
[----:B------:R0:W-:Y:S06]  /*10c50*/  MEMBAR.ALL.CTA ;  /* 0x0000000000007992 */ /* 0x0001ec0000008000 */
[----:B0-----:R-:W0:Y:S01]  /*10c60*/  FENCE.VIEW.ASYNC.S ;  /* 0x00000000000073c6 */ /* 0x001e220000000000 */
[----:B------:R-:W-:-:S02]  /*10c70*/  IMAD.U32 R21, RZ, RZ, UR9 ;  /* 0x00000009ff157e24 */ /* 0x000fc4000f8e00ff */
[----:B------:R-:W-:Y:S02]  /*10c80*/  IMAD R0, R0, UR10, RZ ;  /* 0x0000000a00007c24 */ /* 0x000fe4000f8e02ff */
[----:B------:R-:W-:Y:S02]  /*10c90*/  IMAD R47, R49, R2, R44 ;  /* 0x00000002312f7224 */ /* 0x000fe400078e022c */
[----:B------:R-:W-:Y:S01]  /*10ca0*/  IMAD.U32 R20, RZ, RZ, UR8 ;  /* 0x00000008ff147e24 */ /* 0x000fe2000f8e00ff */
[----:B------:R-:W-:Y:S01]  /*10cb0*/  ULDC.64 UR8, c[0x0][0xad8] ;  /* 0x0002b60000087ab9 */ /* 0x000fe20000000a00 */
[----:B------:R-:W-:Y:S02]  /*10cc0*/  IMAD.U32 R21, RZ, RZ, UR4 ;  /* 0x00000004ff157e24 */ /* 0x000fe4000f8e00ff */
[C---:B------:R-:W-:Y:S01]  /*10cd0*/  IMAD R49, R45.reuse, UR11, R0 ;  /* 0x0000000b2d317c24 */ /* 0x040fe2000f8e0200 */
        /* <DEDUP_REMOVED lines=17> */
[----:B0-----:R0:W1:Y:S01]  /*10df0*/  SHFL.IDX PT, R20, R44, RZ, 0x181f ;  /* 0x00181fff2c147589 */ /* 0x00106200000e0000 */
        /* <DEDUP_REMOVED lines=10> */
[-C--:B0-2---:R-:W-:Y:S02]  /*10ea0*/  @!P2 LEA.HI.X R3, R18, R0.reuse, R190, 0x1, P4 ;  /* 0x000000001203a211 */ /* 0x085fe400020f0cbe */
[----:B------:R-:W-:-:S03]  /*10eb0*/  @!P3 LEA.HI.X R21, R19, R0, R189, 0x1, P5 ;  /* 0x000000001315b211 */ /* 0x000fc600028f0cbd */
[----:B-----5:R3:W-:Y:S04]  /*10ec0*/  @!P2 ST.E.128 desc[UR50][R2.64], R28 ;  /* 0x0000001c0200a985 */ /* 0x0207e8000c101d32 */
[----:B------:R3:W-:Y:S02]  /*10ed0*/  @!P3 ST.E.128 desc[UR50][R20.64], R40 ;  /* 0x000000281400b985 */ /* 0x0007e4000c101d32 */
.L_x_1441:
[----:B------:R-:W-:Y:S05]  /*10ee0*/  BSYNC B1 ;  /* 0x0000000000017941 */ /* 0x000fea0003800000 */
.L_x_1440:
        /* <DEDUP_REMOVED lines=9> */
[-C--:B0---4-:R-:W-:Y:S02]  /*10f80*/  @!P3 LEA.HI.X R3, R18, R0.reuse, R190, 0x1, P0 ;  /* 0x000000001203b211 */ /* 0x091fe400000f0cbe */
[----:B------:R-:W-:-:S03]  /*10f90*/  @!P4 LEA.HI.X R21, R19, R0, R189, 0x1, P2 ;  /* 0x000000001315c211 */ /* 0x000fc600010f0cbd */
[----:B-----5:R3:W-:Y:S04]  /*10fa0*/  @!P3 ST.E.128 desc[UR50][R2.64], R12 ;  /* 0x0000000c0200b985 */ /* 0x0207e8000c101d32 */
[----:B------:R3:W-:Y:S02]  /*10fb0*/  @!P4 ST.E.128 desc[UR50][R20.64], R36 ;  /* 0x000000241400c985 */ /* 0x0007e4000c101d32 */
.L_x_1443:
[----:B------:R-:W-:Y:S05]  /*10fc0*/  BSYNC B1 ;  /* 0x0000000000017941 */ /* 0x000fea0003800000 */
.L_x_1442:
[----:B----4-:R4:W0:Y:S01]  /*10fd0*/  SHFL.IDX PT, R0, R45, 0x2, 0x181f ;  /* 0x00581f002d007f89 */ /* 0x01082200000e0000 */
[----:B------:R-:W-:Y:S03]  /*10fe0*/  BSSY B1, `(.L_x_1444) ;  /* 0x000000c000017945 */ /* 0x000fe60003800000 */
[----:B---3-5:R4:W3:Y:S01]  /*10ff0*/  SHFL.IDX PT, R12, R44, 0x2, 0x181f ;  /* 0x00581f002c0c7f89 */ /* 0x0288e200000e0000 */
[----:B------:R-:W-:Y:S05]  /*11000*/  @P1 BRA `(.L_x_1445) ;  /* 0x0000000000241947 */ /* 0x000fea0003800000 */
[----:B------:R-:W-:Y:S02]  /*11010*/  ULDC UR4, c[0x0][0xac8] ;  /* 0x0002b20000047ab9 */ /* 0x000fe40000000800 */
[----:B------:R-:W-:Y:S02]  /*11020*/  ISETP.GE.AND P2, PT, R18, UR4, PT ;  /* 0x0000000412007c0c */ /* 0x000fe4000bf46270 */
[----:B------:R-:W-:-:S11]  /*11030*/  ISETP.GE.AND P3, PT, R19, UR4, PT ;  /* 0x0000000413007c0c */ /* 0x000fd6000bf66270 */
[CC--:B---3--:R-:W-:Y:S02]  /*11040*/  @!P2 LEA R2, P0, R18.reuse, R12.reuse, 0x1 ;  /* 0x0000000c1202a211 */ /* 0x0c8fe400078008ff */
[C---:B------:R-:W-:Y:S02]  /*11050*/  @!P3 LEA R12, P1, R19.reuse, R12, 0x1 ;  /* 0x0000000c130cb211 */ /* 0x040fe400078208ff */
[-C--:B0-----:R-:W-:Y:S02]  /*11060*/  @!P2 LEA.HI.X R3, R18, R0.reuse, R190, 0x1, P0 ;  /* 0x000000001203a211 */ /* 0x081fe400000f0cbe */
[----:B------:R-:W-:-:S03]  /*11070*/  @!P3 LEA.HI.X R13, R19, R0, R189, 0x1, P1 ;  /* 0x00000000130db211 */ /* 0x000fc600008f0cbd */
[----:B------:R0:W-:Y:S04]  /*11080*/  @!P2 ST.E.128 desc[UR50][R2.64], R8 ;  /* 0x000000080200a985 */ /* 0x0001e8000c101d32 */
[----:B------:R0:W-:Y:S02]  /*11090*/  @!P3 ST.E.128 desc[UR50][R12.64], R32 ;  /* 0x000000200c00b985 */ /* 0x0001e4000c101d32 */
.L_x_1445:
[----:B------:R-:W-:Y:S05]  /*110a0*/  BSYNC B1 ;  /* 0x0000000000017941 */ /* 0x000fea0003800000 */
.L_x_1444:
[----:B0-----:R-:W-:Y:S01]  /*110b0*/  VIADD R0, R46, 0x60 ;  /* 0x000000602e007836 */ /* 0x001fe20000000000 */
[----:B--2-4-:R-:W0:Y:S04]  /*110c0*/  SHFL.IDX PT, R45, R45, 0x3, 0x181f ;  /* 0x00781f002d2d7f89 */ /* 0x014e2800000e0000 */
[----:B------:R-:W-:Y:S01]  /*110d0*/  ISETP.GE.AND P0, PT, R0, R51, PT ;  /* 0x000000330000720c */ /* 0x000fe20003f06270 */
[----:B------:R-:W2:-:S12]  /*110e0*/  SHFL.IDX PT, R44, R44, 0x3, 0x181f ;  /* 0x00781f002c2c7f89 */ /* 0x000e9800000e0000 */
[----:B------:R-:W-:Y:S05]  /*110f0*/  @P0 BRA `(.L_x_1446) ;  /* 0x0000000c000c0947 */ /* 0x000fea0003800000 */
[----:B------:R-:W-:Y:S02]  /*11100*/  ULDC UR4, c[0x0][0xac8] ;  /* 0x0002b20000047ab9 */ /* 0x000fe40000000800 */
[----:B------:R-:W-:-:S13]  /*11110*/  ISETP.GE.AND P1, PT, R18, UR4, PT ;  /* 0x0000000412007c0c */ /* 0x000fda000bf26270 */
[----:B--2---:R-:W-:-:S04]  /*11120*/  @!P1 LEA R2, P0, R18, R44, 0x1 ;  /* 0x0000002c12029211 */ /* 0x004fc800078008ff */
[----:B0-----:R-:W-:Y:S02]  /*11130*/  @!P1 LEA.HI.X R3, R18, R45, R190, 0x1, P0 ;  /* 0x0000002d12039211 */ /* 0x001fe400000f0cbe */
[----:B------:R-:W-:-:S03]  /*11140*/  ISETP.GE.AND P0, PT, R19, UR4, PT ;  /* 0x0000000413007c0c */ /* 0x000fc6000bf06270 */
[----:B------:R4:W-:Y:S10]  /*11150*/  @!P1 ST.E.128 desc[UR50][R2.64], R4 ;  /* 0x0000000402009985 */ /* 0x0009f4000c101d32 */
[----:B------:R-:W-:Y:S05]  /*11160*/  @P0 BRA `(.L_x_1446) ;  /* 0x0000000800f00947 */ /* 0x000fea0003800000 */
[----:B----4-:R-:W-:-:S04]  /*11170*/  LEA R2, P0, R19, R44, 0x1 ;  /* 0x0000002c13027211 */ /* 0x010fc800078008ff */
[----:B------:R-:W-:-:S05]  /*11180*/  LEA.HI.X R3, R19, R45, R189, 0x1, P0 ;  /* 0x0000002d13037211 */ /* 0x000fca00000f0cbd */
[----:B------:R0:W-:Y:S01]  /*11190*/  ST.E.128 desc[UR50][R2.64], R24 ;  /* 0x0000001802007985 */ /* 0x0001e2000c101d32 */
[----:B------:R-:W-:Y:S05]  /*111a0*/  BRA `(.L_x_1446) ;  /* 0x0000000800e07947 */ /* 0x000fea0003800000 */
.L_x_1438:
[----:B------:R-:W-:Y:S01]  /*111b0*/  ULDC.64 UR8, c[0x0][0xc00] ;  /* 0x0003000000087ab9 */ /* 0x000fe20000000a00 */
[----:B------:R-:W-:Y:S01]  /*111c0*/  ULDC UR4, c[0x0][0xa88] ;  /* 0x0002a20000047ab9 */ /* 0x000fe20000000800 */
[----:B------:R-:W-:Y:S01]  /*111d0*/  UISETP.NE.U32.AND UP0, UPT, UR8, URZ, UPT ;  /* 0x0000003f0800728c */ /* 0x000fe2000bf05070 */
[----:B------:R-:W0:Y:S03]  /*111e0*/  LDC R11, c[0x0][0xbe8] ;  /* 0x0002fa00ff0b7b82 */ /* 0x000e260000000800 */
[----:B------:R-:W-:-:S03]  /*111f0*/  UISETP.NE.AND.EX UP0, UPT, UR9, URZ, UPT, UP0 ;  /* 0x0000003f0900728c */ /* 0x000fc6000bf05300 */
[----:B------:R-:W-:Y:S02]  /*11200*/  ULDC.64 UR8, c[0x0][0xc00] ;  /* 0x0003000000087ab9 */ /* 0x000fe40000000a00 */
[----:B------:R-:W-:Y:S01]  /*11210*/  UIMAD.WIDE UR8, UR37, 0x4, UR8 ;  /* 0x00000004250878a5 */ /* 0x000fe2000f8e0208 */
[----:B------:R-:W-:-:S05]  /*11220*/  PLOP3.LUT P2, PT, PT, PT, UP0, 0x80, 0x0 ;  /* 0x000000000000781c */ /* 0x000fca0003f4f008 */
[----:B------:R-:W-:Y:S02]  /*11230*/  IMAD.U32 R2, RZ, RZ, UR8 ;  /* 0x00000008ff027e24 */ /* 0x000fe4000f8e00ff */
[----:B------:R-:W-:Y:S01]  /*11240*/  IMAD.U32 R3, RZ, RZ, UR9 ;  /* 0x00000009ff037e24 */ /* 0x000fe2000f8e00ff */
[----:B------:R-:W-:Y:S02]  /*11250*/  ULDC.64 UR8, c[0x0][0xc08] ;  /* 0x0003020000087ab9 */ /* 0x000fe40000000a00 */
[----:B------:R-:W-:Y:S01]  /*11260*/  UISETP.NE.U32.AND UP1, UPT, UR8, URZ, UPT ;  /* 0x0000003f0800728c */ /* 0x000fe2000bf25070 */
[----:B------:R-:W-:Y:S02]  /*11270*/  IMAD.U32 R0, RZ, RZ, UR4 ;  /* 0x00000004ff007e24 */ /* 0x000fe4000f8e00ff */
[----:B------:R-:W2:Y:S01]  /*11280*/  @P2 LDG.E R6, desc[UR50][R2.64] ;  /* 0x0000003202062981 */ /* 0x000ea2000c1e1900 */
[----:B------:R-:W-:-:S06]  /*11290*/  UISETP.NE.AND.EX UP1, UPT, UR9, URZ, UPT, UP1 ;  /* 0x0000003f0900728c */ /* 0x000fcc000bf25310 */
[----:B------:R-:W-:-:S05]  /*112a0*/  PLOP3.LUT P3, PT, PT, PT, UP1, 0x80, 0x0 ;  /* 0x000000000000781c */ /* 0x000fca0003f6f018 */
[----:B------:R-:W-:Y:S02]  /*112b0*/  @UP1 ULDC.64 UR8, c[0x0][0xc08] ;  /* 0x0003020000081ab9 */ /* 0x000fe40000000a00 */
[----:B------:R-:W-:-:S06]  /*112c0*/  @UP1 UIMAD.WIDE UR8, UR37, 0x4, UR8 ;  /* 0x00000004250818a5 */ /* 0x000fcc000f8e0208 */
[----:B------:R-:W-:Y:S02]  /*112d0*/  IMAD.U32 R4, RZ, RZ, UR8 ;  /* 0x00000008ff047e24 */ /* 0x000fe4000f8e00ff */
[----:B------:R-:W-:-:S05]  /*112e0*/  IMAD.U32 R5, RZ, RZ, UR9 ;  /* 0x00000009ff057e24 */ /* 0x000fca000f8e00ff */
[----:B------:R1:W5:Y:S01]  /*112f0*/  @P3 LDG.E R0, desc[UR50][R4.64] ;  /* 0x0000003204003981 */ /* 0x000362000c1e1900 */
[----:B0-----:R-:W-:Y:S01]  /*11300*/  ISETP.NE.AND P0, PT, R11, 0x1, PT ;  /* 0x000000010b00780c */ /* 0x001fe20003f05270 */
[----:B------:R-:W-:Y:S01]  /*11310*/  UMOV UR4, URZ ;  /* 0x0000003f00047c82 */ /* 0x000fe20008000000 */
[----:B------:R-:W-:Y:S01]  /*11320*/  USHF.R.S32.HI UR12, URZ, 0x1f, UR42 ;  /* 0x0000001f3f0c7899 */ /* 0x000fe2000801142a */
[----:B------:R-:W-:-:S10]  /*11330*/  ISETP.GE.AND P1, PT, R191, 0x80, PT ;  /* 0x00000080bf00780c */ /* 0x000fd40003f26270 */
[----:B------:R-:W0:Y:S01]  /*11340*/  @P0 LDC R9, c[0x0][0xbec] ;  /* 0x0002fb00ff090b82 */ /* 0x000e220000000800 */
[----:B--2---:R-:W-:Y:S01]  /*11350*/  @P2 R2UR UR4, R6 ;  /* 0x00000000060422ca */ /* 0x004fe200000e0000 */
[----:B01----:R-:W-:-:S14]  /*11360*/  @P3 BRA `(.L_x_1447) ;  /* 0x0000000000103947 */ /* 0x003fdc0003800000 */
[----:B------:R-:W-:Y:S05]  /*11370*/  @!P2 BRA `(.L_x_1447) ;  /* 0x00000000000ca947 */ /* 0x000fea0003800000 */
[----:B------:R-:W2:Y:S04]  /*11380*/  LDG.E R5, desc[UR50][R2.64] ;  /* 0x0000003202057981 */ /* 0x000ea8000c1e1900 */
[----:B-----5:R-:W2:Y:S02]  /*11390*/  LDG.E R0, desc[UR50][R2.64+0x4] ;  /* 0x0000043202007981 */ /* 0x020ea4000c1e1900 */
[----:B--2---:R-:W-:-:S07]  /*113a0*/  IMAD.IADD R0, R0, 0x1, -R5 ;  /* 0x0000000100007824 */ /* 0x004fce00078e0a05 */
.L_x_1447:
[----:B------:R-:W-:Y:S01]  /*113b0*/  USHF.R.S32.HI UR8, URZ, 0x1f, UR37 ;  /* 0x0000001f3f087899 */ /* 0x000fe20008011425 */
[----:B------:R-:W-:Y:S01]  /*113c0*/  BSSY B1, `(.L_x_1448) ;  /* 0x000002e000017945 */ /* 0x000fe20003800000 */
[----:B------:R-:W-:Y:S02]  /*113d0*/  USHF.R.S32.HI UR11, URZ, 0x1f, UR4 ;  /* 0x0000001f3f0b7899 */ /* 0x000fe40008011404 */
[----:B------:R-:W-:Y:S02]  /*113e0*/  USEL UR13, UR37, URZ, !UP0 ;  /* 0x0000003f250d7287 */ /* 0x000fe4000c000000 */
[----:B------:R-:W-:Y:S01]  /*113f0*/  USEL UR14, UR8, URZ, !UP0 ;  /* 0x0000003f080e7287 */ /* 0x000fe2000c000000 */
[----:B------:R-:W-:Y:S11]  /*11400*/  @P1 BRA `(.L_x_1449) ;  /* 0x0000000000a41947 */ /* 0x000ff60003800000 */
[----:B------:R-:W0:Y:S01]  /*11410*/  S2R R3, SR_TID.X ;  /* 0x0000000000037919 */ /* 0x000e220000002100 */
[----:B------:R-:W1:Y:S01]  /*11420*/  LDC R7, c[0x0][0xbe8] ;  /* 0x0002fa00ff077b82 */ /* 0x000e620000000800 */
[----:B------:R-:W-:Y:S02]  /*11430*/  IMAD.U32 R4, RZ, RZ, UR38 ;  /* 0x00000026ff047e24 */ /* 0x000fe4000f8e00ff */
[----:B-1---5:R-:W-:-:S03]  /*11440*/  IMAD R2, R0, R7, RZ ;  /* 0x0000000700027224 */ /* 0x022fc600078e02ff */
[----:B0-----:R-:W-:-:S04]  /*11450*/  IADD3 R4, R4, -0x80, R3 ;  /* 0xffffff8004047810 */ /* 0x001fc80007ffe003 */
[----:B------:R-:W-:-:S13]  /*11460*/  ISETP.GE.AND P1, PT, R4, R2, PT ;  /* 0x000000020400720c */ /* 0x000fda0003f26270 */
[----:B------:R-:W-:Y:S05]  /*11470*/  @P1 BRA `(.L_x_1449) ;  /* 0x0000000000881947 */ /* 0x000fea0003800000 */
[----:B------:R-:W-:Y:S01]  /*11480*/  ISETP.NE.AND P1, PT, R7, 0x1, PT ;  /* 0x000000010700780c */ /* 0x000fe20003f25270 */
[----:B------:R-:W-:Y:S01]  /*11490*/  ULDC.64 UR16, c[0x0][0xb90] ;  /* 0x0002e40000107ab9 */ /* 0x000fe20000000a00 */
[----:B------:R-:W-:Y:S01]  /*114a0*/  UMOV UR8, UR4 ;  /* 0x0000000400087c82 */ /* 0x000fe20008000000 */
[----:B------:R-:W-:Y:S01]  /*114b0*/  UIMAD UR10, UR12, UR16, URZ ;  /* 0x000000100c0a72a4 */ /* 0x000fe2000f8e023f */
[----:B------:R-:W-:Y:S01]  /*114c0*/  IMAD.MOV.U32 R2, RZ, RZ, R4 ;  /* 0x000000ffff027224 */ /* 0x000fe200078e0004 */
[----:B------:R-:W-:Y:S02]  /*114d0*/  UMOV UR9, UR11 ;  /* 0x0000000b00097c82 */ /* 0x000fe40008000000 */
[----:B------:R-:W-:Y:S02]  /*114e0*/  UIMAD.WIDE.U32 UR8, UR42, UR16, UR8 ;  /* 0x000000102a0872a5 */ /* 0x000fe4000f8e0008 */
[----:B------:R-:W-:-:S03]  /*114f0*/  UIMAD UR10, UR42, UR17, UR10 ;  /* 0x000000112a0a72a4 */ /* 0x000fc6000f8e020a */
[----:B------:R-:W-:Y:S01]  /*11500*/  ULDC.64 UR16, c[0x0][0xb98] ;  /* 0x0002e60000107ab9 */ /* 0x000fe20000000a00 */
[----:B------:R-:W0:Y:S01]  /*11510*/  @P1 LDC R3, c[0x0][0xbec] ;  /* 0x0002fb00ff031b82 */ /* 0x000e220000000800 */
[----:B------:R-:W-:Y:S02]  /*11520*/  UIADD3 UR9, UR9, UR10, URZ ;  /* 0x0000000a09097290 */ /* 0x000fe4000fffe03f */
[----:B------:R-:W-:Y:S02]  /*11530*/  UIMAD UR10, UR14, UR16, URZ ;  /* 0x000000100e0a72a4 */ /* 0x000fe4000f8e023f */
[----:B------:R-:W-:Y:S02]  /*11540*/  UIMAD.WIDE.U32 UR8, UR13, UR16, UR8 ;  /* 0x000000100d0872a5 */ /* 0x000fe4000f8e0008 */
[----:B------:R-:W-:Y:S01]  /*11550*/  UIMAD UR10, UR13, UR17, UR10 ;  /* 0x000000110d0a72a4 */ /* 0x000fe2000f8e020a */
[----:B------:R-:W1:Y:S02]  /*11560*/  @P1 LDC R6, c[0x0][0xbf0] ;  /* 0x0002fc00ff061b82 */ /* 0x000e640000000800 */
[----:B------:R-:W-:Y:S01]  /*11570*/  ULDC.64 UR16, c[0x0][0xb88] ;  /* 0x0002e20000107ab9 */ /* 0x000fe20000000a00 */
[----:B0-----:R-:W-:-:S05]  /*11580*/  @P1 IMAD.HI.U32 R3, R4, R3, RZ ;  /* 0x0000000304031227 */ /* 0x001fca00078e00ff */
[----:B-1----:R-:W-:Y:S01]  /*11590*/  @P1 SHF.R.U32.HI R2, RZ, R6, R3 ;  /* 0x00000006ff021219 */ /* 0x002fe20000011603 */
[----:B------:R-:W-:-:S03]  /*115a0*/  IMAD.U32 R6, RZ, RZ, UR10 ;  /* 0x0000000aff067e24 */ /* 0x000fc6000f8e00ff */
[--C-:B------:R-:W-:Y:S01]  /*115b0*/  SHF.R.S32.HI R3, RZ, 0x1f, R2.reuse ;  /* 0x0000001fff037819 */ /* 0x100fe20000011402 */
[----:B------:R-:W-:Y:S01]  /*115c0*/  IMAD.MOV R5, RZ, RZ, -R2 ;  /* 0x000000ffff057224 */ /* 0x000fe200078e0a02 */
[----:B------:R-:W-:-:S03]  /*115d0*/  IADD3 R2, P1, R2, UR8, RZ ;  /* 0x0000000802027c10 */ /* 0x000fc6000ff3e0ff */
[----:B------:R-:W-:Y:S01]  /*115e0*/  IMAD R5, R7, R5, R4 ;  /* 0x0000000507057224 */ /* 0x000fe200078e0204 */
[----:B------:R-:W-:Y:S01]  /*115f0*/  IADD3.X R3, R3, UR9, R6, P1, !PT ;  /* 0x0000000903037c10 */ /* 0x000fe20008ffe406 */
[----:B------:R-:W-:-:S03]  /*11600*/  ULDC.64 UR8, c[0x0][0xb50] ;  /* 0x0002d40000087ab9 */ /* 0x000fc60000000a00 */
[----:B------:R-:W-:Y:S01]  /*11610*/  SHF.R.S32.HI R4, RZ, 0x1f, R5 ;  /* 0x0000001fff047819 */ /* 0x000fe20000011405 */
[----:B------:R-:W-:-:S04]  /*11620*/  IMAD.WIDE.U32 R2, R5, UR16, R2 ;  /* 0x0000001005027c25 */ /* 0x000fc8000f8e0002 */
[----:B------:R-:W-:-:S04]  /*11630*/  IMAD R4, R4, UR16, RZ ;  /* 0x0000001004047c24 */ /* 0x000fc8000f8e02ff */
[----:B------:R-:W-:Y:S01]  /*11640*/  IMAD R7, R5, UR17, R4 ;  /* 0x0000001105077c24 */ /* 0x000fe2000f8e0204 */
[----:B------:R-:W-:-:S03]  /*11650*/  LEA R4, P1, R2, UR8, 0x2 ;  /* 0x0000000802047c11 */ /* 0x000fc6000f8210ff */
[----:B------:R-:W-:-:S05]  /*11660*/  IMAD.IADD R3, R3, 0x1, R7 ;  /* 0x0000000103037824 */ /* 0x000fca00078e0207 */
[----:B------:R-:W-:Y:S01]  /*11670*/  LEA.HI.X R5, R2, UR9, R3, 0x2, P1 ;  /* 0x0000000902057c11 */ /* 0x000fe200088f1403 */
[----:B------:R-:W-:-:S05]  /*11680*/  IMAD.MOV.U32 R3, RZ, RZ, -0x800000 ;  /* 0xff800000ff037424 */ /* 0x000fca00078e00ff */
[----:B------:R0:W-:Y:S02]  /*11690*/  STG.E desc[UR50][R4.64], R3 ;  /* 0x0000000304007986 */ /* 0x0001e4000c101932 */
.L_x_1449:
[----:B------:R-:W-:Y:S05]  /*116a0*/  BSYNC B1 ;  /* 0x0000000000017941 */ /* 0x000fea0003800000 */
.L_x_1448:
[----:B0-----:R-:W0:Y:S01]  /*116b0*/  @P0 LDC R3, c[0x0][0xbf0] ;  /* 0x0002fc00ff030b82 */ /* 0x001e220000000800 */
[----:B------:R-:W-:Y:S01]  /*116c0*/  ULDC.64 UR16, c[0x0][0xaa0] ;  /* 0x0002a80000107ab9 */ /* 0x000fe20000000a00 */
[----:B------:R-:W-:Y:S01]  /*116d0*/  IMAD R2, R22, 0x20, R184 ;  /* 0x0000002016027824 */ /* 0x000fe200078e02b8 */
[----:B------:R-:W-:Y:S01]  /*116e0*/  UIMAD UR10, UR11, UR16, URZ ;  /* 0x000000100b0a72a4 */ /* 0x000fe2000f8e023f */
[----:B------:R-:W-:Y:S01]  /*116f0*/  BSSY B1, `(.L_x_1450) ;  /* 0x0000039000017945 */ /* 0x000fe20003800000 */
[----:B------:R-:W-:Y:S01]  /*11700*/  UIMAD.WIDE.U32 UR8, UR4, UR16, URZ ;  /* 0x00000010040872a5 */ /* 0x000fe2000f8e003f */
[----:B------:R-:W-:Y:S01]  /*11710*/  VIADD R6, R2, UR38 ;  /* 0x0000002602067c36 */ /* 0x000fe20008000000 */
[----:B------:R-:W-:-:S03]  /*11720*/  UIMAD UR10, UR4, UR17, UR10 ;  /* 0x00000011040a72a4 */ /* 0x000fc6000f8e020a */
[----:B------:R-:W-:Y:S01]  /*11730*/  ULDC.64 UR16, c[0x0][0xae8] ;  /* 0x0002ba0000107ab9 */ /* 0x000fe20000000a00 */
[----:B------:R-:W-:Y:S01]  /*11740*/  UIADD3 UR9, UR9, UR10, URZ ;  /* 0x0000000a09097290 */ /* 0x000fe2000fffe03f */
[----:B------:R-:W-:Y:S01]  /*11750*/  @P0 IMAD.HI.U32 R2, R6, R9, RZ ;  /* 0x0000000906020227 */ /* 0x000fe200078e00ff */
[----:B------:R-:W-:Y:S02]  /*11760*/  UIMAD UR4, UR12, UR16, URZ ;  /* 0x000000100c0472a4 */ /* 0x000fe4000f8e023f */
[----:B------:R-:W-:Y:S01]  /*11770*/  UIMAD.WIDE.U32 UR8, UR42, UR16, UR8 ;  /* 0x000000102a0872a5 */ /* 0x000fe2000f8e0008 */
[----:B------:R-:W-:Y:S01]  /*11780*/  IMAD.MOV.U32 R5, RZ, RZ, R6 ;  /* 0x000000ffff057224 */ /* 0x000fe200078e0006 */
[----:B------:R-:W-:Y:S01]  /*11790*/  UIMAD UR4, UR42, UR17, UR4 ;  /* 0x000000112a0472a4 */ /* 0x000fe2000f8e0204 */
[----:B------:R-:W-:-:S03]  /*117a0*/  ULDC.64 UR10, c[0x0][0xaf0] ;  /* 0x0002bc00000a7ab9 */ /* 0x000fc60000000a00 */
[----:B------:R-:W-:Y:S02]  /*117b0*/  UIADD3 UR9, UR9, UR4, URZ ;  /* 0x0000000409097290 */ /* 0x000fe4000fffe03f */
[----:B------:R-:W-:Y:S01]  /*117c0*/  UIMAD UR4, UR14, UR10, URZ ;  /* 0x0000000a0e0472a4 */ /* 0x000fe2000f8e023f */
[----:B0-----:R-:W-:Y:S01]  /*117d0*/  @P0 SHF.R.U32.HI R5, RZ, R3, R2 ;  /* 0x00000003ff050219 */ /* 0x001fe20000011602 */
        /* <DEDUP_REMOVED lines=18> */
[----:B-----5:R-:W-:Y:S02]  /*11900*/  IMAD R11, R0, R11, RZ ;  /* 0x0000000b000b7224 */ /* 0x020fe400078e02ff */
        /* <DEDUP_REMOVED lines=23> */
.L_x_1451:
[----:B------:R-:W-:Y:S05]  /*11a80*/  BSYNC B1 ;  /* 0x0000000000017941 */ /* 0x000fea0003800000 */
.L_x_1450:
        /* <DEDUP_REMOVED lines=13> */
.L_x_1453:
[----:B------:R-:W-:Y:S05]  /*11b60*/  BSYNC B1 ;  /* 0x0000000000017941 */ /* 0x000fea0003800000 */
.L_x_1452:
        /* <DEDUP_REMOVED lines=13> */
.L_x_1455:
[----:B------:R-:W-:Y:S05]  /*11c40*/  BSYNC B1 ;  /* 0x0000000000017941 */ /* 0x000fea0003800000 */
.L_x_1454:
[----:B0-----:R-:W-:Y:S01]  /*11c50*/  VIADD R0, R6, 0x60 ;  /* 0x0000006006007836 */ /* 0x001fe20000000000 */
[----:B--2-4-:R-:W0:Y:S04]  /*11c60*/  SHFL.IDX PT, R5, R5, 0x3, 0x181f ;  /* 0x00781f0005057f89 */ /* 0x014e2800000e0000 */
[----:B------:R-:W-:Y:S01]  /*11c70*/  ISETP.GE.AND P0, PT, R0, R11, PT ;  /* 0x0000000b0000720c */ /* 0x000fe20003f06270 */
[----:B-1-3--:R1:W2:-:S12]  /*11c80*/  SHFL.IDX PT, R2, R4, 0x3, 0x181f ;  /* 0x00781f0004027f89 */ /* 0x00a29800000e0000 */
[----:B-1----:R-:W-:Y:S05]  /*11c90*/  @P0 BRA `(.L_x_1446) ;  /* 0x0000000000240947 */ /* 0x002fea0003800000 */
[----:B------:R-:W-:Y:S02]  /*11ca0*/  ULDC UR4, c[0x0][0xac8] ;  /* 0x0002b20000047ab9 */ /* 0x000fe40000000800 */
        /* <DEDUP_REMOVED lines=8> */
.L_x_1446:
[----:B------:R-:W-:Y:S05]  /*11d30*/  BSYNC B0 ;  /* 0x0000000000007941 */ /* 0x000fea0003800000 */
.L_x_1437:
[----:B------:R-:W-:Y:S02]  /*11d40*/  ULDC UR4, c[0x0][0xc3c] ;  /* 0x00030f0000047ab9 */ /* 0x000fe40000000800 */
[----:B------:R-:W-:-:S06]  /*11d50*/  UISETP.GE.AND UP0, UPT, UR6, UR4, UPT ;  /* 0x000000040600728c */ /* 0x000fcc000bf06270 */
[----:B------:R-:W-:-:S13]  /*11d60*/  PLOP3.LUT P0, PT, PT, PT, UP0, 0x80, 0x0 ;  /* 0x000000000000781c */ /* 0x000fda0003f0f008 */
[----:B------:R-:W-:Y:S05]  /*11d70*/  @!P0 BRA `(.L_x_1456) ;  /* 0xfffffef000248947 */ /* 0x000fea000383ffff */
[----:B------:R-:W-:Y:S05]  /*11d80*/  EXIT ;  /* 0x000000000000794d */ /* 0x000fea0003800000 */
.L_x_1355:
[----:B------:R-:W-:-:S08]  /*11d90*/  NOP ;  /* 0x0000000000007918 */ /* 0x000fd00000000000 */
[----:B------:R-:W0:-:S00]  /*11da0*/  USETMAXREG.DEALLOC.CTAPOOL 0x18 ;  /* 0x00000018000079c8 */ /* 0x000e0000080e0500 */
        /* <DEDUP_REMOVED lines=13> */
[----:B------:R-:W2:Y:S01]  /*11e80*/  LDS.128 R16, [UR4+0x288d0] ;  /* 0x0288d004ff107984 */ /* 0x000ea20008000c00 */
[----:B------:R-:W-:Y:S06]  /*11e90*/  BAR.ARV 0x4, 0x180 ;  /* 0x0106000000007b1d */ /* 0x000fec0000002000 */
[----:B------:R-:W-:Y:S05]  /*11ea0*/  BRA `(.L_x_1458) ;  /* 0x0000000800847947 */ /* 0x000fea0003800000 */
.L_x_1457:
[----:B------:R-:W1:Y:S01]  /*11eb0*/  S2R R0, SR_TID.X ;  /* 0x0000000000007919 */ /* 0x000e620000002100 */
[----:B------:R-:W-:Y:S01]  /*11ec0*/  ULDC UR4, c[0x0][0xc3c] ;  /* 0x00030f0000047ab9 */ /* 0x000fe20000000800 */
[----:B------:R-:W2:Y:S01]  /*11ed0*/  S2UR UR6, SR_CTAID.X ;  /* 0x00000000000679c3 */ /* 0x000ea20000002500 */
[----:B------:R-:W-:Y:S01]  /*11ee0*/  ULDC UR5, c[0x0][0xc38] ;  /* 0x00030e0000057ab9 */ /* 0x000fe20000000800 */
[----:B-1----:R-:W-:-:S04]  /*11ef0*/  LOP3.LUT R0, R0, 0x1f, RZ, 0xc0, !PT ;  /* 0x0000001f00007812 */ /* 0x002fc800078ec0ff */
[----:B------:R-:W-:-:S04]  /*11f00*/  ISETP.NE.AND P0, PT, R0, 0x1f, PT ;  /* 0x0000001f0000780c */ /* 0x000fc80003f05270 */
[----:B------:R-:W-:-:S13]  /*11f10*/  ISETP.GE.OR P1, PT, R0, UR4, !P0 ;  /* 0x0000000400007c0c */ /* 0x000fda000c726670 */
[----:B0-----:R-:W0:Y:S02]  /*11f20*/  @!P1 LDC.64 R2, c[0x0][0xc80] ;  /* 0x00032000ff029b82 */ /* 0x001e240000000a00 */
[----:B0-----:R-:W-:-:S05]  /*11f30*/  @!P1 IMAD.WIDE.U32 R2, R0, 0x4, R2 ;  /* 0x0000000400029825 */ /* 0x001fca00078e0002 */
[----:B------:R-:W3:Y:S01]  /*11f40*/  @!P1 LDG.E R4, desc[UR50][R2.64] ;  /* 0x0000003202049981 */ /* 0x000ee2000c1e1900 */
[C---:B------:R-:W-:Y:S01]  /*11f50*/  ISETP.NE.AND P1, PT, R0.reuse, RZ, PT ;  /* 0x000000ff0000720c */ /* 0x040fe20003f25270 */
[----:B------:R-:W-:Y:S01]  /*11f60*/  UMOV UR4, URZ ;  /* 0x0000003f00047c82 */ /* 0x000fe20008000000 */
[C---:B------:R-:W-:Y:S01]  /*11f70*/  ISETP.GE.U32.AND P2, PT, R0.reuse, 0x2, PT ;  /* 0x000000020000780c */ /* 0x040fe20003f46070 */
[----:B------:R-:W-:Y:S01]  /*11f80*/  IMAD.MOV.U32 R16, RZ, RZ, RZ ;  /* 0x000000ffff107224 */ /* 0x000fe200078e00ff */
[C---:B------:R-:W-:Y:S02]  /*11f90*/  ISETP.GE.U32.AND P3, PT, R0.reuse, 0x4, PT ;  /* 0x000000040000780c */ /* 0x040fe40003f66070 */
[C---:B------:R-:W-:Y:S02]  /*11fa0*/  ISETP.GE.U32.AND P4, PT, R0.reuse, 0x8, PT ;  /* 0x000000080000780c */ /* 0x040fe40003f86070 */
[----:B------:R-:W-:Y:S01]  /*11fb0*/  ISETP.GE.U32.AND P5, PT, R0, 0x10, PT ;  /* 0x000000100000780c */ /* 0x000fe20003fa6070 */
[----:B---3--:R-:W0:Y:S02]  /*11fc0*/  SHFL.UP PT, R5, R4, 0x1, RZ ;  /* 0x0420000004057989 */ /* 0x008e2400000e00ff */
        /* <DEDUP_REMOVED lines=16> */
[----:B------:R-:W-:Y:S01]  /*120d0*/  IMAD.MOV.U32 R3, RZ, RZ, R6 ;  /* 0x000000ffff037224 */ /* 0x000fe200078e0006 */
[----:B--2---:R-:W-:-:S13]  /*120e0*/  ISETP.GT.AND P6, PT, R6, UR6, PT ;  /* 0x0000000606007c0c */ /* 0x004fda000bfc4270 */
[----:B------:R-:W-:Y:S05]  /*120f0*/  @P6 BRA `(.L_x_1459) ;  /* 0x00000000009c6947 */ /* 0x000fea0003800000 */
[----:B------:R-:W0:Y:S01]  /*12100*/  LDC R5, c[0x0][0xc3c] ;  /* 0x00030f00ff057b82 */ /* 0x000e220000000800 */
[----:B------:R-:W-:Y:S01]  /*12110*/  IMAD.MOV.U32 R6, RZ, RZ, R3 ;  /* 0x000000ffff067224 */ /* 0x000fe200078e0003 */
[----:B------:R-:W-:Y:S01]  /*12120*/  UMOV UR4, URZ ;  /* 0x0000003f00047c82 */ /* 0x000fe20008000000 */
[----:B------:R-:W-:Y:S01]  /*12130*/  ULDC UR7, c[0x0][0xc3c] ;  /* 0x00030f0000077ab9 */ /* 0x000fe20000000800 */
[----:B------:R-:W-:-:S05]  /*12140*/  ULDC UR5, c[0x0][0xc38] ;  /* 0x00030e0000057ab9 */ /* 0x000fca0000000800 */
.L_x_1463:
        /* <DEDUP_REMOVED lines=9> */
[----:B------:R-:W0:Y:S02]  /*121e0*/  LDC.64 R2, c[0x0][0xc80] ;  /* 0x00032000ff027b82 */ /* 0x000e240000000a00 */
[----:B0-----:R-:W-:-:S05]  /*121f0*/  IMAD.WIDE R2, R7, 0x4, R2 ;  /* 0x0000000407027825 */ /* 0x001fca00078e0202 */
[----:B------:R0:W5:Y:S02]  /*12200*/  LDG.E R4, desc[UR50][R2.64] ;  /* 0x0000003202047981 */ /* 0x000164000c1e1900 */
.L_x_1462:
[----:B------:R-:W-:Y:S05]  /*12210*/  BSYNC B0 ;  /* 0x0000000000007941 */ /* 0x000fea0003800000 */
.L_x_1461:
        /* <DEDUP_REMOVED lines=21> */
.L_x_1459:
[----:B------:R-:W-:-:S04]  /*12370*/  IMAD.IADD R6, R6, 0x1, -R3 ;  /* 0x0000000106067824 */ /* 0x000fc800078e0a03 */
[----:B------:R-:W-:-:S05]  /*12380*/  IMAD R2, R5, UR5, R6 ;  /* 0x0000000505027c24 */ /* 0x000fca000f8e0206 */
[----:B------:R-:W-:Y:S02]  /*12390*/  ISETP.GT.AND P0, PT, R2, UR6, PT ;  /* 0x0000000602007c0c */ /* 0x000fe4000bf04270 */
[----:B------:R-:W0:Y:S11]  /*123a0*/  LDC.64 R2, c[0x0][0xc90] ;  /* 0x00032400ff027b82 */ /* 0x000e360000000a00 */
[----:B------:R-:W-:-:S04]  /*123b0*/  VOTE.ANY R11, PT, !P0 ;  /* 0x00000000000b7806 */ /* 0x000fc800040e0100 */
[----:B------:R-:W1:Y:S02]  /*123c0*/  POPC R7, R11 ;  /* 0x0000000b00077309 */ /* 0x000e640000000000 */
[----:B-1----:R-:W-:-:S04]  /*123d0*/  VIADD R19, R7, UR4 ;  /* 0x0000000407137c36 */ /* 0x002fc80008000000 */
[----:B0-----:R-:W-:-:S05]  /*123e0*/  IMAD.WIDE R2, R19, 0x4, R2 ;  /* 0x0000000413027825 */ /* 0x001fca00078e0202 */
[----:B------:R-:W2:Y:S01]  /*123f0*/  LDG.E R9, desc[UR50][R2.64] ;  /* 0x0000003202097981 */ /* 0x000ea2000c1e1900 */
[----:B------:R-:W-:-:S03]  /*12400*/  ISETP.NE.AND P0, PT, R11, RZ, PT ;  /* 0x000000ff0b00720c */ /* 0x000fc60003f05270 */
[----:B------:R-:W2:Y:S02]  /*12410*/  SHFL.IDX PT, R4, R4, R7, 0x1f ;  /* 0x00001f0704047589 */ /* 0x000ea400000e0000 */
[----:B--2---:R-:W-:-:S05]  /*12420*/  IMAD R8, R4, R9, RZ ;  /* 0x0000000904087224 */ /* 0x004fca00078e02ff */
[----:B------:R-:W-:-:S04]  /*12430*/  IABS R10, R8 ;  /* 0x00000008000a7213 */ /* 0x000fc80000000000 */
[----:B------:R-:W0:Y:S08]  /*12440*/  I2F.RP R12, R10 ;  /* 0x0000000a000c7306 */ /* 0x000e300000209400 */
[----:B0-----:R-:W0:Y:S02]  /*12450*/  MUFU.RCP R12, R12 ;  /* 0x0000000c000c7308 */ /* 0x001e240000001000 */
[----:B0-----:R-:W-:-:S06]  /*12460*/  VIADD R13, R12, 0xffffffe ;  /* 0x0ffffffe0c0d7836 */ /* 0x001fcc0000000000 */
[----:B------:R0:W1:Y:S01]  /*12470*/  F2I.FTZ.U32.TRUNC.NTZ R3, R13 ;  /* 0x0000000d00037305 */ /* 0x000062000021f000 */
[----:B------:R-:W-:Y:S05]  /*12480*/  @!P0 BRA `(.L_x_1464) ;  /* 0x0000000000088947 */ /* 0x000fea0003800000 */
[----:B------:R-:W-:-:S06]  /*12490*/  VIADD R16, R7, 0xffffffff ;  /* 0xffffffff07107836 */ /* 0x000fcc0000000000 */
[----:B------:R2:W3:Y:S02]  /*124a0*/  SHFL.IDX PT, R16, R5, R16, 0x1f ;  /* 0x00001f1005107589 */ /* 0x0004e400000e0000 */
.L_x_1464:
[--C-:B-12---:R-:W-:Y:S02]  /*124b0*/  IMAD.MOV R5, RZ, RZ, -R3.reuse ;  /* 0x000000ffff057224 */ /* 0x106fe400078e0a03 */
[----:B---3--:R-:W-:Y:S01]  /*124c0*/  IMAD R16, R16, UR5, R6 ;  /* 0x0000000510107c24 */ /* 0x008fe2000f8e0206 */
[----:B------:R-:W-:Y:S01]  /*124d0*/  IABS R6, R8 ;  /* 0x0000000800067213 */ /* 0x000fe20000000000 */
[----:B------:R-:W-:Y:S02]  /*124e0*/  IMAD R5, R5, R10, RZ ;  /* 0x0000000a05057224 */ /* 0x000fe400078e02ff */
[----:B------:R-:W-:Y:S02]  /*124f0*/  IMAD.MOV.U32 R2, RZ, RZ, RZ ;  /* 0x000000ffff027224 */ /* 0x000fe400078e00ff */
[----:B------:R-:W-:Y:S02]  /*12500*/  IMAD.MOV R6, RZ, RZ, -R6 ;  /* 0x000000ffff067224 */ /* 0x000fe400078e0a06 */
[----:B------:R-:W-:Y:S01]  /*12510*/  IMAD.HI.U32 R2, R3, R5, R2 ;  /* 0x0000000503027227 */ /* 0x000fe200078e0002 */
[----:B------:R-:W-:-:S04]  /*12520*/  IADD3 R5, -R16, UR6, RZ ;  /* 0x0000000610057c10 */ /* 0x000fc8000fffe1ff */
[----:B------:R-:W-:-:S05]  /*12530*/  IABS R3, R5 ;  /* 0x0000000500037213 */ /* 0x000fca0000000000 */
        /* <DEDUP_REMOVED lines=12> */
[----:B------:R-:W-:Y:S02]  /*12600*/  IMAD R6, R9, R2, RZ ;  /* 0x0000000209067224 */ /* 0x000fe400078e02ff */
[----:B------:R-:W-:Y:S02]  /*12610*/  IMAD.MOV R2, RZ, RZ, -R2 ;  /* 0x000000ffff027224 */ /* 0x000fe400078e0a02 */
[----:B------:R-:W-:Y:S02]  /*12620*/  IMAD.MOV R10, RZ, RZ, -R6 ;  /* 0x000000ffff0a7224 */ /* 0x000fe400078e0a06 */
[----:B------:R-:W-:-:S03]  /*12630*/  IMAD R5, R8, R2, R5 ;  /* 0x0000000208057224 */ /* 0x000fc600078e0205 */
[----:B------:R-:W-:-:S04]  /*12640*/  VIADDMNMX R9, R10, UR5, R9, PT ;  /* 0x000000050a097c46 */ /* 0x000fc8000b800109 */
[-C--:B------:R-:W-:Y:S02]  /*12650*/  IABS R7, R9.reuse ;  /* 0x0000000900077213 */ /* 0x080fe40000000000 */
[----:B------:R-:W-:Y:S02]  /*12660*/  IABS R8, R9 ;  /* 0x0000000900087213 */ /* 0x000fe40000000000 */
[----:B------:R-:W1:Y:S03]  /*12670*/  I2F.RP R10, R7 ;  /* 0x00000007000a7306 */ /* 0x000e660000209400 */
[----:B------:R-:W-:-:S05]  /*12680*/  IMAD.MOV R8, RZ, RZ, -R8 ;  /* 0x000000ffff087224 */ /* 0x000fca00078e0a08 */
        /* <DEDUP_REMOVED lines=8> */
[C---:B------:R-:W-:Y:S01]  /*12710*/  LOP3.LUT R3, R5.reuse, R9, RZ, 0x3c, !PT ;  /* 0x0000000905037212 */ /* 0x040fe200078e3cff */
[----:B------:R-:W-:Y:S02]  /*12720*/  IMAD.IADD R5, R5, 0x1, R6 ;  /* 0x0000000105057824 */ /* 0x000fe400078e0206 */
[----:B------:R-:W-:Y:S01]  /*12730*/  IMAD.HI.U32 R2, R2, R11, RZ ;  /* 0x0000000b02027227 */ /* 0x000fe200078e00ff */
[----:B------:R-:W-:-:S03]  /*12740*/  ISETP.GE.AND P2, PT, R3, RZ, PT ;  /* 0x000000ff0300720c */ /* 0x000fc60003f46270 */
[----:B------:R-:W-:-:S05]  /*12750*/  IMAD R8, R2, R8, R11 ;  /* 0x0000000802087224 */ /* 0x000fca00078e020b */
[----:B------:R-:W-:-:S13]  /*12760*/  ISETP.GT.U32.AND P1, PT, R7, R8, PT ;  /* 0x000000080700720c */ /* 0x000fda0003f24070 */
[----:B------:R-:W-:Y:S02]  /*12770*/  @!P1 IMAD.IADD R8, R8, 0x1, -R7 ;  /* 0x0000000108089824 */ /* 0x000fe400078e0a07 */
[----:B------:R-:W-:Y:S01]  /*12780*/  @!P1 VIADD R2, R2, 0x1 ;  /* 0x0000000102029836 */ /* 0x000fe20000000000 */
[----:B------:R-:W-:Y:S02]  /*12790*/  ISETP.NE.AND P1, PT, R9, RZ, PT ;  /* 0x000000ff0900720c */ /* 0x000fe40003f25270 */
[----:B------:R-:W-:-:S13]  /*127a0*/  ISETP.GE.U32.AND P0, PT, R8, R7, PT ;  /* 0x000000070800720c */ /* 0x000fda0003f06070 */
[----:B------:R-:W-:-:S04]  /*127b0*/  @P0 VIADD R2, R2, 0x1 ;  /* 0x0000000102020836 */ /* 0x000fc80000000000 */
[----:B------:R-:W-:Y:S01]  /*127c0*/  @!P2 IMAD.MOV R2, RZ, RZ, -R2 ;  /* 0x000000ffff02a224 */ /* 0x000fe200078e0a02 */
[----:B------:R-:W-:Y:S01]  /*127d0*/  @!P1 LOP3.LUT R2, RZ, R9, RZ, 0x33, !PT ;  /* 0x00000009ff029212 */ /* 0x000fe200078e33ff */
[----:B------:R-:W-:-:S03]  /*127e0*/  IMAD.MOV R9, RZ, RZ, -R9 ;  /* 0x000000ffff097224 */ /* 0x000fc600078e0a09 */
[----:B------:R-:W-:Y:S01]  /*127f0*/  LOP3.LUT R17, RZ, R2, RZ, 0x33, !PT ;  /* 0x00000002ff117212 */ /* 0x000fe200078e33ff */
[----:B------:R-:W-:-:S04]  /*12800*/  IMAD R18, R2, R9, R5 ;  /* 0x0000000902127224 */ /* 0x000fc800078e0205 */
[----:B------:R-:W-:Y:S01]  /*12810*/  IMAD.IADD R17, R4, 0x1, R17 ;  /* 0x0000000104117824 */ /* 0x000fe200078e0211 */
[----:B------:R-:W-:Y:S06]  /*12820*/  BRA `(.L_x_1465) ;  /* 0x00000000000c7947 */ /* 0x000fec0003800000 */
.L_x_1460:
[----:B------:R-:W-:Y:S02]  /*12830*/  IMAD.MOV.U32 R17, RZ, RZ, RZ ;  /* 0x000000ffff117224 */ /* 0x000fe400078e00ff */
[----:B------:R-:W-:Y:S02]  /*12840*/  IMAD.U32 R16, RZ, RZ, UR6 ;  /* 0x00000006ff107e24 */ /* 0x000fe4000f8e00ff */
[----:B------:R-:W-:-:S07]  /*12850*/  IMAD.MOV.U32 R18, RZ, RZ, RZ ;  /* 0x000000ffff127224 */ /* 0x000fce00078e00ff */
.L_x_1465:
[----:B------:R-:W-:-:S13]  /*12860*/  ISETP.NE.AND P0, PT, R0, RZ, PT ;  /* 0x000000ff0000720c */ /* 0x000fda0003f05270 */
[----:B------:R-:W1:Y:S01]  /*12870*/  @!P0 S2R R3, SR_CgaCtaId ;  /* 0x0000000000038919 */ /* 0x000e620000008800 */
[----:B------:R-:W-:-:S04]  /*12880*/  @!P0 MOV R0, 0x400 ;  /* 0x0000040000008802 */ /* 0x000fc80000000f00 */
[----:B-1----:R-:W-:-:S05]  /*12890*/  @!P0 LEA R0, R3, R0, 0x18 ;  /* 0x0000000003008211 */ /* 0x002fca00078ec0ff */
[----:B------:R1:W-:Y:S01]  /*128a0*/  @!P0 STS.128 [R0+0x288d0], R16 ;  /* 0x0288d01000008388 */ /* 0x0003e20000000c00 */
[----:B------:R-:W-:Y:S06]  /*128b0*/  BAR.ARV 0x5, 0x180 ;  /* 0x0146000000007b1d */ /* 0x000fec0000002000 */
.L_x_1458:
[----:B-1----:R-:W-:Y:S01]  /*128c0*/  IMAD.MOV.U32 R0, RZ, RZ, 0x1 ;  /* 0x00000001ff007424 */ /* 0x002fe200078e00ff */
[----:B------:R1:W-:Y:S01]  /*128d0*/  STL [R1+0x4], RZ ;  /* 0x000004ff01007387 */ /* 0x0003e20000100800 */
[----:B------:R-:W-:Y:S02]  /*128e0*/  ULDC UR4, c[0x0][0xc3c] ;  /* 0x00030f0000047ab9 */ /* 0x000fe40000000800 */
[----:B--2---:R-:W-:Y:S01]  /*128f0*/  ISETP.GE.AND P0, PT, R19, UR4, PT ;  /* 0x0000000413007c0c */ /* 0x004fe2000bf06270 */
[----:B------:R1:W-:Y:S04]  /*12900*/  STL [R1+0x10], R0 ;  /* 0x0000100001007387 */ /* 0x0003e80000100800 */
[----:B------:R1:W-:Y:S08]  /*12910*/  STL [R1+0x3c], RZ ;  /* 0x00003cff01007387 */ /* 0x0003f00000100800 */
[----:B-1----:R-:W-:Y:S05]  /*12920*/  @P0 BRA `(.L_x_1466) ;  /* 0x0000005400200947 */ /* 0x002fea0003800000 */
[----:B------:R-:W1:Y:S01]  /*12930*/  S2R R5, SR_TID.X ;  /* 0x0000000000057919 */ /* 0x000e620000002100 */
[----:B------:R-:W2:Y:S01]  /*12940*/  S2UR UR5, SR_CgaCtaId ;  /* 0x00000000000579c3 */ /* 0x000ea20000008800 */
[----:B------:R-:W-:Y:S01]  /*12950*/  UMOV UR4, 0x400 ;  /* 0x0000040000047882 */ /* 0x000fe20000000000 */
[----:B------:R-:W-:Y:S01]  /*12960*/  BSSY B8, `(.L_x_1466) ;  /* 0x0000544000087945 */ /* 0x000fe20003800000 */
[----:B------:R-:W-:Y:S01]  /*12970*/  ULDC UR37, c[0x0][0xc] ;  /* 0x0000030000257ab9 */ /* 0x000fe20000000800 */
[----:B------:R-:W-:Y:S01]  /*12980*/  ULDC.64 UR38, c[0x0][0x198] ;  /* 0x0000660000267ab9 */ /* 0x000fe20000000a00 */
[----:B--2---:R-:W-:Y:S01]  /*12990*/  ULEA UR4, UR5, UR4, 0x18 ;  /* 0x0000000405047291 */ /* 0x004fe2000f8ec03f */
[C---:B-1----:R-:W-:Y:S01]  /*129a0*/  IMAD.SHL.U32 R0, R5.reuse, 0x8, RZ ;  /* 0x0000000805007824 */ /* 0x042fe200078e00ff */
[----:B------:R-:W-:-:S04]  /*129b0*/  LOP3.LUT R4, R5, 0x7f, RZ, 0xc0, !PT ;  /* 0x0000007f05047812 */ /* 0x000fc800078ec0ff */
[C---:B0-----:R-:W-:Y:S02]  /*129c0*/  LOP3.LUT R2, R0.reuse, 0x1f8, RZ, 0xc0, !PT ;  /* 0x000001f800027812 */ /* 0x041fe400078ec0ff */
        /* <DEDUP_REMOVED lines=10> */
[----:B------:R0:W-:Y:S01]  /*12a70*/  STL [R1], R4 ;  /* 0x0000000401007387 */ /* 0x0001e20000100800 */
[----:B------:R-:W-:-:S03]  /*12a80*/  IMAD.MOV.U32 R2, RZ, RZ, 0x1 ;  /* 0x00000001ff027424 */ /* 0x000fc600078e00ff */
[----:B------:R0:W-:Y:S04]  /*12a90*/  STL [R1+0x24], R3 ;  /* 0x0000240301007387 */ /* 0x0001e80000100800 */
[----:B------:R0:W-:Y:S04]  /*12aa0*/  STL [R1+0x3c], RZ ;  /* 0x00003cff01007387 */ /* 0x0001e80000100800 */
[----:B------:R0:W-:Y:S04]  /*12ab0*/  STL [R1+0x10], R2 ;  /* 0x0000100201007387 */ /* 0x0001e80000100800 */
[----:B------:R0:W-:Y:S02]  /*12ac0*/  STL [R1+0x4], RZ ;  /* 0x000004ff01007387 */ /* 0x0001e40000100800 */
.L_x_1573:
[----:B------:R-:W-:Y:S05]  /*12ad0*/  YIELD ;  /* 0x0000000000007946 */ /* 0x000fea0003800000 */
[----:B------:R-:W-:Y:S01]  /*12ae0*/  ULDC.64 UR4, c[0x0][0xa28] ;  /* 0x00028a0000047ab9 */ /* 0x000fe20000000a00 */
[----:B--2---:R-:W-:Y:S01]  /*12af0*/  IMAD.MOV.U32 R0, RZ, RZ, RZ ;  /* 0x000000ffff007224 */ /* 0x004fe200078e00ff */
[----:B------:R-:W-:Y:S01]  /*12b00*/  ISETP.NE.U32.AND P0, PT, RZ, UR4, PT ;  /* 0x00000004ff007c0c */ /* 0x000fe2000bf05070 */
[----:B0-----:R-:W0:Y:S01]  /*12b10*/  LDC.64 R4, c[0x0][0xa00] ;  /* 0x00028000ff047b82 */ /* 0x001e220000000a00 */
[----:B-1----:R-:W-:Y:S01]  /*12b20*/  CS2R R8, SRZ ;  /* 0x0000000000087805 */ /* 0x002fe2000001ff00 */
[----:B------:R-:W-:Y:S01]  /*12b30*/  ULDC.64 UR6, c[0x0][0xa08] ;  /* 0x0002820000067ab9 */ /* 0x000fe20000000a00 */
[----:B------:R-:W-:Y:S01]  /*12b40*/  ISETP.NE.AND.EX P0, PT, RZ, UR5, PT, P0 ;  /* 0x00000005ff007c0c */ /* 0x000fe2000bf05300 */
[----:B------:R-:W-:-:S12]  /*12b50*/  ULDC.64 UR4, c[0x0][0xa18] ;  /* 0x0002860000047ab9 */ /* 0x000fd80000000a00 */
[----:B------:R-:W1:Y:S02]  /*12b60*/  @P0 LDC.64 R2, c[0x0][0xa28] ;  /* 0x00028a00ff020b82 */ /* 0x000e640000000a00 */
[----:B-1----:R-:W-:-:S05]  /*12b70*/  @P0 IMAD.WIDE R2, R19, 0x4, R2 ;  /* 0x0000000413020825 */ /* 0x002fca00078e0202 */
[----:B------:R1:W5:Y:S01]  /*12b80*/  @P0 LDG.E R0, desc[UR50][R2.64] ;  /* 0x0000003202000981 */ /* 0x000362000c1e1900 */
[----:B------:R-:W-:Y:S01]  /*12b90*/  ISETP.NE.U32.AND P0, PT, RZ, UR4, PT ;  /* 0x00000004ff007c0c */ /* 0x000fe2000bf05070 */
[----:B0-----:R-:W-:Y:S01]  /*12ba0*/  IMAD.WIDE R4, R19, 0x4, R4 ;  /* 0x0000000413047825 */ /* 0x001fe200078e0204 */
[----:B------:R-:W-:Y:S02]  /*12bb0*/  ISETP.NE.U32.AND P1, PT, RZ, UR6, PT ;  /* 0x00000006ff007c0c */ /* 0x000fe4000bf25070 */
[----:B------:R-:W-:Y:S01]  /*12bc0*/  ISETP.NE.AND.EX P2, PT, RZ, UR5, PT, P0 ;  /* 0x00000005ff007c0c */ /* 0x000fe2000bf45300 */
[----:B------:R-:W-:Y:S01]  /*12bd0*/  ULDC.64 UR4, c[0x0][0xa00] ;  /* 0x0002800000047ab9 */ /* 0x000fe20000000a00 */
[----:B------:R-:W-:Y:S02]  /*12be0*/  ISETP.NE.AND.EX P1, PT, RZ, UR7, PT, P1 ;  /* 0x00000007ff007c0c */ /* 0x000fe4000bf25310 */
[----:B------:R-:W-:Y:S01]  /*12bf0*/  ISETP.NE.U32.AND P0, PT, RZ, UR4, PT ;  /* 0x00000004ff007c0c */ /* 0x000fe2000bf05070 */
[----:B-1----:R-:W0:Y:S03]  /*12c00*/  LDC.64 R2, c[0x0][0xa08] ;  /* 0x00028200ff027b82 */ /* 0x002e260000000a00 */
[----:B------:R-:W-:-:S05]  /*12c10*/  ISETP.NE.AND.EX P0, PT, RZ, UR5, PT, P0 ;  /* 0x00000005ff007c0c */ /* 0x000fca000bf05300 */
[----:B---3--:R-:W1:Y:S08]  /*12c20*/  @P2 LDC.64 R6, c[0x0][0xa18] ;  /* 0x00028600ff062b82 */ /* 0x008e700000000a00 */
[----:B------:R-:W2:Y:S01]  /*12c30*/  @P0 LDG.E R9, desc[UR50][R4.64] ;  /* 0x0000003204090981 */ /* 0x000ea2000c1e1900 */
[----:B------:R-:W-:Y:S01]  /*12c40*/  ULDC UR4, c[0x0][0x288] ;  /* 0x0000a20000047ab9 */ /* 0x000fe20000000800 */
[----:B0-----:R-:W-:-:S05]  /*12c50*/  IMAD.WIDE R2, R19, 0x4, R2 ;  /* 0x0000000413027825 */ /* 0x001fca00078e0202 */
[----:B------:R-:W5:Y:S01]  /*12c60*/  @P1 LDG.E R8, desc[UR50][R2.64] ;  /* 0x0000003202081981 */ /* 0x000f62000c1e1900 */
[----:B-1----:R-:W-:-:S03]  /*12c70*/  @P2 IMAD.WIDE R6, R19, 0x4, R6 ;  /* 0x0000000413062825 */ /* 0x002fc600078e0206 */
[----:B--2---:R0:W-:Y:S02]  /*12c80*/  STL [R1+0x34], R9 ;  /* 0x0000340901007387 */ /* 0x0041e40000100800 */
[----:B0-----:R-:W-:Y:S01]  /*12c90*/  IMAD.U32 R9, RZ, RZ, UR4 ;  /* 0x00000004ff097e24 */ /* 0x001fe2000f8e00ff */
[----:B------:R-:W-:-:S05]  /*12ca0*/  ULDC.64 UR4, c[0x0][0x418] ;  /* 0x0001060000047ab9 */ /* 0x000fca0000000a00 */
        /* <DEDUP_REMOVED lines=11> */
[----:B------:R-:W0:Y:S04]  /*12d60*/  LDG.E R7, desc[UR50][R4.64] ;  /* 0x0000003204077981 */ /* 0x000e28000c1e1900 */
[----:B------:R-:W0:Y:S02]  /*12d70*/  LDG.E R4, desc[UR50][R4.64+0x4] ;  /* 0x0000043204047981 */ /* 0x000e24000c1e1900 */
[----:B0-----:R-:W-:-:S05]  /*12d80*/  IMAD.IADD R9, R4, 0x1, -R7 ;  /* 0x0000000104097824 */ /* 0x001fca00078e0a07 */
[----:B------:R1:W-:Y:S02]  /*12d90*/  STL [R1+0x30], R9 ;  /* 0x0000300901007387 */ /* 0x0003e40000100800 */
.L_x_1467:
[----:B-----5:R-:W-:Y:S01]  /*12da0*/  IMAD.IADD R4, R8, 0x1, R0 ;  /* 0x0000000108047824 */ /* 0x020fe200078e0200 */
[----:B------:R-:W-:Y:S02]  /*12db0*/  ULDC.64 UR4, c[0x0][0xa20] ;  /* 0x0002880000047ab9 */ /* 0x000fe40000000a00 */
[----:B------:R-:W-:Y:S02]  /*12dc0*/  ISETP.NE.U32.AND P0, PT, RZ, UR4, PT ;  /* 0x00000004ff007c0c */ /* 0x000fe4000bf05070 */
[----:B------:R2:W-:Y:S02]  /*12dd0*/  STL [R1+0x14], R4 ;  /* 0x0000140401007387 */ /* 0x0005e40000100800 */
[----:B------:R-:W-:-:S13]  /*12de0*/  ISETP.NE.AND.EX P0, PT, RZ, UR5, PT, P0 ;  /* 0x00000005ff007c0c */ /* 0x000fda000bf05300 */
[----:B--2---:R-:W-:Y:S05]  /*12df0*/  @!P0 BRA `(.L_x_1468) ;  /* 0x0000000000108947 */ /* 0x004fea0003800000 */
[----:B------:R-:W2:Y:S02]  /*12e00*/  LDC.64 R2, c[0x0][0xa20] ;  /* 0x00028800ff027b82 */ /* 0x000ea40000000a00 */
[----:B--2---:R-:W-:-:S05]  /*12e10*/  IMAD.WIDE R2, R19, 0x4, R2 ;  /* 0x0000000413027825 */ /* 0x004fca00078e0202 */
[----:B------:R2:W5:Y:S01]  /*12e20*/  LDG.E R6, desc[UR50][R2.64] ;  /* 0x0000003202067981 */ /* 0x000562000c1e1900 */
[----:B------:R-:W-:Y:S05]  /*12e30*/  BRA `(.L_x_1469) ;  /* 0x0000000000107947 */ /* 0x000fea0003800000 */
.L_x_1468:
[----:B------:R-:W-:Y:S05]  /*12e40*/  @!P1 BRA `(.L_x_1469) ;  /* 0x00000000000c9947 */ /* 0x000fea0003800000 */
[----:B------:R-:W2:Y:S04]  /*12e50*/  LDG.E R6, desc[UR50][R2.64] ;  /* 0x0000003202067981 */ /* 0x000ea8000c1e1900 */
[----:B------:R-:W2:Y:S02]  /*12e60*/  LDG.E R2, desc[UR50][R2.64+0x4] ;  /* 0x0000043202027981 */ /* 0x000ea4000c1e1900 */
[----:B--2---:R-:W-:-:S07]  /*12e70*/  IMAD.IADD R6, R2, 0x1, -R6 ;  /* 0x0000000102067824 */ /* 0x004fce00078e0a06 */
.L_x_1469:
[----:B--2---:R-:W2:Y:S01]  /*12e80*/  LDC R2, c[0x0][0x448] ;  /* 0x00011200ff027b82 */ /* 0x004ea20000000800 */
[----:B------:R-:W-:Y:S02]  /*12e90*/  IMAD.SHL.U32 R8, R17, 0x80, RZ ;  /* 0x0000008011087824 */ /* 0x000fe400078e00ff */
[----:B-----5:R-:W-:Y:S02]  /*12ea0*/  IMAD.IADD R0, R6, 0x1, -R0 ;  /* 0x0000000106007824 */ /* 0x020fe400078e0a00 */
[----:B------:R-:W-:Y:S01]  /*12eb0*/  VIADD R4, R8, 0x7f ;  /* 0x0000007f08047836 */ /* 0x000fe20000000000 */
[----:B------:R3:W-:Y:S03]  /*12ec0*/  STL [R1+0x2c], R8 ;  /* 0x00002c0801007387 */ /* 0x0007e60000100800 */
[----:B------:R-:W-:Y:S01]  /*12ed0*/  IMAD.MOV.U32 R6, RZ, RZ, R4 ;  /* 0x000000ffff067224 */ /* 0x000fe200078e0004 */
[----:B--2---:R-:W-:-:S13]  /*12ee0*/  ISETP.NE.AND P1, PT, R2, 0x1, PT ;  /* 0x000000010200780c */ /* 0x004fda0003f25270 */
[----:B------:R-:W2:Y:S08]  /*12ef0*/  @P1 LDC R3, c[0x0][0x44c] ;  /* 0x00011300ff031b82 */ /* 0x000eb00000000800 */
[----:B------:R-:W4:Y:S01]  /*12f00*/  @P1 LDC R2, c[0x0][0x450] ;  /* 0x00011400ff021b82 */ /* 0x000f220000000800 */
[----:B--2---:R-:W-:-:S05]  /*12f10*/  @P1 IMAD.HI.U32 R3, R4, R3, RZ ;  /* 0x0000000304031227 */ /* 0x004fca00078e00ff */
[----:B----4-:R-:W-:Y:S02]  /*12f20*/  @P1 SHF.R.U32.HI R6, RZ, R2, R3 ;  /* 0x00000002ff061219 */ /* 0x010fe40000011603 */
[----:B------:R-:W-:-:S05]  /*12f30*/  IADD3 R2, R0, 0x1, -R9 ;  /* 0x0000000100027810 */ /* 0x000fca0007ffe809 */
[----:B------:R-:W-:Y:S02]  /*12f40*/  IMAD.IADD R6, R2, 0x1, R6 ;  /* 0x0000000102067824 */ /* 0x000fe400078e0206 */
[----:B------:R-:W2:Y:S02]  /*12f50*/  LDC.64 R2, c[0x0][0x9e0] ;  /* 0x00027800ff027b82 */ /* 0x000ea40000000a00 */
[----:B--2---:R-:W-:Y:S01]  /*12f60*/  ISETP.GE.AND P2, PT, R3, 0x1, PT ;  /* 0x000000010300780c */ /* 0x004fe20003f46270 */
[----:B------:R-:W-:-:S12]  /*12f70*/  IMAD.IADD R2, R6, 0x1, R2 ;  /* 0x0000000106027824 */ /* 0x000fd800078e0202 */
[----:B---3--:R-:W-:Y:S05]  /*12f80*/  @!P2 BRA `(.L_x_1470) ;  /* 0x000000000048a947 */ /* 0x008fea0003800000 */
[C---:B------:R-:W-:Y:S01]  /*12f90*/  ISETP.GT.AND P0, PT, R6.reuse, RZ, PT ;  /* 0x000000ff0600720c */ /* 0x040fe20003f04270 */
[----:B------:R-:W-:Y:S01]  /*12fa0*/  BSSY B0, `(.L_x_1471) ;  /* 0x000000e000007945 */ /* 0x000fe20003800000 */
[----:B------:R-:W-:-:S11]  /*12fb0*/  VIADD R7, R6, 0xffffffff ;  /* 0xffffffff06077836 */ /* 0x000fd60000000000 */
[----:B------:R-:W-:Y:S05]  /*12fc0*/  @P0 BRA `(.L_x_1472) ;  /* 0x00000000001c0947 */ /* 0x000fea0003800000 */
[----:B------:R-:W-:Y:S01]  /*12fd0*/  ISETP.NE.AND P0, PT, R3, 0x1, PT ;  /* 0x000000010300780c */ /* 0x000fe20003f05270 */
[----:B------:R-:W-:-:S12]  /*12fe0*/  IMAD.MOV R6, RZ, RZ, -R6 ;  /* 0x000000ffff067224 */ /* 0x000fd800078e0a06 */
[----:B------:R-:W2:Y:S02]  /*12ff0*/  @P0 LDC.64 R4, c[0x0][0x9e8] ;  /* 0x00027a00ff040b82 */ /* 0x000ea40000000a00 */
[----:B--2---:R-:W-:-:S05]  /*13000*/  @P0 IMAD.HI.U32 R4, R6, R4, RZ ;  /* 0x0000000406040227 */ /* 0x004fca00078e00ff */
[----:B------:R-:W-:-:S04]  /*13010*/  @P0 SHF.R.U32.HI R6, RZ, R5, R4 ;  /* 0x00000005ff060219 */ /* 0x000fc80000011604 */
[----:B------:R-:W-:Y:S01]  /*13020*/  LOP3.LUT R7, RZ, R6, RZ, 0x33, !PT ;  /* 0x00000006ff077212 */ /* 0x000fe200078e33ff */
[----:B------:R-:W-:Y:S06]  /*13030*/  BRA `(.L_x_1473) ;  /* 0x0000000000107947 */ /* 0x000fec0003800000 */
.L_x_1472:
[----:B------:R-:W-:-:S13]  /*13040*/  ISETP.NE.AND P0, PT, R3, 0x1, PT ;  /* 0x000000010300780c */ /* 0x000fda0003f05270 */
[----:B------:R-:W2:Y:S02]  /*13050*/  @P0 LDC.64 R4, c[0x0][0x9e8] ;  /* 0x00027a00ff040b82 */ /* 0x000ea40000000a00 */
[----:B--2---:R-:W-:-:S05]  /*13060*/  @P0 IMAD.HI.U32 R4, R7, R4, RZ ;  /* 0x0000000407040227 */ /* 0x004fca00078e00ff */
[----:B------:R-:W-:-:S07]  /*13070*/  @P0 SHF.R.U32.HI R7, RZ, R5, R4 ;  /* 0x00000005ff070219 */ /* 0x000fce0000011604 */
.L_x_1473:
[----:B------:R-:W-:Y:S05]  /*13080*/  BSYNC B0 ;  /* 0x0000000000007941 */ /* 0x000fea0003800000 */
.L_x_1471:
[----:B------:R-:W-:-:S05]  /*13090*/  IMAD R7, R7, R3, R3 ;  /* 0x0000000307077224 */ /* 0x000fca00078e0203 */
[----:B------:R-:W-:-:S07]  /*130a0*/  VIMNMX R2, R2, R7, PT ;  /* 0x0000000702027248 */ /* 0x000fce0003fe0100 */
.L_x_1470:
[----:B------:R-:W2:Y:S01]  /*130b0*/  @P1 LDC R5, c[0x0][0x44c] ;  /* 0x00011300ff051b82 */ /* 0x000ea20000000800 */
[----:B------:R-:W-:Y:S01]  /*130c0*/  IMAD.MOV.U32 R6, RZ, RZ, R8 ;  /* 0x000000ffff067224 */ /* 0x000fe200078e0008 */
[----:B------:R-:W-:-:S06]  /*130d0*/  ULDC UR4, c[0x0][0x9dc] ;  /* 0x0002770000047ab9 */ /* 0x000fcc0000000800 */
[----:B------:R-:W3:Y:S01]  /*130e0*/  @P1 LDC R4, c[0x0][0x450] ;  /* 0x00011400ff041b82 */ /* 0x000ee20000000800 */
[----:B--2---:R-:W-:-:S05]  /*130f0*/  @P1 IMAD.HI.U32 R5, R8, R5, RZ ;  /* 0x0000000508051227 */ /* 0x004fca00078e00ff */
[----:B---3--:R-:W-:Y:S01]  /*13100*/  @P1 SHF.R.U32.HI R6, RZ, R4, R5 ;  /* 0x00000004ff061219 */ /* 0x008fe20000011605 */
[----:B------:R-:W-:-:S03]  /*13110*/  VIADD R4, R2, 0x7f ;  /* 0x0000007f02047836 */ /* 0x000fc60000000000 */
[----:B------:R-:W-:Y:S01]  /*13120*/  IADD3 R2, R6, R0, -R9 ;  /* 0x0000000006027210 */ /* 0x000fe20007ffe809 */
[----:B------:R-:W-:Y:S01]  /*13130*/  VIADD R0, R0, 0x7f ;  /* 0x0000007f00007836 */ /* 0x000fe20000000000 */
[----:B------:R-:W-:-:S04]  /*13140*/  SHF.R.S32.HI R5, RZ, 0x1f, R4 ;  /* 0x0000001fff057819 */ /* 0x000fc80000011404 */
[----:B------:R-:W-:Y:S02]  /*13150*/  LEA.HI R5, R5, R4, RZ, 0x7 ;  /* 0x0000000405057211 */ /* 0x000fe400078f38ff */
[----:B------:R-:W-:Y:S02]  /*13160*/  SHF.R.S32.HI R4, RZ, 0x1f, R0 ;  /* 0x0000001fff047819 */ /* 0x000fe40000011400 */
[----:B------:R-:W-:Y:S02]  /*13170*/  SHF.R.S32.HI R5, RZ, 0x7, R5 ;  /* 0x00000007ff057819 */ /* 0x000fe40000011405 */
[----:B------:R-:W-:Y:S01]  /*13180*/  LEA.HI R4, R4, R0, RZ, 0x7 ;  /* 0x0000000004047211 */ /* 0x000fe200078f38ff */
[----:B------:R-:W-:-:S03]  /*13190*/  VIADD R0, R2, -UR4 ;  /* 0x8000000402007c36 */ /* 0x000fc60008000000 */
[----:B------:R-:W-:-:S04]  /*131a0*/  SHF.R.S32.HI R4, RZ, 0x7, R4 ;  /* 0x00000007ff047819 */ /* 0x000fc80000011404 */
[----:B------:R-:W-:-:S05]  /*131b0*/  VIMNMX R7, R4, R5, PT ;  /* 0x0000000504077248 */ /* 0x000fca0003fe0100 */
[----:B------:R2:W-:Y:S01]  /*131c0*/  STL [R1+0x28], R7 ;  /* 0x0000280701007387 */ /* 0x0005e20000100800 */
[----:B------:R-:W-:Y:S05]  /*131d0*/  @!P2 BRA `(.L_x_1474) ;  /* 0x000000000044a947 */ /* 0x000fea0003800000 */
[----:B------:R-:W-:Y:S01]  /*131e0*/  ISETP.GT.AND P0, PT, R2, -0x1, PT ;  /* 0xffffffff0200780c */ /* 0x000fe20003f04270 */
[----:B------:R-:W-:-:S12]  /*131f0*/  BSSY B0, `(.L_x_1475) ;  /* 0x000000d000007945 */ /* 0x000fd80003800000 */
[----:B------:R-:W-:Y:S05]  /*13200*/  @P0 BRA `(.L_x_1476) ;  /* 0x00000000001c0947 */ /* 0x000fea0003800000 */
[----:B------:R-:W-:Y:S02]  /*13210*/  ISETP.NE.AND P0, PT, R3, 0x1, PT ;  /* 0x000000010300780c */ /* 0x000fe40003f05270 */
[----:B------:R-:W-:-:S11]  /*13220*/  LOP3.LUT R2, RZ, R2, RZ, 0x33, !PT ;  /* 0x00000002ff027212 */ /* 0x000fd600078e33ff */
[----:B------:R-:W3:Y:S02]  /*13230*/  @P0 LDC.64 R4, c[0x0][0x9e8] ;  /* 0x00027a00ff040b82 */ /* 0x000ee40000000a00 */
[----:B---3--:R-:W-:-:S05]  /*13240*/  @P0 IMAD.HI.U32 R4, R2, R4, RZ ;  /* 0x0000000402040227 */ /* 0x008fca00078e00ff */
[----:B------:R-:W-:-:S04]  /*13250*/  @P0 SHF.R.U32.HI R2, RZ, R5, R4 ;  /* 0x00000005ff020219 */ /* 0x000fc80000011604 */
[----:B------:R-:W-:Y:S01]  /*13260*/  LOP3.LUT R2, RZ, R2, RZ, 0x33, !PT ;  /* 0x00000002ff027212 */ /* 0x000fe200078e33ff */
[----:B------:R-:W-:Y:S06]  /*13270*/  BRA `(.L_x_1477) ;  /* 0x0000000000107947 */ /* 0x000fec0003800000 */
.L_x_1476:
[----:B------:R-:W-:-:S13]  /*13280*/  ISETP.NE.AND P0, PT, R3, 0x1, PT ;  /* 0x000000010300780c */ /* 0x000fda0003f05270 */
[----:B------:R-:W3:Y:S02]  /*13290*/  @P0 LDC.64 R4, c[0x0][0x9e8] ;  /* 0x00027a00ff040b82 */ /* 0x000ee40000000a00 */
[----:B---3--:R-:W-:-:S05]  /*132a0*/  @P0 IMAD.HI.U32 R4, R2, R4, RZ ;  /* 0x0000000402040227 */ /* 0x008fca00078e00ff */
[----:B------:R-:W-:-:S07]  /*132b0*/  @P0 SHF.R.U32.HI R2, RZ, R5, R4 ;  /* 0x00000005ff020219 */ /* 0x000fce0000011604 */
.L_x_1477:
[----:B------:R-:W-:Y:S05]  /*132c0*/  BSYNC B0 ;  /* 0x0000000000007941 */ /* 0x000fea0003800000 */
.L_x_1475:
[----:B------:R-:W-:-:S05]  /*132d0*/  IMAD R2, R2, R3, RZ ;  /* 0x0000000302027224 */ /* 0x000fca00078e02ff */
[----:B------:R-:W-:-:S07]  /*132e0*/  VIMNMX R0, R0, R2, !PT ;  /* 0x0000000200007248 */ /* 0x000fce0007fe0100 */
.L_x_1474:
[----:B------:R-:W-:Y:S01]  /*132f0*/  SHF.R.S32.HI R2, RZ, 0x1f, R0 ;  /* 0x0000001fff027819 */ /* 0x000fe20000011400 */
[----:B------:R-:W-:Y:S03]  /*13300*/  BSSY B7, `(.L_x_1478) ;  /* 0x00003e4000077945 */ /* 0x000fe60003800000 */
[----:B------:R-:W-:-:S04]  /*13310*/  LEA.HI R2, R2, R0, RZ, 0x7 ;  /* 0x0000000002027211 */ /* 0x000fc800078f38ff */
[----:B------:R-:W-:-:S04]  /*13320*/  SHF.R.S32.HI R2, RZ, 0x7, R2 ;  /* 0x00000007ff027819 */ /* 0x000fc80000011402 */
[----:B------:R-:W-:-:S04]  /*13330*/  VIMNMX R3, RZ, R2, !PT ;  /* 0x00000002ff037248 */ /* 0x000fc80007fe0100 */
[----:B------:R-:W-:Y:S01]  /*13340*/  ISETP.GT.AND P0, PT, R7, R3, PT ;  /* 0x000000030700720c */ /* 0x000fe20003f04270 */
[----:B------:R3:W-:-:S12]  /*13350*/  STL [R1+0x20], R3 ;  /* 0x0000200301007387 */ /* 0x0007d80000100800 */
[----:B---3--:R-:W-:Y:S05]  /*13360*/  @P0 BRA `(.L_x_1479) ;  /* 0x0000000000440947 */ /* 0x008fea0003800000 */
[----:B------:R-:W3:Y:S02]  /*13370*/  S2R R3, SR_TID.X ;  /* 0x0000000000037919 */ /* 0x000ee40000002100 */
[----:B---3--:R-:W-:-:S04]  /*13380*/  LOP3.LUT R3, R3, 0x7f, RZ, 0xc0, !PT ;  /* 0x0000007f03037812 */ /* 0x008fc800078ec0ff */
[----:B------:R-:W-:-:S13]  /*13390*/  ISETP.NE.AND P0, PT, R3, RZ, PT ;  /* 0x000000ff0300720c */ /* 0x000fda0003f05270 */
[----:B------:R-:W-:Y:S05]  /*133a0*/  @P0 BRA `(.L_x_1480) ;  /* 0x0000003c00640947 */ /* 0x000fea0003800000 */
[----:B------:R-:W3:Y:S01]  /*133b0*/  S2R R5, SR_LANEID ;  /* 0x0000000000057919 */ /* 0x000ee20000000000 */
[----:B------:R-:W-:Y:S01]  /*133c0*/  VOTEU.ANY UR4, UPT, PT ;  /* 0x0000000000047886 */ /* 0x000fe200038e0100 */
[----:B------:R-:W4:Y:S01]  /*133d0*/  LDC.64 R2, c[0x0][0xc60] ;  /* 0x00031800ff027b82 */ /* 0x000f220000000a00 */
[----:B------:R-:W3:Y:S02]  /*133e0*/  FLO.U32 R0, UR4 ;  /* 0x0000000400007d00 */ /* 0x000ee400080e0000 */
[----:B---3--:R-:W-:-:S06]  /*133f0*/  ISETP.EQ.U32.AND P0, PT, R0, R5, PT ;  /* 0x000000050000720c */ /* 0x008fcc0003f02070 */
[----:B------:R-:W4:Y:S07]  /*13400*/  POPC R5, UR4 ;  /* 0x0000000400057d09 */ /* 0x000f2e0008000000 */
[----:B----4-:R-:W3:Y:S01]  /*13410*/  @P0 ATOMG.E.ADD.STRONG.GPU PT, R3, desc[UR50][R2.64], R5 ;  /* 0x00000005020309a8 */ /* 0x010ee200081ee1f2 */
[----:B------:R-:W4:Y:S02]  /*13420*/  S2R R4, SR_LTMASK ;  /* 0x0000000000047919 */ /* 0x000f240000003900 */
[----:B----4-:R-:W-:-:S04]  /*13430*/  LOP3.LUT R4, R4, UR4, RZ, 0xc0, !PT ;  /* 0x0000000404047c12 */ /* 0x010fc8000f8ec0ff */
[----:B--2---:R-:W2:Y:S01]  /*13440*/  POPC R7, R4 ;  /* 0x0000000400077309 */ /* 0x004ea20000000000 */
[----:B---3--:R-:W2:Y:S02]  /*13450*/  SHFL.IDX PT, R0, R3, R0, 0x1f ;  /* 0x00001f0003007589 */ /* 0x008ea400000e0000 */
[----:B--2---:R-:W-:Y:S01]  /*13460*/  IADD3 R16, R0, UR37, R7 ;  /* 0x0000002500107c10 */ /* 0x004fe2000fffe007 */
[----:B------:R-:W-:Y:S06]  /*13470*/  BRA `(.L_x_1480) ;  /* 0x0000003c00307947 */ /* 0x000fec0003800000 */
.L_x_1479:
[----:B------:R-:W3:Y:S01]  /*13480*/  LDL R17, [R1] ;  /* 0x0000000001117983 */ /* 0x000ee20000100800 */
[----:B------:R-:W-:Y:S01]  /*13490*/  BSSY B6, `(.L_x_1481) ;  /* 0x0000014000067945 */ /* 0x000fe20003800000 */
[----:B---3--:R-:W-:-:S05]  /*134a0*/  VIADD R0, R17, 0x18400 ;  /* 0x0001840011007836 */ /* 0x008fca0000000000 */
[----:B------:R-:W-:-:S13]  /*134b0*/  LOP3.LUT P0, RZ, R0, 0x3ff, RZ, 0xc0, !PT ;  /* 0x000003ff00ff7812 */ /* 0x000fda000780c0ff */
[----:B------:R-:W-:Y:S05]  /*134c0*/  @!P0 BRA `(.L_x_1482) ;  /* 0x0000000000408947 */ /* 0x000fea0003800000 */
[----:B------:R-:W-:Y:S01]  /*134d0*/  MOV R2, 0x0 ;  /* 0x0000000000027802 */ /* 0x000fe20000000f00 */
[----:B------:R-:W-:Y:S01]  /*134e0*/  ULDC.64 UR6, c[0x4][0xa0] ;  /* 0x0100280000067ab9 */ /* 0x000fe20000000a00 */
[----:B------:R-:W-:Y:S01]  /*134f0*/  ULDC.64 UR8, c[0x4][0xa8] ;  /* 0x01002a0000087ab9 */ /* 0x000fe20000000a00 */
[----:B------:R-:W-:Y:S01]  /*13500*/  ULDC.64 UR4, c[0x4][0x8] ;  /* 0x0100020000047ab9 */ /* 0x000fe20000000a00 */
[----:B------:R-:W-:Y:S02]  /*13510*/  IMAD.U32 R4, RZ, RZ, UR6 ;  /* 0x00000006ff047e24 */ /* 0x000fe4000f8e00ff */
[----:B------:R-:W3:Y:S01]  /*13520*/  LDC.64 R2, c[0x4][R2] ;  /* 0x0100000002027b82 */ /* 0x000ee20000000a00 */
[----:B------:R-:W-:Y:S02]  /*13530*/  IMAD.U32 R5, RZ, RZ, UR7 ;  /* 0x00000007ff057e24 */ /* 0x000fe4000f8e00ff */
[----:B------:R-:W-:Y:S02]  /*13540*/  IMAD.U32 R6, RZ, RZ, UR8 ;  /* 0x00000008ff067e24 */ /* 0x000fe4000f8e00ff */
[----:B--2---:R-:W-:-:S02]  /*13550*/  IMAD.U32 R7, RZ, RZ, UR9 ;  /* 0x00000009ff077e24 */ /* 0x004fc4000f8e00ff */
[----:B------:R-:W-:Y:S02]  /*13560*/  IMAD.U32 R10, RZ, RZ, UR4 ;  /* 0x00000004ff0a7e24 */ /* 0x000fe4000f8e00ff */
[----:B------:R-:W-:Y:S02]  /*13570*/  IMAD.U32 R11, RZ, RZ, UR5 ;  /* 0x00000005ff0b7e24 */ /* 0x000fe4000f8e00ff */
[----:B------:R-:W-:Y:S02]  /*13580*/  IMAD.MOV.U32 R8, RZ, RZ, 0x70 ;  /* 0x00000070ff087424 */ /* 0x000fe400078e00ff */
[----:B------:R-:W-:Y:S02]  /*13590*/  IMAD.MOV.U32 R12, RZ, RZ, 0x1 ;  /* 0x00000001ff0c7424 */ /* 0x000fe400078e00ff */
[----:B------:R-:W-:-:S07]  /*135a0*/  IMAD.MOV.U32 R13, RZ, RZ, RZ ;  /* 0x000000ffff0d7224 */ /* 0x000fce00078e00ff */
[----:B------:R-:W-:-:S07]  /*135b0*/  LEPC R20, `(.L_x_1482) ;  /* 0x000000001014794e */ /* 0x000fce0000000000 */
[----:B01-3--:R-:W-:Y:S05]  /*135c0*/  CALL.ABS.NOINC R2 ;  /* 0x0000000002007343 */ /* 0x00bfea0003c00000 */
.L_x_1482:
[----:B------:R-:W-:Y:S05]  /*135d0*/  BSYNC B6 ;  /* 0x0000000000067941 */ /* 0x000fea0003800000 */
.L_x_1481:
        /* <DEDUP_REMOVED lines=8> */
[----:B------:R3:W4:Y:S01]  /*13660*/  LDC.64 R2, c[0x4][R17] ;  /* 0x0100000011027b82 */ /* 0x0007220000000a00 */
[----:B------:R-:W-:Y:S02]  /*13670*/  IMAD.U32 R4, RZ, RZ, UR6 ;  /* 0x00000006ff047e24 */ /* 0x000fe4000f8e00ff */
[----:B------:R-:W-:Y:S02]  /*13680*/  IMAD.U32 R5, RZ, RZ, UR7 ;  /* 0x00000007ff057e24 */ /* 0x000fe4000f8e00ff */
[----:B------:R-:W-:Y:S02]  /*13690*/  IMAD.U32 R6, RZ, RZ, UR8 ;  /* 0x00000008ff067e24 */ /* 0x000fe4000f8e00ff */
[----:B--2---:R-:W-:-:S02]  /*136a0*/  IMAD.U32 R7, RZ, RZ, UR9 ;  /* 0x00000009ff077e24 */ /* 0x004fc4000f8e00ff */
[----:B------:R-:W-:Y:S02]  /*136b0*/  IMAD.U32 R10, RZ, RZ, UR4 ;  /* 0x00000004ff0a7e24 */ /* 0x000fe4000f8e00ff */
[----:B------:R-:W-:Y:S02]  /*136c0*/  IMAD.U32 R11, RZ, RZ, UR5 ;  /* 0x00000005ff0b7e24 */ /* 0x000fe4000f8e00ff */
[----:B------:R-:W-:Y:S02]  /*136d0*/  IMAD.MOV.U32 R8, RZ, RZ, 0x70 ;  /* 0x00000070ff087424 */ /* 0x000fe400078e00ff */
[----:B------:R-:W-:Y:S02]  /*136e0*/  IMAD.MOV.U32 R12, RZ, RZ, 0x1 ;  /* 0x00000001ff0c7424 */ /* 0x000fe400078e00ff */
[----:B---3--:R-:W-:-:S07]  /*136f0*/  IMAD.MOV.U32 R13, RZ, RZ, RZ ;  /* 0x000000ffff0d7224 */ /* 0x008fce00078e00ff */
[----:B------:R-:W-:-:S07]  /*13700*/  LEPC R20, `(.L_x_1485) ;  /* 0x000000001014794e */ /* 0x000fce0000000000 */
[----:B01--4-:R-:W-:Y:S05]  /*13710*/  CALL.ABS.NOINC R2 ;  /* 0x0000000002007343 */ /* 0x013fea0003c00000 */
.L_x_1485:
        /* <DEDUP_REMOVED lines=15> */
.L_x_1484:
[----:B------:R-:W-:Y:S05]  /*13810*/  BSYNC B6 ;  /* 0x0000000000067941 */ /* 0x000fea0003800000 */
.L_x_1483:
[----:B------:R-:W-:Y:S01]  /*13820*/  ULDC.64 UR4, c[0x0][0x9f8] ;  /* 0x00027e0000047ab9 */ /* 0x000fe20000000a00 */
[----:B------:R-:W3:Y:S01]  /*13830*/  LDL R17, [R1+0x28] ;  /* 0x0000280001117983 */ /* 0x000ee20000100800 */
[----:B------:R-:W-:Y:S01]  /*13840*/  ISETP.NE.U32.AND P0, PT, RZ, UR4, PT ;  /* 0x00000004ff007c0c */ /* 0x000fe2000bf05070 */
[----:B--2---:R-:W-:-:S03]  /*13850*/  IMAD.MOV.U32 R7, RZ, RZ, R19 ;  /* 0x000000ffff077224 */ /* 0x004fc600078e0013 */
[----:B------:R-:W-:Y:S01]  /*13860*/  ISETP.NE.AND.EX P0, PT, RZ, UR5, PT, P0 ;  /* 0x00000005ff007c0c */ /* 0x000fe2000bf05300 */
[----:B------:R-:W-:-:S12]  /*13870*/  ULDC.64 UR4, c[0x0][0xa08] ;  /* 0x0002820000047ab9 */ /* 0x000fd80000000a00 */
[----:B------:R-:W2:Y:S02]  /*13880*/  @P0 LDC.64 R2, c[0x0][0x9f8] ;  /* 0x00027e00ff020b82 */ /* 0x000ea40000000a00 */
[----:B--2---:R-:W-:-:S05]  /*13890*/  @P0 IMAD.WIDE R2, R19, 0x4, R2 ;  /* 0x0000000413020825 */ /* 0x004fca00078e0202 */
[----:B------:R2:W4:Y:S02]  /*138a0*/  @P0 LDG.E R7, desc[UR50][R2.64] ;  /* 0x0000003202070981 */ /* 0x000524000c1e1900 */
[----:B--2---:R-:W2:Y:S02]  /*138b0*/  LDC.64 R2, c[0x0][0x418] ;  /* 0x00010600ff027b82 */ /* 0x004ea40000000a00 */
[----:B--2---:R-:W-:Y:S01]  /*138c0*/  LOP3.LUT P0, RZ, R2, UR4, RZ, 0xfc, !PT ;  /* 0x0000000402ff7c12 */ /* 0x004fe2000f80fcff */
[----:B------:R-:W-:-:S03]  /*138d0*/  UMOV UR4, 0xffffffff ;  /* 0xffffffff00047882 */ /* 0x000fc60000000000 */
[----:B------:R-:W-:Y:S01]  /*138e0*/  LOP3.LUT P0, RZ, R3, UR5, RZ, 0xfc, P0 ;  /* 0x0000000503ff7c12 */ /* 0x000fe2000800fcff */
[----:B---3--:R-:W-:Y:S01]  /*138f0*/  VIADD R0, R17, 0xffffffff ;  /* 0xffffffff11007836 */ /* 0x008fe20000000000 */
[----:B----4-:R-:W-:Y:S01]  /*13900*/  SHF.R.S32.HI R8, RZ, 0x1f, R7 ;  /* 0x0000001fff087819 */ /* 0x010fe20000011407 */
[----:B------:R2:W-:Y:S01]  /*13910*/  STL [R1+0xc], R7 ;  /* 0x00000c0701007387 */ /* 0x0005e20000100800 */
[----:B------:R-:W-:-:S03]  /*13920*/  SEL R17, R7, RZ, !P0 ;  /* 0x000000ff07117207 */ /* 0x000fc60004000000 */
[----:B------:R2:W-:Y:S01]  /*13930*/  STL [R1+0x1c], R8 ;  /* 0x00001c0801007387 */ /* 0x0005e20000100800 */
[----:B------:R-:W-:Y:S05]  /*13940*/  BRA.DIV UR4, `(.L_x_1486) ;  /* 0x0000004a04e07947 */ /* 0x000fea000b800000 */
[----:B------:R-:W3:Y:S02]  /*13950*/  S2R R4, SR_TID.X ;  /* 0x0000000000047919 */ /* 0x000ee40000002100 */
[----:B---3--:R-:W-:-:S04]  /*13960*/  SHF.R.U32.HI R4, RZ, 0x5, R4 ;  /* 0x00000005ff047819 */ /* 0x008fc80000011604 */
[----:B------:R-:W-:-:S05]  /*13970*/  LOP3.LUT R4, R4, 0x3, RZ, 0xc0, !PT ;  /* 0x0000000304047812 */ /* 0x000fca00078ec0ff */
[----:B------:R3:W4:Y:S02]  /*13980*/  SHFL.IDX PT, R14, R4, RZ, 0x1f ;  /* 0x00001fff040e7589 */ /* 0x00072400000e0000 */
.L_x_1589:
[----:B---3--:R-:W3:Y:S01]  /*13990*/  LDL.LU R4, [R1+0x18] ;  /* 0x0000180001047983 */ /* 0x008ee20000300800 */
[----:B------:R-:W-:Y:S02]  /*139a0*/  PLOP3.LUT P1, PT, PT, PT, PT, 0x8, 0x0 ;  /* 0x000000000000781c */ /* 0x000fe40003f2e170 */
[----:B----4-:R-:W-:Y:S01]  /*139b0*/  ISETP.NE.AND P0, PT, R14, RZ, PT ;  /* 0x000000ff0e00720c */ /* 0x010fe20003f05270 */
[----:B------:R4:W-:Y:S01]  /*139c0*/  STL [R1+0x8], R0 ;  /* 0x0000080001007387 */ /* 0x0009e20000100800 */
[----:B---3--:R-:W-:-:S09]  /*139d0*/  LOP3.LUT R4, R4, 0xfffffffe, RZ, 0xc0, !PT ;  /* 0xfffffffe04047812 */ /* 0x008fd200078ec0ff */
[----:B------:R-:W-:-:S05]  /*139e0*/  @P1 LOP3.LUT R4, R4, 0x1, RZ, 0xfc, !PT ;  /* 0x0000000104041812 */ /* 0x000fca00078efcff */
[----:B------:R4:W-:Y:S01]  /*139f0*/  STL [R1+0x18], R4 ;  /* 0x0000180401007387 */ /* 0x0009e20000100800 */
[----:B------:R-:W-:Y:S05]  /*13a00*/  @P0 BRA `(.L_x_1487) ;  /* 0x0000000400300947 */ /* 0x000fea0003800000 */
[----:B------:R-:W-:-:S03]  /*13a10*/  UMOV UR4, 0xffffffff ;  /* 0xffffffff00047882 */ /* 0x000fc60000000000 */
[----:B------:R-:W-:Y:S05]  /*13a20*/  BRA.DIV UR4, `(.L_x_1488) ;  /* 0x0000004a04dc7947 */ /* 0x000fea000b800000 */
[----:B------:R-:W-:-:S13]  /*13a30*/  ELECT P6, URZ, PT ;  /* 0x00000000003f782f */ /* 0x000fda00038c0000 */
.L_x_1592:
[----:B------:R-:W-:Y:S05]  /*13a40*/  @!P6 BRA `(.L_x_1487) ;  /* 0x000000040020e947 */ /* 0x000fea0003800000 */
[----:B------:R-:W-:-:S04]  /*13a50*/  ISETP.NE.U32.AND P0, PT, R2, RZ, PT ;  /* 0x000000ff0200720c */ /* 0x000fc80003f05070 */
[----:B------:R-:W-:-:S13]  /*13a60*/  ISETP.NE.AND.EX P0, PT, R3, RZ, PT, P0 ;  /* 0x000000ff0300720c */ /* 0x000fda0003f05300 */
[----:B------:R-:W-:Y:S05]  /*13a70*/  @!P0 BRA `(.L_x_1489) ;  /* 0x0000000000508947 */ /* 0x000fea0003800000 */
[----:B------:R-:W3:Y:S01]  /*13a80*/  LDC R6, c[0x0][0x43c] ;  /* 0x00010f00ff067b82 */ /* 0x000ee20000000800 */
[----:B01----:R-:W-:Y:S01]  /*13a90*/  IMAD.MOV.U32 R9, RZ, RZ, R0 ;  /* 0x000000ffff097224 */ /* 0x003fe200078e0000 */
[----:B------:R-:W-:-:S03]  /*13aa0*/  ULDC.64 UR4, c[0x0][0x428] ;  /* 0x00010a0000047ab9 */ /* 0x000fc60000000a00 */
[----:B----4-:R-:W-:Y:S01]  /*13ab0*/  IMAD.MOV.U32 R0, RZ, RZ, R9 ;  /* 0x000000ffff007224 */ /* 0x010fe200078e0009 */
[----:B---3--:R-:W-:-:S13]  /*13ac0*/  ISETP.NE.AND P0, PT, R6, 0x1, PT ;  /* 0x000000010600780c */ /* 0x008fda0003f05270 */
[----:B------:R-:W0:Y:S02]  /*13ad0*/  @P0 LDC.64 R4, c[0x0][0x440] ;  /* 0x00011000ff040b82 */ /* 0x000e240000000a00 */
[----:B0-----:R-:W-:-:S05]  /*13ae0*/  @P0 IMAD.HI.U32 R4, R9, R4, RZ ;  /* 0x0000000409040227 */ /* 0x001fca00078e00ff */
[----:B------:R-:W-:-:S04]  /*13af0*/  @P0 SHF.R.U32.HI R0, RZ, R5, R4 ;  /* 0x00000005ff000219 */ /* 0x000fc80000011604 */
[--C-:B------:R-:W-:Y:S01]  /*13b00*/  SHF.R.S32.HI R5, RZ, 0x1f, R0.reuse ;  /* 0x0000001fff057819 */ /* 0x100fe20000011400 */
[----:B------:R-:W-:-:S04]  /*13b10*/  IMAD.MOV R4, RZ, RZ, -R0 ;  /* 0x000000ffff047224 */ /* 0x000fc800078e0a00 */
[----:B------:R-:W-:Y:S02]  /*13b20*/  IMAD R9, R6, R4, R9 ;  /* 0x0000000406097224 */ /* 0x000fe400078e0209 */
[----:B------:R-:W-:Y:S02]  /*13b30*/  IMAD R6, R8, UR4, RZ ;  /* 0x0000000408067c24 */ /* 0x000fe4000f8e02ff */
[----:B------:R-:W-:Y:S01]  /*13b40*/  IMAD.MOV.U32 R4, RZ, RZ, R0 ;  /* 0x000000ffff047224 */ /* 0x000fe200078e0000 */
[----:B------:R3:W-:Y:S01]  /*13b50*/  STL [R1+0x8], R9 ;  /* 0x0000080901007387 */ /* 0x0007e20000100800 */
[C---:B------:R-:W-:Y:S02]  /*13b60*/  IMAD R0, R7.reuse, UR5, R6 ;  /* 0x0000000507007c24 */ /* 0x040fe4000f8e0206 */
[----:B------:R-:W-:-:S04]  /*13b70*/  IMAD.WIDE.U32 R4, R7, UR4, R4 ;  /* 0x0000000407047c25 */ /* 0x000fc8000f8e0004 */
[----:B------:R-:W-:Y:S01]  /*13b80*/  IMAD.IADD R0, R5, 0x1, R0 ;  /* 0x0000000105007824 */ /* 0x000fe200078e0200 */
[----:B------:R-:W-:-:S04]  /*13b90*/  LEA R2, P0, R4, R2, 0x2 ;  /* 0x0000000204027211 */ /* 0x000fc800078010ff */
[----:B------:R-:W-:-:S05]  /*13ba0*/  LEA.HI.X R3, R4, R3, R0, 0x2, P0 ;  /* 0x0000000304037211 */ /* 0x000fca00000f1400 */
[----:B------:R3:W5:Y:S04]  /*13bb0*/  LDG.E R17, desc[UR50][R2.64] ;  /* 0x0000003202117981 */ /* 0x000768000c1e1900 */
.L_x_1489:
[----:B--2---:R-:W2:Y:S04]  /*13bc0*/  LDL R7, [R1] ;  /* 0x0000000001077983 */ /* 0x004ea80000100800 */
[----:B----4-:R-:W2:Y:S04]  /*13bd0*/  LDL R0, [R1+0x4] ;  /* 0x0000040001007983 */ /* 0x010ea80000100800 */
[----:B---3--:R-:W3:Y:S01]  /*13be0*/  LDL R2, [R1+0x10] ;  /* 0x0000100001027983 */ /* 0x008ee20000100800 */
[----:B--2---:R-:W-:Y:S01]  /*13bf0*/  IMAD R0, R0, 0x8, R7 ;  /* 0x0000000800007824 */ /* 0x004fe200078e0207 */
[----:B---3--:R-:W-:-:S04]  /*13c00*/  SHF.L.U32 R2, R2, 0x1f, RZ ;  /* 0x0000001f02027819 */ /* 0x008fc800000006ff */
[----:B------:R-:W2:Y:S02]  /*13c10*/  SYNCS.PHASECHK.TRANS64.TRYWAIT P0, [R0+URZ+0x28840], R2 ;  /* 0x02884002000075a7 */ /* 0x000ea4000800017f */
[----:B--2---:R-:W-:Y:S05]  /*13c20*/  @!P0 BRA `(.L_x_1490) ;  /* 0x00000048007c8947 */ /* 0x004fea0003800000 */
.L_x_1593:
        /* <DEDUP_REMOVED lines=11> */
.L_x_1491:
[----:B------:R-:W3:Y:S04]  /*13ce0*/  LDL R5, [R1] ;  /* 0x0000000001057983 */ /* 0x000ee80000100800 */
[----:B------:R-:W3:Y:S04]  /*13cf0*/  LDL R4, [R1+0x4] ;  /* 0x0000040001047983 */ /* 0x000ee80000100800 */
[----:B------:R-:W4:Y:S04]  /*13d00*/  LDL R6, [R1+0x8] ;  /* 0x0000080001067983 */ /* 0x000f280000100800 */
[----:B------:R-:W4:Y:S04]  /*13d10*/  LDL R3, [R1+0x14] ;  /* 0x0000140001037983 */ /* 0x000f280000100800 */
[----:B--2---:R-:W2:Y:S01]  /*13d20*/  LDL.LU R2, [R1+0x18] ;  /* 0x0000180001027983 */ /* 0x004ea20000300800 */
[----:B------:R-:W-:-:S02]  /*13d30*/  R2UR UR9, R0 ;  /* 0x00000000000972ca */ /* 0x000fc400000e0000 */
[----:B------:R-:W-:Y:S01]  /*13d40*/  PLOP3.LUT P0, PT, PT, PT, PT, 0x80, 0x0 ;  /* 0x000000000000781c */ /* 0x000fe20003f0f070 */
[----:B------:R-:W-:Y:S01]  /*13d50*/  UIADD3 UR4, UP0, UR38, 0x370, URZ ;  /* 0x0000037026047890 */ /* 0x000fe2000ff1e03f */
[----:B------:R-:W-:Y:S02]  /*13d60*/  R2UR UR12, R18 ;  /* 0x00000000120c72ca */ /* 0x000fe400000e0000 */
[----:B-----5:R-:W-:-:S07]  /*13d70*/  R2UR UR13, R17 ;  /* 0x00000000110d72ca */ /* 0x020fce00000e0000 */
[----:B------:R-:W-:Y:S01]  /*13d80*/  UIADD3 UR9, UR9, 0x28830, URZ ;  /* 0x0002883009097890 */ /* 0x000fe2000fffe03f */
[----:B------:R-:W-:Y:S01]  /*13d90*/  UMOV UR10, URZ ;  /* 0x0000003f000a7c82 */ /* 0x000fe20008000000 */
[----:B------:R-:W-:Y:S01]  /*13da0*/  UMOV UR7, 0x14f00000 ;  /* 0x14f0000000077882 */ /* 0x000fe20000000000 */
[----:B------:R-:W-:Y:S01]  /*13db0*/  UMOV UR15, 0x40 ;  /* 0x00000040000f7882 */ /* 0x000fe20000000000 */
[----:B---3--:R-:W-:Y:S01]  /*13dc0*/  IMAD R0, R4, 0x8000, R5 ;  /* 0x0000800004007824 */ /* 0x008fe200078e0205 */
[----:B----4-:R-:W-:-:S04]  /*13dd0*/  R2UR UR11, R6 ;  /* 0x00000000060b72ca */ /* 0x010fc800000e0000 */
[----:B------:R-:W-:Y:S02]  /*13de0*/  R2UR UR6, R0 ;  /* 0x00000000000672ca */ /* 0x000fe400000e0000 */
[----:B------:R-:W-:Y:S02]  /*13df0*/  R2UR UR5, R3 ;  /* 0x00000000030572ca */ /* 0x000fe400000e0000 */
[----:B--2---:R-:W-:-:S09]  /*13e00*/  LOP3.LUT R2, R2, 0xfffffffe, RZ, 0xc0, !PT ;  /* 0xfffffffe02027812 */ /* 0x004fd200078ec0ff */
[----:B------:R-:W-:Y:S02]  /*13e10*/  UIADD3 UR8, UR6, 0x18400, URZ ;  /* 0x0001840006087890 */ /* 0x000fe4000fffe03f */
[----:B------:R-:W-:Y:S02]  /*13e20*/  ULEA UR11, UR11, UR5, 0x7 ;  /* 0x000000050b0b7291 */ /* 0x000fe4000f8e383f */
[----:B------:R-:W-:Y:S02]  /*13e30*/  UIADD3.X UR5, URZ, UR39, URZ, UP0, !UPT ;  /* 0x000000273f057290 */ /* 0x000fe400087fe43f */
[----:B------:R-:W-:Y:S01]  /*13e40*/  UIADD3 UR14, UR6, 0x1c400, URZ ;  /* 0x0001c400060e7890 */ /* 0x000fe2000fffe03f */
[----:B------:R-:W-:Y:S02]  /*13e50*/  @P0 LOP3.LUT R2, R2, 0x1, RZ, 0xfc, !PT ;  /* 0x0000000102020812 */ /* 0x000fe400078efcff */
[----:B------:R-:W-:-:S04]  /*13e60*/  UMOV UR6, 0x0 ;  /* 0x0000000000067882 */ /* 0x000fc80000000000 */
[----:B------:R2:W-:Y:S01]  /*13e70*/  UTMALDG.4D [UR8], [UR4], desc[UR6] ;  /* 0x00000608040075b4 */ /* 0x0005e20008019000 */
[----:B------:R3:W-:Y:S01]  /*13e80*/  STL [R1+0x18], R2 ;  /* 0x0000180201007387 */ /* 0x0007e20000100800 */
[----:B--2---:R-:W-:Y:S01]  /*13e90*/  UMOV UR8, UR14 ;  /* 0x0000000e00087c82 */ /* 0x004fe20008000000 */
[----:B------:R-:W-:Y:S02]  /*13ea0*/  UMOV UR10, UR15 ;  /* 0x0000000f000a7c82 */ /* 0x000fe40008000000 */
[----:B------:R3:W-:Y:S01]  /*13eb0*/  UTMALDG.4D [UR8], [UR4], desc[UR6] ;  /* 0x00000608040075b4 */ /* 0x0007e20008019000 */
[----:B------:R-:W-:Y:S02]  /*13ec0*/  NOP ;  /* 0x0000000000007918 */ /* 0x000fe40000000000 */
.L_x_1487:
[----:B----4-:R-:W4:Y:S04]  /*13ed0*/  LDL R0, [R1] ;  /* 0x0000000001007983 */ /* 0x010f280000100800 */
[----:B------:R-:W5:Y:S01]  /*13ee0*/  LDL.LU R3, [R1+0x34] ;  /* 0x0000340001037983 */ /* 0x000f620000300800 */
[----:B------:R-:W-:Y:S05]  /*13ef0*/  WARPSYNC.ALL ;  /* 0x0000000000007948 */ /* 0x000fea0003800000 */
[----:B---3--:R-:W-:Y:S01]  /*13f00*/  ULDC.64 UR4, c[0x0][0x298] ;  /* 0x0000a60000047ab9 */ /* 0x008fe20000000a00 */
[----:B------:R-:W-:Y:S01]  /*13f10*/  BSSY B6, `(.L_x_1492) ;  /* 0x000001c000067945 */ /* 0x000fe20003800000 */
[----:B------:R-:W-:Y:S01]  /*13f20*/  BAR.SYNC.DEFER_BLOCKING 0x8, 0x180 ;  /* 0x0206000000007b1d */ /* 0x000fe20000010000 */
[----:B----4-:R-:W-:Y:S01]  /*13f30*/  VIADD R0, R0, 0x10400 ;  /* 0x0001040000007836 */ /* 0x010fe20000000000 */
[----:B-----5:R-:W-:Y:S01]  /*13f40*/  SHF.R.S32.HI R2, RZ, 0x1f, R3 ;  /* 0x0000001fff027819 */ /* 0x020fe20000011403 */
[----:B------:R-:W-:-:S03]  /*13f50*/  IMAD.WIDE.U32 R4, R3, UR4, RZ ;  /* 0x0000000403047c25 */ /* 0x000fc6000f8e00ff */
[----:B------:R-:W-:Y:S01]  /*13f60*/  LOP3.LUT P0, RZ, R0, 0x3ff, RZ, 0xc0, !PT ;  /* 0x000003ff00ff7812 */ /* 0x000fe2000780c0ff */
[----:B------:R-:W-:Y:S01]  /*13f70*/  IMAD R2, R2, UR4, RZ ;  /* 0x0000000402027c24 */ /* 0x000fe2000f8e02ff */
[----:B------:R3:W-:Y:S03]  /*13f80*/  STL.64 [R1+0x40], R4 ;  /* 0x0000400401007387 */ /* 0x0007e60000100a00 */
[----:B------:R-:W-:-:S04]  /*13f90*/  IMAD R2, R3, UR5, R2 ;  /* 0x0000000503027c24 */ /* 0x000fc8000f8e0202 */
[----:B------:R-:W-:-:S05]  /*13fa0*/  IMAD.IADD R0, R5, 0x1, R2 ;  /* 0x0000000105007824 */ /* 0x000fca00078e0202 */
[----:B------:R3:W-:Y:S01]  /*13fb0*/  STL [R1+0x34], R0 ;  /* 0x0000340001007387 */ /* 0x0007e20000100800 */
[----:B------:R-:W-:Y:S05]  /*13fc0*/  @!P0 BRA `(.L_x_1493) ;  /* 0x0000000000408947 */ /* 0x000fea0003800000 */
[----:B------:R-:W-:Y:S01]  /*13fd0*/  MOV R2, 0x0 ;  /* 0x0000000000027802 */ /* 0x000fe20000000f00 */
[----:B------:R-:W-:Y:S01]  /*13fe0*/  ULDC.64 UR4, c[0x4][0xa0] ;  /* 0x0100280000047ab9 */ /* 0x000fe20000000a00 */
[----:B------:R-:W-:Y:S01]  /*13ff0*/  ULDC.64 UR6, c[0x4][0xa8] ;  /* 0x01002a0000067ab9 */ /* 0x000fe20000000a00 */
[----:B------:R-:W-:Y:S01]  /*14000*/  ULDC.64 UR8, c[0x4][0x20] ;  /* 0x0100080000087ab9 */ /* 0x000fe20000000a00 */
[----:B---3--:R-:W-:Y:S02]  /*14010*/  IMAD.U32 R4, RZ, RZ, UR4 ;  /* 0x00000004ff047e24 */ /* 0x008fe4000f8e00ff */
        /* <DEDUP_REMOVED lines=11> */
.L_x_1493:
[----:B------:R-:W-:Y:S05]  /*140d0*/  BSYNC B6 ;  /* 0x0000000000067941 */ /* 0x000fea0003800000 */
.L_x_1492:
[----:B---3--:R-:W3:Y:S01]  /*140e0*/  LDL.LU R0, [R1+0x34] ;  /* 0x0000340001007983 */ /* 0x008ee20000300800 */
[----:B--2---:R-:W2:Y:S01]  /*140f0*/  LDC R7, c[0x0][0x448] ;  /* 0x00011200ff077b82 */ /* 0x004ea20000000800 */
[----:B------:R-:W-:Y:S01]  /*14100*/  ULDC.64 UR4, c[0x0][0x2d8] ;  /* 0x0000b60000047ab9 */ /* 0x000fe20000000a00 */
[----:B------:R-:W-:Y:S01]  /*14110*/  ULDC.64 UR6, c[0x0][0x280] ;  /* 0x0000a00000067ab9 */ /* 0x000fe20000000a00 */
[----:B------:R-:W3:Y:S04]  /*14120*/  LDL.LU.64 R2, [R1+0x40] ;  /* 0x0000400001027983 */ /* 0x000ee80000300a00 */
[----:B------:R-:W4:Y:S01]  /*14130*/  LDL R8, [R1+0x2c] ;  /* 0x00002c0001087983 */ /* 0x000f220000100800 */
[----:B------:R-:W0:Y:S01]  /*14140*/  S2R R5, SR_TID.X ;  /* 0x0000000000057919 */ /* 0x000e220000002100 */
[----:B------:R-:W1:Y:S01]  /*14150*/  S2R R6, SR_TID.X ;  /* 0x0000000000067919 */ /* 0x000e620000002100 */
[----:B0-----:R-:W-:-:S04]  /*14160*/  LOP3.LUT R5, R5, 0x7f, RZ, 0xc0, !PT ;  /* 0x0000007f05057812 */ /* 0x001fc800078ec0ff */
[----:B------:R-:W-:Y:S01]  /*14170*/  SHF.R.U32.HI R5, RZ, 0x3, R5 ;  /* 0x00000003ff057819 */ /* 0x000fe20000011605 */
[----:B-1----:R-:W-:-:S05]  /*14180*/  IMAD.SHL.U32 R9, R6, 0x10, RZ ;  /* 0x0000001006097824 */ /* 0x002fca00078e00ff */
[----:B------:R-:W-:Y:S01]  /*14190*/  LOP3.LUT R9, R5, 0x70, R9, 0xf8, !PT ;  /* 0x0000007005097812 */ /* 0x000fe200078ef809 */
[----:B---3--:R-:W-:Y:S01]  /*141a0*/  IMAD.MOV.U32 R3, RZ, RZ, R0 ;  /* 0x000000ffff037224 */ /* 0x008fe200078e0000 */
[----:B------:R-:W-:-:S05]  /*141b0*/  SHF.R.S32.HI R0, RZ, 0x1f, R18 ;  /* 0x0000001fff007819 */ /* 0x000fca0000011412 */
[----:B------:R-:W-:Y:S02]  /*141c0*/  IMAD R0, R0, UR4, RZ ;  /* 0x0000000400007c24 */ /* 0x000fe4000f8e02ff */
[----:B------:R-:W-:-:S04]  /*141d0*/  IMAD.WIDE.U32 R2, R18, UR4, R2 ;  /* 0x0000000412027c25 */ /* 0x000fc8000f8e0002 */
[----:B------:R-:W-:Y:S01]  /*141e0*/  IMAD R0, R18, UR5, R0 ;  /* 0x0000000512007c24 */ /* 0x000fe2000f8e0200 */
[----:B------:R-:W-:Y:S02]  /*141f0*/  ULDC.64 UR4, c[0x0][0xa00] ;  /* 0x0002800000047ab9 */ /* 0x000fe40000000a00 */
[----:B------:R-:W-:Y:S01]  /*14200*/  ISETP.NE.U32.AND P0, PT, RZ, UR4, PT ;  /* 0x00000004ff007c0c */ /* 0x000fe2000bf05070 */
[----:B------:R-:W-:Y:S01]  /*14210*/  IMAD.IADD R3, R3, 0x1, R0 ;  /* 0x0000000103037824 */ /* 0x000fe200078e0200 */
[----:B------:R-:W-:Y:S02]  /*14220*/  SHF.R.S32.HI R0, RZ, 0x1f, R19 ;  /* 0x0000001fff007819 */ /* 0x000fe40000011413 */
[----:B------:R-:W-:Y:S01]  /*14230*/  ISETP.NE.AND.EX P0, PT, RZ, UR5, PT, P0 ;  /* 0x00000005ff007c0c */ /* 0x000fe2000bf05300 */
[----:B------:R-:W-:-:S03]  /*14240*/  ULDC.64 UR4, c[0x0][0x2e0] ;  /* 0x0000b80000047ab9 */ /* 0x000fc60000000a00 */
[----:B------:R-:W-:Y:S02]  /*14250*/  SEL R4, R0, RZ, !P0 ;  /* 0x000000ff00047207 */ /* 0x000fe40004000000 */
[----:B------:R-:W-:Y:S02]  /*14260*/  SEL R0, R19, RZ, !P0 ;  /* 0x000000ff13007207 */ /* 0x000fe40004000000 */
[----:B--2---:R-:W-:Y:S01]  /*14270*/  ISETP.NE.AND P0, PT, R7, 0x1, PT ;  /* 0x000000010700780c */ /* 0x004fe20003f05270 */
[----:B------:R-:W-:-:S12]  /*14280*/  IMAD R4, R4, UR4, RZ ;  /* 0x0000000404047c24 */ /* 0x000fd8000f8e02ff */
[----:B------:R-:W0:Y:S01]  /*14290*/  @P0 LDC R5, c[0x0][0x44c] ;  /* 0x00011300ff050b82 */ /* 0x000e220000000800 */
[----:B------:R-:W-:-:S07]  /*142a0*/  IMAD.WIDE.U32 R2, R0, UR4, R2 ;  /* 0x0000000400027c25 */ /* 0x000fce000f8e0002 */
[----:B------:R-:W1:Y:S01]  /*142b0*/  @P0 LDC R6, c[0x0][0x450] ;  /* 0x00011400ff060b82 */ /* 0x000e620000000800 */
[----:B------:R-:W-:Y:S01]  /*142c0*/  IMAD R0, R0, UR5, R4 ;  /* 0x0000000500007c24 */ /* 0x000fe2000f8e0204 */
[----:B------:R-:W-:Y:S01]  /*142d0*/  ULDC.64 UR4, c[0x0][0x2d0] ;  /* 0x0000b40000047ab9 */ /* 0x000fe20000000a00 */
[----:B----4-:R-:W-:Y:S02]  /*142e0*/  IMAD.IADD R4, R9, 0x1, R8 ;  /* 0x0000000109047824 */ /* 0x010fe400078e0208 */
[----:B------:R-:W2:Y:S01]  /*142f0*/  S2R R9, SR_TID.X ;  /* 0x0000000000097919 */ /* 0x000ea20000002100 */
[----:B------:R-:W-:Y:S02]  /*14300*/  IMAD.IADD R3, R3, 0x1, R0 ;  /* 0x0000000103037824 */ /* 0x000fe400078e0200 */
[----:B------:R-:W-:Y:S02]  /*14310*/  IMAD.MOV.U32 R0, RZ, RZ, R4 ;  /* 0x000000ffff007224 */ /* 0x000fe400078e0004 */
[----:B0-----:R-:W-:-:S05]  /*14320*/  @P0 IMAD.HI.U32 R5, R4, R5, RZ ;  /* 0x0000000504050227 */ /* 0x001fca00078e00ff */
[----:B-1----:R-:W-:-:S05]  /*14330*/  @P0 SHF.R.U32.HI R0, RZ, R6, R5 ;  /* 0x00000006ff000219 */ /* 0x002fca0000011605 */
[----:B------:R-:W-:-:S04]  /*14340*/  IMAD.MOV R5, RZ, RZ, -R0 ;  /* 0x000000ffff057224 */ /* 0x000fc800078e0a00 */
[----:B------:R-:W-:Y:S01]  /*14350*/  IMAD R4, R7, R5, R4 ;  /* 0x0000000507047224 */ /* 0x000fe200078e0204 */
[----:B------:R-:W-:Y:S01]  /*14360*/  SHF.R.S32.HI R5, RZ, 0x1f, R0 ;  /* 0x0000001fff057819 */ /* 0x000fe20000011400 */
[----:B------:R-:W-:-:S04]  /*14370*/  IMAD.WIDE.U32 R2, R0, UR4, R2 ;  /* 0x0000000400027c25 */ /* 0x000fc8000f8e0002 */
[----:B------:R-:W-:Y:S02]  /*14380*/  IMAD R5, R5, UR4, RZ ;  /* 0x0000000405057c24 */ /* 0x000fe4000f8e02ff */
[----:B--2---:R-:W-:Y:S02]  /*14390*/  IMAD.SHL.U32 R9, R9, 0x8, RZ ;  /* 0x0000000809097824 */ /* 0x004fe400078e00ff */
[----:B------:R-:W-:Y:S01]  /*143a0*/  IMAD R0, R0, UR5, R5 ;  /* 0x0000000500007c24 */ /* 0x000fe2000f8e0205 */
[----:B------:R-:W-:Y:S02]  /*143b0*/  ULDC.64 UR4, c[0x0][0x2c8] ;  /* 0x0000b20000047ab9 */ /* 0x000fe40000000a00 */
[----:B------:R-:W-:Y:S01]  /*143c0*/  LOP3.LUT R9, R9, 0x38, RZ, 0xc0, !PT ;  /* 0x0000003809097812 */ /* 0x000fe200078ec0ff */
[----:B------:R-:W-:Y:S01]  /*143d0*/  IMAD.IADD R3, R3, 0x1, R0 ;  /* 0x0000000103037824 */ /* 0x000fe200078e0200 */
[----:B------:R-:W-:Y:S02]  /*143e0*/  SHF.R.S32.HI R0, RZ, 0x1f, R4 ;  /* 0x0000001fff007819 */ /* 0x000fe40000011404 */
[----:B------:R-:W-:Y:S01]  /*143f0*/  LOP3.LUT R9, R9, 0x40, RZ, 0xfc, !PT ;  /* 0x0000004009097812 */ /* 0x000fe200078efcff */
[----:B------:R-:W-:-:S04]  /*14400*/  IMAD.WIDE.U32 R2, R4, UR4, R2 ;  /* 0x0000000404027c25 */ /* 0x000fc8000f8e0002 */
[----:B------:R-:W-:Y:S01]  /*14410*/  IMAD R0, R0, UR4, RZ ;  /* 0x0000000400007c24 */ /* 0x000fe2000f8e02ff */
[----:B------:R-:W-:Y:S02]  /*14420*/  ULDC UR4, c[0x0][0x2b8] ;  /* 0x0000ae0000047ab9 */ /* 0x000fe40000000800 */
[----:B------:R-:W-:Y:S02]  /*14430*/  ISETP.GE.AND P1, PT, R9, UR4, PT ;  /* 0x0000000409007c0c */ /* 0x000fe4000bf26270 */
[----:B------:R0:W5:Y:S01]  /*14440*/  LDL R9, [R1+0x24] ;  /* 0x0000240001097983 */ /* 0x0001620000100800 */
[----:B------:R-:W1:Y:S01]  /*14450*/  S2R R5, SR_TID.X ;  /* 0x0000000000057919 */ /* 0x000e620000002100 */
[----:B------:R-:W-:Y:S01]  /*14460*/  IMAD R0, R4, UR5, R0 ;  /* 0x0000000504007c24 */ /* 0x000fe2000f8e0200 */
[----:B------:R-:W-:-:S03]  /*14470*/  LEA R4, P2, R2, UR6, 0x1 ;  /* 0x0000000602047c11 */ /* 0x000fc6000f8408ff */
[----:B------:R-:W-:-:S05]  /*14480*/  IMAD.IADD R0, R3, 0x1, R0 ;  /* 0x0000000103007824 */ /* 0x000fca00078e0200 */
[----:B------:R-:W-:Y:S01]  /*14490*/  LEA.HI.X R3, R2, UR7, R0, 0x1, P2 ;  /* 0x0000000702037c11 */ /* 0x000fe200090f0c00 */
[----:B-1----:R-:W-:-:S05]  /*144a0*/  IMAD.SHL.U32 R10, R5, 0x8, RZ ;  /* 0x00000008050a7824 */ /* 0x002fca00078e00ff */
[----:B------:R-:W-:-:S04]  /*144b0*/  LOP3.LUT R10, R10, 0x38, RZ, 0xc0, !PT ;  /* 0x000000380a0a7812 */ /* 0x000fc800078ec0ff */
[----:B------:R-:W-:Y:S01]  /*144c0*/  ISETP.GE.AND P0, PT, R10, UR4, PT ;  /* 0x000000040a007c0c */ /* 0x000fe2000bf06270 */
[----:B------:R-:W-:-:S03]  /*144d0*/  UMOV UR4, 0xffffffff ;  /* 0xffffffff00047882 */ /* 0x000fc60000000000 */
[----:B0-----:R-:W-:Y:S09]  /*144e0*/  BRA.DIV UR4, `(.L_x_1494) ;  /* 0x0000004204607947 */ /* 0x001ff2000b800000 */
[----:B------:R-:W0:Y:S01]  /*144f0*/  S2R R5, SR_TID.X ;  /* 0x0000000000057919 */ /* 0x000e220000002100 */
[----:B------:R-:W2:Y:S01]  /*14500*/  LDL.LU R8, [R1+0x2c] ;  /* 0x00002c0001087983 */ /* 0x000ea20000300800 */
[----:B0-----:R-:W-:-:S04]  /*14510*/  LOP3.LUT R5, R5, 0x7f, RZ, 0xc0, !PT ;  /* 0x0000007f05057812 */ /* 0x001fc800078ec0ff */
[----:B------:R-:W-:Y:S02]  /*14520*/  SHF.R.U32.HI R6, RZ, 0x3, R5 ;  /* 0x00000003ff067819 */ /* 0x000fe40000011605 */
[----:B------:R-:W3:Y:S03]  /*14530*/  LDL.LU R5, [R1+0x30] ;  /* 0x0000300001057983 */ /* 0x000ee60000300800 */
[----:B--2---:R-:W-:Y:S02]  /*14540*/  IMAD.IADD R0, R6, 0x1, R8 ;  /* 0x0000000106007824 */ /* 0x004fe400078e0208 */
[----:B------:R-:W-:Y:S01]  /*14550*/  SHFL.IDX PT, R6, R3, RZ, 0x181f ;  /* 0x00181fff03067589 */ /* 0x000fe200000e0000 */
[----:B---3--:R-:W-:-:S03]  /*14560*/  IMAD R2, R5, R7, RZ ;  /* 0x0000000705027224 */ /* 0x008fc600078e02ff */
[----:B------:R-:W0:Y:S02]  /*14570*/  SHFL.IDX PT, R7, R4, RZ, 0x181f ;  /* 0x00181fff04077589 */ /* 0x000e2400000e0000 */
[C---:B------:R-:W-:Y:S01]  /*14580*/  ISETP.GE.AND P4, PT, R0.reuse, R2, PT ;  /* 0x000000020000720c */ /* 0x040fe20003f86270 */
[----:B------:R-:W-:-:S05]  /*14590*/  VIADD R5, R0, 0x10 ;  /* 0x0000001000057836 */ /* 0x000fca0000000000 */
[----:B------:R-:W-:Y:S02]  /*145a0*/  ISETP.GE.AND P2, PT, R5, R2, PT ;  /* 0x000000020500720c */ /* 0x000fe40003f46270 */
[----:B------:R-:W1:Y:S04]  /*145b0*/  SHFL.IDX PT, R5, R4, 0x1, 0x181f ;  /* 0x00381f0004057f89 */ /* 0x000e6800000e0000 */
[----:B------:R-:W2:Y:S01]  /*145c0*/  SHFL.IDX PT, R8, R3, 0x1, 0x181f ;  /* 0x00381f0003087f89 */ /* 0x000ea200000e0000 */
[----:B0-----:R-:W-:-:S05]  /*145d0*/  @!P4 LEA R7, P3, R10, R7, 0x1 ;  /* 0x000000070a07c211 */ /* 0x001fca00078608ff */
[----:B------:R-:W-:-:S05]  /*145e0*/  @!P4 IMAD.X R6, RZ, RZ, R6, P3 ;  /* 0x000000ffff06c224 */ /* 0x000fca00018e0606 */
[----:B------:R-:W-:-:S04]  /*145f0*/  @!P4 LOP3.LUT R7, R7, R6, RZ, 0x3c, !PT ;  /* 0x000000060707c212 */ /* 0x000fc800078e3cff */
[----:B------:R-:W-:-:S04]  /*14600*/  @!P4 LOP3.LUT R6, R7, R6, RZ, 0x3c, !PT ;  /* 0x000000060706c212 */ /* 0x000fc800078e3cff */
[----:B------:R-:W-:-:S05]  /*14610*/  @!P4 LOP3.LUT R7, R7, R6, RZ, 0x3c, !PT ;  /* 0x000000060707c212 */ /* 0x000fca00078e3cff */
[----:B-----5:R-:W-:Y:S04]  /*14620*/  @!P4 LDGSTS.E.BYPASS.LTC128B.128 [R9+0x10400], desc[UR50][R6.64], !P0 ;  /* 0x104000000609cfae */ /* 0x020fe8000c101d72 */
[----:B------:R1:W-:Y:S02]  /*14630*/  @!P4 LDGSTS.E.BYPASS.LTC128B.128 [R9+0x14400], desc[UR50][R6.64+0x80], !P1 ;  /* 0x144000800609cfae */ /* 0x0003e4000c901d72 */
[----:B-1----:R-:W-:-:S05]  /*14640*/  @!P2 LEA R7, P3, R10, R5, 0x1 ;  /* 0x000000050a07a211 */ /* 0x002fca00078608ff */
[----:B--2---:R-:W-:-:S05]  /*14650*/  @!P2 IMAD.X R6, RZ, RZ, R8, P3 ;  /* 0x000000ffff06a224 */ /* 0x004fca00018e0608 */
[----:B------:R-:W-:-:S04]  /*14660*/  @!P2 LOP3.LUT R7, R7, R6, RZ, 0x3c, !PT ;  /* 0x000000060707a212 */ /* 0x000fc800078e3cff */
[----:B------:R-:W-:Y:S01]  /*14670*/  @!P2 LOP3.LUT R6, R7, R6, RZ, 0x3c, !PT ;  /* 0x000000060706a212 */ /* 0x000fe200078e3cff */
[----:B------:R-:W-:-:S03]  /*14680*/  VIADD R5, R0, 0x20 ;  /* 0x0000002000057836 */ /* 0x000fc60000000000 */
        /* <DEDUP_REMOVED lines=50> */
[----:B------:R-:W0:Y:S04]  /*149b0*/  SHFL.IDX PT, R3, R3, 0x7, 0x181f ;  /* 0x00f81f0003037f89 */ /* 0x000e2800000e0000 */
[----:B------:R1:W-:Y:S04]  /*149c0*/  @!P2 LDGSTS.E.BYPASS.LTC128B.128 [R9+0x13400], desc[UR50][R6.64], !P0 ;  /* 0x134000000609afae */ /* 0x0003e8000c101d72 */
[----:B------:R1:W-:Y:S04]  /*149d0*/  @!P2 LDGSTS.E.BYPASS.LTC128B.128 [R9+0x17400], desc[UR50][R6.64+0x80], !P1 ;  /* 0x174000800609afae */ /* 0x0003e8000c901d72 */
[----:B------:R-:W2:Y:S02]  /*149e0*/  SHFL.IDX PT, R4, R4, 0x7, 0x181f ;  /* 0x00f81f0004047f89 */ /* 0x000ea400000e0000 */
.L_x_1610:
[----:B------:R-:W-:Y:S01]  /*149f0*/  VIADD R0, R0, 0x70 ;  /* 0x0000007000007836 */ /* 0x000fe20000000000 */
[----:B------:R-:W-:Y:S04]  /*14a00*/  BSSY B0, `(.L_x_1495) ;  /* 0x000000a000007945 */ /* 0x000fe80003800000 */
[----:B------:R-:W-:-:S13]  /*14a10*/  ISETP.GE.AND P2, PT, R0, R2, PT ;  /* 0x000000020000720c */ /* 0x000fda0003f46270 */
[----:B------:R-:W-:Y:S05]  /*14a20*/  @P2 BRA `(.L_x_1496) ;  /* 0x00000000001c2947 */ /* 0x000fea0003800000 */
[----:B--2---:R-:W-:-:S05]  /*14a30*/  LEA R2, P2, R10, R4, 0x1 ;  /* 0x000000040a027211 */ /* 0x004fca00078408ff */
[----:B0-----:R-:W-:-:S05]  /*14a40*/  IMAD.X R3, RZ, RZ, R3, P2 ;  /* 0x000000ffff037224 */ /* 0x001fca00010e0603 */
[----:B------:R-:W-:Y:S01]  /*14a50*/  @!PT LDS RZ, [RZ] ;  /* 0x00000000fffff984 */ /* 0x000fe20000000800 */
[----:B------:R-:W-:Y:S01]  /*14a60*/  @!PT LDS RZ, [RZ] ;  /* 0x00000000fffff984 */ /* 0x000fe20000000800 */
[----:B------:R-:W-:Y:S01]  /*14a70*/  @!PT LDS RZ, [RZ] ;  /* 0x00000000fffff984 */ /* 0x000fe20000000800 */
[----:B------:R3:W-:Y:S04]  /*14a80*/  LDGSTS.E.BYPASS.LTC128B.128 [R9+0x13c00], desc[UR50][R2.64], !P0 ;  /* 0x13c0000002097fae */ /* 0x0007e8000c101d72 */
[----:B------:R3:W-:Y:S02]  /*14a90*/  LDGSTS.E.BYPASS.LTC128B.128 [R9+0x17c00], desc[UR50][R2.64+0x80], !P1 ;  /* 0x17c0008002097fae */ /* 0x0007e4000c901d72 */
.L_x_1496:
[----:B------:R-:W-:Y:S05]  /*14aa0*/  BSYNC B0 ;  /* 0x0000000000007941 */ /* 0x000fea0003800000 */
.L_x_1495:
[----:B-1-3--:R-:W3:Y:S01]  /*14ab0*/  LDL R9, [R1] ;  /* 0x0000000001097983 */ /* 0x00aee20000100800 */
[----:B------:R-:W-:Y:S01]  /*14ac0*/  PLOP3.LUT P0, PT, PT, PT, PT, 0x80, 0x0 ;  /* 0x000000000000781c */ /* 0x000fe20003f0f070 */
[----:B------:R-:W-:Y:S01]  /*14ad0*/  NOP ;  /* 0x0000000000007918 */ /* 0x000fe20000000000 */
[----:B---3--:R-:W-:-:S11]  /*14ae0*/  VIADD R10, R9, 0x28800 ;  /* 0x00028800090a7836 */ /* 0x008fd60000000000 */
.L_x_1497:
[----:B------:R-:W3:Y:S01]  /*14af0*/  LDL R2, [R1] ;  /* 0x0000000001027983 */ /* 0x000ee20000100800 */
[----:B------:R-:W-:Y:S02]  /*14b00*/  PLOP3.LUT P1, PT, P1, P0, PT, 0xa2, 0x0 ;  /* 0x000000000000781c */ /* 0x000fe40000f21472 */
[----:B---3--:R-:W-:-:S08]  /*14b10*/  @P0 R2UR P1, UR4, R2 ;  /* 0x00000000020402ca */ /* 0x008fd00000020000 */
[----:B------:R-:W-:-:S05]  /*14b20*/  @P0 PLOP3.LUT P0, PT, P1, PT, PT, 0x80, 0x0 ;  /* 0x000000000000081c */ /* 0x000fca0000f0f070 */
[----:B------:R-:W-:Y:S01]  /*14b30*/  @!P1 SYNCS.ARRIVE.TRANS64.RED.A0T1 RZ, [UR4+0x28800], RZ ;  /* 0x028800ffffff99a7 */ /* 0x000fe20008200404 */
[----:B------:R-:W-:Y:S07]  /*14b40*/  @!P1 ARRIVES.LDGSTSBAR.64.TRANSCNT [UR4+0x28800] ;  /* 0x02880000ff0099b0 */ /* 0x000fee0008000a84 */
[----:B------:R-:W-:Y:S05]  /*14b50*/  @P0 BRA.U.ANY `(.L_x_1497) ;  /* 0xfffffffd00e40947 */ /* 0x000fea000393ffff */
[----:B0-----:R-:W3:Y:S02]  /*14b60*/  LDL.LU R3, [R1+0x3c] ;  /* 0x00003c0001037983 */ /* 0x001ee40000300800 */
[----:B---3--:R-:W-:-:S05]  /*14b70*/  VIADD R3, R3, 0x1 ;  /* 0x0000000103037836 */ /* 0x008fca0000000000 */
        /* <DEDUP_REMOVED lines=10> */
.L_x_1611:
[----:B------:R-:W-:Y:S05]  /*14c20*/  BSYNC B0 ;  /* 0x0000000000007941 */ /* 0x000fea0003800000 */
.L_x_1498:
[----:B------:R-:W3:Y:S04]  /*14c30*/  LDL R3, [R1+0x28] ;  /* 0x0000280001037983 */ /* 0x000ee80000100800 */
[----:B0-----:R-:W4:Y:S01]  /*14c40*/  LDL R2, [R1+0x20] ;  /* 0x0000200001027983 */ /* 0x001f220000100800 */
[----:B------:R-:W-:Y:S01]  /*14c50*/  BSSY B0, `(.L_x_1500) ;  /* 0x00001f3000007945 */ /* 0x000fe20003800000 */
[----:B---3--:R-:W-:-:S05]  /*14c60*/  VIADD R0, R3, 0xfffffffe ;  /* 0xfffffffe03007836 */ /* 0x008fca0000000000 */
[----:B----4-:R-:W-:-:S13]  /*14c70*/  ISETP.GE.AND P0, PT, R0, R2, PT ;  /* 0x000000020000720c */ /* 0x010fda0003f06270 */
[----:B------:R-:W-:Y:S05]  /*14c80*/  @!P0 BRA `(.L_x_1501) ;  /* 0x0000001c00bc8947 */ /* 0x000fea0003800000 */
[----:B------:R-:W-:Y:S01]  /*14c90*/  LOP3.LUT R8, RZ, R2, RZ, 0x33, !PT ;  /* 0x00000002ff087212 */ /* 0x000fe200078e33ff */
[----:B------:R-:W-:Y:S01]  /*14ca0*/  IMAD.MOV R2, RZ, RZ, -R3 ;  /* 0x000000ffff027224 */ /* 0x000fe200078e0a03 */
[----:B------:R-:W-:Y:S04]  /*14cb0*/  BSSY B2, `(.L_x_1502) ;  /* 0x00000a9000027945 */ /* 0x000fe80003800000 */
[----:B------:R-:W-:-:S05]  /*14cc0*/  VIADDMNMX R8, R2, 0x1, R8, !PT ;  /* 0x0000000102087846 */ /* 0x000fca0007800108 */
[----:B------:R-:W-:-:S05]  /*14cd0*/  IMAD.IADD R2, R3, 0x1, R8 ;  /* 0x0000000103027824 */ /* 0x000fca00078e0208 */
[----:B------:R-:W-:-:S04]  /*14ce0*/  LOP3.LUT R2, R2, 0x1, RZ, 0xc0, !PT ;  /* 0x0000000102027812 */ /* 0x000fc800078ec0ff */
[----:B------:R-:W-:-:S13]  /*14cf0*/  ISETP.NE.U32.AND P0, PT, R2, 0x1, PT ;  /* 0x000000010200780c */ /* 0x000fda0003f05070 */
[----:B------:R-:W-:Y:S05]  /*14d00*/  @P0 BRA `(.L_x_1503) ;  /* 0x00000008008c0947 */ /* 0x000fea0003800000 */
[----:B------:R-:W3:Y:S04]  /*14d10*/  LDL R5, [R1+0x18] ;  /* 0x0000180001057983 */ /* 0x000ee80000100800 */
[----:B--2---:R-:W2:Y:S04]  /*14d20*/  LDL R4, [R1+0x4] ;  /* 0x0000040001047983 */ /* 0x004ea80000100800 */
[----:B------:R-:W4:Y:S01]  /*14d30*/  LDL R3, [R1+0x10] ;  /* 0x0000100001037983 */ /* 0x000f220000100800 */
[----:B------:R-:W-:Y:S01]  /*14d40*/  BSSY B1, `(.L_x_1504) ;  /* 0x000009b000017945 */ /* 0x000fe20003800000 */
[----:B---3--:R-:W-:Y:S01]  /*14d50*/  LOP3.LUT P1, RZ, R5, 0x1, RZ, 0xc0, !PT ;  /* 0x0000000105ff7812 */ /* 0x008fe2000782c0ff */
[----:B--2---:R-:W-:-:S05]  /*14d60*/  VIADD R6, R4, 0x1 ;  /* 0x0000000104067836 */ /* 0x004fca0000000000 */
        /* <DEDUP_REMOVED lines=11> */
[----:B------:R-:W0:Y:S01]  /*14e20*/  LDC R5, c[0x0][0x43c] ;  /* 0x00010f00ff057b82 */ /* 0x000e220000000800 */
[----:B------:R-:W-:Y:S02]  /*14e30*/  ULDC.64 UR6, c[0x0][0x428] ;  /* 0x00010a0000067ab9 */ /* 0x000fe40000000a00 */
[----:B------:R-:W3:Y:S01]  /*14e40*/  LDL R7, [R1+0xc] ;  /* 0x00000c0001077983 */ /* 0x000ee20000100800 */
        /* <DEDUP_REMOVED lines=15> */
.L_x_1506:
[----:B------:R-:W2:Y:S01]  /*14f40*/  LDL R2, [R1] ;  /* 0x0000000001027983 */ /* 0x000ea20000100800 */
[----:B------:R-:W-:Y:S01]  /*14f50*/  BSSY B3, `(.L_x_1507) ;  /* 0x0000005000037945 */ /* 0x000fe20003800000 */
[----:B--2---:R-:W-:Y:S01]  /*14f60*/  IMAD R3, R6, 0x8, R2 ;  /* 0x0000000806037824 */ /* 0x004fe200078e0202 */
[----:B------:R-:W-:-:S04]  /*14f70*/  SHF.L.U32 R2, R9, 0x1f, RZ ;  /* 0x0000001f09027819 */ /* 0x000fc800000006ff */
[----:B------:R-:W1:Y:S02]  /*14f80*/  SYNCS.PHASECHK.TRANS64.TRYWAIT P0, [R3+URZ+0x28840], R2 ;  /* 0x02884002030075a7 */ /* 0x000e64000800017f */
[----:B-1----:R-:W-:Y:S05]  /*14f90*/  @!P0 BRA `(.L_x_1508) ;  /* 0x0000004000848947 */ /* 0x002fea0003800000 */
.L_x_1612:
[----:B------:R-:W-:Y:S05]  /*14fa0*/  BSYNC B3 ;  /* 0x0000000000037941 */ /* 0x000fea0003800000 */
.L_x_1507:
        /* <DEDUP_REMOVED lines=12> */
.L_x_1510:
[----:B------:R-:W-:Y:S05]  /*15070*/  BSYNC B3 ;  /* 0x0000000000037941 */ /* 0x000fea0003800000 */
.L_x_1509:
[----:B------:R-:W2:Y:S04]  /*15080*/  LDL R5, [R1] ;  /* 0x0000000001057983 */ /* 0x000ea80000100800 */
        /* <DEDUP_REMOVED lines=12> */
.L_x_1511:
        /* <DEDUP_REMOVED lines=16> */
.L_x_1512:
        /* <DEDUP_REMOVED lines=17> */
.L_x_1613:
[----:B------:R-:W-:Y:S05]  /*15360*/  BSYNC B3 ;  /* 0x0000000000037941 */ /* 0x000fea0003800000 */
.L_x_1513:
[----:B------:R1:W5:Y:S01]  /*15370*/  LDL R15, [R1+0x4] ;  /* 0x00000400010f7983 */ /* 0x0003620000100800 */
[----:B------:R-:W-:Y:S01]  /*15380*/  BSSY B3, `(.L_x_1515) ;  /* 0x000000d000037945 */ /* 0x000fe20003800000 */
[----:B------:R-:W-:Y:S02]  /*15390*/  IMAD.MOV.U32 R12, RZ, RZ, 0x0 ;  /* 0x00000000ff0c7424 */ /* 0x000fe400078e00ff */
[----:B------:R-:W-:Y:S01]  /*153a0*/  IMAD.MOV.U32 R13, RZ, RZ, 0x14f00000 ;  /* 0x14f00000ff0d7424 */ /* 0x000fe200078e00ff */
[----:B------:R-:W-:Y:S06]  /*153b0*/  @P1 BRA `(.L_x_1516) ;  /* 0x0000000000241947 */ /* 0x000fec0003800000 */
[----:B------:R-:W2:Y:S01]  /*153c0*/  LDL R7, [R1] ;  /* 0x0000000001077983 */ /* 0x000ea20000100800 */
[----:B------:R-:W3:Y:S01]  /*153d0*/  S2R R5, SR_TID.X ;  /* 0x0000000000057919 */ /* 0x000ee20000002100 */
[----:B0-----:R-:W-:Y:S01]  /*153e0*/  IMAD.MOV.U32 R3, RZ, RZ, 0x8000 ;  /* 0x00008000ff037424 */ /* 0x001fe200078e00ff */
[----:B---3--:R-:W-:-:S04]  /*153f0*/  LOP3.LUT R5, R5, 0x1f, RZ, 0xc0, !PT ;  /* 0x0000001f05057812 */ /* 0x008fc800078ec0ff */
[----:B------:R-:W-:Y:S01]  /*15400*/  ISETP.NE.AND P0, PT, R5, RZ, PT ;  /* 0x000000ff0500720c */ /* 0x000fe20003f05270 */
[----:B--2--5:R-:W-:-:S04]  /*15410*/  IMAD R2, R15, 0x8, R7 ;  /* 0x000000080f027824 */ /* 0x024fc800078e0207 */
[----:B------:R2:W-:Y:S08]  /*15420*/  SYNCS.ARRIVE.TRANS64 RZ, [R2+URZ+0x28850], R3 ;  /* 0x0288500302ff79a7 */ /* 0x0005f0000800003f */
[----:B------:R-:W-:Y:S05]  /*15430*/  @!P0 BRA `(.L_x_1516) ;  /* 0x0000000000048947 */ /* 0x000fea0003800000 */
[----:B------:R-:W-:Y:S01]  /*15440*/  BPT.TRAP 0x1 ;  /* 0x000000040000795c */ /* 0x000fe20000300000 */
.L_x_1516:
[----:B------:R-:W-:Y:S05]  /*15450*/  BSYNC B3 ;  /* 0x0000000000037941 */ /* 0x000fea0003800000 */
.L_x_1515:
[----:B0-2---:R-:W2:Y:S04]  /*15460*/  LDL R2, [R1] ;  /* 0x0000000001027983 */ /* 0x005ea80000100800 */
[----:B------:R-:W3:Y:S04]  /*15470*/  LDL R7, [R1+0x14] ;  /* 0x0000140001077983 */ /* 0x000ee80000100800 */
[----:B------:R-:W3:Y:S01]  /*15480*/  LDL.LU R3, [R1+0x8] ;  /* 0x0000080001037983 */ /* 0x000ee20000300800 */
[----:B------:R-:W-:Y:S01]  /*15490*/  R2UR UR10, R11 ;  /* 0x000000000b0a72ca */ /* 0x000fe200000e0000 */
[----:B------:R-:W-:Y:S01]  /*154a0*/  UIADD3 UR4, UP0, UR38, 0x470, URZ ;  /* 0x0000047026047890 */ /* 0x000fe2000ff1e03f */
[----:B------:R-:W-:-:S02]  /*154b0*/  R2UR UR6, R12 ;  /* 0x000000000c0672ca */ /* 0x000fc400000e0000 */
[----:B------:R-:W-:Y:S01]  /*154c0*/  R2UR UR7, R13 ;  /* 0x000000000d0772ca */ /* 0x000fe200000e0000 */
[----:B------:R-:W-:Y:S01]  /*154d0*/  UIADD3.X UR5, URZ, UR39, URZ, UP0, !UPT ;  /* 0x000000273f057290 */ /* 0x000fe200087fe43f */
[----:B------:R-:W-:Y:S01]  /*154e0*/  PLOP3.LUT P0, PT, PT, PT, PT, 0x80, 0x0 ;  /* 0x000000000000781c */ /* 0x000fe20003f0f070 */
[C-C-:B--2--5:R-:W-:Y:S02]  /*154f0*/  IMAD R5, R15.reuse, 0x8, R2.reuse ;  /* 0x000000080f057824 */ /* 0x164fe400078e0202 */
[----:B------:R-:W-:Y:S02]  /*15500*/  IMAD R2, R15, 0x8000, R2 ;  /* 0x000080000f027824 */ /* 0x000fe400078e0202 */
[----:B------:R-:W-:Y:S02]  /*15510*/  VIADD R5, R5, 0x28850 ;  /* 0x0002885005057836 */ /* 0x000fe40000000000 */
[----:B---3--:R-:W-:Y:S02]  /*15520*/  IMAD R3, R3, 0x80, R7 ;  /* 0x0000008003037824 */ /* 0x008fe400078e0207 */
[----:B------:R-:W-:-:S07]  /*15530*/  VIADD R7, R2, 0x400 ;  /* 0x0000040002077836 */ /* 0x000fce0000000000 */
.L_x_1517:
        /* <DEDUP_REMOVED lines=15> */
.L_x_1518:
        /* <DEDUP_REMOVED lines=12> */
.L_x_1505:
[----:B------:R-:W-:Y:S05]  /*156f0*/  BSYNC B1 ;  /* 0x0000000000017941 */ /* 0x000fea0003800000 */
.L_x_1504:
[----:B0-----:R-:W2:Y:S04]  /*15700*/  LDL R0, [R1+0x28] ;  /* 0x0000280001007983 */ /* 0x001ea80000100800 */
[----:B------:R0:W-:Y:S04]  /*15710*/  STL [R1+0x4], R6 ;  /* 0x0000040601007387 */ /* 0x0001e80000100800 */
[----:B------:R0:W-:Y:S02]  /*15720*/  STL [R1+0x10], R9 ;  /* 0x0000100901007387 */ /* 0x0001e40000100800 */
[----:B0-2---:R-:W-:-:S07]  /*15730*/  VIADD R0, R0, 0xfffffffd ;  /* 0xfffffffd00007836 */ /* 0x005fce0000000000 */
.L_x_1503:
[----:B------:R-:W-:Y:S05]  /*15740*/  BSYNC B2 ;  /* 0x0000000000027941 */ /* 0x000fea0003800000 */
.L_x_1502:
[----:B------:R-:W3:Y:S01]  /*15750*/  LDL.LU R2, [R1+0x28] ;  /* 0x0000280001027983 */ /* 0x000ee20000300800 */
[----:B------:R-:W-:Y:S01]  /*15760*/  VIADD R8, R8, 0xfffffffe ;  /* 0xfffffffe08087836 */ /* 0x000fe20000000000 */
[----:B---3--:R-:W-:-:S04]  /*15770*/  LOP3.LUT R2, RZ, R2, RZ, 0x33, !PT ;  /* 0x00000002ff027212 */ /* 0x008fc800078e33ff */
[----:B------:R-:W-:-:S13]  /*15780*/  ISETP.NE.AND P0, PT, R8, R2, PT ;  /* 0x000000020800720c */ /* 0x000fda0003f05270 */
[----:B------:R-:W-:Y:S05]  /*15790*/  @!P0 BRA `(.L_x_1501) ;  /* 0x0000001000f88947 */ /* 0x000fea0003800000 */
[----:B------:R-:W-:-:S07]  /*157a0*/  IMAD.MOV.U32 R9, RZ, RZ, R17 ;  /* 0x000000ffff097224 */ /* 0x000fce00078e0011 */
.L_x_1549:
        /* <DEDUP_REMOVED lines=8> */
[----:B------:R-:W-:Y:S02]  /*15830*/  SEL R5, RZ, 0x1, P0 ;  /* 0x00000001ff057807 */ /* 0x000fe40000000000 */
[----:B------:R-:W-:Y:S02]  /*15840*/  SEL R4, R4, RZ, P0 ;  /* 0x000000ff04047207 */ /* 0x000fe40000000000 */
[----:B----4-:R-:W-:Y:S01]  /*15850*/  LOP3.LUT R5, R2, R5, RZ, 0x3c, !PT ;  /* 0x0000000502057212 */ /* 0x010fe200078e3cff */
[----:B0-----:R-:W-:Y:S06]  /*15860*/  @!P1 BRA `(.L_x_1520) ;  /* 0x0000000800409947 */ /* 0x001fec0003800000 */
        /* <DEDUP_REMOVED lines=21> */
[----:B------:R-:W-:-:S04]  /*159c0*/  LEA R6, P0, R2, UR4, 0x2 ;  /* 0x0000000402067c11 */ /* 0x000fc8000f8010ff */
[----:B------:R-:W-:-:S05]  /*159d0*/  LEA.HI.X R7, R2, UR5, R3, 0x2, P0 ;  /* 0x0000000502077c11 */ /* 0x000fca00080f1403 */
[----:B------:R0:W5:Y:S04]  /*159e0*/  LDG.E R9, desc[UR50][R6.64] ;  /* 0x0000003206097981 */ /* 0x000168000c1e1900 */
.L_x_1521:
[----:B------:R-:W2:Y:S01]  /*159f0*/  LDL R2, [R1] ;  /* 0x0000000001027983 */ /* 0x000ea20000100800 */
[----:B------:R-:W-:Y:S01]  /*15a00*/  BSSY B2, `(.L_x_1522) ;  /* 0x0000005000027945 */ /* 0x000fe20003800000 */
[----:B--2---:R-:W-:Y:S01]  /*15a10*/  IMAD R3, R4, 0x8, R2 ;  /* 0x0000000804037824 */ /* 0x004fe200078e0202 */
[----:B------:R-:W-:-:S04]  /*15a20*/  SHF.L.U32 R2, R5, 0x1f, RZ ;  /* 0x0000001f05027819 */ /* 0x000fc800000006ff */
[----:B------:R-:W2:Y:S02]  /*15a30*/  SYNCS.PHASECHK.TRANS64.TRYWAIT P0, [R3+URZ+0x28840], R2 ;  /* 0x02884002030075a7 */ /* 0x000ea4000800017f */
[----:B--2---:R-:W-:Y:S05]  /*15a40*/  @!P0 BRA `(.L_x_1523) ;  /* 0x0000003800008947 */ /* 0x004fea0003800000 */
.L_x_1614:
[----:B------:R-:W-:Y:S05]  /*15a50*/  BSYNC B2 ;  /* 0x0000000000027941 */ /* 0x000fea0003800000 */
.L_x_1522:
        /* <DEDUP_REMOVED lines=12> */
.L_x_1525:
[----:B------:R-:W-:Y:S05]  /*15b20*/  BSYNC B2 ;  /* 0x0000000000027941 */ /* 0x000fea0003800000 */
.L_x_1524:
[----:B--2---:R-:W2:Y:S04]  /*15b30*/  LDL R2, [R1] ;  /* 0x0000000001027983 */ /* 0x004ea80000100800 */
        /* <DEDUP_REMOVED lines=12> */
.L_x_1526:
        /* <DEDUP_REMOVED lines=16> */
.L_x_1527:
        /* <DEDUP_REMOVED lines=17> */
.L_x_1615:
[----:B------:R-:W-:Y:S05]  /*15e10*/  BSYNC B2 ;  /* 0x0000000000027941 */ /* 0x000fea0003800000 */
.L_x_1528:
[----:B------:R-:W-:Y:S01]  /*15e20*/  BSSY B2, `(.L_x_1530) ;  /* 0x000000b000027945 */ /* 0x000fe20003800000 */
[----:B------:R-:W-:Y:S02]  /*15e30*/  IMAD.MOV.U32 R12, RZ, RZ, 0x0 ;  /* 0x00000000ff0c7424 */ /* 0x000fe400078e00ff */
[----:B------:R-:W-:Y:S01]  /*15e40*/  IMAD.MOV.U32 R13, RZ, RZ, 0x14f00000 ;  /* 0x14f00000ff0d7424 */ /* 0x000fe200078e00ff */
[----:B------:R-:W-:Y:S06]  /*15e50*/  @P1 BRA `(.L_x_1531) ;  /* 0x00000000001c1947 */ /* 0x000fec0003800000 */
[----:B------:R-:W2:Y:S01]  /*15e60*/  S2R R6, SR_TID.X ;  /* 0x0000000000067919 */ /* 0x000ea20000002100 */
[----:B0-----:R-:W-:-:S04]  /*15e70*/  IMAD.MOV.U32 R3, RZ, RZ, 0x8000 ;  /* 0x00008000ff037424 */ /* 0x001fc800078e00ff */
[----:B------:R3:W-:Y:S01]  /*15e80*/  SYNCS.ARRIVE.TRANS64 RZ, [R2+URZ+0x50], R3 ;  /* 0x0000500302ff79a7 */ /* 0x0007e2000800003f */
[----:B--2---:R-:W-:-:S04]  /*15e90*/  LOP3.LUT R6, R6, 0x1f, RZ, 0xc0, !PT ;  /* 0x0000001f06067812 */ /* 0x004fc800078ec0ff */
[----:B------:R-:W-:-:S13]  /*15ea0*/  ISETP.NE.AND P0, PT, R6, RZ, PT ;  /* 0x000000ff0600720c */ /* 0x000fda0003f05270 */
[----:B---3--:R-:W-:Y:S05]  /*15eb0*/  @!P0 BRA `(.L_x_1531) ;  /* 0x0000000000048947 */ /* 0x008fea0003800000 */
[----:B------:R-:W-:Y:S01]  /*15ec0*/  BPT.TRAP 0x1 ;  /* 0x000000040000795c */ /* 0x000fe20000300000 */
.L_x_1531:
[----:B------:R-:W-:Y:S05]  /*15ed0*/  BSYNC B2 ;  /* 0x0000000000027941 */ /* 0x000fea0003800000 */
.L_x_1530:
[----:B------:R-:W2:Y:S04]  /*15ee0*/  LDL R15, [R1] ;  /* 0x00000000010f7983 */ /* 0x000ea80000100800 */
[----:B0-----:R-:W2:Y:S04]  /*15ef0*/  LDL.LU R3, [R1+0x4] ;  /* 0x0000040001037983 */ /* 0x001ea80000300800 */
        /* <DEDUP_REMOVED lines=12> */
.L_x_1532:
        /* <DEDUP_REMOVED lines=15> */
.L_x_1533:
        /* <DEDUP_REMOVED lines=12> */
.L_x_1520:
[----:B------:R-:W-:Y:S05]  /*16170*/  BSYNC B1 ;  /* 0x0000000000017941 */ /* 0x000fea0003800000 */
.L_x_1519:
[----:B------:R-:W2:Y:S01]  /*16180*/  LDL R2, [R1+0x18] ;  /* 0x0000180001027983 */ /* 0x000ea20000100800 */
[----:B------:R-:W-:Y:S01]  /*16190*/  VIADD R3, R4, 0x1 ;  /* 0x0000000104037836 */ /* 0x000fe20000000000 */
[----:B------:R-:W-:Y:S01]  /*161a0*/  BSSY B1, `(.L_x_1534) ;  /* 0x0000099000017945 */ /* 0x000fe20003800000 */
[----:B------:R-:W-:-:S03]  /*161b0*/  VIADD R6, R0, 0xffffffff ;  /* 0xffffffff00067836 */ /* 0x000fc60000000000 */
        /* <DEDUP_REMOVED lines=9> */
[----:B------:R-:W-:Y:S01]  /*16250*/  IMAD.MOV.U32 R7, RZ, RZ, R6 ;  /* 0x000000ffff077224 */ /* 0x000fe200078e0006 */
[----:B------:R-:W-:-:S04]  /*16260*/  ISETP.NE.U32.AND P0, PT, RZ, UR4, PT ;  /* 0x00000004ff007c0c */ /* 0x000fc8000bf05070 */
[----:B------:R-:W-:-:S13]  /*16270*/  ISETP.NE.AND.EX P0, PT, RZ, UR5, PT, P0 ;  /* 0x00000005ff007c0c */ /* 0x000fda000bf05300 */
[----:B------:R-:W-:Y:S05]  /*16280*/  @!P0 BRA `(.L_x_1536) ;  /* 0x00000000004c8947 */ /* 0x000fea0003800000 */
[----:B------:R-:W3:Y:S01]  /*16290*/  LDL R14, [R1+0x1c] ;  /* 0x00001c00010e7983 */ /* 0x000ee20000100800 */
[----:B0-----:R-:W0:Y:S01]  /*162a0*/  LDC R8, c[0x0][0x43c] ;  /* 0x00010f00ff087b82 */ /* 0x001e220000000800 */
[----:B------:R-:W-:Y:S02]  /*162b0*/  ULDC.64 UR6, c[0x0][0x428] ;  /* 0x00010a0000067ab9 */ /* 0x000fe40000000a00 */
[----:B------:R-:W4:Y:S01]  /*162c0*/  LDL R13, [R1+0xc] ;  /* 0x00000c00010d7983 */ /* 0x000f220000100800 */
        /* <DEDUP_REMOVED lines=8> */
[----:B---3--:R-:W-:-:S04]  /*16350*/  IMAD R8, R14, UR6, RZ ;  /* 0x000000060e087c24 */ /* 0x008fc8000f8e02ff */
[C---:B----4-:R-:W-:Y:S02]  /*16360*/  IMAD R8, R13.reuse, UR7, R8 ;  /* 0x000000070d087c24 */ /* 0x050fe4000f8e0208 */
[----:B------:R-:W-:-:S04]  /*16370*/  IMAD.WIDE.U32 R2, R13, UR6, R2 ;  /* 0x000000060d027c25 */ /* 0x000fc8000f8e0002 */
[----:B------:R-:W-:Y:S01]  /*16380*/  IMAD.IADD R3, R8, 0x1, R3 ;  /* 0x0000000108037824 */ /* 0x000fe200078e0203 */
[----:B------:R-:W-:-:S04]  /*16390*/  LEA R8, P0, R2, UR4, 0x2 ;  /* 0x0000000402087c11 */ /* 0x000fc8000f8010ff */
[----:B------:R-:W-:-:S06]  /*163a0*/  LEA.HI.X R9, R2, UR5, R3, 0x2, P0 ;  /* 0x0000000502097c11 */ /* 0x000fcc00080f1403 */
[----:B------:R3:W5:Y:S03]  /*163b0*/  LDG.E R9, desc[UR50][R8.64] ;  /* 0x0000003208097981 */ /* 0x000766000c1e1900 */
.L_x_1536:
[----:B------:R-:W4:Y:S01]  /*163c0*/  LDL R2, [R1] ;  /* 0x0000000001027983 */ /* 0x000f220000100800 */
[----:B------:R-:W-:Y:S01]  /*163d0*/  SHF.L.U32 R3, R11, 0x1f, RZ ;  /* 0x0000001f0b037819 */ /* 0x000fe200000006ff */
[----:B------:R-:W-:Y:S01]  /*163e0*/  BSSY B2, `(.L_x_1537) ;  /* 0x0000004000027945 */ /* 0x000fe20003800000 */
[----:B----4-:R-:W-:-:S04]  /*163f0*/  IMAD R2, R12, 0x8, R2 ;  /* 0x000000080c027824 */ /* 0x010fc800078e0202 */
[----:B------:R-:W4:Y:S02]  /*16400*/  SYNCS.PHASECHK.TRANS64.TRYWAIT P0, [R2+URZ+0x28840], R3 ;  /* 0x02884003020075a7 */ /* 0x000f24000800017f */
[----:B----4-:R-:W-:Y:S05]  /*16410*/  @!P0 BRA `(.L_x_1538) ;  /* 0x0000002c00b48947 */ /* 0x010fea0003800000 */
.L_x_1616:
[----:B------:R-:W-:Y:S05]  /*16420*/  BSYNC B2 ;  /* 0x0000000000027941 */ /* 0x000fea0003800000 */
.L_x_1537:
[----:B0--3--:R-:W0:Y:S01]  /*16430*/  S2R R8, SR_TID.X ;  /* 0x0000000000087919 */ /* 0x009e220000002100 */
[----:B------:R-:W-:Y:S01]  /*16440*/  BSSY B2, `(.L_x_1539) ;  /* 0x000000b000027945 */ /* 0x000fe20003800000 */
[----:B0-----:R-:W-:-:S04]  /*16450*/  LOP3.LUT R8, R8, 0x7f, RZ, 0xc0, !PT ;  /* 0x0000007f08087812 */ /* 0x001fc800078ec0ff */
[----:B------:R-:W-:-:S13]  /*16460*/  ISETP.NE.AND P1, PT, R8, RZ, PT ;  /* 0x000000ff0800720c */ /* 0x000fda0003f25270 */
[----:B------:R-:W-:Y:S05]  /*16470*/  @P1 BRA `(.L_x_1540) ;  /* 0x00000000001c1947 */ /* 0x000fea0003800000 */
[----:B------:R-:W0:Y:S01]  /*16480*/  S2R R8, SR_TID.X ;  /* 0x0000000000087919 */ /* 0x000e220000002100 */
[----:B----4-:R-:W-:-:S04]  /*16490*/  IMAD.MOV.U32 R3, RZ, RZ, 0x8000 ;  /* 0x00008000ff037424 */ /* 0x010fc800078e00ff */
[----:B------:R3:W-:Y:S01]  /*164a0*/  SYNCS.ARRIVE.TRANS64 RZ, [R2+URZ+0x28830], R3 ;  /* 0x0288300302ff79a7 */ /* 0x0007e2000800003f */
[----:B0-----:R-:W-:-:S04]  /*164b0*/  LOP3.LUT R8, R8, 0x1f, RZ, 0xc0, !PT ;  /* 0x0000001f08087812 */ /* 0x001fc800078ec0ff */
[----:B------:R-:W-:-:S13]  /*164c0*/  ISETP.NE.AND P0, PT, R8, RZ, PT ;  /* 0x000000ff0800720c */ /* 0x000fda0003f05270 */
[----:B---3--:R-:W-:Y:S05]  /*164d0*/  @!P0 BRA `(.L_x_1540) ;  /* 0x0000000000048947 */ /* 0x008fea0003800000 */
[----:B------:R-:W-:Y:S01]  /*164e0*/  BPT.TRAP 0x1 ;  /* 0x000000040000795c */ /* 0x000fe20000300000 */
.L_x_1540:
[----:B------:R-:W-:Y:S05]  /*164f0*/  BSYNC B2 ;  /* 0x0000000000027941 */ /* 0x000fea0003800000 */
.L_x_1539:
[----:B----4-:R-:W3:Y:S04]  /*16500*/  LDL R2, [R1+0x4] ;  /* 0x0000040001027983 */ /* 0x010ee80000100800 */
[----:B--2---:R-:W2:Y:S04]  /*16510*/  LDL R11, [R1] ;  /* 0x00000000010b7983 */ /* 0x004ea80000100800 */
        /* <DEDUP_REMOVED lines=8> */
[C---:B---3--:R-:W-:Y:S02]  /*165a0*/  IMAD R3, R2.reuse, 0x8, R10 ;  /* 0x0000000802037824 */ /* 0x048fe400078e020a */
[----:B--2---:R-:W-:Y:S02]  /*165b0*/  IMAD R2, R2, 0x8000, R11 ;  /* 0x0000800002027824 */ /* 0x004fe400078e020b */
[----:B------:R-:W-:-:S02]  /*165c0*/  VIADD R3, R3, 0x30 ;  /* 0x0000003003037836 */ /* 0x000fc40000000000 */
[----:B----4-:R-:W-:Y:S02]  /*165d0*/  IMAD R8, R7, 0x80, R8 ;  /* 0x0000008007087824 */ /* 0x010fe400078e0208 */
[----:B------:R-:W-:-:S07]  /*165e0*/  VIADD R11, R2, 0x18400 ;  /* 0x00018400020b7836 */ /* 0x000fce0000000000 */
.L_x_1541:
        /* <DEDUP_REMOVED lines=16> */
.L_x_1542:
        /* <DEDUP_REMOVED lines=15> */
.L_x_1617:
[----:B------:R-:W-:Y:S05]  /*167e0*/  BSYNC B2 ;  /* 0x0000000000027941 */ /* 0x000fea0003800000 */
.L_x_1543:
[----:B------:R-:W-:Y:S01]  /*167f0*/  BSSY B2, `(.L_x_1545) ;  /* 0x000000b000027945 */ /* 0x000fe20003800000 */
[----:B------:R-:W-:Y:S02]  /*16800*/  IMAD.MOV.U32 R12, RZ, RZ, 0x0 ;  /* 0x00000000ff0c7424 */ /* 0x000fe400078e00ff */
[----:B------:R-:W-:Y:S01]  /*16810*/  IMAD.MOV.U32 R13, RZ, RZ, 0x14f00000 ;  /* 0x14f00000ff0d7424 */ /* 0x000fe200078e00ff */
[----:B------:R-:W-:Y:S06]  /*16820*/  @P1 BRA `(.L_x_1546) ;  /* 0x00000000001c1947 */ /* 0x000fec0003800000 */
[----:B------:R-:W2:Y:S02]  /*16830*/  S2R R3, SR_TID.X ;  /* 0x0000000000037919 */ /* 0x000ea40000002100 */
[----:B--2---:R-:W-:Y:S01]  /*16840*/  LOP3.LUT R8, R3, 0x1f, RZ, 0xc0, !PT ;  /* 0x0000001f03087812 */ /* 0x004fe200078ec0ff */
[----:B------:R-:W-:-:S03]  /*16850*/  IMAD.MOV.U32 R3, RZ, RZ, 0x8000 ;  /* 0x00008000ff037424 */ /* 0x000fc600078e00ff */
[----:B------:R-:W-:Y:S01]  /*16860*/  ISETP.NE.AND P0, PT, R8, RZ, PT ;  /* 0x000000ff0800720c */ /* 0x000fe20003f05270 */
[----:B------:R2:W-:-:S12]  /*16870*/  SYNCS.ARRIVE.TRANS64 RZ, [R2+URZ+0x50], R3 ;  /* 0x0000500302ff79a7 */ /* 0x0005d8000800003f */
[----:B--2---:R-:W-:Y:S05]  /*16880*/  @!P0 BRA `(.L_x_1546) ;  /* 0x0000000000048947 */ /* 0x004fea0003800000 */
[----:B------:R-:W-:Y:S01]  /*16890*/  BPT.TRAP 0x1 ;  /* 0x000000040000795c */ /* 0x000fe20000300000 */
.L_x_1546:
[----:B------:R-:W-:Y:S05]  /*168a0*/  BSYNC B2 ;  /* 0x0000000000027941 */ /* 0x000fea0003800000 */
.L_x_1545:
[----:B------:R-:W2:Y:S04]  /*168b0*/  LDL R8, [R1] ;  /* 0x0000000001087983 */ /* 0x000ea80000100800 */
[----:B0-----:R-:W3:Y:S04]  /*168c0*/  LDL R5, [R1+0x14] ;  /* 0x0000140001057983 */ /* 0x001ee80000100800 */
        /* <DEDUP_REMOVED lines=11> */
.L_x_1547:
        /* <DEDUP_REMOVED lines=15> */
.L_x_1548:
        /* <DEDUP_REMOVED lines=12> */
.L_x_1535:
[----:B------:R-:W-:Y:S05]  /*16b30*/  BSYNC B1 ;  /* 0x0000000000017941 */ /* 0x000fea0003800000 */
.L_x_1534:
[----:B------:R-:W4:Y:S01]  /*16b40*/  LDL R2, [R1+0x20] ;  /* 0x0000200001027983 */ /* 0x000f220000100800 */
[----:B------:R-:W-:Y:S01]  /*16b50*/  VIADD R0, R0, 0xfffffffe ;  /* 0xfffffffe00007836 */ /* 0x000fe20000000000 */
[----:B----4-:R-:W-:-:S13]  /*16b60*/  ISETP.GT.AND P0, PT, R6, R2, PT ;  /* 0x000000020600720c */ /* 0x010fda0003f04270 */
[----:B------:R-:W-:Y:S05]  /*16b70*/  @P0 BRA `(.L_x_1549) ;  /* 0xffffffec000c0947 */ /* 0x000fea000383ffff */
.L_x_1501:
[----:B------:R-:W-:Y:S05]  /*16b80*/  BSYNC B0 ;  /* 0x0000000000007941 */ /* 0x000fea0003800000 */
.L_x_1500:
[----:B------:R-:W4:Y:S01]  /*16b90*/  S2R R2, SR_TID.X ;  /* 0x0000000000027919 */ /* 0x000f220000002100 */
[----:B------:R-:W-:Y:S01]  /*16ba0*/  BSSY B0, `(.L_x_1550) ;  /* 0x0000010000007945 */ /* 0x000fe20003800000 */
[----:B----4-:R-:W-:-:S04]  /*16bb0*/  LOP3.LUT R6, R2, 0x7f, RZ, 0xc0, !PT ;  /* 0x0000007f02067812 */ /* 0x010fc800078ec0ff */
[----:B------:R-:W-:-:S13]  /*16bc0*/  ISETP.NE.AND P0, PT, R6, RZ, PT ;  /* 0x000000ff0600720c */ /* 0x000fda0003f05270 */
[----:B------:R-:W-:Y:S05]  /*16bd0*/  @P0 BRA `(.L_x_1551) ;  /* 0x0000000000300947 */ /* 0x000fea0003800000 */
[----:B------:R-:W4:Y:S01]  /*16be0*/  S2R R3, SR_LANEID ;  /* 0x0000000000037919 */ /* 0x000f220000000000 */
[----:B------:R-:W-:Y:S01]  /*16bf0*/  VOTEU.ANY UR4, UPT, PT ;  /* 0x0000000000047886 */ /* 0x000fe200038e0100 */
[----:B--2---:R-:W2:Y:S01]  /*16c00*/  LDC.64 R4, c[0x0][0xc60] ;  /* 0x00031800ff047b82 */ /* 0x004ea20000000a00 */
[----:B------:R-:W4:Y:S08]  /*16c10*/  FLO.U32 R0, UR4 ;  /* 0x0000000400007d00 */ /* 0x000f3000080e0000 */
[----:B------:R-:W2:Y:S01]  /*16c20*/  POPC R2, UR4 ;  /* 0x0000000400027d09 */ /* 0x000ea20008000000 */
[----:B----4-:R-:W-:-:S13]  /*16c30*/  ISETP.EQ.U32.AND P0, PT, R0, R3, PT ;  /* 0x000000030000720c */ /* 0x010fda0003f02070 */
[----:B--2---:R-:W2:Y:S01]  /*16c40*/  @P0 ATOMG.E.ADD.STRONG.GPU PT, R5, desc[UR50][R4.64], R2 ;  /* 0x00000002040509a8 */ /* 0x004ea200081ee1f2 */
[----:B------:R-:W4:Y:S02]  /*16c50*/  S2R R3, SR_LTMASK ;  /* 0x0000000000037919 */ /* 0x000f240000003900 */
[----:B----4-:R-:W-:-:S06]  /*16c60*/  LOP3.LUT R3, R3, UR4, RZ, 0xc0, !PT ;  /* 0x0000000403037c12 */ /* 0x010fcc000f8ec0ff */
[----:B------:R-:W4:Y:S01]  /*16c70*/  POPC R3, R3 ;  /* 0x0000000300037309 */ /* 0x000f220000000000 */
[----:B--2---:R-:W4:Y:S02]  /*16c80*/  SHFL.IDX PT, R0, R5, R0, 0x1f ;  /* 0x00001f0005007589 */ /* 0x004f2400000e0000 */
[----:B----4-:R-:W-:-:S07]  /*16c90*/  IADD3 R16, R0, UR37, R3 ;  /* 0x0000002500107c10 */ /* 0x010fce000fffe003 */
.L_x_1551:
[----:B------:R-:W-:Y:S05]  /*16ca0*/  BSYNC B0 ;  /* 0x0000000000007941 */ /* 0x000fea0003800000 */
.L_x_1550:
[----:B------:R-:W4:Y:S01]  /*16cb0*/  LDL R0, [R1+0x18] ;  /* 0x0000180001007983 */ /* 0x000f220000100800 */
[----:B------:R-:W-:Y:S01]  /*16cc0*/  BSSY B0, `(.L_x_1552) ;  /* 0x000003e000007945 */ /* 0x000fe20003800000 */
[----:B----4-:R-:W-:-:S13]  /*16cd0*/  LOP3.LUT P0, RZ, R0, 0x1, RZ, 0xc0, !PT ;  /* 0x0000000100ff7812 */ /* 0x010fda000780c0ff */
[----:B------:R-:W-:Y:S05]  /*16ce0*/  @!P0 BRA `(.L_x_1553) ;  /* 0x0000000000ec8947 */ /* 0x000fea0003800000 */
[----:B------:R-:W4:Y:S04]  /*16cf0*/  LDL R3, [R1] ;  /* 0x0000000001037983 */ /* 0x000f280000100800 */
[----:B------:R-:W4:Y:S04]  /*16d00*/  LDL R0, [R1+0x4] ;  /* 0x0000040001007983 */ /* 0x000f280000100800 */
[----:B------:R-:W5:Y:S01]  /*16d10*/  LDL R2, [R1+0x10] ;  /* 0x0000100001027983 */ /* 0x000f620000100800 */
[----:B------:R-:W-:Y:S01]  /*16d20*/  BSSY B1, `(.L_x_1554) ;  /* 0x0000006000017945 */ /* 0x000fe20003800000 */
[----:B------:R-:W-:Y:S01]  /*16d30*/  ISETP.NE.AND P1, PT, R6, RZ, PT ;  /* 0x000000ff0600720c */ /* 0x000fe20003f25270 */
[----:B----4-:R-:W-:Y:S01]  /*16d40*/  IMAD R0, R0, 0x8, R3 ;  /* 0x0000000800007824 */ /* 0x010fe200078e0203 */
[----:B-----5:R-:W-:-:S04]  /*16d50*/  SHF.L.U32 R3, R2, 0x1f, RZ ;  /* 0x0000001f02037819 */ /* 0x020fc800000006ff */
[----:B------:R-:W4:Y:S02]  /*16d60*/  SYNCS.PHASECHK.TRANS64.TRYWAIT P0, [R0+URZ+0x28860], R3 ;  /* 0x02886003000075a7 */ /* 0x000f24000800017f */
[----:B----4-:R-:W-:Y:S05]  /*16d70*/  @!P0 BRA `(.L_x_1555) ;  /* 0x0000002400848947 */ /* 0x010fea0003800000 */
.L_x_1618:
[----:B------:R-:W-:Y:S05]  /*16d80*/  BSYNC B1 ;  /* 0x0000000000017941 */ /* 0x000fea0003800000 */
.L_x_1554:
[----:B------:R-:W-:Y:S04]  /*16d90*/  BSSY B1, `(.L_x_1556) ;  /* 0x0000009000017945 */ /* 0x000fe80003800000 */
[----:B------:R-:W-:Y:S05]  /*16da0*/  @P1 BRA `(.L_x_1557) ;  /* 0x00000000001c1947 */ /* 0x000fea0003800000 */
[----:B------:R-:W5:Y:S01]  /*16db0*/  S2R R2, SR_TID.X ;  /* 0x0000000000027919 */ /* 0x000f620000002100 */
[----:B----4-:R-:W-:-:S04]  /*16dc0*/  IMAD.MOV.U32 R3, RZ, RZ, 0x8000 ;  /* 0x00008000ff037424 */ /* 0x010fc800078e00ff */
[----:B------:R4:W-:Y:S01]  /*16dd0*/  SYNCS.ARRIVE.TRANS64 RZ, [R0+URZ+0x28850], R3 ;  /* 0x0288500300ff79a7 */ /* 0x0009e2000800003f */
[----:B-----5:R-:W-:-:S04]  /*16de0*/  LOP3.LUT R2, R2, 0x1f, RZ, 0xc0, !PT ;  /* 0x0000001f02027812 */ /* 0x020fc800078ec0ff */
[----:B------:R-:W-:-:S13]  /*16df0*/  ISETP.NE.AND P0, PT, R2, RZ, PT ;  /* 0x000000ff0200720c */ /* 0x000fda0003f05270 */
[----:B----4-:R-:W-:Y:S05]  /*16e00*/  @!P0 BRA `(.L_x_1557) ;  /* 0x0000000000048947 */ /* 0x010fea0003800000 */
[----:B------:R-:W-:Y:S01]  /*16e10*/  BPT.TRAP 0x1 ;  /* 0x000000040000795c */ /* 0x000fe20000300000 */
.L_x_1557:
[----:B------:R-:W-:Y:S05]  /*16e20*/  BSYNC B1 ;  /* 0x0000000000017941 */ /* 0x000fea0003800000 */
.L_x_1556:
[----:B------:R-:W5:Y:S04]  /*16e30*/  LDL.LU R5, [R1+0x14] ;  /* 0x0000140001057983 */ /* 0x000f680000300800 */
[----:B------:R-:W5:Y:S04]  /*16e40*/  LDL.LU R2, [R1+0x8] ;  /* 0x0000080001027983 */ /* 0x000f680000300800 */
[----:B--2---:R-:W2:Y:S04]  /*16e50*/  LDL R4, [R1] ;  /* 0x0000000001047983 */ /* 0x004ea80000100800 */
[----:B----4-:R-:W2:Y:S01]  /*16e60*/  LDL R3, [R1+0x4] ;  /* 0x0000040001037983 */ /* 0x010ea20000100800 */
[----:B------:R-:W-:Y:S01]  /*16e70*/  UIADD3 UR4, UP0, UR38, 0x470, URZ ;  /* 0x0000047026047890 */ /* 0x000fe2000ff1e03f */
[----:B------:R-:W-:Y:S01]  /*16e80*/  PLOP3.LUT P0, PT, PT, PT, PT, 0x80, 0x0 ;  /* 0x000000000000781c */ /* 0x000fe20003f0f070 */
[----:B------:R-:W-:Y:S01]  /*16e90*/  VIADD R0, R0, 0x28850 ;  /* 0x0002885000007836 */ /* 0x000fe20000000000 */
[----:B------:R-:W-:Y:S01]  /*16ea0*/  UMOV UR6, 0x0 ;  /* 0x0000000000067882 */ /* 0x000fe20000000000 */
[----:B------:R-:W-:Y:S01]  /*16eb0*/  UIADD3.X UR5, URZ, UR39, URZ, UP0, !UPT ;  /* 0x000000273f057290 */ /* 0x000fe200087fe43f */
[----:B------:R-:W-:Y:S01]  /*16ec0*/  UMOV UR7, 0x14f00000 ;  /* 0x14f0000000077882 */ /* 0x000fe20000000000 */
[----:B------:R-:W-:Y:S01]  /*16ed0*/  UMOV UR10, URZ ;  /* 0x0000003f000a7c82 */ /* 0x000fe20008000000 */
[----:B-----5:R-:W-:-:S02]  /*16ee0*/  IMAD R2, R2, 0x80, R5 ;  /* 0x0000008002027824 */ /* 0x020fc400078e0205 */
[----:B--2---:R-:W-:-:S04]  /*16ef0*/  IMAD R3, R3, 0x8000, R4 ;  /* 0x0000800003037824 */ /* 0x004fc800078e0204 */
[----:B------:R-:W-:-:S07]  /*16f00*/  VIADD R4, R3, 0x400 ;  /* 0x0000040003047836 */ /* 0x000fce0000000000 */
.L_x_1558:
        /* <DEDUP_REMOVED lines=10> */
[----:B------:R-:W-:Y:S01]  /*16fb0*/  PLOP3.LUT P0, PT, PT, PT, PT, 0x80, 0x0 ;  /* 0x000000000000781c */ /* 0x000fe20003f0f070 */
[----:B------:R-:W-:Y:S01]  /*16fc0*/  VIADD R3, R3, 0x4400 ;  /* 0x0000440003037836 */ /* 0x000fe20000000000 */
[----:B------:R-:W-:Y:S01]  /*16fd0*/  UMOV UR6, 0x0 ;  /* 0x0000000000067882 */ /* 0x000fe20000000000 */
[----:B------:R-:W-:Y:S01]  /*16fe0*/  UMOV UR7, 0x14f00000 ;  /* 0x14f0000000077882 */ /* 0x000fe20000000000 */
[----:B------:R-:W-:-:S09]  /*16ff0*/  UMOV UR10, 0x40 ;  /* 0x00000040000a7882 */ /* 0x000fd20000000000 */
.L_x_1559:
        /* <DEDUP_REMOVED lines=9> */
[----:B----4-:R-:W-:Y:S05]  /*17090*/  @P0 BRA.U.ANY `(.L_x_1559) ;  /* 0xfffffffd00d80947 */ /* 0x010fea000393ffff */
.L_x_1553:
[----:B------:R-:W-:Y:S05]  /*170a0*/  BSYNC B0 ;  /* 0x0000000000007941 */ /* 0x000fea0003800000 */
.L_x_1552:
[----:B------:R-:W4:Y:S04]  /*170b0*/  LDL.LU R5, [R1+0x4] ;  /* 0x0000040001057983 */ /* 0x000f280000300800 */
[----:B--2---:R-:W2:Y:S01]  /*170c0*/  LDL.LU R4, [R1+0x10] ;  /* 0x0000100001047983 */ /* 0x004ea20000300800 */
[----:B----4-:R-:W-:-:S05]  /*170d0*/  VIADD R0, R5, 0x1 ;  /* 0x0000000105007836 */ /* 0x010fca0000000000 */
[----:B------:R-:W-:-:S04]  /*170e0*/  ISETP.NE.AND P0, PT, R0, 0x2, PT ;  /* 0x000000020000780c */ /* 0x000fc80003f05270 */
[----:B------:R-:W-:Y:S02]  /*170f0*/  SEL R2, RZ, 0x1, P0 ;  /* 0x00000001ff027807 */ /* 0x000fe40000000000 */
[----:B------:R-:W-:Y:S02]  /*17100*/  SEL R0, R0, RZ, P0 ;  /* 0x000000ff00007207 */ /* 0x000fe40000000000 */
[----:B--2---:R-:W-:-:S03]  /*17110*/  LOP3.LUT R4, R4, R2, RZ, 0x3c, !PT ;  /* 0x0000000204047212 */ /* 0x004fc600078e3cff */
[----:B------:R2:W-:Y:S04]  /*17120*/  STL [R1+0x4], R0 ;  /* 0x0000040001007387 */ /* 0x0005e80000100800 */
[----:B------:R2:W-:Y:S02]  /*17130*/  STL [R1+0x10], R4 ;  /* 0x0000100401007387 */ /* 0x0005e40000100800 */
.L_x_1480:
[----:B------:R-:W-:Y:S05]  /*17140*/  BSYNC B7 ;  /* 0x0000000000077941 */ /* 0x000fea0003800000 */
.L_x_1478:
[----:B--2---:R-:W2:Y:S02]  /*17150*/  LDL R0, [R1+0x18] ;  /* 0x0000180001007983 */ /* 0x004ea40000100800 */
[----:B--2---:R-:W-:-:S13]  /*17160*/  LOP3.LUT P0, RZ, R0, 0x2, RZ, 0xc0, !PT ;  /* 0x0000000200ff7812 */ /* 0x004fda000780c0ff */
[----:B------:R-:W-:Y:S05]  /*17170*/  @!P0 BRA `(.L_x_1560) ;  /* 0x0000000000288947 */ /* 0x000fea0003800000 */
[----:B------:R-:W-:Y:S05]  /*17180*/  WARPSYNC.ALL ;  /* 0x0000000000007948 */ /* 0x000fea0003800000 */
[----:B------:R-:W2:Y:S08]  /*17190*/  S2UR UR5, SR_CgaCtaId ;  /* 0x00000000000579c3 */ /* 0x000eb00000008800 */
[----:B------:R-:W-:Y:S06]  /*171a0*/  BAR.SYNC.DEFER_BLOCKING 0x5, 0x180 ;  /* 0x0146000000007b1d */ /* 0x000fec0000010000 */
[----:B------:R-:W-:-:S02]  /*171b0*/  UMOV UR4, 0x400 ;  /* 0x0000040000047882 */ /* 0x000fc40000000000 */
[----:B--2---:R-:W-:-:S06]  /*171c0*/  ULEA UR4, UR5, UR4, 0x18 ;  /* 0x0000000405047291 */ /* 0x004fcc000f8ec03f */
[----:B------:R-:W-:-:S05]  /*171d0*/  IMAD.U32 R0, RZ, RZ, UR4 ;  /* 0x00000004ff007e24 */ /* 0x000fca000f8e00ff */
[----:B------:R2:W4:Y:S04]  /*171e0*/  LDS.128 R16, [R0+0x288d0] ;  /* 0x0288d00000107984 */ /* 0x0005280000000c00 */
[----:B------:R2:W-:Y:S01]  /*171f0*/  STL [R1], R0 ;  /* 0x0000000001007387 */ /* 0x0005e20000100800 */
[----:B------:R-:W-:Y:S06]  /*17200*/  BAR.ARV 0x4, 0x180 ;  /* 0x0106000000007b1d */ /* 0x000fec0000002000 */
[----:B------:R-:W-:Y:S05]  /*17210*/  BRA `(.L_x_1561) ;  /* 0x0000000800d47947 */ /* 0x000fea0003800000 */
.L_x_1560:
[----:B------:R-:W2:Y:S01]  /*17220*/  S2R R0, SR_TID.X ;  /* 0x0000000000007919 */ /* 0x000ea20000002100 */
[----:B------:R-:W-:Y:S01]  /*17230*/  UMOV UR4, 0xffffffff ;  /* 0xffffffff00047882 */ /* 0x000fe20000000000 */
[----:B--2---:R-:W-:-:S04]  /*17240*/  LOP3.LUT R4, R0, 0x1f, RZ, 0xc0, !PT ;  /* 0x0000001f00047812 */ /* 0x004fc800078ec0ff */
[----:B------:R-:W-:Y:S01]  /*17250*/  ISETP.NE.AND P0, PT, R4, 0x1f, PT ;  /* 0x0000001f0400780c */ /* 0x000fe20003f05270 */
[----:B------:R-:W-:-:S12]  /*17260*/  BRA.DIV UR4, `(.L_x_1562) ;  /* 0x00000022045c7947 */ /* 0x000fd8000b800000 */
[----:B------:R-:W-:Y:S01]  /*17270*/  IMAD.IADD R5, R19, 0x1, R4 ;  /* 0x0000000113057824 */ /* 0x000fe200078e0204 */
[----:B------:R-:W-:-:S04]  /*17280*/  ULDC UR4, c[0x0][0xc3c] ;  /* 0x00030f0000047ab9 */ /* 0x000fc80000000800 */
[----:B------:R-:W-:-:S13]  /*17290*/  ISETP.GE.OR P1, PT, R5, UR4, !P0 ;  /* 0x0000000405007c0c */ /* 0x000fda000c726670 */
[----:B------:R-:W2:Y:S02]  /*172a0*/  @!P1 LDC.64 R2, c[0x0][0xc80] ;  /* 0x00032000ff029b82 */ /* 0x000ea40000000a00 */
[----:B--2---:R-:W-:-:S06]  /*172b0*/  @!P1 IMAD.WIDE R2, R5, 0x4, R2 ;  /* 0x0000000405029825 */ /* 0x004fcc00078e0202 */
[----:B------:R2:W4:Y:S01]  /*172c0*/  @!P1 LDG.E R3, desc[UR50][R2.64] ;  /* 0x0000003202039981 */ /* 0x000522000c1e1900 */
[C---:B------:R-:W-:Y:S02]  /*172d0*/  ISETP.GE.U32.AND P2, PT, R4.reuse, 0x2, PT ;  /* 0x000000020400780c */ /* 0x040fe40003f46070 */
[C---:B------:R-:W-:Y:S01]  /*172e0*/  ISETP.GE.U32.AND P3, PT, R4.reuse, 0x4, PT ;  /* 0x000000040400780c */ /* 0x040fe20003f66070 */
[----:B------:R-:W-:Y:S01]  /*172f0*/  SHFL.IDX PT, R0, R16, RZ, 0x1f ;  /* 0x00001fff10007589 */ /* 0x000fe200000e0000 */
[C---:B------:R-:W-:Y:S02]  /*17300*/  ISETP.GE.U32.AND P4, PT, R4.reuse, 0x8, PT ;  /* 0x000000080400780c */ /* 0x040fe40003f86070 */
[C---:B------:R-:W-:Y:S01]  /*17310*/  ISETP.GE.U32.AND P5, PT, R4.reuse, 0x10, PT ;  /* 0x000000100400780c */ /* 0x040fe20003fa6070 */
[----:B--2---:R-:W-:Y:S02]  /*17320*/  IMAD.MOV.U32 R2, RZ, RZ, RZ ;  /* 0x000000ffff027224 */ /* 0x004fe400078e00ff */
[----:B----4-:R-:W-:Y:S01]  /*17330*/  @!P1 IMAD.MOV.U32 R2, RZ, RZ, R3 ;  /* 0x000000ffff029224 */ /* 0x010fe200078e0003 */
[----:B------:R-:W-:-:S04]  /*17340*/  ISETP.NE.AND P1, PT, R4, RZ, PT ;  /* 0x000000ff0400720c */ /* 0x000fc80003f25270 */
[----:B------:R-:W2:Y:S02]  /*17350*/  SHFL.UP PT, R14, R2, 0x1, RZ ;  /* 0x04200000020e7989 */ /* 0x000ea400000e00ff */
[----:B--2---:R-:W-:-:S05]  /*17360*/  SEL R5, R14, RZ, P1 ;  /* 0x000000ff0e057207 */ /* 0x004fca0000800000 */
[----:B------:R-:W-:Y:S02]  /*17370*/  IMAD.IADD R3, R2, 0x1, R5 ;  /* 0x0000000102037824 */ /* 0x000fe400078e0205 */
[----:B------:R-:W-:Y:S04]  /*17380*/  SHFL.IDX PT, R5, R16, 0x1, 0x1f ;  /* 0x00201f0010057f89 */ /* 0x000fe800000e0000 */
[----:B------:R-:W2:Y:S02]  /*17390*/  SHFL.UP PT, R14, R3, 0x2, RZ ;  /* 0x04400000030e7989 */ /* 0x000ea400000e00ff */
[----:B--2---:R-:W-:-:S05]  /*173a0*/  SEL R14, R14, RZ, P2 ;  /* 0x000000ff0e0e7207 */ /* 0x004fca0001000000 */
[----:B------:R-:W-:-:S05]  /*173b0*/  IMAD.IADD R3, R3, 0x1, R14 ;  /* 0x0000000103037824 */ /* 0x000fca00078e020e */
        /* <DEDUP_REMOVED lines=9> */
[----:B------:R2:W4:Y:S02]  /*17450*/  SHFL.IDX PT, R14, R3, 0x1f, 0x1f ;  /* 0x03e01f00030e7f89 */ /* 0x00052400000e0000 */
.L_x_1628:
[----:B------:R-:W-:Y:S02]  /*17460*/  ULDC UR4, c[0x0][0xc38] ;  /* 0x00030e0000047ab9 */ /* 0x000fe40000000800 */
[----:B------:R-:W-:-:S04]  /*17470*/  IMAD.U32 R4, RZ, RZ, UR4 ;  /* 0x00000004ff047e24 */ /* 0x000fc8000f8e00ff */
[----:B----4-:R-:W-:-:S04]  /*17480*/  IMAD R16, R14, R4, RZ ;  /* 0x000000040e107224 */ /* 0x010fc800078e02ff */
[----:B------:R-:W-:-:S05]  /*17490*/  IMAD.IADD R5, R5, 0x1, R16 ;  /* 0x0000000105057824 */ /* 0x000fca00078e0210 */
[----:B------:R-:W-:-:S13]  /*174a0*/  ISETP.GT.AND P6, PT, R5, R0, PT ;  /* 0x000000000500720c */ /* 0x000fda0003fc4270 */
[----:B------:R-:W-:Y:S05]  /*174b0*/  @P6 BRA `(.L_x_1563) ;  /* 0x00000000009c6947 */ /* 0x000fea0003800000 */
.L_x_1568:
[----:B------:R-:W4:Y:S01]  /*174c0*/  LDC R4, c[0x0][0xc3c] ;  /* 0x00030f00ff047b82 */ /* 0x000f220000000800 */
[----:B------:R-:W-:-:S05]  /*174d0*/  VIADD R19, R19, 0x1f ;  /* 0x0000001f13137836 */ /* 0x000fca0000000000 */
[----:B----4-:R-:W-:-:S13]  /*174e0*/  ISETP.GE.AND P6, PT, R19, R4, PT ;  /* 0x000000041300720c */ /* 0x010fda0003fc6270 */
[----:B------:R-:W-:Y:S05]  /*174f0*/  @P6 BRA `(.L_x_1564) ;  /* 0x0000000400d06947 */ /* 0x000fea0003800000 */
[----:B------:R-:W4:Y:S01]  /*17500*/  S2R R2, SR_TID.X ;  /* 0x0000000000027919 */ /* 0x000f220000002100 */
[----:B------:R-:W-:Y:S01]  /*17510*/  BSSY B0, `(.L_x_1565) ;  /* 0x0000009000007945 */ /* 0x000fe20003800000 */
[----:B----4-:R-:W-:-:S05]  /*17520*/  LOP3.LUT R2, R2, 0x1f, RZ, 0xc0, !PT ;  /* 0x0000001f02027812 */ /* 0x010fca00078ec0ff */
[----:B---3--:R-:W-:Y:S02]  /*17530*/  IMAD.IADD R7, R19, 0x1, R2 ;  /* 0x0000000113077824 */ /* 0x008fe400078e0202 */
[----:B------:R-:W-:-:S03]  /*17540*/  IMAD.MOV.U32 R2, RZ, RZ, RZ ;  /* 0x000000ffff027224 */ /* 0x000fc600078e00ff */
[----:B------:R-:W-:-:S13]  /*17550*/  ISETP.GE.OR P6, PT, R7, R4, !P0 ;  /* 0x000000040700720c */ /* 0x000fda00047c6670 */
[----:B------:R-:W-:Y:S05]  /*17560*/  @P6 BRA `(.L_x_1566) ;  /* 0x00000000000c6947 */ /* 0x000fea0003800000 */
[----:B--2---:R-:W2:Y:S02]  /*17570*/  LDC.64 R2, c[0x0][0xc80] ;  /* 0x00032000ff027b82 */ /* 0x004ea40000000a00 */
[----:B--2---:R-:W-:-:S06]  /*17580*/  IMAD.WIDE R2, R7, 0x4, R2 ;  /* 0x0000000407027825 */ /* 0x004fcc00078e0202 */
[----:B------:R3:W5:Y:S02]  /*17590*/  LDG.E R2, desc[UR50][R2.64] ;  /* 0x0000003202027981 */ /* 0x000764000c1e1900 */
.L_x_1566:
[----:B------:R-:W-:Y:S05]  /*175a0*/  BSYNC B0 ;  /* 0x0000000000007941 */ /* 0x000fea0003800000 */
.L_x_1565:
[----:B------:R-:W-:-:S03]  /*175b0*/  UMOV UR4, 0xffffffff ;  /* 0xffffffff00047882 */ /* 0x000fc60000000000 */
[----:B------:R-:W-:Y:S05]  /*175c0*/  BRA.DIV UR4, `(.L_x_1567) ;  /* 0x0000002204a87947 */ /* 0x000fea000b800000 */
[----:B-----5:R-:W2:Y:S02]  /*175d0*/  SHFL.UP PT, R14, R2, 0x1, RZ ;  /* 0x04200000020e7989 */ /* 0x020ea400000e00ff */
[----:B--23--:R-:W-:-:S05]  /*175e0*/  SEL R3, R14, RZ, P1 ;  /* 0x000000ff0e037207 */ /* 0x00cfca0000800000 */
        /* <DEDUP_REMOVED lines=13> */
[----:B------:R2:W3:Y:S02]  /*176c0*/  SHFL.IDX PT, R14, R3, 0x1f, 0x1f ;  /* 0x03e01f00030e7f89 */ /* 0x0004e400000e0000 */
.L_x_1636:
[----:B------:R-:W-:Y:S02]  /*176d0*/  ULDC UR4, c[0x0][0xc38] ;  /* 0x00030e0000047ab9 */ /* 0x000fe40000000800 */
[----:B------:R-:W-:-:S04]  /*176e0*/  IMAD.U32 R4, RZ, RZ, UR4 ;  /* 0x00000004ff047e24 */ /* 0x000fc8000f8e00ff */
[----:B---3--:R-:W-:-:S04]  /*176f0*/  IMAD R16, R14, R4, RZ ;  /* 0x000000040e107224 */ /* 0x008fc800078e02ff */
[----:B------:R-:W-:-:S05]  /*17700*/  IMAD.IADD R5, R16, 0x1, R5 ;  /* 0x0000000110057824 */ /* 0x000fca00078e0205 */
[----:B------:R-:W-:-:S13]  /*17710*/  ISETP.GT.AND P6, PT, R5, R0, PT ;  /* 0x000000000500720c */ /* 0x000fda0003fc4270 */
[----:B------:R-:W-:Y:S05]  /*17720*/  @!P6 BRA `(.L_x_1568) ;  /* 0xfffffffc0064e947 */ /* 0x000fea000383ffff */
.L_x_1563:
[----:B------:R-:W-:Y:S01]  /*17730*/  IMAD.IADD R16, R5, 0x1, -R16 ;  /* 0x0000000105107824 */ /* 0x000fe200078e0a10 */
[----:B------:R-:W-:-:S03]  /*17740*/  UMOV UR4, 0xffffffff ;  /* 0xffffffff00047882 */ /* 0x000fc60000000000 */
[----:B------:R-:W-:-:S05]  /*17750*/  IMAD R5, R3, R4, R16 ;  /* 0x0000000403057224 */ /* 0x000fca00078e0210 */
[----:B------:R-:W-:Y:S01]  /*17760*/  ISETP.GT.AND P6, PT, R5, R0, PT ;  /* 0x000000000500720c */ /* 0x000fe20003fc4270 */
[----:B------:R-:W-:-:S12]  /*17770*/  BRA.DIV UR4, `(.L_x_1569) ;  /* 0x0000002204fc7947 */ /* 0x000fd8000b800000 */
[----:B------:R-:W-:-:S04]  /*17780*/  VOTE.ANY R5, PT, !P6 ;  /* 0x0000000000057806 */ /* 0x000fc800070e0100 */
[----:B------:R-:W4:Y:S02]  /*17790*/  POPC R6, R5 ;  /* 0x0000000500067309 */ /* 0x000f240000000000 */
[----:B----4-:R4:W0:Y:S02]  /*177a0*/  SHFL.IDX PT, R17, R2, R6, 0x1f ;  /* 0x00001f0602117589 */ /* 0x01082400000e0000 */
.L_x_1640:
[----:B------:R-:W-:Y:S01]  /*177b0*/  ISETP.NE.AND P0, PT, R5, RZ, PT ;  /* 0x000000ff0500720c */ /* 0x000fe20003f05270 */
[----:B------:R-:W-:-:S12]  /*177c0*/  IMAD.MOV.U32 R5, RZ, RZ, RZ ;  /* 0x000000ffff057224 */ /* 0x000fd800078e00ff */
[----:B------:R-:W-:Y:S05]  /*177d0*/  @!P0 BRA `(.L_x_1570) ;  /* 0x0000000000108947 */ /* 0x000fea0003800000 */
[----:B------:R-:W-:Y:S01]  /*177e0*/  UMOV UR4, 0xffffffff ;  /* 0xffffffff00047882 */ /* 0x000fe20000000000 */
[----:B------:R-:W-:Y:S02]  /*177f0*/  VIADD R12, R6, 0xffffffff ;  /* 0xffffffff060c7836 */ /* 0x000fe40000000000 */
[----:B------:R-:W-:Y:S05]  /*17800*/  BRA.DIV UR4, `(.L_x_1571) ;  /* 0x0000002604207947 */ /* 0x000fea000b800000 */
[----:B------:R0:W0:Y:S02]  /*17810*/  SHFL.IDX PT, R5, R3, R12, 0x1f ;  /* 0x00001f0c03057589 */ /* 0x00002400000e0000 */
.L_x_1570:
[----:B0-2-4-:R-:W0:Y:S01]  /*17820*/  LDC.64 R2, c[0x0][0xc90] ;  /* 0x00032400ff027b82 */ /* 0x015e220000000a00 */
[----:B------:R-:W-:-:S04]  /*17830*/  IMAD.IADD R19, R6, 0x1, R19 ;  /* 0x0000000106137824 */ /* 0x000fc800078e0213 */
[----:B0-----:R-:W-:-:S05]  /*17840*/  IMAD.WIDE R2, R19, 0x4, R2 ;  /* 0x0000000413027825 */ /* 0x001fca00078e0202 */
[----:B---3--:R-:W2:Y:S01]  /*17850*/  LDG.E R7, desc[UR50][R2.64] ;  /* 0x0000003202077981 */ /* 0x008ea2000c1e1900 */
[----:B------:R-:W-:-:S04]  /*17860*/  IMAD R16, R5, R4, R16 ;  /* 0x0000000405107224 */ /* 0x000fc800078e0210 */
[----:B------:R-:W-:Y:S02]  /*17870*/  IMAD.IADD R0, R0, 0x1, -R16 ;  /* 0x0000000100007824 */ /* 0x000fe400078e0a10 */
[----:B--2---:R-:W-:-:S05]  /*17880*/  IMAD R6, R17, R7, RZ ;  /* 0x0000000711067224 */ /* 0x004fca00078e02ff */
[----:B------:R-:W-:-:S04]  /*17890*/  IABS R8, R6 ;  /* 0x0000000600087213 */ /* 0x000fc80000000000 */
[----:B------:R-:W0:Y:S08]  /*178a0*/  I2F.RP R2, R8 ;  /* 0x0000000800027306 */ /* 0x000e300000209400 */
[----:B0-----:R-:W0:Y:S02]  /*178b0*/  MUFU.RCP R2, R2 ;  /* 0x0000000200027308 */ /* 0x001e240000001000 */
[----:B0-----:R-:W-:-:S06]  /*178c0*/  VIADD R2, R2, 0xffffffe ;  /* 0x0ffffffe02027836 */ /* 0x001fcc0000000000 */
[----:B------:R-:W0:Y:S02]  /*178d0*/  F2I.FTZ.U32.TRUNC.NTZ R3, R2 ;  /* 0x0000000200037305 */ /* 0x000e24000021f000 */
[----:B0-----:R-:W-:-:S04]  /*178e0*/  IMAD.MOV R2, RZ, RZ, -R3 ;  /* 0x000000ffff027224 */ /* 0x001fc800078e0a03 */
[----:B------:R-:W-:Y:S02]  /*178f0*/  IMAD R5, R2, R8, RZ ;  /* 0x0000000802057224 */ /* 0x000fe400078e02ff */
[----:B------:R-:W-:-:S04]  /*17900*/  IMAD.MOV.U32 R2, RZ, RZ, RZ ;  /* 0x000000ffff027224 */ /* 0x000fc800078e00ff */
[----:B------:R-:W-:Y:S01]  /*17910*/  IMAD.HI.U32 R2, R3, R5, R2 ;  /* 0x0000000503027227 */ /* 0x000fe200078e0002 */
[----:B------:R-:W-:Y:S02]  /*17920*/  IABS R3, R0 ;  /* 0x0000000000037213 */ /* 0x000fe40000000000 */
[----:B------:R-:W-:-:S03]  /*17930*/  IABS R5, R6 ;  /* 0x0000000600057213 */ /* 0x000fc60000000000 */
[----:B------:R-:W-:-:S04]  /*17940*/  IMAD.HI.U32 R2, R2, R3, RZ ;  /* 0x0000000302027227 */ /* 0x000fc800078e00ff */
[----:B------:R-:W-:-:S04]  /*17950*/  IMAD.MOV R5, RZ, RZ, -R5 ;  /* 0x000000ffff057224 */ /* 0x000fc800078e0a05 */
        /* <DEDUP_REMOVED lines=15> */
[----:B------:R-:W-:Y:S01]  /*17a50*/  VIADDMNMX R4, R3, R4, R7, PT ;  /* 0x0000000403047246 */ /* 0x000fe20003800107 */
[----:B------:R-:W-:-:S03]  /*17a60*/  IMAD.IADD R5, R0, 0x1, R5 ;  /* 0x0000000100057824 */ /* 0x000fc600078e0205 */
        /* <DEDUP_REMOVED lines=23> */
[----:B------:R-:W-:Y:S01]  /*17be0*/  @!P1 LOP3.LUT R2, RZ, R4, RZ, 0x33, !PT ;  /* 0x00000004ff029212 */ /* 0x000fe200078e33ff */
[----:B------:R-:W-:-:S04]  /*17bf0*/  IMAD.MOV R4, RZ, RZ, -R4 ;  /* 0x000000ffff047224 */ /* 0x000fc800078e0a04 */
[----:B------:R-:W-:Y:S01]  /*17c00*/  IMAD R18, R2, R4, R5 ;  /* 0x0000000402127224 */ /* 0x000fe200078e0205 */
[----:B------:R-:W-:-:S05]  /*17c10*/  LOP3.LUT R2, RZ, R2, RZ, 0x33, !PT ;  /* 0x00000002ff027212 */ /* 0x000fca00078e33ff */
[----:B------:R-:W-:Y:S01]  /*17c20*/  IMAD.IADD R17, R17, 0x1, R2 ;  /* 0x0000000111117824 */ /* 0x000fe200078e0202 */
[----:B------:R-:W-:Y:S06]  /*17c30*/  BRA `(.L_x_1572) ;  /* 0x00000000001c7947 */ /* 0x000fec0003800000 */
.L_x_1564:
[----:B------:R-:W-:Y:S01]  /*17c40*/  UMOV UR4, URZ ;  /* 0x0000003f00047c82 */ /* 0x000fe20008000000 */
[----:B------:R-:W-:Y:S01]  /*17c50*/  UMOV UR5, URZ ;  /* 0x0000003f00057c82 */ /* 0x000fe20008000000 */
[----:B------:R-:W-:Y:S01]  /*17c60*/  ULDC UR6, c[0x0][0xc3c] ;  /* 0x00030f0000067ab9 */ /* 0x000fe20000000800 */
[----:B------:R-:W-:Y:S02]  /*17c70*/  IMAD.MOV.U32 R16, RZ, RZ, R0 ;  /* 0x000000ffff107224 */ /* 0x000fe400078e0000 */
[----:B------:R-:W-:Y:S02]  /*17c80*/  IMAD.U32 R17, RZ, RZ, UR4 ;  /* 0x00000004ff117e24 */ /* 0x000fe4000f8e00ff */
[----:B------:R-:W-:Y:S02]  /*17c90*/  IMAD.U32 R18, RZ, RZ, UR5 ;  /* 0x00000005ff127e24 */ /* 0x000fe4000f8e00ff */
[----:B------:R-:W-:-:S07]  /*17ca0*/  IMAD.U32 R19, RZ, RZ, UR6 ;  /* 0x00000006ff137e24 */ /* 0x000fce000f8e00ff */
.L_x_1572:
[----:B------:R4:W5:Y:S01]  /*17cb0*/  LDL R2, [R1] ;  /* 0x0000000001027983 */ /* 0x0009620000100800 */
[----:B------:R-:W0:Y:S01]  /*17cc0*/  S2R R0, SR_TID.X ;  /* 0x0000000000007919 */ /* 0x000e220000002100 */
[----:B------:R-:W-:Y:S05]  /*17cd0*/  WARPSYNC.ALL ;  /* 0x0000000000007948 */ /* 0x000fea0003800000 */
[----:B0-----:R-:W-:Y:S01]  /*17ce0*/  LOP3.LUT R0, R0, 0x1f, RZ, 0xc0, !PT ;  /* 0x0000001f00007812 */ /* 0x001fe200078ec0ff */
[----:B------:R-:W-:Y:S03]  /*17cf0*/  BAR.SYNC.DEFER_BLOCKING 0x4, 0x180 ;  /* 0x0106000000007b1d */ /* 0x000fe60000010000 */
[----:B------:R-:W-:-:S13]  /*17d00*/  ISETP.NE.AND P0, PT, R0, RZ, PT ;  /* 0x000000ff0000720c */ /* 0x000fda0003f05270 */
[----:B--2---:R-:W5:Y:S01]  /*17d10*/  @!P0 S2R R3, SR_CgaCtaId ;  /* 0x0000000000038919 */ /* 0x004f620000008800 */
[----:B------:R-:W-:-:S04]  /*17d20*/  @!P0 MOV R0, 0x400 ;  /* 0x0000040000008802 */ /* 0x000fc80000000f00 */
[----:B-----5:R-:W-:-:S05]  /*17d30*/  @!P0 LEA R2, R3, R0, 0x18 ;  /* 0x0000000003028211 */ /* 0x020fca00078ec0ff */
[----:B------:R4:W-:Y:S04]  /*17d40*/  @!P0 STS.128 [R2+0x288d0], R16 ;  /* 0x0288d01002008388 */ /* 0x0009e80000000c00 */
[----:B------:R4:W-:Y:S01]  /*17d50*/  @!P0 STL [R1], R2 ;  /* 0x0000000201008387 */ /* 0x0009e20000100800 */
[----:B------:R-:W-:Y:S06]  /*17d60*/  BAR.ARV 0x5, 0x180 ;  /* 0x0146000000007b1d */ /* 0x000fec0000002000 */
.L_x_1561:
[----:B------:R-:W-:Y:S02]  /*17d70*/  ULDC UR4, c[0x0][0xc3c] ;  /* 0x00030f0000047ab9 */ /* 0x000fe40000000800 */
[----:B----4-:R-:W-:-:S13]  /*17d80*/  ISETP.GE.AND P0, PT, R19, UR4, PT ;  /* 0x0000000413007c0c */ /* 0x010fda000bf06270 */
[----:B------:R-:W-:Y:S05]  /*17d90*/  @!P0 BRA `(.L_x_1573) ;  /* 0xffffffac004c8947 */ /* 0x000fea000383ffff */
[----:B------:R-:W-:Y:S05]  /*17da0*/  BSYNC B8 ;  /* 0x0000000000087941 */ /* 0x000fea0003800000 */
.L_x_1466:
[----:B--2---:R-:W2:Y:S01]  /*17db0*/  LDL.LU R0, [R1+0x3c] ;  /* 0x00003c0001007983 */ /* 0x004ea20000300800 */
[----:B------:R-:W-:Y:S01]  /*17dc0*/  BSSY B0, `(.L_x_1574) ;  /* 0x000000b000007945 */ /* 0x000fe20003800000 */
[----:B------:R-:W4:Y:S01]  /*17dd0*/  S2R R5, SR_CgaCtaId ;  /* 0x0000000000057919 */ /* 0x000f220000008800 */
[----:B--2---:R-:W-:-:S05]  /*17de0*/  VIADD R0, R0, 0x1 ;  /* 0x0000000100007836 */ /* 0x004fca0000000000 */
[----:B0-----:R-:W-:-:S04]  /*17df0*/  LEA.HI R2, R0, R0, RZ, 0x1 ;  /* 0x0000000000027211 */ /* 0x001fc800078f08ff */
[----:B------:R-:W-:-:S05]  /*17e00*/  LOP3.LUT R3, R2, 0xfffffffe, RZ, 0xc0, !PT ;  /* 0xfffffffe02037812 */ /* 0x000fca00078ec0ff */
[----:B------:R-:W-:Y:S01]  /*17e10*/  IMAD.IADD R3, R0, 0x1, -R3 ;  /* 0x0000000100037824 */ /* 0x000fe200078e0a03 */
[----:B------:R-:W-:-:S04]  /*17e20*/  MOV R0, 0x400 ;  /* 0x0000040000007802 */ /* 0x000fc80000000f00 */
[----:B----4-:R-:W-:Y:S02]  /*17e30*/  LEA R0, R5, R0, 0x18 ;  /* 0x0000000005007211 */ /* 0x010fe400078ec0ff */
[----:B------:R-:W-:-:S04]  /*17e40*/  SHF.L.U32 R3, R3, 0x1f, RZ ;  /* 0x0000001f03037819 */ /* 0x000fc800000006ff */
[----:B------:R-:W0:Y:S02]  /*17e50*/  SYNCS.PHASECHK.TRANS64.TRYWAIT P0, [R0+URZ+0x28820], R3 ;  /* 0x02882003000075a7 */ /* 0x000e24000800017f */
[----:B0-----:R-:W-:Y:S05]  /*17e60*/  @!P0 BRA `(.L_x_1575) ;  /* 0x0000001c00b08947 */ /* 0x001fea0003800000 */
.L_x_1643:
[----:B------:R-:W-:Y:S05]  /*17e70*/  BSYNC B0 ;  /* 0x0000000000007941 */ /* 0x000fea0003800000 */
.L_x_1574:
[----:B------:R-:W-:-:S03]  /*17e80*/  UMOV UR4, 0xffffffff ;  /* 0xffffffff00047882 */ /* 0x000fc60000000000 */
[----:B------:R-:W-:Y:S05]  /*17e90*/  BRA.DIV UR4, `(.L_x_1576) ;  /* 0x0000001e04b87947 */ /* 0x000fea000b800000 */
[----:B------:R-:W2:Y:S02]  /*17ea0*/  S2R R2, SR_TID.X ;  /* 0x0000000000027919 */ /* 0x000ea40000002100 */
[----:B--2---:R-:W-:-:S04]  /*17eb0*/  SHF.R.U32.HI R2, RZ, 0x5, R2 ;  /* 0x00000005ff027819 */ /* 0x004fc80000011602 */
[----:B------:R-:W-:-:S05]  /*17ec0*/  LOP3.LUT R2, R2, 0x3, RZ, 0xc0, !PT ;  /* 0x0000000302027812 */ /* 0x000fca00078ec0ff */
[----:B------:R2:W4:Y:S02]  /*17ed0*/  SHFL.IDX PT, R14, R2, RZ, 0x1f ;  /* 0x00001fff020e7589 */ /* 0x00052400000e0000 */
.L_x_1646:
[----:B----4-:R-:W-:Y:S01]  /*17ee0*/  ISETP.NE.AND P0, PT, R14, RZ, PT ;  /* 0x000000ff0e00720c */ /* 0x010fe20003f05270 */
[----:B------:R-:W-:-:S12]  /*17ef0*/  BSSY B0, `(.L_x_1577) ;  /* 0x0000027000007945 */ /* 0x000fd80003800000 */
[----:B------:R-:W-:Y:S05]  /*17f00*/  @P0 BRA `(.L_x_1578) ;  /* 0x0000000000940947 */ /* 0x000fea0003800000 */
[----:B------:R-:W-:-:S03]  /*17f10*/  UMOV UR4, 0xffffffff ;  /* 0xffffffff00047882 */ /* 0x000fc60000000000 */
[----:B------:R-:W-:Y:S05]  /*17f20*/  BRA.DIV UR4, `(.L_x_1579) ;  /* 0x0000001e04c87947 */ /* 0x000fea000b800000 */
[----:B------:R-:W-:-:S13]  /*17f30*/  ELECT P6, URZ, PT ;  /* 0x00000000003f782f */ /* 0x000fda00038c0000 */
.L_x_1649:
[----:B------:R-:W-:Y:S05]  /*17f40*/  @!P6 BRA `(.L_x_1578) ;  /* 0x000000000084e947 */ /* 0x000fea0003800000 */
[----:B------:R-:W-:-:S06]  /*17f50*/  ULOP3.LUT UR4, UR36, 0x2, URZ, 0xfc, !UPT ;  /* 0x0000000224047892 */ /* 0x000fcc000f8efc3f */
[----:B--2---:R-:W-:-:S05]  /*17f60*/  IMAD.U32 R2, RZ, RZ, UR4 ;  /* 0x00000004ff027e24 */ /* 0x004fca000f8e00ff */
[----:B------:R-:W-:-:S13]  /*17f70*/  ISETP.NE.AND P2, PT, R2, 0x3, PT ;  /* 0x000000030200780c */ /* 0x000fda0003f45270 */
[----:B------:R-:W-:Y:S05]  /*17f80*/  @!P2 BRA `(.L_x_1580) ;  /* 0x000000000004a947 */ /* 0x000fea0003800000 */
[----:B------:R-:W-:Y:S01]  /*17f90*/  BPT.TRAP 0x1 ;  /* 0x000000040000795c */ /* 0x000fe20000300000 */
.L_x_1580:
[----:B0-----:R-:W2:Y:S04]  /*17fa0*/  LDL R3, [R1+0x4] ;  /* 0x0000040001037983 */ /* 0x001ea80000100800 */
[----:B---3--:R-:W3:Y:S01]  /*17fb0*/  LDL.LU R7, [R1+0x10] ;  /* 0x0000100001077983 */ /* 0x008ee20000300800 */
[----:B------:R-:W-:-:S04]  /*17fc0*/  VIADD R2, R0, 0x28840 ;  /* 0x0002884000027836 */ /* 0x000fc80000000000 */
[C---:B--2---:R-:W-:Y:S02]  /*17fd0*/  IMAD R6, R3.reuse, 0x8, R2 ;  /* 0x0000000803067824 */ /* 0x044fe400078e0202 */
[----:B------:R-:W-:Y:S01]  /*17fe0*/  VIADD R3, R3, 0x1 ;  /* 0x0000000103037836 */ /* 0x000fe20000000000 */
[----:B---3--:R-:W-:-:S04]  /*17ff0*/  SHF.L.U32 R5, R7, 0x1f, RZ ;  /* 0x0000001f07057819 */ /* 0x008fc800000006ff */
        /* <DEDUP_REMOVED lines=8> */
.L_x_1650:
[----:B------:R-:W2:Y:S02]  /*18080*/  SYNCS.PHASECHK.TRANS64.TRYWAIT P0, [R7+URZ], R2 ;  /* 0x00000002070075a7 */ /* 0x000ea4000800017f */
[----:B--2---:R-:W-:Y:S05]  /*18090*/  @!P0 BRA `(.L_x_1582) ;  /* 0x0000001c00a08947 */ /* 0x004fea0003800000 */
.L_x_1651:
[----:B------:R-:W-:Y:S05]  /*180a0*/  @!P2 BRA `(.L_x_1583) ;  /* 0x000000000004a947 */ /* 0x000fea0003800000 */
[----:B------:R-:W-:Y:S01]  /*180b0*/  BPT.TRAP 0x1 ;  /* 0x000000040000795c */ /* 0x000fe20000300000 */
.L_x_1583:
[----:B------:R-:W3:Y:S01]  /*180c0*/  LDL.LU R4, [R1+0x4] ;  /* 0x0000040001047983 */ /* 0x000ee20000300800 */
[----:B------:R-:W-:-:S04]  /*180d0*/  VIADD R0, R0, 0x28860 ;  /* 0x0002886000007836 */ /* 0x000fc80000000000 */
[----:B---3--:R-:W-:-:S04]  /*180e0*/  IMAD R4, R4, 0x8, R0 ;  /* 0x0000000804047824 */ /* 0x008fc800078e0200 */
[----:B------:R-:W3:Y:S02]  /*180f0*/  SYNCS.PHASECHK.TRANS64.TRYWAIT P0, [R4+URZ], R5 ;  /* 0x00000005040075a7 */ /* 0x000ee4000800017f */
[----:B---3--:R-:W-:Y:S05]  /*18100*/  @!P0 BRA `(.L_x_1584) ;  /* 0x0000001c00988947 */ /* 0x008fea0003800000 */
.L_x_1652:
[----:B------:R-:W-:-:S07]  /*18110*/  IMAD R3, R3, 0x8, R0 ;  /* 0x0000000803037824 */ /* 0x000fce00078e0200 */
.L_x_1585:
[----:B----4-:R4:W0:Y:S02]  /*18120*/  SYNCS.PHASECHK.TRANS64.TRYWAIT P0, [R3+URZ], R2 ;  /* 0x00000002030075a7 */ /* 0x010824000800017f */
[----:B0-----:R-:W-:Y:S05]  /*18130*/  @!P0 NANOSLEEP.SYNCS 0x989680 ;  /* 0x009896800000895d */ /* 0x001fea0003900000 */
[----:B------:R-:W0:Y:S02]  /*18140*/  @!P0 SYNCS.PHASECHK.TRANS64 P0, [R3+URZ], R2 ;  /* 0x00000002030085a7 */ /* 0x000e24000800007f */
[----:B0-----:R-:W-:Y:S05]  /*18150*/  @!P0 BRA `(.L_x_1585) ;  /* 0xfffffffc00f08947 */ /* 0x001fea000383ffff */
.L_x_1578:
[----:B------:R-:W-:Y:S05]  /*18160*/  BSYNC B0 ;  /* 0x0000000000007941 */ /* 0x000fea0003800000 */
.L_x_1577:
[----:B------:R-:W-:Y:S05]  /*18170*/  EXIT ;  /* 0x000000000000794d */ /* 0x000fea0003800000 */
.L_x_1368:
[----:B0-----:R-:W-:-:S04]  /*18180*/  IMAD.U32 R3, RZ, RZ, UR41 ;  /* 0x00000029ff037e24 */ /* 0x001fc8000f8e00ff */
[----:B------:R0:W1:Y:S03]  /*18190*/  SYNCS.PHASECHK.TRANS64.TRYWAIT P1, [R3+URZ+0x28800], R0 ;  /* 0x02880000030075a7 */ /* 0x000066000802017f */
[----:B-1----:R-:W-:Y:S05]  /*181a0*/  @!P1 NANOSLEEP.SYNCS 0x989680 ;  /* 0x009896800000995d */ /* 0x002fea0003900000 */
[----:B------:R-:W1:Y:S02]  /*181b0*/  @!P1 SYNCS.PHASECHK.TRANS64 P1, [R3+URZ+0x28800], R0 ;  /* 0x02880000030095a7 */ /* 0x000e64000802007f */
[----:B-1----:R-:W-:Y:S05]  /*181c0*/  @!P1 BRA `(.L_x_1368) ;  /* 0xfffffffc00ec9947 */ /* 0x002fea000383ffff */
[----:B------:R-:W-:Y:S05]  /*181d0*/  BRA `(.L_x_1586) ;  /* 0xfffffe9800807947 */ /* 0x000fea000383ffff */
.L_x_1372:
[----:B-1----:R1:W2:Y:S02]  /*181e0*/  SYNCS.PHASECHK.TRANS64.TRYWAIT P2, [R7+URZ+0x28830], R0 ;  /* 0x02883000070075a7 */ /* 0x0022a4000804017f */
[----:B--2---:R-:W-:Y:S05]  /*181f0*/  @!P2 NANOSLEEP.SYNCS 0x989680 ;  /* 0x009896800000a95d */ /* 0x004fea0003900000 */
[----:B------:R-:W2:Y:S02]  /*18200*/  @!P2 SYNCS.PHASECHK.TRANS64 P2, [R7+URZ+0x28830], R0 ;  /* 0x028830000700a5a7 */ /* 0x000ea4000804007f */
[----:B--2---:R-:W-:Y:S05]  /*18210*/  @!P2 BRA `(.L_x_1372) ;  /* 0xfffffffc00f0a947 */ /* 0x004fea000383ffff */
[----:B------:R-:W-:Y:S05]  /*18220*/  BRA `(.L_x_1371) ;  /* 0xfffffe9800a47947 */ /* 0x000fea000383ffff */
.L_x_1388:
[----:B-1----:R-:W-:-:S04]  /*18230*/  IMAD.U32 R7, RZ, RZ, UR6 ;  /* 0x00000006ff077e24 */ /* 0x002fc8000f8e00ff */
[----:B------:R1:W2:Y:S03]  /*18240*/  SYNCS.PHASECHK.TRANS64.TRYWAIT P2, [R7+URZ+0x28830], R6 ;  /* 0x02883006070075a7 */ /* 0x0002a6000804017f */
[----:B--2---:R-:W-:Y:S05]  /*18250*/  @!P2 NANOSLEEP.SYNCS 0x989680 ;  /* 0x009896800000a95d */ /* 0x004fea0003900000 */
[----:B------:R-:W2:Y:S02]  /*18260*/  @!P2 SYNCS.PHASECHK.TRANS64 P2, [R7+URZ+0x28830], R6 ;  /* 0x028830060700a5a7 */ /* 0x000ea4000804007f */
[----:B--2---:R-:W-:Y:S05]  /*18270*/  @!P2 BRA `(.L_x_1388) ;  /* 0xfffffffc00eca947 */ /* 0x004fea000383ffff */
[----:B------:R-:W-:Y:S05]  /*18280*/  BRA `(.L_x_1385) ;  /* 0xfffffed4004c7947 */ /* 0x000fea000383ffff */
.L_x_1392:
[----:B-1----:R-:W-:-:S04]  /*18290*/  IMAD.U32 R7, RZ, RZ, UR6 ;  /* 0x00000006ff077e24 */ /* 0x002fc8000f8e00ff */
[----:B------:R1:W2:Y:S03]  /*182a0*/  SYNCS.PHASECHK.TRANS64.TRYWAIT P2, [R7+URZ+0x28850], R6 ;  /* 0x02885006070075a7 */ /* 0x0002a6000804017f */
[----:B--2---:R-:W-:Y:S05]  /*182b0*/  @!P2 NANOSLEEP.SYNCS 0x989680 ;  /* 0x009896800000a95d */ /* 0x004fea0003900000 */
[----:B------:R-:W2:Y:S02]  /*182c0*/  @!P2 SYNCS.PHASECHK.TRANS64 P2, [R7+URZ+0x28850], R6 ;  /* 0x028850060700a5a7 */ /* 0x000ea4000804007f */
[----:B--2---:R-:W-:Y:S05]  /*182d0*/  @!P2 BRA `(.L_x_1392) ;  /* 0xfffffffc00eca947 */ /* 0x004fea000383ffff */
[----:B------:R-:W-:Y:S05]  /*182e0*/  BRA `(.L_x_1389) ;  /* 0xfffffed8000c7947 */ /* 0x000fea000383ffff */
.L_x_1409:
[----:B-1----:R-:W-:-:S04]  /*182f0*/  IMAD.U32 R5, RZ, RZ, UR6 ;  /* 0x00000006ff057e24 */ /* 0x002fc8000f8e00ff */
[----:B------:R1:W2:Y:S03]  /*18300*/  SYNCS.PHASECHK.TRANS64.TRYWAIT P2, [R5+URZ+0x28830], R4 ;  /* 0x02883004050075a7 */ /* 0x0002a6000804017f */
[----:B--2---:R-:W-:Y:S05]  /*18310*/  @!P2 NANOSLEEP.SYNCS 0x989680 ;  /* 0x009896800000a95d */ /* 0x004fea0003900000 */
[----:B------:R-:W2:Y:S02]  /*18320*/  @!P2 SYNCS.PHASECHK.TRANS64 P2, [R5+URZ+0x28830], R4 ;  /* 0x028830040500a5a7 */ /* 0x000ea4000804007f */
[----:B--2---:R-:W-:Y:S05]  /*18330*/  @!P2 BRA `(.L_x_1409) ;  /* 0xfffffffc00eca947 */ /* 0x004fea000383ffff */
[----:B------:R-:W-:Y:S05]  /*18340*/  BRA `(.L_x_1406) ;  /* 0xffffff0c00fc7947 */ /* 0x000fea000383ffff */
.L_x_1413:
[----:B-1----:R-:W-:-:S04]  /*18350*/  IMAD.U32 R5, RZ, RZ, UR6 ;  /* 0x00000006ff057e24 */ /* 0x002fc8000f8e00ff */
[----:B------:R1:W2:Y:S03]  /*18360*/  SYNCS.PHASECHK.TRANS64.TRYWAIT P2, [R5+URZ+0x28850], R4 ;  /* 0x02885004050075a7 */ /* 0x0002a6000804017f */
[----:B--2---:R-:W-:Y:S05]  /*18370*/  @!P2 NANOSLEEP.SYNCS 0x989680 ;  /* 0x009896800000a95d */ /* 0x004fea0003900000 */
[----:B------:R-:W2:Y:S02]  /*18380*/  @!P2 SYNCS.PHASECHK.TRANS64 P2, [R5+URZ+0x28850], R4 ;  /* 0x028850040500a5a7 */ /* 0x000ea4000804007f */
[----:B--2---:R-:W-:Y:S05]  /*18390*/  @!P2 BRA `(.L_x_1413) ;  /* 0xfffffffc00eca947 */ /* 0x004fea000383ffff */
[----:B------:R-:W-:Y:S05]  /*183a0*/  BRA `(.L_x_1410) ;  /* 0xffffff1000bc7947 */ /* 0x000fea000383ffff */
.L_x_1419:
[----:B-1----:R-:W-:-:S04]  /*183b0*/  IMAD.U32 R5, RZ, RZ, UR6 ;  /* 0x00000006ff057e24 */ /* 0x002fc8000f8e00ff */
[----:B------:R1:W2:Y:S03]  /*183c0*/  SYNCS.PHASECHK.TRANS64.TRYWAIT P2, [R5+URZ+0x28830], R4 ;  /* 0x02883004050075a7 */ /* 0x0002a6000804017f */
[----:B--2---:R-:W-:Y:S05]  /*183d0*/  @!P2 NANOSLEEP.SYNCS 0x989680 ;  /* 0x009896800000a95d */ /* 0x004fea0003900000 */
[----:B------:R-:W2:Y:S02]  /*183e0*/  @!P2 SYNCS.PHASECHK.TRANS64 P2, [R5+URZ+0x28830], R4 ;  /* 0x028830040500a5a7 */ /* 0x000ea4000804007f */
[----:B--2---:R-:W-:Y:S05]  /*183f0*/  @!P2 BRA `(.L_x_1419) ;  /* 0xfffffffc00eca947 */ /* 0x004fea000383ffff */
[----:B------:R-:W-:Y:S05]  /*18400*/  BRA `(.L_x_1416) ;  /* 0xffffff3400d47947 */ /* 0x000fea000383ffff */
.L_x_1423:
[----:B-1----:R-:W-:-:S04]  /*18410*/  IMAD.U32 R5, RZ, RZ, UR6 ;  /* 0x00000006ff057e24 */ /* 0x002fc8000f8e00ff */
[----:B------:R1:W2:Y:S03]  /*18420*/  SYNCS.PHASECHK.TRANS64.TRYWAIT P2, [R5+URZ+0x28850], R4 ;  /* 0x02885004050075a7 */ /* 0x0002a6000804017f */
[----:B--2---:R-:W-:Y:S05]  /*18430*/  @!P2 NANOSLEEP.SYNCS 0x989680 ;  /* 0x009896800000a95d */ /* 0x004fea0003900000 */
[----:B------:R-:W2:Y:S02]  /*18440*/  @!P2 SYNCS.PHASECHK.TRANS64 P2, [R5+URZ+0x28850], R4 ;  /* 0x028850040500a5a7 */ /* 0x000ea4000804007f */
[----:B--2---:R-:W-:Y:S05]  /*18450*/  @!P2 BRA `(.L_x_1423) ;  /* 0xfffffffc00eca947 */ /* 0x004fea000383ffff */
[----:B------:R-:W-:Y:S05]  /*18460*/  BRA `(.L_x_1420) ;  /* 0xffffff3800947947 */ /* 0x000fea000383ffff */
.L_x_1436:
[----:B-1----:R-:W-:-:S04]  /*18470*/  IMAD.U32 R8, RZ, RZ, UR5 ;  /* 0x00000005ff087e24 */ /* 0x002fc8000f8e00ff */
[----:B------:R1:W2:Y:S03]  /*18480*/  SYNCS.PHASECHK.TRANS64.TRYWAIT P0, [R8+URZ+0x28850], R3 ;  /* 0x02885003080075a7 */ /* 0x0002a6000800017f */
[----:B--2---:R-:W-:Y:S05]  /*18490*/  @!P0 NANOSLEEP.SYNCS 0x989680 ;  /* 0x009896800000895d */ /* 0x004fea0003900000 */
[----:B------:R-:W2:Y:S02]  /*184a0*/  @!P0 SYNCS.PHASECHK.TRANS64 P0, [R8+URZ+0x28850], R3 ;  /* 0x02885003080085a7 */ /* 0x000ea4000800007f */
[----:B--2---:R-:W-:Y:S05]  /*184b0*/  @!P0 BRA `(.L_x_1436) ;  /* 0xfffffffc00ec8947 */ /* 0x004fea000383ffff */
[----:B------:R-:W-:Y:S05]  /*184c0*/  BRA `(.L_x_1435) ;  /* 0xffffff6c00987947 */ /* 0x000fea000383ffff */
.L_x_1486:
[----:B------:R-:W3:Y:S01]  /*184d0*/  S2R R4, SR_TID.X ;  /* 0x0000000000047919 */ /* 0x000ee20000002100 */
[----:B------:R-:W-:Y:S01]  /*184e0*/  BSSY B0, `(.L_x_1587) ;  /* 0x000000a000007945 */ /* 0x000fe20003800000 */
[----:B------:R-:W-:Y:S02]  /*184f0*/  IMAD.MOV.U32 R12, RZ, RZ, RZ ;  /* 0x000000ffff0c7224 */ /* 0x000fe400078e00ff */
[----:B------:R-:W-:Y:S02]  /*18500*/  IMAD.MOV.U32 R11, RZ, RZ, 0x1f ;  /* 0x0000001fff0b7424 */ /* 0x000fe400078e00ff */
[----:B------:R-:W-:Y:S01]  /*18510*/  IMAD.MOV.U32 R15, RZ, RZ, -0x1 ;  /* 0xffffffffff0f7424 */ /* 0x000fe200078e00ff */
[----:B---3--:R-:W-:-:S04]  /*18520*/  SHF.R.U32.HI R4, RZ, 0x5, R4 ;  /* 0x00000005ff047819 */ /* 0x008fc80000011604 */
[----:B------:R-:W-:-:S05]  /*18530*/  LOP3.LUT R4, R4, 0x3, RZ, 0xc0, !PT ;  /* 0x0000000304047812 */ /* 0x000fca00078ec0ff */
[----:B------:R-:W-:-:S07]  /*18540*/  IMAD.MOV.U32 R13, RZ, RZ, R4 ;  /* 0x000000ffff0d7224 */ /* 0x000fce00078e0004 */
[----:B012---:R-:W-:Y:S05]  /*18550*/  WARPSYNC.COLLECTIVE R15, `(.L_x_1588) ;  /* 0x000000000f087348 */ /* 0x007fea0003c00000 */
[----:B------:R3:W4:Y:S02]  /*18560*/  SHFL.IDX P6, R14, R13, R12, R11 ;  /* 0x0000000c0d0e7389 */ /* 0x00072400000c000b */
[----:B01234-:R-:W-:Y:S01]  /*18570*/  ENDCOLLECTIVE ;  /* 0x000000000000791b */ /* 0x01ffe20003800000 */
.L_x_1588:
[----:B------:R-:W-:Y:S05]  /*18580*/  BSYNC B0 ;  /* 0x0000000000007941 */ /* 0x000fea0003800000 */
.L_x_1587:
[----:B------:R-:W-:Y:S05]  /*18590*/  BRA `(.L_x_1589) ;  /* 0xffffffb000fc7947 */ /* 0x000fea000383ffff */
.L_x_1488:
[----:B------:R-:W-:Y:S01]  /*185a0*/  BSSY B0, `(.L_x_1590) ;  /* 0x0000006000007945 */ /* 0x000fe20003800000 */
[----:B------:R-:W-:-:S07]  /*185b0*/  IMAD.MOV.U32 R15, RZ, RZ, -0x1 ;  /* 0xffffffffff0f7424 */ /* 0x000fce00078e00ff */
[----:B012-4-:R-:W-:Y:S05]  /*185c0*/  WARPSYNC.COLLECTIVE R15, `(.L_x_1591) ;  /* 0x000000000f0c7348 */ /* 0x017fea0003c00000 */
[----:B------:R-:W-:Y:S02]  /*185d0*/  ELECT P6, UR62, PT ;  /* 0x00000000003e782f */ /* 0x000fe400038c0000 */
[----:B------:R-:W-:Y:S01]  /*185e0*/  MOV R14, UR62 ;  /* 0x0000003e000e7c02 */ /* 0x000fe20008000f00 */
[----:B012-4-:R-:W-:Y:S10]  /*185f0*/  ENDCOLLECTIVE ;  /* 0x000000000000791b */ /* 0x017ff40003800000 */
.L_x_1591:
[----:B------:R-:W-:Y:S05]  /*18600*/  BSYNC B0 ;  /* 0x0000000000007941 */ /* 0x000fea0003800000 */
.L_x_1590:
[----:B------:R-:W-:Y:S05]  /*18610*/  BRA `(.L_x_1592) ;  /* 0xffffffb400087947 */ /* 0x000fea000383ffff */
.L_x_1490:
[----:B--2---:R2:W3:Y:S02]  /*18620*/  SYNCS.PHASECHK.TRANS64.TRYWAIT P0, [R0+URZ+0x28840], R2 ;  /* 0x02884002000075a7 */ /* 0x0044e4000800017f */
[----:B---3--:R-:W-:Y:S05]  /*18630*/  @!P0 NANOSLEEP.SYNCS 0x989680 ;  /* 0x009896800000895d */ /* 0x008fea0003900000 */
[----:B------:R-:W3:Y:S02]  /*18640*/  @!P0 SYNCS.PHASECHK.TRANS64 P0, [R0+URZ+0x28840], R2 ;  /* 0x02884002000085a7 */ /* 0x000ee4000800007f */
[----:B---3--:R-:W-:Y:S05]  /*18650*/  @!P0 BRA `(.L_x_1490) ;  /* 0xfffffffc00f08947 */ /* 0x008fea000383ffff */
[----:B------:R-:W-:Y:S05]  /*18660*/  BRA `(.L_x_1593) ;  /* 0xffffffb400707947 */ /* 0x000fea000383ffff */
.L_x_1494:
[----:B------:R-:W2:Y:S01]  /*18670*/  LDL.LU R11, [R1+0x30] ;  /* 0x00003000010b7983 */ /* 0x000ea20000300800 */
[----:B------:R-:W-:Y:S01]  /*18680*/  IMAD.MOV.U32 R13, RZ, RZ, R3 ;  /* 0x000000ffff0d7224 */ /* 0x000fe200078e0003 */
[----:B------:R-:W-:Y:S01]  /*18690*/  LOP3.LUT R5, R5, 0x7f, RZ, 0xc0, !PT ;  /* 0x0000007f05057812 */ /* 0x000fe200078ec0ff */
[----:B------:R-:W-:Y:S02]  /*186a0*/  IMAD.MOV.U32 R12, RZ, RZ, RZ ;  /* 0x000000ffff0c7224 */ /* 0x000fe400078e00ff */
[----:B------:R-:W-:Y:S01]  /*186b0*/  IMAD.MOV.U32 R15, RZ, RZ, -0x1 ;  /* 0xffffffffff0f7424 */ /* 0x000fe200078e00ff */
[----:B------:R-:W-:-:S05]  /*186c0*/  SHF.R.U32.HI R5, RZ, 0x3, R5 ;  /* 0x00000003ff057819 */ /* 0x000fca0000011605 */
[----:B------:R-:W-:-:S04]  /*186d0*/  IMAD.IADD R0, R5, 0x1, R8 ;  /* 0x0000000105007824 */ /* 0x000fc800078e0208 */
[----:B------:R-:W-:Y:S02]  /*186e0*/  VIADD R5, R0, 0x10 ;  /* 0x0000001000057836 */ /* 0x000fe40000000000 */
[----:B--2---:R-:W-:Y:S02]  /*186f0*/  IMAD R2, R11, R7, RZ ;  /* 0x000000070b027224 */ /* 0x004fe400078e02ff */
[----:B------:R-:W-:-:S03]  /*18700*/  IMAD.MOV.U32 R11, RZ, RZ, 0x181f ;  /* 0x0000181fff0b7424 */ /* 0x000fc600078e00ff */
[----:B------:R-:W-:-:S13]  /*18710*/  ISETP.GE.AND P2, PT, R0, R2, PT ;  /* 0x000000020000720c */ /* 0x000fda0003f46270 */
[----:B-----5:R-:W-:Y:S05]  /*18720*/  WARPSYNC.COLLECTIVE R15, `(.L_x_1594) ;  /* 0x000000000f087348 */ /* 0x020fea0003c00000 */
[----:B------:R0:W1:Y:S02]  /*18730*/  SHFL.IDX P6, R14, R13, R12, R11 ;  /* 0x0000000c0d0e7389 */ /* 0x00006400000c000b */
[----:B01---5:R-:W-:Y:S01]  /*18740*/  ENDCOLLECTIVE ;  /* 0x000000000000791b */ /* 0x023fe20003800000 */
.L_x_1594:
[----:B------:R-:W-:Y:S02]  /*18750*/  IMAD.MOV.U32 R13, RZ, RZ, R4 ;  /* 0x000000ffff0d7224 */ /* 0x000fe400078e0004 */
[----:B------:R-:W-:-:S07]  /*18760*/  IMAD.MOV.U32 R6, RZ, RZ, R14 ;  /* 0x000000ffff067224 */ /* 0x000fce00078e000e */
[----:B------:R-:W-:Y:S05]  /*18770*/  WARPSYNC.COLLECTIVE R15, `(.L_x_1595) ;  /* 0x000000000f087348 */ /* 0x000fea0003c00000 */
[----:B------:R0:W1:Y:S02]  /*18780*/  SHFL.IDX P6, R14, R13, R12, R11 ;  /* 0x0000000c0d0e7389 */ /* 0x00006400000c000b */
[----:B01----:R-:W-:Y:S01]  /*18790*/  ENDCOLLECTIVE ;  /* 0x000000000000791b */ /* 0x003fe20003800000 */
.L_x_1595:
[----:B------:R-:W-:Y:S02]  /*187a0*/  IMAD.MOV.U32 R13, RZ, RZ, R3 ;  /* 0x000000ffff0d7224 */ /* 0x000fe400078e0003 */
[----:B------:R-:W-:Y:S02]  /*187b0*/  IMAD.MOV.U32 R12, RZ, RZ, 0x1 ;  /* 0x00000001ff0c7424 */ /* 0x000fe400078e00ff */
[----:B------:R-:W-:-:S07]  /*187c0*/  IMAD.MOV.U32 R7, RZ, RZ, R14 ;  /* 0x000000ffff077224 */ /* 0x000fce00078e000e */
[----:B------:R-:W-:Y:S05]  /*187d0*/  WARPSYNC.COLLECTIVE R15, `(.L_x_1596) ;  /* 0x000000000f087348 */ /* 0x000fea0003c00000 */
[----:B------:R0:W1:Y:S02]  /*187e0*/  SHFL.IDX P6, R14, R13, R12, R11 ;  /* 0x0000000c0d0e7389 */ /* 0x00006400000c000b */
[----:B01----:R-:W-:Y:S01]  /*187f0*/  ENDCOLLECTIVE ;  /* 0x000000000000791b */ /* 0x003fe20003800000 */
.L_x_1596:
[----:B------:R-:W-:-:S05]  /*18800*/  @!P2 LEA R7, P3, R10, R7, 0x1 ;  /* 0x000000070a07a211 */ /* 0x000fca00078608ff */
[----:B------:R-:W-:-:S05]  /*18810*/  @!P2 IMAD.X R6, RZ, RZ, R6, P3 ;  /* 0x000000ffff06a224 */ /* 0x000fca00018e0606 */
[----:B------:R-:W-:Y:S01]  /*18820*/  @!P2 LOP3.LUT R7, R7, R6, RZ, 0x3c, !PT ;  /* 0x000000060707a212 */ /* 0x000fe200078e3cff */
[----:B------:R-:W-:-:S03]  /*18830*/  IMAD.MOV.U32 R13, RZ, RZ, R4 ;  /* 0x000000ffff0d7224 */ /* 0x000fc600078e0004 */
[----:B------:R-:W-:-:S04]  /*18840*/  @!P2 LOP3.LUT R6, R7, R6, RZ, 0x3c, !PT ;  /* 0x000000060706a212 */ /* 0x000fc800078e3cff */
[----:B------:R-:W-:Y:S01]  /*18850*/  @!P2 LOP3.LUT R7, R7, R6, RZ, 0x3c, !PT ;  /* 0x000000060707a212 */ /* 0x000fe200078e3cff */
[----:B------:R-:W-:-:S07]  /*18860*/  IMAD.MOV.U32 R8, RZ, RZ, R14 ;  /* 0x000000ffff087224 */ /* 0x000fce00078e000e */
[----:B------:R-:W-:Y:S05]  /*18870*/  WARPSYNC.COLLECTIVE R15, `(.L_x_1597) ;  /* 0x000000000f087348 */ /* 0x000fea0003c00000 */
[----:B------:R0:W1:Y:S02]  /*18880*/  SHFL.IDX P6, R14, R13, R12, R11 ;  /* 0x0000000c0d0e7389 */ /* 0x00006400000c000b */
[----:B01----:R-:W-:Y:S01]  /*18890*/  ENDCOLLECTIVE ;  /* 0x000000000000791b */ /* 0x003fe20003800000 */
.L_x_1597:
[----:B------:R-:W-:Y:S01]  /*188a0*/  @!PT LDS RZ, [RZ] ;  /* 0x00000000fffff984 */ /* 0x000fe20000000800 */
[----:B------:R-:W-:Y:S01]  /*188b0*/  @!PT LDS RZ, [RZ] ;  /* 0x00000000fffff984 */ /* 0x000fe20000000800 */
[----:B------:R-:W-:Y:S01]  /*188c0*/  @!PT LDS RZ, [RZ] ;  /* 0x00000000fffff984 */ /* 0x000fe20000000800 */
[----:B------:R0:W-:Y:S04]  /*188d0*/  @!P2 LDGSTS.E.BYPASS.LTC128B.128 [R9+0x10400], desc[UR50][R6.64], !P0 ;  /* 0x104000000609afae */ /* 0x0001e8000c101d72 */
[----:B------:R0:W-:Y:S01]  /*188e0*/  @!P2 LDGSTS.E.BYPASS.LTC128B.128 [R9+0x14400], desc[UR50][R6.64+0x80], !P1 ;  /* 0x144000800609afae */ /* 0x0001e2000c901d72 */
[----:B------:R-:W-:Y:S01]  /*188f0*/  ISETP.GE.AND P2, PT, R5, R2, PT ;  /* 0x000000020500720c */ /* 0x000fe20003f46270 */
[----:B------:R-:W-:Y:S02]  /*18900*/  IMAD.MOV.U32 R13, RZ, RZ, R3 ;  /* 0x000000ffff0d7224 */ /* 0x000fe400078e0003 */
[----:B------:R-:W-:Y:S02]  /*18910*/  IMAD.MOV.U32 R12, RZ, RZ, 0x2 ;  /* 0x00000002ff0c7424 */ /* 0x000fe400078e00ff */
[----:B------:R-:W-:-:S08]  /*18920*/  IMAD.MOV.U32 R5, RZ, RZ, R14 ;  /* 0x000000ffff057224 */ /* 0x000fd000078e000e */
[----:B0-----:R-:W-:Y:S05]  /*18930*/  WARPSYNC.COLLECTIVE R15, `(.L_x_1598) ;  /* 0x000000000f087348 */ /* 0x001fea0003c00000 */
[----:B------:R1:W2:Y:S02]  /*18940*/  SHFL.IDX P6, R14, R13, R12, R11 ;  /* 0x0000000c0d0e7389 */ /* 0x0002a400000c000b */
[----:B012---:R-:W-:Y:S01]  /*18950*/  ENDCOLLECTIVE ;  /* 0x000000000000791b */ /* 0x007fe20003800000 */
.L_x_1598:
[----:B------:R-:W-:Y:S01]  /*18960*/  @!P2 LEA R7, P3, R10, R5, 0x1 ;  /* 0x000000050a07a211 */ /* 0x000fe200078608ff */
[----:B------:R-:W-:-:S04]  /*18970*/  VIADD R5, R0, 0x20 ;  /* 0x0000002000057836 */ /* 0x000fc80000000000 */
[----:B------:R-:W-:-:S05]  /*18980*/  @!P2 IMAD.X R6, RZ, RZ, R8, P3 ;  /* 0x000000ffff06a224 */ /* 0x000fca00018e0608 */
[----:B------:R-:W-:Y:S01]  /*18990*/  @!P2 LOP3.LUT R7, R7, R6, RZ, 0x3c, !PT ;  /* 0x000000060707a212 */ /* 0x000fe200078e3cff */
[----:B------:R-:W-:-:S03]  /*189a0*/  IMAD.MOV.U32 R13, RZ, RZ, R4 ;  /* 0x000000ffff0d7224 */ /* 0x000fc600078e0004 */
[----:B------:R-:W-:-:S04]  /*189b0*/  @!P2 LOP3.LUT R6, R7, R6, RZ, 0x3c, !PT ;  /* 0x000000060706a212 */ /* 0x000fc800078e3cff */
[----:B------:R-:W-:-:S05]  /*189c0*/  @!P2 LOP3.LUT R7, R7, R6, RZ, 0x3c, !PT ;  /* 0x000000060707a212 */ /* 0x000fca00078e3cff */
[----:B------:R-:W-:Y:S01]  /*189d0*/  @!PT LDS RZ, [RZ] ;  /* 0x00000000fffff984 */ /* 0x000fe20000000800 */
[----:B------:R-:W-:Y:S01]  /*189e0*/  @!PT LDS RZ, [RZ] ;  /* 0x00000000fffff984 */ /* 0x000fe20000000800 */
[----:B------:R-:W-:Y:S01]  /*189f0*/  @!PT LDS RZ, [RZ] ;  /* 0x00000000fffff984 */ /* 0x000fe20000000800 */
[----:B------:R-:W-:Y:S04]  /*18a00*/  @!P2 LDGSTS.E.BYPASS.LTC128B.128 [R9+0x10c00], desc[UR50][R6.64], !P0 ;  /* 0x10c000000609afae */ /* 0x000fe8000c101d72 */
[----:B------:R0:W-:Y:S01]  /*18a10*/  @!P2 LDGSTS.E.BYPASS.LTC128B.128 [R9+0x14c00], desc[UR50][R6.64+0x80], !P1 ;  /* 0x14c000800609afae */ /* 0x0001e2000c901d72 */
[----:B------:R-:W-:Y:S01]  /*18a20*/  ISETP.GE.AND P2, PT, R5, R2, PT ;  /* 0x000000020500720c */ /* 0x000fe20003f46270 */
[----:B0-----:R-:W-:-:S12]  /*18a30*/  IMAD.MOV.U32 R6, RZ, RZ, R14 ;  /* 0x000000ffff067224 */ /* 0x001fd800078e000e */
[----:B------:R-:W-:Y:S05]  /*18a40*/  WARPSYNC.COLLECTIVE R15, `(.L_x_1599) ;  /* 0x000000000f087348 */ /* 0x000fea0003c00000 */
[----:B------:R0:W1:Y:S02]  /*18a50*/  SHFL.IDX P6, R14, R13, R12, R11 ;  /* 0x0000000c0d0e7389 */ /* 0x00006400000c000b */
[----:B01----:R-:W-:Y:S01]  /*18a60*/  ENDCOLLECTIVE ;  /* 0x000000000000791b */ /* 0x003fe20003800000 */
.L_x_1599:
[----:B------:R-:W-:Y:S02]  /*18a70*/  IMAD.MOV.U32 R13, RZ, RZ, R3 ;  /* 0x000000ffff0d7224 */ /* 0x000fe400078e0003 */
[----:B------:R-:W-:Y:S02]  /*18a80*/  IMAD.MOV.U32 R12, RZ, RZ, 0x3 ;  /* 0x00000003ff0c7424 */ /* 0x000fe400078e00ff */
[----:B------:R-:W-:-:S07]  /*18a90*/  IMAD.MOV.U32 R5, RZ, RZ, R14 ;  /* 0x000000ffff057224 */ /* 0x000fce00078e000e */
[----:B------:R-:W-:Y:S05]  /*18aa0*/  WARPSYNC.COLLECTIVE R15, `(.L_x_1600) ;  /* 0x000000000f087348 */ /* 0x000fea0003c00000 */
[----:B------:R0:W1:Y:S02]  /*18ab0*/  SHFL.IDX P6, R14, R13, R12, R11 ;  /* 0x0000000c0d0e7389 */ /* 0x00006400000c000b */
[----:B01----:R-:W-:Y:S01]  /*18ac0*/  ENDCOLLECTIVE ;  /* 0x000000000000791b */ /* 0x003fe20003800000 */
.L_x_1600:
[----:B------:R-:W-:-:S05]  /*18ad0*/  @!P2 LEA R5, P3, R10, R5, 0x1 ;  /* 0x000000050a05a211 */ /* 0x000fca00078608ff */
[----:B------:R-:W-:-:S04]  /*18ae0*/  @!P2 IMAD.X R6, RZ, RZ, R6, P3 ;  /* 0x000000ffff06a224 */ /* 0x000fc800018e0606 */
[----:B------:R-:W-:Y:S02]  /*18af0*/  @!P2 IMAD.MOV.U32 R7, RZ, RZ, R6 ;  /* 0x000000ffff07a224 */ /* 0x000fe400078e0006 */
[----:B------:R-:W-:Y:S02]  /*18b00*/  @!P2 IMAD.MOV.U32 R6, RZ, RZ, R5 ;  /* 0x000000ffff06a224 */ /* 0x000fe400078e0005 */
[----:B------:R-:W-:Y:S02]  /*18b10*/  IMAD.MOV.U32 R13, RZ, RZ, R4 ;  /* 0x000000ffff0d7224 */ /* 0x000fe400078e0004 */
[----:B------:R-:W-:Y:S01]  /*18b20*/  VIADD R5, R0, 0x30 ;  /* 0x0000003000057836 */ /* 0x000fe20000000000 */
        /* <DEDUP_REMOVED lines=10> */
.L_x_1601:
[----:B------:R-:W-:Y:S02]  /*18bd0*/  IMAD.MOV.U32 R13, RZ, RZ, R3 ;  /* 0x000000ffff0d7224 */ /* 0x000fe400078e0003 */
[----:B------:R-:W-:Y:S02]  /*18be0*/  IMAD.MOV.U32 R12, RZ, RZ, 0x4 ;  /* 0x00000004ff0c7424 */ /* 0x000fe400078e00ff */
[----:B------:R-:W-:-:S07]  /*18bf0*/  IMAD.MOV.U32 R5, RZ, RZ, R14 ;  /* 0x000000ffff057224 */ /* 0x000fce00078e000e */
[----:B------:R-:W-:Y:S05]  /*18c00*/  WARPSYNC.COLLECTIVE R15, `(.L_x_1602) ;  /* 0x000000000f087348 */ /* 0x000fea0003c00000 */
[----:B------:R0:W1:Y:S02]  /*18c10*/  SHFL.IDX P6, R14, R13, R12, R11 ;  /* 0x0000000c0d0e7389 */ /* 0x00006400000c000b */
[----:B01----:R-:W-:Y:S01]  /*18c20*/  ENDCOLLECTIVE ;  /* 0x000000000000791b */ /* 0x003fe20003800000 */
.L_x_1602:
        /* <DEDUP_REMOVED lines=16> */
.L_x_1603:
[----:B------:R-:W-:Y:S02]  /*18d30*/  IMAD.MOV.U32 R13, RZ, RZ, R3 ;  /* 0x000000ffff0d7224 */ /* 0x000fe400078e0003 */
[----:B------:R-:W-:Y:S02]  /*18d40*/  IMAD.MOV.U32 R12, RZ, RZ, 0x5 ;  /* 0x00000005ff0c7424 */ /* 0x000fe400078e00ff */
[----:B------:R-:W-:-:S07]  /*18d50*/  IMAD.MOV.U32 R5, RZ, RZ, R14 ;  /* 0x000000ffff057224 */ /* 0x000fce00078e000e */
[----:B------:R-:W-:Y:S05]  /*18d60*/  WARPSYNC.COLLECTIVE R15, `(.L_x_1604) ;  /* 0x000000000f087348 */ /* 0x000fea0003c00000 */
[----:B------:R0:W1:Y:S02]  /*18d70*/  SHFL.IDX P6, R14, R13, R12, R11 ;  /* 0x0000000c0d0e7389 */ /* 0x00006400000c000b */
[----:B01----:R-:W-:Y:S01]  /*18d80*/  ENDCOLLECTIVE ;  /* 0x000000000000791b */ /* 0x003fe20003800000 */
.L_x_1604:
        /* <DEDUP_REMOVED lines=16> */
.L_x_1605:
[----:B------:R-:W-:Y:S02]  /*18e90*/  IMAD.MOV.U32 R13, RZ, RZ, R3 ;  /* 0x000000ffff0d7224 */ /* 0x000fe400078e0003 */
[----:B------:R-:W-:Y:S02]  /*18ea0*/  IMAD.MOV.U32 R12, RZ, RZ, 0x6 ;  /* 0x00000006ff0c7424 */ /* 0x000fe400078e00ff */
[----:B------:R-:W-:-:S07]  /*18eb0*/  IMAD.MOV.U32 R5, RZ, RZ, R14 ;  /* 0x000000ffff057224 */ /* 0x000fce00078e000e */
[----:B------:R-:W-:Y:S05]  /*18ec0*/  WARPSYNC.COLLECTIVE R15, `(.L_x_1606) ;  /* 0x000000000f087348 */ /* 0x000fea0003c00000 */
[----:B------:R0:W1:Y:S02]  /*18ed0*/  SHFL.IDX P6, R14, R13, R12, R11 ;  /* 0x0000000c0d0e7389 */ /* 0x00006400000c000b */
[----:B01----:R-:W-:Y:S01]  /*18ee0*/  ENDCOLLECTIVE ;  /* 0x000000000000791b */ /* 0x003fe20003800000 */
.L_x_1606:
[----:B------:R-:W-:-:S05]  /*18ef0*/  @!P2 LEA R5, P3, R10, R5, 0x1 ;  /* 0x000000050a05a211 */ /* 0x000fca00078608ff */
[----:B------:R-:W-:-:S04]  /*18f00*/  @!P2 IMAD.X R6, RZ, RZ, R6, P3 ;  /* 0x000000ffff06a224 */ /* 0x000fc800018e0606 */
[----:B------:R-:W-:Y:S02]  /*18f10*/  @!P2 IMAD.MOV.U32 R7, RZ, RZ, R6 ;  /* 0x000000ffff07a224 */ /* 0x000fe400078e0006 */
[----:B------:R-:W-:Y:S02]  /*18f20*/  @!P2 IMAD.MOV.U32 R6, RZ, RZ, R5 ;  /* 0x000000ffff06a224 */ /* 0x000fe400078e0005 */
[----:B------:R-:W-:-:S03]  /*18f30*/  IMAD.MOV.U32 R13, RZ, RZ, R4 ;  /* 0x000000ffff0d7224 */ /* 0x000fc600078e0004 */
[----:B------:R-:W-:Y:S01]  /*18f40*/  @!PT LDS RZ, [RZ] ;  /* 0x00000000fffff984 */ /* 0x000fe20000000800 */
[----:B------:R-:W-:Y:S01]  /*18f50*/  @!PT LDS RZ, [RZ] ;  /* 0x00000000fffff984 */ /* 0x000fe20000000800 */
[----:B------:R-:W-:Y:S01]  /*18f60*/  @!PT LDS RZ, [RZ] ;  /* 0x00000000fffff984 */ /* 0x000fe20000000800 */
[----:B------:R-:W-:Y:S04]  /*18f70*/  @!P2 LDGSTS.E.BYPASS.LTC128B.128 [R9+0x12c00], desc[UR50][R6.64], !P0 ;  /* 0x12c000000609afae */ /* 0x000fe8000c101d72 */
[----:B------:R0:W-:Y:S02]  /*18f80*/  @!P2 LDGSTS.E.BYPASS.LTC128B.128 [R9+0x16c00], desc[UR50][R6.64+0x80], !P1 ;  /* 0x16c000800609afae */ /* 0x0001e4000c901d72 */
[----:B0-----:R-:W-:-:S07]  /*18f90*/  IMAD.MOV.U32 R6, RZ, RZ, R14 ;  /* 0x000000ffff067224 */ /* 0x001fce00078e000e */
[----:B------:R-:W-:Y:S05]  /*18fa0*/  WARPSYNC.COLLECTIVE R15, `(.L_x_1607) ;  /* 0x000000000f087348 */ /* 0x000fea0003c00000 */
[----:B------:R0:W1:Y:S02]  /*18fb0*/  SHFL.IDX P6, R14, R13, R12, R11 ;  /* 0x0000000c0d0e7389 */ /* 0x00006400000c000b */
[----:B01----:R-:W-:Y:S01]  /*18fc0*/  ENDCOLLECTIVE ;  /* 0x000000000000791b */ /* 0x003fe20003800000 */
.L_x_1607:
[----:B------:R-:W-:-:S05]  /*18fd0*/  VIADD R7, R0, 0x60 ;  /* 0x0000006000077836 */ /* 0x000fca0000000000 */
[----:B------:R-:W-:Y:S01]  /*18fe0*/  ISETP.GE.AND P2, PT, R7, R2, PT ;  /* 0x000000020700720c */ /* 0x000fe20003f46270 */
[----:B------:R-:W-:Y:S02]  /*18ff0*/  IMAD.MOV.U32 R13, RZ, RZ, R3 ;  /* 0x000000ffff0d7224 */ /* 0x000fe400078e0003 */
[----:B------:R-:W-:Y:S02]  /*19000*/  IMAD.MOV.U32 R12, RZ, RZ, 0x7 ;  /* 0x00000007ff0c7424 */ /* 0x000fe400078e00ff */
[----:B------:R-:W-:-:S08]  /*19010*/  IMAD.MOV.U32 R5, RZ, RZ, R14 ;  /* 0x000000ffff057224 */ /* 0x000fd000078e000e */
[----:B------:R-:W-:Y:S05]  /*19020*/  WARPSYNC.COLLECTIVE R15, `(.L_x_1608) ;  /* 0x000000000f087348 */ /* 0x000fea0003c00000 */
[----:B------:R0:W1:Y:S02]  /*19030*/  SHFL.IDX P6, R14, R13, R12, R11 ;  /* 0x0000000c0d0e7389 */ /* 0x00006400000c000b */
[----:B01----:R-:W-:Y:S01]  /*19040*/  ENDCOLLECTIVE ;  /* 0x000000000000791b */ /* 0x003fe20003800000 */
.L_x_1608:
[----:B------:R-:W-:-:S05]  /*19050*/  @!P2 LEA R5, P3, R10, R5, 0x1 ;  /* 0x000000050a05a211 */ /* 0x000fca00078608ff */
[----:B------:R-:W-:-:S04]  /*19060*/  @!P2 IMAD.X R6, RZ, RZ, R6, P3 ;  /* 0x000000ffff06a224 */ /* 0x000fc800018e0606 */
[----:B------:R-:W-:Y:S02]  /*19070*/  @!P2 IMAD.MOV.U32 R7, RZ, RZ, R6 ;  /* 0x000000ffff07a224 */ /* 0x000fe400078e0006 */
[----:B------:R-:W-:Y:S02]  /*19080*/  IMAD.MOV.U32 R13, RZ, RZ, R4 ;  /* 0x000000ffff0d7224 */ /* 0x000fe400078e0004 */
[----:B------:R-:W-:-:S05]  /*19090*/  @!P2 IMAD.MOV.U32 R6, RZ, RZ, R5 ;  /* 0x000000ffff06a224 */ /* 0x000fca00078e0005 */
[----:B------:R-:W-:Y:S01]  /*190a0*/  @!PT LDS RZ, [RZ] ;  /* 0x00000000fffff984 */ /* 0x000fe20000000800 */
[----:B------:R-:W-:Y:S01]  /*190b0*/  @!PT LDS RZ, [RZ] ;  /* 0x00000000fffff984 */ /* 0x000fe20000000800 */
[----:B------:R-:W-:Y:S01]  /*190c0*/  @!PT LDS RZ, [RZ] ;  /* 0x00000000fffff984 */ /* 0x000fe20000000800 */
[----:B------:R0:W-:Y:S01]  /*190d0*/  @!P2 LDGSTS.E.BYPASS.LTC128B.128 [R9+0x13400], desc[UR50][R6.64], !P0 ;  /* 0x134000000609afae */ /* 0x0001e2000c101d72 */
[----:B------:R-:W-:-:S03]  /*190e0*/  IMAD.MOV.U32 R3, RZ, RZ, R14 ;  /* 0x000000ffff037224 */ /* 0x000fc600078e000e */
[----:B------:R0:W-:Y:S04]  /*190f0*/  @!P2 LDGSTS.E.BYPASS.LTC128B.128 [R9+0x17400], desc[UR50][R6.64+0x80], !P1 ;  /* 0x174000800609afae */ /* 0x0001e8000c901d72 */
[----:B0-----:R-:W-:Y:S05]  /*19100*/  WARPSYNC.COLLECTIVE R15, `(.L_x_1609) ;  /* 0x000000000f087348 */ /* 0x001fea0003c00000 */
[----:B------:R1:W2:Y:S02]  /*19110*/  SHFL.IDX P6, R14, R13, R12, R11 ;  /* 0x0000000c0d0e7389 */ /* 0x0002a400000c000b */
[----:B012---:R-:W-:Y:S01]  /*19120*/  ENDCOLLECTIVE ;  /* 0x000000000000791b */ /* 0x007fe20003800000 */
.L_x_1609:
[----:B------:R-:W-:Y:S01]  /*19130*/  IMAD.MOV.U32 R4, RZ, RZ, R14 ;  /* 0x000000ffff047224 */ /* 0x000fe200078e000e */
[----:B------:R-:W-:Y:S06]  /*19140*/  BRA `(.L_x_1610) ;  /* 0xffffffb800287947 */ /* 0x000fec000383ffff */
.L_x_1499:
[----:B0-----:R-:W3:Y:S02]  /*19150*/  LDL R2, [R1] ;  /* 0x0000000001027983 */ /* 0x001ee40000100800 */
[----:B---3--:R0:W1:Y:S02]  /*19160*/  SYNCS.PHASECHK.TRANS64.TRYWAIT P0, [R2+URZ+0x28820], R0 ;  /* 0x02882000020075a7 */ /* 0x008064000800017f */
[----:B-1----:R-:W-:Y:S05]  /*19170*/  @!P0 NANOSLEEP.SYNCS 0x989680 ;  /* 0x009896800000895d */ /* 0x002fea0003900000 */
[----:B------:R-:W1:Y:S02]  /*19180*/  @!P0 SYNCS.PHASECHK.TRANS64 P0, [R2+URZ+0x28820], R0 ;  /* 0x02882000020085a7 */ /* 0x000e64000800007f */
[----:B-1----:R-:W-:Y:S05]  /*19190*/  @!P0 BRA `(.L_x_1499) ;  /* 0xfffffffc00ec8947 */ /* 0x002fea000383ffff */
[----:B------:R-:W-:Y:S05]  /*191a0*/  BRA `(.L_x_1611) ;  /* 0xffffffb8009c7947 */ /* 0x000fea000383ffff */
.L_x_1508:
[----:B-1----:R1:W2:Y:S02]  /*191b0*/  SYNCS.PHASECHK.TRANS64.TRYWAIT P0, [R3+URZ+0x28840], R2 ;  /* 0x02884002030075a7 */ /* 0x0022a4000800017f */
[----:B--2---:R-:W-:Y:S05]  /*191c0*/  @!P0 NANOSLEEP.SYNCS 0x989680 ;  /* 0x009896800000895d */ /* 0x004fea0003900000 */
[----:B------:R-:W2:Y:S02]  /*191d0*/  @!P0 SYNCS.PHASECHK.TRANS64 P0, [R3+URZ+0x28840], R2 ;  /* 0x02884002030085a7 */ /* 0x000ea4000800007f */
[----:B--2---:R-:W-:Y:S05]  /*191e0*/  @!P0 BRA `(.L_x_1508) ;  /* 0xfffffffc00f08947 */ /* 0x004fea000383ffff */
[----:B------:R-:W-:Y:S05]  /*191f0*/  BRA `(.L_x_1612) ;  /* 0xffffffbc00687947 */ /* 0x000fea000383ffff */
.L_x_1514:
[----:B0-----:R0:W1:Y:S02]  /*19200*/  SYNCS.PHASECHK.TRANS64.TRYWAIT P0, [R3+URZ+0x60], R2 ;  /* 0x00006002030075a7 */ /* 0x001064000800017f */
[----:B-1----:R-:W-:Y:S05]  /*19210*/  @!P0 NANOSLEEP.SYNCS 0x989680 ;  /* 0x009896800000895d */ /* 0x002fea0003900000 */
[----:B------:R-:W1:Y:S02]  /*19220*/  @!P0 SYNCS.PHASECHK.TRANS64 P0, [R3+URZ+0x60], R2 ;  /* 0x00006002030085a7 */ /* 0x000e64000800007f */
[----:B-1----:R-:W-:Y:S05]  /*19230*/  @!P0 BRA `(.L_x_1514) ;  /* 0xfffffffc00f08947 */ /* 0x002fea000383ffff */
[----:B------:R-:W-:Y:S05]  /*19240*/  BRA `(.L_x_1613) ;  /* 0xffffffc000447947 */ /* 0x000fea000383ffff */
.L_x_1523:
[----:B--2---:R2:W3:Y:S02]  /*19250*/  SYNCS.PHASECHK.TRANS64.TRYWAIT P0, [R3+URZ+0x28840], R2 ;  /* 0x02884002030075a7 */ /* 0x0044e4000800017f */
[----:B---3--:R-:W-:Y:S05]  /*19260*/  @!P0 NANOSLEEP.SYNCS 0x989680 ;  /* 0x009896800000895d */ /* 0x008fea0003900000 */
[----:B------:R-:W3:Y:S02]  /*19270*/  @!P0 SYNCS.PHASECHK.TRANS64 P0, [R3+URZ+0x28840], R2 ;  /* 0x02884002030085a7 */ /* 0x000ee4000800007f */
[----:B---3--:R-:W-:Y:S05]  /*19280*/  @!P0 BRA `(.L_x_1523) ;  /* 0xfffffffc00f08947 */ /* 0x008fea000383ffff */
[----:B------:R-:W-:Y:S05]  /*19290*/  BRA `(.L_x_1614) ;  /* 0xffffffc400ec7947 */ /* 0x000fea000383ffff */
.L_x_1529:
[----:B0-----:R0:W2:Y:S02]  /*192a0*/  SYNCS.PHASECHK.TRANS64.TRYWAIT P0, [R2+URZ+0x60], R3 ;  /* 0x00006003020075a7 */ /* 0x0010a4000800017f */
[----:B--2---:R-:W-:Y:S05]  /*192b0*/  @!P0 NANOSLEEP.SYNCS 0x989680 ;  /* 0x009896800000895d */ /* 0x004fea0003900000 */
[----:B------:R-:W2:Y:S02]  /*192c0*/  @!P0 SYNCS.PHASECHK.TRANS64 P0, [R2+URZ+0x60], R3 ;  /* 0x00006003020085a7 */ /* 0x000ea4000800007f */
[----:B--2---:R-:W-:Y:S05]  /*192d0*/  @!P0 BRA `(.L_x_1529) ;  /* 0xfffffffc00f08947 */ /* 0x004fea000383ffff */
[----:B------:R-:W-:Y:S05]  /*192e0*/  BRA `(.L_x_1615) ;  /* 0xffffffc800c87947 */ /* 0x000fea000383ffff */
.L_x_1538:
[----:B----4-:R4:W0:Y:S02]  /*192f0*/  SYNCS.PHASECHK.TRANS64.TRYWAIT P0, [R2+URZ+0x28840], R3 ;  /* 0x02884003020075a7 */ /* 0x010824000800017f */
[----:B0-----:R-:W-:Y:S05]  /*19300*/  @!P0 NANOSLEEP.SYNCS 0x989680 ;  /* 0x009896800000895d */ /* 0x001fea0003900000 */
[----:B------:R-:W0:Y:S02]  /*19310*/  @!P0 SYNCS.PHASECHK.TRANS64 P0, [R2+URZ+0x28840], R3 ;  /* 0x02884003020085a7 */ /* 0x000e24000800007f */
[----:B0-----:R-:W-:Y:S05]  /*19320*/  @!P0 BRA `(.L_x_1538) ;  /* 0xfffffffc00f08947 */ /* 0x001fea000383ffff */
[----:B------:R-:W-:Y:S05]  /*19330*/  BRA `(.L_x_1616) ;  /* 0xffffffd000387947 */ /* 0x000fea000383ffff */
.L_x_1544:
[----:B0-----:R0:W2:Y:S02]  /*19340*/  SYNCS.PHASECHK.TRANS64.TRYWAIT P0, [R2+URZ+0x60], R5 ;  /* 0x00006005020075a7 */ /* 0x0010a4000800017f */
[----:B--2---:R-:W-:Y:S05]  /*19350*/  @!P0 NANOSLEEP.SYNCS 0x989680 ;  /* 0x009896800000895d */ /* 0x004fea0003900000 */
[----:B------:R-:W2:Y:S02]  /*19360*/  @!P0 SYNCS.PHASECHK.TRANS64 P0, [R2+URZ+0x60], R5 ;  /* 0x00006005020085a7 */ /* 0x000ea4000800007f */
[----:B--2---:R-:W-:Y:S05]  /*19370*/  @!P0 BRA `(.L_x_1544) ;  /* 0xfffffffc00f08947 */ /* 0x004fea000383ffff */
[----:B------:R-:W-:Y:S05]  /*19380*/  BRA `(.L_x_1617) ;  /* 0xffffffd400147947 */ /* 0x000fea000383ffff */
.L_x_1555:
[----:B----4-:R4:W0:Y:S02]  /*19390*/  SYNCS.PHASECHK.TRANS64.TRYWAIT P0, [R0+URZ+0x28860], R3 ;  /* 0x02886003000075a7 */ /* 0x010824000800017f */
[----:B0-----:R-:W-:Y:S05]  /*193a0*/  @!P0 NANOSLEEP.SYNCS 0x989680 ;  /* 0x009896800000895d */ /* 0x001fea0003900000 */
[----:B------:R-:W0:Y:S02]  /*193b0*/  @!P0 SYNCS.PHASECHK.TRANS64 P0, [R0+URZ+0x28860], R3 ;  /* 0x02886003000085a7 */ /* 0x000e24000800007f */
[----:B0-----:R-:W-:Y:S05]  /*193c0*/  @!P0 BRA `(.L_x_1555) ;  /* 0xfffffffc00f08947 */ /* 0x001fea000383ffff */
[----:B------:R-:W-:Y:S05]  /*193d0*/  BRA `(.L_x_1618) ;  /* 0xffffffd800687947 */ /* 0x000fea000383ffff */
.L_x_1562:
[----:B------:R-:W-:Y:S01]  /*193e0*/  BSSY B0, `(.L_x_1619) ;  /* 0x0000008000007945 */ /* 0x000fe20003800000 */
[----:B------:R-:W-:Y:S02]  /*193f0*/  IMAD.MOV.U32 R13, RZ, RZ, R16 ;  /* 0x000000ffff0d7224 */ /* 0x000fe400078e0010 */
[----:B------:R-:W-:Y:S02]  /*19400*/  IMAD.MOV.U32 R12, RZ, RZ, RZ ;  /* 0x000000ffff0c7224 */ /* 0x000fe400078e00ff */
[----:B------:R-:W-:Y:S02]  /*19410*/  IMAD.MOV.U32 R11, RZ, RZ, 0x1f ;  /* 0x0000001fff0b7424 */ /* 0x000fe400078e00ff */
[----:B------:R-:W-:-:S07]  /*19420*/  IMAD.MOV.U32 R15, RZ, RZ, -0x1 ;  /* 0xffffffffff0f7424 */ /* 0x000fce00078e00ff */
[----:B01-3--:R-:W-:Y:S05]  /*19430*/  WARPSYNC.COLLECTIVE R15, `(.L_x_1620) ;  /* 0x000000000f087348 */ /* 0x00bfea0003c00000 */
[----:B------:R2:W4:Y:S02]  /*19440*/  SHFL.IDX P6, R14, R13, R12, R11 ;  /* 0x0000000c0d0e7389 */ /* 0x00052400000c000b */
[----:B01234-:R-:W-:Y:S01]  /*19450*/  ENDCOLLECTIVE ;  /* 0x000000000000791b */ /* 0x01ffe20003800000 */
.L_x_1620:
[----:B------:R-:W-:Y:S05]  /*19460*/  BSYNC B0 ;  /* 0x0000000000007941 */ /* 0x000fea0003800000 */
.L_x_1619:
        /* <DEDUP_REMOVED lines=9> */
.L_x_1621:
[----:B------:R-:W-:Y:S02]  /*19500*/  ULDC UR4, c[0x0][0xc3c] ;  /* 0x00030f0000047ab9 */ /* 0x000fe40000000800 */
        /* <DEDUP_REMOVED lines=17> */
.L_x_1622:
[----:B------:R-:W-:Y:S01]  /*19620*/  IMAD.MOV.U32 R12, RZ, RZ, 0x2 ;  /* 0x00000002ff0c7424 */ /* 0x000fe200078e00ff */
[----:B------:R-:W-:-:S05]  /*19630*/  SEL R7, R14, RZ, P1 ;  /* 0x000000ff0e077207 */ /* 0x000fca0000800000 */
[----:B------:R-:W-:-:S04]  /*19640*/  IMAD.IADD R3, R2, 0x1, R7 ;  /* 0x0000000102037824 */ /* 0x000fc800078e0207 */
[----:B------:R-:W-:-:S07]  /*19650*/  IMAD.MOV.U32 R13, RZ, RZ, R3 ;  /* 0x000000ffff0d7224 */ /* 0x000fce00078e0003 */
[----:B------:R-:W-:Y:S05]  /*19660*/  WARPSYNC.COLLECTIVE R15, `(.L_x_1623) ;  /* 0x000000000f087348 */ /* 0x000fea0003c00000 */
[----:B------:R0:W1:Y:S02]  /*19670*/  SHFL.UP P6, R14, R13, R12, R11 ;  /* 0x0400000c0d0e7389 */ /* 0x00006400000c000b */
[----:B01----:R-:W-:Y:S01]  /*19680*/  ENDCOLLECTIVE ;  /* 0x000000000000791b */ /* 0x003fe20003800000 */
.L_x_1623:
[----:B------:R-:W-:Y:S01]  /*19690*/  IMAD.MOV.U32 R12, RZ, RZ, 0x4 ;  /* 0x00000004ff0c7424 */ /* 0x000fe200078e00ff */
[----:B------:R-:W-:-:S05]  /*196a0*/  SEL R14, R14, RZ, P2 ;  /* 0x000000ff0e0e7207 */ /* 0x000fca0001000000 */
[----:B------:R-:W-:-:S04]  /*196b0*/  IMAD.IADD R3, R3, 0x1, R14 ;  /* 0x0000000103037824 */ /* 0x000fc800078e020e */
[----:B------:R-:W-:-:S07]  /*196c0*/  IMAD.MOV.U32 R13, RZ, RZ, R3 ;  /* 0x000000ffff0d7224 */ /* 0x000fce00078e0003 */
[----:B------:R-:W-:Y:S05]  /*196d0*/  WARPSYNC.COLLECTIVE R15, `(.L_x_1624) ;  /* 0x000000000f087348 */ /* 0x000fea0003c00000 */
[----:B------:R0:W1:Y:S02]  /*196e0*/  SHFL.UP P6, R14, R13, R12, R11 ;  /* 0x0400000c0d0e7389 */ /* 0x00006400000c000b */
[----:B01----:R-:W-:Y:S01]  /*196f0*/  ENDCOLLECTIVE ;  /* 0x000000000000791b */ /* 0x003fe20003800000 */
.L_x_1624:
[----:B------:R-:W-:Y:S01]  /*19700*/  IMAD.MOV.U32 R12, RZ, RZ, 0x8 ;  /* 0x00000008ff0c7424 */ /* 0x000fe200078e00ff */
[----:B------:R-:W-:-:S05]  /*19710*/  SEL R14, R14, RZ, P3 ;  /* 0x000000ff0e0e7207 */ /* 0x000fca0001800000 */
[----:B------:R-:W-:-:S04]  /*19720*/  IMAD.IADD R3, R3, 0x1, R14 ;  /* 0x0000000103037824 */ /* 0x000fc800078e020e */
[----:B------:R-:W-:-:S07]  /*19730*/  IMAD.MOV.U32 R13, RZ, RZ, R3 ;  /* 0x000000ffff0d7224 */ /* 0x000fce00078e0003 */
[----:B------:R-:W-:Y:S05]  /*19740*/  WARPSYNC.COLLECTIVE R15, `(.L_x_1625) ;  /* 0x000000000f087348 */ /* 0x000fea0003c00000 */
[----:B------:R0:W1:Y:S02]  /*19750*/  SHFL.UP P6, R14, R13, R12, R11 ;  /* 0x0400000c0d0e7389 */ /* 0x00006400000c000b */
[----:B01----:R-:W-:Y:S01]  /*19760*/  ENDCOLLECTIVE ;  /* 0x000000000000791b */ /* 0x003fe20003800000 */
.L_x_1625:
[----:B------:R-:W-:Y:S01]  /*19770*/  IMAD.MOV.U32 R12, RZ, RZ, 0x10 ;  /* 0x00000010ff0c7424 */ /* 0x000fe200078e00ff */
[----:B------:R-:W-:-:S05]  /*19780*/  SEL R14, R14, RZ, P4 ;  /* 0x000000ff0e0e7207 */ /* 0x000fca0002000000 */
[----:B------:R-:W-:-:S04]  /*19790*/  IMAD.IADD R3, R3, 0x1, R14 ;  /* 0x0000000103037824 */ /* 0x000fc800078e020e */
[----:B------:R-:W-:-:S07]  /*197a0*/  IMAD.MOV.U32 R13, RZ, RZ, R3 ;  /* 0x000000ffff0d7224 */ /* 0x000fce00078e0003 */
[----:B------:R-:W-:Y:S05]  /*197b0*/  WARPSYNC.COLLECTIVE R15, `(.L_x_1626) ;  /* 0x000000000f087348 */ /* 0x000fea0003c00000 */
[----:B------:R0:W1:Y:S02]  /*197c0*/  SHFL.UP P6, R14, R13, R12, R11 ;  /* 0x0400000c0d0e7389 */ /* 0x00006400000c000b */
[----:B01----:R-:W-:Y:S01]  /*197d0*/  ENDCOLLECTIVE ;  /* 0x000000000000791b */ /* 0x003fe20003800000 */
.L_x_1626:
        /* <DEDUP_REMOVED lines=8> */
.L_x_1627:
[----:B------:R-:W-:Y:S05]  /*19860*/  BRA `(.L_x_1628) ;  /* 0xffffffd800fc7947 */ /* 0x000fea000383ffff */
.L_x_1567:
[----:B------:R-:W-:Y:S01]  /*19870*/  BSSY B0, `(.L_x_1629) ;  /* 0x0000008000007945 */ /* 0x000fe20003800000 */
[----:B-----5:R-:W-:Y:S02]  /*19880*/  IMAD.MOV.U32 R13, RZ, RZ, R2 ;  /* 0x000000ffff0d7224 */ /* 0x020fe400078e0002 */
[----:B------:R-:W-:Y:S02]  /*19890*/  IMAD.MOV.U32 R12, RZ, RZ, 0x1 ;  /* 0x00000001ff0c7424 */ /* 0x000fe400078e00ff */
[----:B------:R-:W-:Y:S02]  /*198a0*/  IMAD.MOV.U32 R11, RZ, RZ, RZ ;  /* 0x000000ffff0b7224 */ /* 0x000fe400078e00ff */
[----:B------:R-:W-:-:S07]  /*198b0*/  IMAD.MOV.U32 R15, RZ, RZ, -0x1 ;  /* 0xffffffffff0f7424 */ /* 0x000fce00078e00ff */
[----:B0123--:R-:W-:Y:S05]  /*198c0*/  WARPSYNC.COLLECTIVE R15, `(.L_x_1630) ;  /* 0x000000000f087348 */ /* 0x00ffea0003c00000 */
[----:B------:R4:W0:Y:S02]  /*198d0*/  SHFL.UP P6, R14, R13, R12, R11 ;  /* 0x0400000c0d0e7389 */ /* 0x00082400000c000b */
[----:B01234-:R-:W-:Y:S01]  /*198e0*/  ENDCOLLECTIVE ;  /* 0x000000000000791b */ /* 0x01ffe20003800000 */
.L_x_1630:
[----:B------:R-:W-:Y:S05]  /*198f0*/  BSYNC B0 ;  /* 0x0000000000007941 */ /* 0x000fea0003800000 */
.L_x_1629:
[----:B------:R-:W-:Y:S01]  /*19900*/  SEL R3, R14, RZ, P1 ;  /* 0x000000ff0e037207 */ /* 0x000fe20000800000 */
[----:B------:R-:W-:Y:S02]  /*19910*/  IMAD.MOV.U32 R12, RZ, RZ, 0x2 ;  /* 0x00000002ff0c7424 */ /* 0x000fe400078e00ff */
[----:B------:R-:W-:Y:S02]  /*19920*/  IMAD.MOV.U32 R11, RZ, RZ, RZ ;  /* 0x000000ffff0b7224 */ /* 0x000fe400078e00ff */
[----:B------:R-:W-:Y:S02]  /*19930*/  IMAD.IADD R3, R2, 0x1, R3 ;  /* 0x0000000102037824 */ /* 0x000fe400078e0203 */
[----:B------:R-:W-:Y:S02]  /*19940*/  IMAD.MOV.U32 R15, RZ, RZ, -0x1 ;  /* 0xffffffffff0f7424 */ /* 0x000fe400078e00ff */
[----:B------:R-:W-:-:S07]  /*19950*/  IMAD.MOV.U32 R13, RZ, RZ, R3 ;  /* 0x000000ffff0d7224 */ /* 0x000fce00078e0003 */
[----:B------:R-:W-:Y:S05]  /*19960*/  WARPSYNC.COLLECTIVE R15, `(.L_x_1631) ;  /* 0x000000000f087348 */ /* 0x000fea0003c00000 */
[----:B------:R0:W1:Y:S02]  /*19970*/  SHFL.UP P6, R14, R13, R12, R11 ;  /* 0x0400000c0d0e7389 */ /* 0x00006400000c000b */
[----:B01----:R-:W-:Y:S01]  /*19980*/  ENDCOLLECTIVE ;  /* 0x000000000000791b */ /* 0x003fe20003800000 */
.L_x_1631:
[----:B------:R-:W-:Y:S01]  /*19990*/  IMAD.MOV.U32 R12, RZ, RZ, 0x4 ;  /* 0x00000004ff0c7424 */ /* 0x000fe200078e00ff */
[----:B------:R-:W-:-:S05]  /*199a0*/  SEL R14, R14, RZ, P2 ;  /* 0x000000ff0e0e7207 */ /* 0x000fca0001000000 */
[----:B------:R-:W-:-:S04]  /*199b0*/  IMAD.IADD R3, R3, 0x1, R14 ;  /* 0x0000000103037824 */ /* 0x000fc800078e020e */
[----:B------:R-:W-:-:S07]  /*199c0*/  IMAD.MOV.U32 R13, RZ, RZ, R3 ;  /* 0x000000ffff0d7224 */ /* 0x000fce00078e0003 */
[----:B------:R-:W-:Y:S05]  /*199d0*/  WARPSYNC.COLLECTIVE R15, `(.L_x_1632) ;  /* 0x000000000f087348 */ /* 0x000fea0003c00000 */
[----:B------:R0:W1:Y:S02]  /*199e0*/  SHFL.UP P6, R14, R13, R12, R11 ;  /* 0x0400000c0d0e7389 */ /* 0x00006400000c000b */
[----:B01----:R-:W-:Y:S01]  /*199f0*/  ENDCOLLECTIVE ;  /* 0x000000000000791b */ /* 0x003fe20003800000 */
.L_x_1632:
[----:B------:R-:W-:Y:S01]  /*19a00*/  IMAD.MOV.U32 R12, RZ, RZ, 0x8 ;  /* 0x00000008ff0c7424 */ /* 0x000fe200078e00ff */
[----:B------:R-:W-:-:S05]  /*19a10*/  SEL R14, R14, RZ, P3 ;  /* 0x000000ff0e0e7207 */ /* 0x000fca0001800000 */
[----:B------:R-:W-:-:S04]  /*19a20*/  IMAD.IADD R3, R3, 0x1, R14 ;  /* 0x0000000103037824 */ /* 0x000fc800078e020e */
[----:B------:R-:W-:-:S07]  /*19a30*/  IMAD.MOV.U32 R13, RZ, RZ, R3 ;  /* 0x000000ffff0d7224 */ /* 0x000fce00078e0003 */
[----:B------:R-:W-:Y:S05]  /*19a40*/  WARPSYNC.COLLECTIVE R15, `(.L_x_1633) ;  /* 0x000000000f087348 */ /* 0x000fea0003c00000 */
[----:B------:R0:W1:Y:S02]  /*19a50*/  SHFL.UP P6, R14, R13, R12, R11 ;  /* 0x0400000c0d0e7389 */ /* 0x00006400000c000b */
[----:B01----:R-:W-:Y:S01]  /*19a60*/  ENDCOLLECTIVE ;  /* 0x000000000000791b */ /* 0x003fe20003800000 */
.L_x_1633:
[----:B------:R-:W-:Y:S01]  /*19a70*/  IMAD.MOV.U32 R12, RZ, RZ, 0x10 ;  /* 0x00000010ff0c7424 */ /* 0x000fe200078e00ff */
[----:B------:R-:W-:-:S05]  /*19a80*/  SEL R14, R14, RZ, P4 ;  /* 0x000000ff0e0e7207 */ /* 0x000fca0002000000 */
[----:B------:R-:W-:-:S04]  /*19a90*/  IMAD.IADD R3, R3, 0x1, R14 ;  /* 0x0000000103037824 */ /* 0x000fc800078e020e */
[----:B------:R-:W-:-:S07]  /*19aa0*/  IMAD.MOV.U32 R13, RZ, RZ, R3 ;  /* 0x000000ffff0d7224 */ /* 0x000fce00078e0003 */
[----:B------:R-:W-:Y:S05]  /*19ab0*/  WARPSYNC.COLLECTIVE R15, `(.L_x_1634) ;  /* 0x000000000f087348 */ /* 0x000fea0003c00000 */
[----:B------:R0:W1:Y:S02]  /*19ac0*/  SHFL.UP P6, R14, R13, R12, R11 ;  /* 0x0400000c0d0e7389 */ /* 0x00006400000c000b */
[----:B01----:R-:W-:Y:S01]  /*19ad0*/  ENDCOLLECTIVE ;  /* 0x000000000000791b */ /* 0x003fe20003800000 */
.L_x_1634:
        /* <DEDUP_REMOVED lines=8> */
.L_x_1635:
[----:B------:R-:W-:Y:S05]  /*19b60*/  BRA `(.L_x_1636) ;  /* 0xffffffd800d87947 */ /* 0x000fea000383ffff */
.L_x_1569:
[----:B------:R-:W-:Y:S01]  /*19b70*/  BSSY B0, `(.L_x_1637) ;  /* 0x0000006000007945 */ /* 0x000fe20003800000 */
[----:B------:R-:W-:Y:S01]  /*19b80*/  PLOP3.LUT P6, PT, P6, PT, PT, 0x8, 0x0 ;  /* 0x000000000000781c */ /* 0x000fe200037ce170 */
[----:B------:R-:W-:-:S12]  /*19b90*/  IMAD.MOV.U32 R15, RZ, RZ, -0x1 ;  /* 0xffffffffff0f7424 */ /* 0x000fd800078e00ff */
[----:B0123--:R-:W-:Y:S05]  /*19ba0*/  WARPSYNC.COLLECTIVE R15, `(.L_x_1638) ;  /* 0x000000000f087348 */ /* 0x00ffea0003c00000 */
[----:B------:R-:W-:Y:S01]  /*19bb0*/  VOTE.ANY R14, PT, P6 ;  /* 0x00000000000e7806 */ /* 0x000fe200030e0100 */
[----:B0123--:R-:W-:Y:S06]  /*19bc0*/  ENDCOLLECTIVE ;  /* 0x000000000000791b */ /* 0x00ffec0003800000 */
.L_x_1638:
[----:B------:R-:W-:Y:S05]  /*19bd0*/  BSYNC B0 ;  /* 0x0000000000007941 */ /* 0x000fea0003800000 */
.L_x_1637:
        /* <DEDUP_REMOVED lines=9> */
.L_x_1639:
[----:B------:R-:W-:Y:S01]  /*19c70*/  IMAD.MOV.U32 R17, RZ, RZ, R14 ;  /* 0x000000ffff117224 */ /* 0x000fe200078e000e */
[----:B------:R-:W-:Y:S06]  /*19c80*/  BRA `(.L_x_1640) ;  /* 0xffffffd800c87947 */ /* 0x000fec000383ffff */
.L_x_1571:
[----:B------:R-:W-:Y:S01]  /*19c90*/  BSSY B0, `(.L_x_1641) ;  /* 0x0000007000007945 */ /* 0x000fe20003800000 */
[----:B------:R-:W-:Y:S02]  /*19ca0*/  IMAD.MOV.U32 R13, RZ, RZ, R3 ;  /* 0x000000ffff0d7224 */ /* 0x000fe400078e0003 */
[----:B------:R-:W-:Y:S02]  /*19cb0*/  IMAD.MOV.U32 R11, RZ, RZ, 0x1f ;  /* 0x0000001fff0b7424 */ /* 0x000fe400078e00ff */
[----:B------:R-:W-:-:S07]  /*19cc0*/  IMAD.MOV.U32 R15, RZ, RZ, -0x1 ;  /* 0xffffffffff0f7424 */ /* 0x000fce00078e00ff */
[----:B01234-:R-:W-:Y:S05]  /*19cd0*/  WARPSYNC.COLLECTIVE R15, `(.L_x_1642) ;  /* 0x000000000f087348 */ /* 0x01ffea0003c00000 */
[----:B------:R0:W0:Y:S02]  /*19ce0*/  SHFL.IDX P6, R14, R13, R12, R11 ;  /* 0x0000000c0d0e7389 */ /* 0x00002400000c000b */
[----:B01234-:R-:W-:Y:S01]  /*19cf0*/  ENDCOLLECTIVE ;  /* 0x000000000000791b */ /* 0x01ffe20003800000 */
.L_x_1642:
[----:B------:R-:W-:Y:S05]  /*19d00*/  BSYNC B0 ;  /* 0x0000000000007941 */ /* 0x000fea0003800000 */
.L_x_1641:
[----:B------:R-:W-:Y:S01]  /*19d10*/  IMAD.MOV.U32 R5, RZ, RZ, R14 ;  /* 0x000000ffff057224 */ /* 0x000fe200078e000e */
[----:B------:R-:W-:Y:S06]  /*19d20*/  BRA `(.L_x_1570) ;  /* 0xffffffd800bc7947 */ /* 0x000fec000383ffff */
.L_x_1575:
[----:B0-----:R0:W2:Y:S02]  /*19d30*/  SYNCS.PHASECHK.TRANS64.TRYWAIT P0, [R0+URZ+0x28820], R3 ;  /* 0x02882003000075a7 */ /* 0x0010a4000800017f */
[----:B--2---:R-:W-:Y:S05]  /*19d40*/  @!P0 NANOSLEEP.SYNCS 0x989680 ;  /* 0x009896800000895d */ /* 0x004fea0003900000 */
[----:B------:R-:W2:Y:S02]  /*19d50*/  @!P0 SYNCS.PHASECHK.TRANS64 P0, [R0+URZ+0x28820], R3 ;  /* 0x02882003000085a7 */ /* 0x000ea4000800007f */
[----:B--2---:R-:W-:Y:S05]  /*19d60*/  @!P0 BRA `(.L_x_1575) ;  /* 0xfffffffc00f08947 */ /* 0x004fea000383ffff */
[----:B------:R-:W-:Y:S05]  /*19d70*/  BRA `(.L_x_1643) ;  /* 0xffffffe0003c7947 */ /* 0x000fea000383ffff */
.L_x_1576:
        /* <DEDUP_REMOVED lines=8> */
[----:B01-3--:R-:W-:Y:S05]  /*19e00*/  WARPSYNC.COLLECTIVE R15, `(.L_x_1645) ;  /* 0x000000000f087348 */ /* 0x00bfea0003c00000 */
[----:B------:R2:W4:Y:S02]  /*19e10*/  SHFL.IDX P6, R14, R13, R12, R11 ;  /* 0x0000000c0d0e7389 */ /* 0x00052400000c000b */
[----:B01234-:R-:W-:Y:S01]  /*19e20*/  ENDCOLLECTIVE ;  /* 0x000000000000791b */ /* 0x01ffe20003800000 */
.L_x_1645:
[----:B------:R-:W-:Y:S05]  /*19e30*/  BSYNC B0 ;  /* 0x0000000000007941 */ /* 0x000fea0003800000 */
.L_x_1644:
[----:B------:R-:W-:Y:S05]  /*19e40*/  BRA `(.L_x_1646) ;  /* 0xffffffe000247947 */ /* 0x000fea000383ffff */
.L_x_1579:
[----:B------:R-:W-:Y:S01]  /*19e50*/  BSSY B1, `(.L_x_1647) ;  /* 0x0000006000017945 */ /* 0x000fe20003800000 */
[----:B------:R-:W-:-:S07]  /*19e60*/  IMAD.MOV.U32 R15, RZ, RZ, -0x1 ;  /* 0xffffffffff0f7424 */ /* 0x000fce00078e00ff */
[----:B0123--:R-:W-:Y:S05]  /*19e70*/  WARPSYNC.COLLECTIVE R15, `(.L_x_1648) ;  /* 0x000000000f0c7348 */ /* 0x00ffea0003c00000 */
[----:B------:R-:W-:Y:S02]  /*19e80*/  ELECT P6, UR62, PT ;  /* 0x00000000003e782f */ /* 0x000fe400038c0000 */
[----:B------:R-:W-:Y:S01]  /*19e90*/  MOV R14, UR62 ;  /* 0x0000003e000e7c02 */ /* 0x000fe20008000f00 */
[----:B0123--:R-:W-:Y:S10]  /*19ea0*/  ENDCOLLECTIVE ;  /* 0x000000000000791b */ /* 0x00fff40003800000 */
.L_x_1648:
[----:B------:R-:W-:Y:S05]  /*19eb0*/  BSYNC B1 ;  /* 0x0000000000017941 */ /* 0x000fea0003800000 */
.L_x_1647:
[----:B------:R-:W-:Y:S05]  /*19ec0*/  BRA `(.L_x_1649) ;  /* 0xffffffe0001c7947 */ /* 0x000fea000383ffff */
.L_x_1581:
[----:B0-----:R0:W2:Y:S02]  /*19ed0*/  SYNCS.PHASECHK.TRANS64.TRYWAIT P0, [R6+URZ], R5 ;  /* 0x00000005060075a7 */ /* 0x0010a4000800017f */
[----:B--2---:R-:W-:Y:S05]  /*19ee0*/  @!P0 NANOSLEEP.SYNCS 0x989680 ;  /* 0x009896800000895d */ /* 0x004fea0003900000 */
[----:B------:R-:W2:Y:S02]  /*19ef0*/  @!P0 SYNCS.PHASECHK.TRANS64 P0, [R6+URZ], R5 ;  /* 0x00000005060085a7 */ /* 0x000ea4000800007f */
[----:B--2---:R-:W-:Y:S05]  /*19f00*/  @!P0 BRA `(.L_x_1581) ;  /* 0xfffffffc00f08947 */ /* 0x004fea000383ffff */
[----:B------:R-:W-:Y:S05]  /*19f10*/  BRA `(.L_x_1650) ;  /* 0xffffffe000587947 */ /* 0x000fea000383ffff */
.L_x_1582:
[----:B--2---:R2:W3:Y:S02]  /*19f20*/  SYNCS.PHASECHK.TRANS64.TRYWAIT P0, [R7+URZ], R2 ;  /* 0x00000002070075a7 */ /* 0x0044e4000800017f */
[----:B---3--:R-:W-:Y:S05]  /*19f30*/  @!P0 NANOSLEEP.SYNCS 0x989680 ;  /* 0x009896800000895d */ /* 0x008fea0003900000 */
[----:B------:R-:W3:Y:S02]  /*19f40*/  @!P0 SYNCS.PHASECHK.TRANS64 P0, [R7+URZ], R2 ;  /* 0x00000002070085a7 */ /* 0x000ee4000800007f */
[----:B---3--:R-:W-:Y:S05]  /*19f50*/  @!P0 BRA `(.L_x_1582) ;  /* 0xfffffffc00f08947 */ /* 0x008fea000383ffff */
[----:B------:R-:W-:Y:S05]  /*19f60*/  BRA `(.L_x_1651) ;  /* 0xffffffe0004c7947 */ /* 0x000fea000383ffff */
.L_x_1584:
[----:B---3--:R3:W4:Y:S02]  /*19f70*/  SYNCS.PHASECHK.TRANS64.TRYWAIT P0, [R4+URZ], R5 ;  /* 0x00000005040075a7 */ /* 0x008724000800017f */
[----:B----4-:R-:W-:Y:S05]  /*19f80*/  @!P0 NANOSLEEP.SYNCS 0x989680 ;  /* 0x009896800000895d */ /* 0x010fea0003900000 */
[----:B------:R-:W4:Y:S02]  /*19f90*/  @!P0 SYNCS.PHASECHK.TRANS64 P0, [R4+URZ], R5 ;  /* 0x00000005040085a7 */ /* 0x000f24000800007f */
[----:B----4-:R-:W-:Y:S05]  /*19fa0*/  @!P0 BRA `(.L_x_1584) ;  /* 0xfffffffc00f08947 */ /* 0x010fea000383ffff */
[----:B------:R-:W-:Y:S05]  /*19fb0*/  BRA `(.L_x_1652) ;  /* 0xffffffe000547947 */ /* 0x000fea000383ffff */
.L_x_1653:
        /* <DEDUP_REMOVED lines=12> */
.L_x_3222:


//--------------------- .text._ZN7cutlass13device_kernelIN5flash11enable_sm90INS1_16FlashAttnFwdSm90INS1_25CollectiveMainloopFwdSm90ILi2EN4cute5tupleIJNS5_1CILi1EEES8_S8_EEENS6_IJNS7_ILi128EEESA_SA_EEELi128ENS_10bfloat16_tEfNS_4arch4Sm90ELb0ELb1ELb1ELb1ELb0ELb1ELb0ELb1ELb1ELb1ELb0ELb0EEENS1_21CollectiveEpilogueFwdISB_S9_SC_SE_Li256ELb1ELb1ELb0ELb0EEENS1_36VarlenDynamicPersistentTileSchedulerILi128ELi128ELi256ELi128ELb0ELb1ELb1ELb1ELb0ELb1EEEEEEEEEvNT_6ParamsE --------------------------
	.section	.text._ZN7cutlass13device_kernelIN5flash11enable_sm90INS1_16FlashAttnFwdSm90INS1_25CollectiveMainloopFwdSm90ILi2EN4cute5tupleIJNS5_1CILi1EEES8_S8_EEENS6_IJNS7_ILi128EEESA_SA_EEELi128ENS_10bfloat16_tEfNS_4arch4Sm90ELb0ELb1ELb1ELb1ELb0ELb1ELb0ELb1ELb1ELb1ELb0ELb0EEENS1_21CollectiveEpilogueFwdISB_S9_SC_SE_Li256ELb1ELb1ELb0ELb0EEENS1_36VarlenDynamicPersistentTileSchedulerILi128ELi128ELi256ELi128ELb0ELb1ELb1ELb1ELb0ELb1EEEEEEEEEvNT_6ParamsE,"ax",@progbits
	.align	128
.text._ZN7cutlass13device_kernelIN5flash11enable_sm90INS1_16FlashAttnFwdSm90INS1_25CollectiveMainloopFwdSm90ILi2EN4cute5tupleIJNS5_1CILi1EEES8_S8_EEENS6_IJNS7_ILi128EEESA_SA_EEELi128ENS_10bfloat16_tEfNS_4arch4Sm90ELb0ELb1ELb1ELb1ELb0ELb1ELb0ELb1ELb1ELb1ELb0ELb0EEENS1_21CollectiveEpilogueFwdISB_S9_SC_SE_Li256ELb1ELb1ELb0ELb0EEENS1_36VarlenDynamicPersistentTileSchedulerILi128ELi128ELi256ELi128ELb0ELb1ELb1ELb1ELb0ELb1EEEEEEEEEvNT_6ParamsE:
        .type           _ZN7cutlass13device_kernelIN5flash11enable_sm90INS1_16FlashAttnFwdSm90INS1_25CollectiveMainloopFwdSm90ILi2EN4cute5tupleIJNS5_1CILi1EEES8_S8_EEENS6_IJNS7_ILi128EEESA_SA_EEELi128ENS_10bfloat16_tEfNS_4arch4Sm90ELb0ELb1ELb1ELb1ELb0ELb1ELb0ELb1ELb1ELb1ELb0ELb0EEENS1_21CollectiveEpilogueFwdISB_S9_SC_SE_Li256ELb1ELb1ELb0ELb0EEENS1_36VarlenDynamicPersistentTileSchedulerILi128ELi128ELi256ELi128ELb0ELb1ELb1ELb1ELb0ELb1EEEEEEEEEvNT_6ParamsE,@function
        .size           _ZN7cutlass13device_kernelIN5flash11enable_sm90INS1_16FlashAttnFwdSm90INS1_25CollectiveMainloopFwdSm90ILi2EN4cute5tupleIJNS5_1CILi1EEES8_S8_EEENS6_IJNS7_ILi128EEESA_SA_EEELi128ENS_10bfloat16_tEfNS_4arch4Sm90ELb0ELb1ELb1ELb1ELb0ELb1ELb0ELb1ELb1ELb1ELb0ELb0EEENS1_21CollectiveEpilogueFwdISB_S9_SC_SE_Li256ELb1ELb1ELb0ELb0EEENS1_36VarlenDynamicPersistentTileSchedulerILi128ELi128ELi256ELi128ELb0ELb1ELb1ELb1ELb0ELb1EEEEEEEEEvNT_6ParamsE,(.L_x_3223 - _ZN7cutlass13device_kernelIN5flash11enable_sm90INS1_16FlashAttnFwdSm90INS1_25CollectiveMainloopFwdSm90ILi2EN4cute5tupleIJNS5_1CILi1EEES8_S8_EEENS6_IJNS7_ILi128EEESA_SA_EEELi128ENS_10bfloat16_tEfNS_4arch4Sm90ELb0ELb1ELb1ELb1ELb0ELb1ELb0ELb1ELb1ELb1ELb0ELb0EEENS1_21CollectiveEpilogueFwdISB_S9_SC_SE_Li256ELb1ELb1ELb0ELb0EEENS1_36VarlenDynamicPersistentTileSchedulerILi128ELi128ELi256ELi128ELb0ELb1ELb1ELb1ELb0ELb1EEEEEEEEEvNT_6ParamsE)
        .other          _ZN7cutlass13device_kernelIN5flash11enable_sm90INS1_16FlashAttnFwdSm90INS1_25CollectiveMainloopFwdSm90ILi2EN4cute5tupleIJNS5_1CILi1EEES8_S8_EEENS6_IJNS7_ILi128EEESA_SA_EEELi128ENS_10bfloat16_tEfNS_4arch4Sm90ELb0ELb1ELb1ELb1ELb0ELb1ELb0ELb1ELb1ELb1ELb0ELb0EEENS1_21CollectiveEpilogueFwdISB_S9_SC_SE_Li256ELb1ELb1ELb0ELb0EEENS1_36VarlenDynamicPersistentTileSchedulerILi128ELi128ELi256ELi128ELb0ELb1ELb1ELb1ELb0ELb1EEEEEEEEEvNT_6ParamsE,@"STO_CUDA_ENTRY STV_DEFAULT"
_ZN7cutlass13device_kernelIN5flash11enable_sm90INS1_16FlashAttnFwdSm90INS1_25CollectiveMainloopFwdSm90ILi2EN4cute5tupleIJNS5_1CILi1EEES8_S8_EEENS6_IJNS7_ILi128EEESA_SA_EEELi128ENS_10bfloat16_tEfNS_4arch4Sm90ELb0ELb1ELb1ELb1ELb0ELb1ELb0ELb1ELb1ELb1ELb0ELb0EEENS1_21CollectiveEpilogueFwdISB_S9_SC_SE_Li256ELb1ELb1ELb0ELb0EEENS1_36VarlenDynamicPersistentTileSchedulerILi128ELi128ELi256ELi128ELb0ELb1ELb1ELb1ELb0ELb1EEEEEEEEEvNT_6ParamsE:
        /* <DEDUP_REMOVED lines=23> */
.L_x_1655:
[----:B------:R-:W-:Y:S05]  /*0170*/  BSYNC B0 ;  /* 0x0000000000007941 */ /* 0x000fea0003800000 */
.L_x_1654:
        /* <DEDUP_REMOVED lines=40> */
.L_x_1656:
        /* <DEDUP_REMOVED lines=22> */
.L_x_1657:
        /* <DEDUP_REMOVED lines=18> */
.L_x_1658:
        /* <DEDUP_REMOVED lines=22> */
.L_x_1659:
        /* <DEDUP_REMOVED lines=22> */
.L_x_1660:
[----:B--2---:R-:W-:Y:S01]  /*0940*/  ISETP.NE.AND P0, PT, R2, RZ, PT ;  /* 0x000000ff0200720c */ /* 0x004fe20003f05270 */
[----:B------:R-:W-:Y:S01]  /*0950*/  IMAD.MOV.U32 R2, RZ, RZ, 0x1 ;  /* 0x00000001ff027424 */ /* 0x000fe200078e00ff */
[----:B------:R-:W-:Y:S01]  /*0960*/  NOP ;  /* 0x0000000000007918 */ /* 0x000fe20000000000 */
[----:B------:R-:W-:Y:S01]  /*0970*/  ULDC.64 UR38, c[0x0][0x208] ;  /* 0x0000820000267ab9 */ /* 0x000fe20000000a00 */
[----:B------:R-:W-:Y:S02]  /*0980*/  BSSY B9, `(.L_x_1661) ;  /* 0x0002643000097945 */ /* 0x000fe40003800000 */
[----:B------:R-:W-:-:S05]  /*0990*/  SEL R2, R2, 0x2, !P0 ;  /* 0x0000000202027807 */ /* 0x000fca0004000000 */
[----:B------:R2:W-:Y:S01]  /*09a0*/  STL [R1+0x50], R2 ;  /* 0x0000500201007387 */ /* 0x0005e20000100800 */
[----:B01-34-:R-:W-:Y:S06]  /*09b0*/  BAR.SYNC.DEFER_BLOCKING 0x0 ;  /* 0x0000000000007b1d */ /* 0x01bfec0000010000 */
[----:B------:R-:W-:Y:S05]  /*09c0*/  @!P0 BRA `(.L_x_1662) ;  /* 0x000001e800208947 */ /* 0x000fea0003800000 */
.L_x_1663:
[----:B------:R-:W-:-:S08]  /*09d0*/  NOP ;  /* 0x0000000000007918 */ /* 0x000fd00000000000 */
[----:B------:R-:W0:Y:S02]  /*09e0*/  USETMAXREG.TRY_ALLOC.CTAPOOL UP0, 0xf0 ;  /* 0x000000f0000079c8 */ /* 0x000e240008000600 */
[----:B0-----:R-:W-:-:S13]  /*09f0*/  PLOP3.LUT P0, PT, PT, PT, UP0, 0x80, 0x0 ;  /* 0x000000000000781c */ /* 0x001fda0003f0f008 */
[----:B------:R-:W-:Y:S05]  /*0a00*/  @!P0 BRA `(.L_x_1663) ;  /* 0xfffffffc00f08947 */ /* 0x000fea000383ffff */
[----:B------:R-:W-:Y:S01]  /*0a10*/  SHF.R.U32.HI R0, RZ, 0x7, R4 ;  /* 0x00000007ff007819 */ /* 0x000fe20000011604 */
[----:B------:R-:W0:Y:S08]  /*0a20*/  S2UR UR5, SR_CgaCtaId ;  /* 0x00000000000579c3 */ /* 0x000e300000008800 */
[----:B------:R-:W-:Y:S06]  /*0a30*/  BAR.ARV 0x8, 0x180 ;  /* 0x0206000000007b1d */ /* 0x000fec0000002000 */
[----:B------:R-:W-:Y:S01]  /*0a40*/  ISETP.NE.AND P0, PT, R0, 0x1, PT ;  /* 0x000000010000780c */ /* 0x000fe20003f05270 */
[----:B------:R-:W-:-:S12]  /*0a50*/  UMOV UR4, 0x400 ;  /* 0x0000040000047882 */ /* 0x000fd80000000000 */
[----:B------:R-:W-:Y:S06]  /*0a60*/  @!P0 BAR.ARV 0x9, 0x100 ;  /* 0x0244000000008b1d */ /* 0x000fec0000002000 */
[----:B0-----:R-:W-:Y:S02]  /*0a70*/  ULEA UR4, UR5, UR4, 0x18 ;  /* 0x0000000405047291 */ /* 0x001fe4000f8ec03f */
[----:B------:R-:W-:Y:S04]  /*0a80*/  BAR.SYNC.DEFER_BLOCKING 0x5, 0x180 ;  /* 0x0146000000007b1d */ /* 0x000fe80000010000 */
[----:B--2---:R-:W-:-:S02]  /*0a90*/  IMAD.U32 R2, RZ, RZ, UR4 ;  /* 0x00000004ff027e24 */ /* 0x004fc4000f8e00ff */
[----:B------:R-:W-:-:S03]  /*0aa0*/  ULDC UR4, c[0x0][0xc3c] ;  /* 0x00030f0000047ab9 */ /* 0x000fc60000000800 */
[----:B------:R-:W0:Y:S01]  /*0ab0*/  LDS.128 R28, [R2+0x288d0] ;  /* 0x0288d000021c7984 */ /* 0x000e220000000c00 */
[----:B------:R-:W-:Y:S06]  /*0ac0*/  BAR.ARV 0x4, 0x180 ;  /* 0x0106000000007b1d */ /* 0x000fec0000002000 */
[----:B0-----:R-:W-:-:S13]  /*0ad0*/  ISETP.GE.AND P0, PT, R31, UR4, PT ;  /* 0x000000041f007c0c */ /* 0x001fda000bf06270 */
[----:B------:R-:W-:Y:S05]  /*0ae0*/  @P0 BRA `(.L_x_1664) ;  /* 0x0000026000b00947 */ /* 0x000fea0003800000 */
[----:B------:R-:W2:Y:S01]  /*0af0*/  LDL.LU R13, [R1+0x50] ;  /* 0x00005000010d7983 */ /* 0x000ea20000300800 */
[----:B------:R-:W-:Y:S02]  /*0b00*/  VIADD R229, R4, 0xffffff80 ;  /* 0xffffff8004e57836 */ /* 0x000fe40000000000 */
[----:B------:R-:W-:Y:S02]  /*0b10*/  VIADD R217, R2, 0x10400 ;  /* 0x0001040002d97836 */ /* 0x000fe40000000000 */
[----:B------:R-:W-:Y:S01]  /*0b20*/  IMAD.MOV.U32 R213, RZ, RZ, RZ ;  /* 0x000000ffffd57224 */ /* 0x000fe200078e00ff */
[----:B------:R-:W-:Y:S01]  /*0b30*/  SHF.R.S32.HI R0, RZ, 0x1f, R229 ;  /* 0x0000001fff007819 */ /* 0x000fe200000114e5 */
[----:B------:R-:W-:Y:S02]  /*0b40*/  IMAD.MOV.U32 R184, RZ, RZ, RZ ;  /* 0x000000ffffb87224 */ /* 0x000fe400078e00ff */
[----:B------:R-:W-:Y:S01]  /*0b50*/  IMAD.MOV.U32 R192, RZ, RZ, RZ ;  /* 0x000000ffffc07224 */ /* 0x000fe200078e00ff */
[CC--:B------:R-:W-:Y:S01]  /*0b60*/  LEA.HI R3, R0.reuse, R229.reuse, RZ, 0x7 ;  /* 0x000000e500037211 */ /* 0x0c0fe200078f38ff */
[----:B------:R-:W-:Y:S01]  /*0b70*/  IMAD.MOV.U32 R186, RZ, RZ, RZ ;  /* 0x000000ffffba7224 */ /* 0x000fe200078e00ff */
[----:B------:R-:W-:Y:S01]  /*0b80*/  LEA.HI R5, R0, R229, RZ, 0x5 ;  /* 0x000000e500057211 */ /* 0x000fe200078f28ff */
[----:B------:R-:W-:Y:S01]  /*0b90*/  IMAD.MOV.U32 R22, RZ, RZ, RZ ;  /* 0x000000ffff167224 */ /* 0x000fe200078e00ff */
[----:B------:R-:W-:-:S02]  /*0ba0*/  LOP3.LUT R218, R3, 0xffffff80, RZ, 0xc0, !PT ;  /* 0xffffff8003da7812 */ /* 0x000fc400078ec0ff */
[----:B------:R-:W-:Y:S01]  /*0bb0*/  LEA.HI R4, R0, R229, RZ, 0x4 ;  /* 0x000000e500047211 */ /* 0x000fe200078f20ff */
[----:B------:R-:W-:Y:S01]  /*0bc0*/  IMAD.SHL.U32 R5, R5, 0x20, RZ ;  /* 0x0000002005057824 */ /* 0x000fe200078e00ff */
[----:B------:R-:W-:Y:S01]  /*0bd0*/  SHF.R.S32.HI R222, RZ, 0x7, R3 ;  /* 0x00000007ffde7819 */ /* 0x000fe20000011403 */
[----:B------:R-:W-:Y:S01]  /*0be0*/  IMAD.IADD R218, R229, 0x1, -R218 ;  /* 0x00000001e5da7824 */ /* 0x000fe200078e0ada */
[----:B------:R-:W-:Y:S02]  /*0bf0*/  LOP3.LUT R6, R4, 0x3fffff0, RZ, 0xc0, !PT ;  /* 0x03fffff004067812 */ /* 0x000fe400078ec0ff */
[----:B------:R-:W-:Y:S02]  /*0c00*/  LOP3.LUT R5, R5, 0xfffffc00, RZ, 0xc0, !PT ;  /* 0xfffffc0005057812 */ /* 0x000fe400078ec0ff */
[----:B------:R-:W-:Y:S01]  /*0c10*/  SHF.R.S32.HI R9, RZ, 0x1f, R218 ;  /* 0x0000001fff097819 */ /* 0x000fe200000114da */
[----:B------:R-:W-:Y:S01]  /*0c20*/  IMAD.IADD R6, R229, 0x1, -R6 ;  /* 0x00000001e5067824 */ /* 0x000fe200078e0a06 */
[----:B------:R-:W-:-:S02]  /*0c30*/  LEA.HI R3, R3, R222, RZ, 0x1 ;  /* 0x000000de03037211 */ /* 0x000fc400078f08ff */
[CC--:B------:R-:W-:Y:S02]  /*0c40*/  LEA.HI R8, R9.reuse, R218.reuse, RZ, 0x2 ;  /* 0x000000da09087211 */ /* 0x0c0fe400078f10ff */
[----:B------:R-:W-:Y:S02]  /*0c50*/  LEA.HI R9, R9, R218, RZ, 0x5 ;  /* 0x000000da09097211 */ /* 0x000fe400078f28ff */
[--C-:B------:R-:W-:Y:S02]  /*0c60*/  SHF.R.S32.HI R10, RZ, 0x2, R8.reuse ;  /* 0x00000002ff0a7819 */ /* 0x100fe40000011408 */
[----:B------:R-:W-:Y:S02]  /*0c70*/  SHF.R.S32.HI R7, RZ, 0x1f, R8 ;  /* 0x0000001fff077819 */ /* 0x000fe40000011408 */
[----:B------:R-:W-:Y:S02]  /*0c80*/  LEA.HI R12, R0, R229, RZ, 0x2 ;  /* 0x000000e5000c7211 */ /* 0x000fe400078f10ff */
[----:B------:R-:W-:-:S02]  /*0c90*/  LEA.HI R7, R7, R10, RZ, 0x3 ;  /* 0x0000000a07077211 */ /* 0x000fc400078f18ff */
[----:B------:R-:W-:Y:S02]  /*0ca0*/  SHF.R.S32.HI R9, RZ, 0x5, R9 ;  /* 0x00000005ff097819 */ /* 0x000fe40000011409 */
[----:B------:R-:W-:Y:S01]  /*0cb0*/  LOP3.LUT R11, R7, 0xfffffff8, RZ, 0xc0, !PT ;  /* 0xfffffff8070b7812 */ /* 0x000fe200078ec0ff */
[----:B------:R-:W-:Y:S01]  /*0cc0*/  IMAD R7, R6, 0x40, R5 ;  /* 0x0000004006077824 */ /* 0x000fe200078e0205 */
[----:B------:R-:W-:Y:S02]  /*0cd0*/  LOP3.LUT R3, R3, 0x3fffffe, RZ, 0xc0, !PT ;  /* 0x03fffffe03037812 */ /* 0x000fe400078ec0ff */
[----:B------:R-:W-:Y:S01]  /*0ce0*/  SHF.R.S32.HI R5, RZ, 0x4, R4 ;  /* 0x00000004ff057819 */ /* 0x000fe20000011404 */
[----:B------:R-:W-:Y:S01]  /*0cf0*/  IMAD.IADD R10, R10, 0x1, -R11 ;  /* 0x000000010a0a7824 */ /* 0x000fe200078e0a0b */
[----:B------:R-:W-:Y:S01]  /*0d00*/  LOP3.LUT R12, R12, 0xfffffffc, RZ, 0xc0, !PT ;  /* 0xfffffffc0c0c7812 */ /* 0x000fe200078ec0ff */
[----:B------:R-:W-:Y:S01]  /*0d10*/  IMAD.IADD R3, R222, 0x1, -R3 ;  /* 0x00000001de037824 */ /* 0x000fe200078e0a03 */
[----:B------:R-:W-:Y:S01]  /*0d20*/  LEA.HI R4, R4, R5, RZ, 0x1 ;  /* 0x0000000504047211 */ /* 0x000fe200078f08ff */
[----:B------:R-:W-:Y:S01]  /*0d30*/  IMAD R10, R9, 0x10, R10 ;  /* 0x00000010090a7824 */ /* 0x000fe200078e020a */
[-C--:B------:R-:W-:Y:S01]  /*0d40*/  LEA.HI R23, R0, R229.reuse, RZ, 0x3 ;  /* 0x000000e500177211 */ /* 0x080fe200078f18ff */
[----:B------:R-:W-:Y:S01]  /*0d50*/  IMAD.IADD R12, R229, 0x1, -R12 ;  /* 0x00000001e50c7824 */ /* 0x000fe200078e0a0c */
[----:B------:R-:W-:Y:S01]  /*0d60*/  LOP3.LUT R4, R4, 0x1ffffffe, RZ, 0xc0, !PT ;  /* 0x1ffffffe04047812 */ /* 0x000fe200078ec0ff */
[----:B------:R-:W-:Y:S01]  /*0d70*/  IMAD R223, R3, 0x40, R10 ;  /* 0x0000004003df7824 */ /* 0x000fe200078e020a */
[----:B------:R-:W-:-:S02]  /*0d80*/  LEA.HI R3, R0, R229, RZ, 0x6 ;  /* 0x000000e500037211 */ /* 0x000fc400078f30ff */
[----:B------:R-:W-:Y:S01]  /*0d90*/  LOP3.LUT R0, R23, 0xfffffff8, RZ, 0xc0, !PT ;  /* 0xfffffff817007812 */ /* 0x000fe200078ec0ff */
[----:B------:R-:W-:Y:S01]  /*0da0*/  IMAD.IADD R4, R5, 0x1, -R4 ;  /* 0x0000000105047824 */ /* 0x000fe200078e0a04 */
[----:B------:R-:W-:Y:S01]  /*0db0*/  LEA.HI R6, R12, R12, RZ, 0x1 ;  /* 0x0000000c0c067211 */ /* 0x000fe200078f08ff */
[----:B------:R-:W-:Y:S01]  /*0dc0*/  IMAD.SHL.U32 R3, R3, 0x8, RZ ;  /* 0x0000000803037824 */ /* 0x000fe200078e00ff */
[----:B------:R-:W-:Y:S01]  /*0dd0*/  SHF.R.S32.HI R23, RZ, 0x3, R23 ;  /* 0x00000003ff177819 */ /* 0x000fe20000011417 */
[----:B------:R-:W-:Y:S01]  /*0de0*/  IMAD R224, R4, 0x8, R7 ;  /* 0x0000000804e07824 */ /* 0x000fe200078e0207 */
[----:B------:R-:W-:Y:S01]  /*0df0*/  LOP3.LUT R5, R6, 0x1ffffffe, RZ, 0xc0, !PT ;  /* 0x1ffffffe06057812 */ /* 0x000fe200078ec0ff */
[----:B------:R-:W-:Y:S01]  /*0e00*/  IMAD.IADD R207, R229, 0x1, -R0 ;  /* 0x00000001e5cf7824 */ /* 0x000fe200078e0a00 */
[----:B------:R-:W-:Y:S01]  /*0e10*/  LOP3.LUT R204, R3, 0xfffffe00, RZ, 0xc0, !PT ;  /* 0xfffffe0003cc7812 */ /* 0x000fe200078ec0ff */
[C---:B------:R-:W-:Y:S01]  /*0e20*/  VIADD R212, R23.reuse, 0x20 ;  /* 0x0000002017d47836 */ /* 0x040fe20000000000 */
[----:B------:R-:W-:Y:S01]  /*0e30*/  LOP3.LUT R189, R8, 0x7ffffffc, RZ, 0xc0, !PT ;  /* 0x7ffffffc08bd7812 */ /* 0x000fe200078ec0ff */
[C---:B------:R-:W-:Y:S01]  /*0e40*/  VIADD R211, R23.reuse, 0x40 ;  /* 0x0000004017d37836 */ /* 0x040fe20000000000 */
[----:B------:R-:W-:Y:S01]  /*0e50*/  SHF.R.S32.HI R215, RZ, 0x1f, R23 ;  /* 0x0000001fffd77819 */ /* 0x000fe20000011417 */
[----:B------:R-:W-:-:S02]  /*0e60*/  VIADD R210, R23, 0x60 ;  /* 0x0000006017d27836 */ /* 0x000fc40000000000 */
[----:B------:R-:W-:Y:S01]  /*0e70*/  IMAD.IADD R12, R12, 0x1, -R5 ;  /* 0x000000010c0c7824 */ /* 0x000fe200078e0a05 */
[----:B------:R-:W-:Y:S01]  /*0e80*/  SHF.R.S32.HI R5, RZ, 0x1f, R212 ;  /* 0x0000001fff057819 */ /* 0x000fe200000114d4 */
[----:B------:R-:W-:Y:S01]  /*0e90*/  IMAD.SHL.U32 R225, R23, 0x40, RZ ;  /* 0x0000004017e17824 */ /* 0x000fe200078e00ff */
[----:B------:R-:W-:Y:S01]  /*0ea0*/  SHF.R.S32.HI R0, RZ, 0x1f, R211 ;  /* 0x0000001fff007819 */ /* 0x000fe200000114d3 */
[----:B------:R-:W-:Y:S01]  /*0eb0*/  IMAD.SHL.U32 R199, R212, 0x40, RZ ;  /* 0x00000040d4c77824 */ /* 0x000fe200078e00ff */
[----:B------:R-:W-:Y:S01]  /*0ec0*/  SHF.R.S32.HI R7, RZ, 0x1f, R210 ;  /* 0x0000001fff077819 */ /* 0x000fe200000114d2 */
[----:B------:R-:W-:Y:S01]  /*0ed0*/  IMAD.SHL.U32 R198, R211, 0x40, RZ ;  /* 0x00000040d3c67824 */ /* 0x000fe200078e00ff */
[----:B------:R-:W-:Y:S01]  /*0ee0*/  LEA.HI R5, R5, R212, RZ, 0x3 ;  /* 0x000000d405057211 */ /* 0x000fe200078f18ff */
[----:B------:R-:W-:Y:S01]  /*0ef0*/  IMAD.SHL.U32 R197, R210, 0x40, RZ ;  /* 0x00000040d2c57824 */ /* 0x000fe200078e00ff */
[----:B------:R-:W-:Y:S01]  /*0f00*/  LEA.HI R0, R0, R211, RZ, 0x3 ;  /* 0x000000d300007211 */ /* 0x000fe200078f18ff */
[----:B------:R-:W-:Y:S01]  /*0f10*/  IMAD.SHL.U32 R16, R207, 0x8, RZ ;  /* 0x00000008cf107824 */ /* 0x000fe200078e00ff */
[----:B------:R-:W-:Y:S01]  /*0f20*/  LEA.HI R7, R7, R210, RZ, 0x3 ;  /* 0x000000d207077211 */ /* 0x000fe200078f18ff */
[----:B------:R-:W-:Y:S01]  /*0f30*/  IMAD.SHL.U32 R5, R5, 0x40, RZ ;  /* 0x0000004005057824 */ /* 0x000fe200078e00ff */
[----:B------:R-:W-:Y:S01]  /*0f40*/  LOP3.LUT R3, R225, 0x1c0, RZ, 0xc0, !PT ;  /* 0x000001c0e1037812 */ /* 0x000fe200078ec0ff */
[----:B------:R-:W-:Y:S01]  /*0f50*/  IMAD.SHL.U32 R0, R0, 0x40, RZ ;  /* 0x0000004000007824 */ /* 0x000fe200078e00ff */
[----:B------:R-:W-:Y:S01]  /*0f60*/  LOP3.LUT R199, R199, 0x1c0, RZ, 0xc0, !PT ;  /* 0x000001c0c7c77812 */ /* 0x000fe200078ec0ff */
[----:B------:R-:W-:Y:S01]  /*0f70*/  IMAD.SHL.U32 R7, R7, 0x40, RZ ;  /* 0x0000004007077824 */ /* 0x000fe200078e00ff */
[----:B------:R-:W-:Y:S01]  /*0f80*/  LOP3.LUT R198, R198, 0x1c0, RZ, 0xc0, !PT ;  /* 0x000001c0c6c67812 */ /* 0x000fe200078ec0ff */
[----:B------:R-:W-:Y:S01]  /*0f90*/  IMAD.SHL.U32 R18, R207, 0x4, RZ ;  /* 0x00000004cf127824 */ /* 0x000fe200078e00ff */
[----:B------:R-:W-:Y:S01]  /*0fa0*/  LOP3.LUT R197, R197, 0x1c0, RZ, 0xc0, !PT ;  /* 0x000001c0c5c57812 */ /* 0x000fe200078ec0ff */
[----:B------:R-:W-:Y:S01]  /*0fb0*/  VIADD R190, R16, 0x40 ;  /* 0x0000004010be7836 */ /* 0x000fe20000000000 */
[----:B------:R-:W-:Y:S01]  /*0fc0*/  SHF.R.U32.HI R203, RZ, 0x3, R3 ;  /* 0x00000003ffcb7819 */ /* 0x000fe20000011603 */
[----:B------:R-:W-:Y:S01]  /*0fd0*/  VIADD R185, R18, 0x20 ;  /* 0x0000002012b97836 */ /* 0x000fe20000000000 */
[--C-:B------:R-:W-:Y:S01]  /*0fe0*/  LOP3.LUT R206, R3, 0x38, R16.reuse, 0xf8, !PT ;  /* 0x0000003803ce7812 */ /* 0x100fe200078ef810 */
[----:B------:R-:W-:Y:S01]  /*0ff0*/  IMAD.IADD R189, R218, 0x1, -R189 ;  /* 0x00000001dabd7824 */ /* 0x000fe200078e0abd */
[----:B------:R-:W-:Y:S01]  /*1000*/  SHF.R.U32.HI R228, RZ, 0x3, R199 ;  /* 0x00000003ffe47819 */ /* 0x000fe200000116c7 */
[----:B------:R-:W-:Y:S01]  /*1010*/  IMAD R195, R12, 0x8, R223 ;  /* 0x000000080cc37824 */ /* 0x000fe200078e02df */
[----:B------:R-:W-:-:S02]  /*1020*/  LOP3.LUT R3, R199, 0x38, R16, 0xf8, !PT ;  /* 0x00000038c7037812 */ /* 0x000fc400078ef810 */
[----:B------:R-:W-:Y:S02]  /*1030*/  SHF.R.U32.HI R227, RZ, 0x3, R198 ;  /* 0x00000003ffe37819 */ /* 0x000fe400000116c6 */
[--C-:B------:R-:W-:Y:S02]  /*1040*/  LOP3.LUT R4, R198, 0x38, R16.reuse, 0xf8, !PT ;  /* 0x00000038c6047812 */ /* 0x100fe400078ef810 */
[----:B------:R-:W-:Y:S02]  /*1050*/  SHF.R.U32.HI R226, RZ, 0x3, R197 ;  /* 0x00000003ffe27819 */ /* 0x000fe400000116c5 */
[----:B------:R-:W-:Y:S02]  /*1060*/  LOP3.LUT R9, R197, 0x38, R16, 0xf8, !PT ;  /* 0x00000038c5097812 */ /* 0x000fe400078ef810 */
[----:B------:R-:W-:Y:S02]  /*1070*/  LOP3.LUT R202, R5, 0xfffffe00, RZ, 0xc0, !PT ;  /* 0xfffffe0005ca7812 */ /* 0x000fe400078ec0ff */
[----:B------:R-:W-:-:S02]  /*1080*/  LOP3.LUT R201, R0, 0xfffffe00, RZ, 0xc0, !PT ;  /* 0xfffffe0000c97812 */ /* 0x000fc400078ec0ff */
[----:B------:R-:W-:Y:S02]  /*1090*/  LOP3.LUT R200, R7, 0xfffffe00, RZ, 0xc0, !PT ;  /* 0xfffffe0007c87812 */ /* 0x000fe400078ec0ff */
[----:B------:R-:W-:Y:S02]  /*10a0*/  LOP3.LUT R206, R204, R206, R203, 0xf6, !PT ;  /* 0x000000ceccce7212 */ /* 0x000fe400078ef6cb */
[----:B------:R-:W-:Y:S02]  /*10b0*/  LOP3.LUT R0, R202, R3, R228, 0xf6, !PT ;  /* 0x00000003ca007212 */ /* 0x000fe400078ef6e4 */
[----:B------:R-:W-:Y:S01]  /*10c0*/  LOP3.LUT R4, R201, R4, R227, 0xf6, !PT ;  /* 0x00000004c9047212 */ /* 0x000fe200078ef6e3 */
[--C-:B------:R-:W-:Y:S01]  /*10d0*/  IMAD R205, R206, 0x2, R217.reuse ;  /* 0x00000002cecd7824 */ /* 0x100fe200078e02d9 */
[----:B------:R-:W-:Y:S01]  /*10e0*/  LOP3.LUT R6, R200, R9, R226, 0xf6, !PT ;  /* 0x00000009c8067212 */ /* 0x000fe200078ef6e2 */
[--C-:B------:R-:W-:Y:S01]  /*10f0*/  IMAD R221, R0, 0x2, R217.reuse ;  /* 0x0000000200dd7824 */ /* 0x100fe200078e02d9 */
[----:B------:R-:W-:Y:S01]  /*1100*/  SHF.R.S32.HI R17, RZ, 0x1f, R16 ;  /* 0x0000001fff117819 */ /* 0x000fe20000011410 */
[--C-:B------:R-:W-:Y:S01]  /*1110*/  IMAD R220, R4, 0x2, R217.reuse ;  /* 0x0000000204dc7824 */ /* 0x100fe200078e02d9 */
[----:B------:R-:W-:Y:S01]  /*1120*/  SHF.R.S32.HI R19, RZ, 0x1f, R18 ;  /* 0x0000001fff137819 */ /* 0x000fe20000011412 */
[----:B------:R-:W-:Y:S01]  /*1130*/  IMAD R219, R6, 0x2, R217 ;  /* 0x0000000206db7824 */ /* 0x000fe200078e02d9 */
[----:B------:R-:W-:-:S02]  /*1140*/  SHF.R.S32.HI R216, RZ, 0x1f, R185 ;  /* 0x0000001fffd87819 */ /* 0x000fc400000114b9 */
[----:B------:R-:W-:Y:S02]  /*1150*/  SHF.R.S32.HI R214, RZ, 0x1f, R190 ;  /* 0x0000001fffd67819 */ /* 0x000fe400000114be */
[----:B--2---:R-:W-:-:S07]  /*1160*/  LOP3.LUT R191, R13, 0x1, RZ, 0xfc, !PT ;  /* 0x000000010dbf7812 */ /* 0x004fce00078efcff */
.L_x_1926:
[----:B------:R-:W-:Y:S05]  /*1170*/  YIELD ;  /* 0x0000000000007946 */ /* 0x000fea0003800000 */
[----:B------:R-:W-:Y:S01]  /*1180*/  ULDC.64 UR4, c[0x0][0xa28] ;  /* 0x00028a0000047ab9 */ /* 0x000fe20000000a00 */
[----:B0---4-:R-:W0:Y:S01]  /*1190*/  LDC.64 R6, c[0x0][0xa08] ;  /* 0x00028200ff067b82 */ /* 0x011e220000000a00 */
[----:B------:R-:W-:Y:S01]  /*11a0*/  ISETP.NE.U32.AND P1, PT, RZ, UR4, PT ;  /* 0x00000004ff007c0c */ /* 0x000fe2000bf25070 */
[----:B------:R-:W-:Y:S02]  /*11b0*/  IMAD.MOV.U32 R0, RZ, RZ, RZ ;  /* 0x000000ffff007224 */ /* 0x000fe400078e00ff */
[----:B------:R-:W-:Y:S01]  /*11c0*/  IMAD.MOV.U32 R28, RZ, RZ, RZ ;  /* 0x000000ffff1c7224 */ /* 0x000fe200078e00ff */
[----:B------:R-:W-:Y:S01]  /*11d0*/  ISETP.NE.AND.EX P1, PT, RZ, UR5, PT, P1 ;  /* 0x00000005ff007c0c */ /* 0x000fe2000bf25310 */
[----:B------:R-:W-:-:S02]  /*11e0*/  ULDC.64 UR4, c[0x0][0xa18] ;  /* 0x0002860000047ab9 */ /* 0x000fc40000000a00 */
[----:B------:R-:W-:-:S04]  /*11f0*/  ISETP.NE.U32.AND P2, PT, RZ, UR4, PT ;  /* 0x00000004ff007c0c */ /* 0x000fc8000bf45070 */
[----:B------:R-:W-:Y:S01]  /*1200*/  ISETP.NE.AND.EX P2, PT, RZ, UR5, PT, P2 ;  /* 0x00000005ff007c0c */ /* 0x000fe2000bf45320 */
[----:B------:R-:W-:Y:S02]  /*1210*/  ULDC.64 UR4, c[0x0][0xa08] ;  /* 0x0002820000047ab9 */ /* 0x000fe40000000a00 */
[----:B------:R-:W-:-:S03]  /*1220*/  ISETP.NE.U32.AND P0, PT, RZ, UR4, PT ;  /* 0x00000004ff007c0c */ /* 0x000fc6000bf05070 */
[----:B------:R-:W1:Y:S01]  /*1230*/  @P1 LDC.64 R4, c[0x0][0xa28] ;  /* 0x00028a00ff041b82 */ /* 0x000e620000000a00 */
[----:B------:R-:W-:Y:S01]  /*1240*/  ISETP.NE.AND.EX P0, PT, RZ, UR5, PT, P0 ;  /* 0x00000005ff007c0c */ /* 0x000fe2000bf05300 */
[----:B0-----:R-:W-:-:S06]  /*1250*/  IMAD.WIDE R10, R31, 0x4, R6 ;  /* 0x000000041f0a7825 */ /* 0x001fcc00078e0206 */
[----:B------:R-:W0:Y:S01]  /*1260*/  @P2 LDC.64 R8, c[0x0][0xa18] ;  /* 0x00028600ff082b82 */ /* 0x000e220000000a00 */
[----:B------:R-:W-:Y:S02]  /*1270*/  ULDC UR4, c[0x0][0x288] ;  /* 0x0000a20000047ab9 */ /* 0x000fe40000000800 */
[----:B------:R-:W-:Y:S01]  /*1280*/  IMAD.U32 R187, RZ, RZ, UR4 ;  /* 0x00000004ffbb7e24 */ /* 0x000fe2000f8e00ff */
[----:B------:R-:W-:Y:S02]  /*1290*/  ULDC.64 UR4, c[0x0][0x418] ;  /* 0x0001060000047ab9 */ /* 0x000fe40000000a00 */
[----:B--2---:R2:W5:Y:S01]  /*12a0*/  @P0 LDG.E R28, desc[UR38][R10.64] ;  /* 0x000000260a1c0981 */ /* 0x004562000c1e1900 */
[----:B-1----:R-:W-:-:S05]  /*12b0*/  @P1 IMAD.WIDE R4, R31, 0x4, R4 ;  /* 0x000000041f041825 */ /* 0x002fca00078e0204 */
[----:B------:R2:W5:Y:S01]  /*12c0*/  @P1 LDG.E R0, desc[UR38][R4.64] ;  /* 0x0000002604001981 */ /* 0x000562000c1e1900 */
[----:B0-----:R-:W-:-:S05]  /*12d0*/  @P2 IMAD.WIDE R6, R31, 0x4, R8 ;  /* 0x000000041f062825 */ /* 0x001fca00078e0208 */
[----:B------:R2:W5:Y:S01]  /*12e0*/  @P2 LDG.E R187, desc[UR38][R6.64] ;  /* 0x0000002606bb2981 */ /* 0x000562000c1e1900 */
[----:B------:R-:W-:-:S03]  /*12f0*/  UISETP.NE.U32.AND UP0, UPT, UR4, URZ, UPT ;  /* 0x0000003f0400728c */ /* 0x000fc6000bf05070 */
[----:B------:R-:W-:Y:S01]  /*1300*/  ULDC UR4, c[0x0][0x424] ;  /* 0x0001090000047ab9 */ /* 0x000fe20000000800 */
[----:B------:R-:W-:-:S03]  /*1310*/  UISETP.NE.AND.EX UP0, UPT, UR5, URZ, UPT, UP0 ;  /* 0x0000003f0500728c */ /* 0x000fc6000bf05300 */
[----:B------:R-:W-:Y:S01]  /*1320*/  ULDC UR5, c[0x0][0x2f0] ;  /* 0x0000bc0000057ab9 */ /* 0x000fe20000000800 */
[----:B------:R-:W-:-:S04]  /*1330*/  USEL UR4, UR4, 0x1, UP0 ;  /* 0x0000000104047887 */ /* 0x000fc80008000000 */
[----:B------:R-:W-:-:S03]  /*1340*/  UIMAD UR4, UR4, UR5, URZ ;  /* 0x00000005040472a4 */ /* 0x000fc6000f8e023f */
[----:B------:R-:W-:Y:S02]  /*1350*/  ULDC UR5, c[0x0][0x348] ;  /* 0x0000d20000057ab9 */ /* 0x000fe40000000800 */
[----:B------:R-:W-:Y:S02]  /*1360*/  IMAD.U32 R24, RZ, RZ, UR5 ;  /* 0x00000005ff187e24 */ /* 0x000fe4000f8e00ff */
[----:B------:R-:W-:Y:S01]  /*1370*/  IMAD.U32 R27, RZ, RZ, UR4 ;  /* 0x00000004ff1b7e24 */ /* 0x000fe2000f8e00ff */
[----:B--23--:R-:W-:Y:S06]  /*1380*/  @P2 BRA `(.L_x_1665) ;  /* 0x0000000000242947 */ /* 0x00cfec0003800000 */
[----:B------:R-:W-:Y:S02]  /*1390*/  ULDC.64 UR4, c[0x0][0xa00] ;  /* 0x0002800000047ab9 */ /* 0x000fe40000000a00 */
[----:B------:R-:W-:-:S04]  /*13a0*/  ISETP.NE.U32.AND P1, PT, RZ, UR4, PT ;  /* 0x00000004ff007c0c */ /* 0x000fc8000bf25070 */
[----:B------:R-:W-:-:S13]  /*13b0*/  ISETP.NE.AND.EX P1, PT, RZ, UR5, PT, P1 ;  /* 0x00000005ff007c0c */ /* 0x000fda000bf25310 */
[----:B------:R-:W-:Y:S05]  /*13c0*/  @!P1 BRA `(.L_x_1665) ;  /* 0x0000000000149947 */ /* 0x000fea0003800000 */
[----:B------:R-:W0:Y:S02]  /*13d0*/  LDC.64 R4, c[0x0][0xa00] ;  /* 0x00028000ff047b82 */ /* 0x000e240000000a00 */
[----:B0-----:R-:W-:-:S05]  /*13e0*/  IMAD.WIDE R4, R31, 0x4, R4 ;  /* 0x000000041f047825 */ /* 0x001fca00078e0204 */
[----:B-----5:R-:W2:Y:S04]  /*13f0*/  LDG.E R187, desc[UR38][R4.64] ;  /* 0x0000002604bb7981 */ /* 0x020ea8000c1e1900 */
[----:B------:R-:W2:Y:S02]  /*1400*/  LDG.E R6, desc[UR38][R4.64+0x4] ;  /* 0x0000042604067981 */ /* 0x000ea4000c1e1900 */
[----:B--2---:R-:W-:-:S07]  /*1410*/  IMAD.IADD R187, R6, 0x1, -R187 ;  /* 0x0000000106bb7824 */ /* 0x004fce00078e0abb */
.L_x_1665:
[----:B------:R-:W-:Y:S01]  /*1420*/  ULDC.64 UR4, c[0x0][0xa20] ;  /* 0x0002880000047ab9 */ /* 0x000fe20000000a00 */
[----:B------:R-:W-:Y:S01]  /*1430*/  IMAD.MOV.U32 R208, RZ, RZ, R30 ;  /* 0x000000ffffd07224 */ /* 0x000fe200078e001e */
[----:B------:R-:W-:Y:S01]  /*1440*/  ISETP.NE.U32.AND P1, PT, RZ, UR4, PT ;  /* 0x00000004ff007c0c */ /* 0x000fe2000bf25070 */
[----:B------:R-:W-:-:S03]  /*1450*/  IMAD.MOV.U32 R209, RZ, RZ, R31 ;  /* 0x000000ffffd17224 */ /* 0x000fc600078e001f */
[----:B------:R-:W-:-:S13]  /*1460*/  ISETP.NE.AND.EX P1, PT, RZ, UR5, PT, P1 ;  /* 0x00000005ff007c0c */ /* 0x000fda000bf25310 */
[----:B------:R-:W-:Y:S05]  /*1470*/  @!P1 BRA `(.L_x_1666) ;  /* 0x0000000000109947 */ /* 0x000fea0003800000 */
[----:B------:R-:W0:Y:S02]  /*1480*/  LDC.64 R4, c[0x0][0xa20] ;  /* 0x00028800ff047b82 */ /* 0x000e240000000a00 */
[----:B0-----:R-:W-:-:S05]  /*1490*/  IMAD.WIDE R4, R31, 0x4, R4 ;  /* 0x000000041f047825 */ /* 0x001fca00078e0204 */
[----:B------:R0:W5:Y:S01]  /*14a0*/  LDG.E R27, desc[UR38][R4.64] ;  /* 0x00000026041b7981 */ /* 0x000162000c1e1900 */
[----:B------:R-:W-:Y:S05]  /*14b0*/  BRA `(.L_x_1667) ;  /* 0x0000000000107947 */ /* 0x000fea0003800000 */
.L_x_1666:
[----:B------:R-:W-:Y:S05]  /*14c0*/  @!P0 BRA `(.L_x_1667) ;  /* 0x00000000000c8947 */ /* 0x000fea0003800000 */
[----:B------:R-:W2:Y:S04]  /*14d0*/  LDG.E R4, desc[UR38][R10.64] ;  /* 0x000000260a047981 */ /* 0x000ea8000c1e1900 */
[----:B------:R-:W2:Y:S02]  /*14e0*/  LDG.E R27, desc[UR38][R10.64+0x4] ;  /* 0x000004260a1b7981 */ /* 0x000ea4000c1e1900 */
[----:B--2---:R-:W-:-:S07]  /*14f0*/  IMAD.IADD R27, R27, 0x1, -R4 ;  /* 0x000000011b1b7824 */ /* 0x004fce00078e0a04 */
.L_x_1667:
[----:B------:R-:W-:Y:S01]  /*1500*/  ULDC.64 UR4, c[0x0][0xa10] ;  /* 0x0002840000047ab9 */ /* 0x000fe20000000a00 */
[----:B------:R-:W1:Y:S01]  /*1510*/  LDC R9, c[0x0][0x448] ;  /* 0x00011200ff097b82 */ /* 0x000e620000000800 */
[----:B------:R-:W-:-:S04]  /*1520*/  ISETP.NE.U32.AND P0, PT, RZ, UR4, PT ;  /* 0x00000004ff007c0c */ /* 0x000fc8000bf05070 */
[----:B------:R-:W-:Y:S01]  /*1530*/  ISETP.NE.AND.EX P0, PT, RZ, UR5, PT, P0 ;  /* 0x00000005ff007c0c */ /* 0x000fe2000bf05300 */
[----:B------:R-:W-:Y:S02]  /*1540*/  ULDC.64 UR4, c[0x0][0xa30] ;  /* 0x00028c0000047ab9 */ /* 0x000fe40000000a00 */
[----:B------:R-:W-:Y:S01]  /*1550*/  ISETP.NE.U32.AND P1, PT, RZ, UR4, PT ;  /* 0x00000004ff007c0c */ /* 0x000fe2000bf25070 */
[----:B-----5:R-:W-:Y:S01]  /*1560*/  IMAD.MOV.U32 R115, RZ, RZ, R27 ;  /* 0x000000ffff737224 */ /* 0x020fe200078e001b */
[----:B------:R-:W2:Y:S02]  /*1570*/  LDC.64 R12, c[0x0][0x9e0] ;  /* 0x00027800ff0c7b82 */ /* 0x000ea40000000a00 */
[----:B------:R-:W-:-:S06]  /*1580*/  ISETP.NE.AND.EX P1, PT, RZ, UR5, PT, P1 ;  /* 0x00000005ff007c0c */ /* 0x000fcc000bf25310 */
[----:B0-----:R-:W0:Y:S08]  /*1590*/  @P0 LDC.64 R4, c[0x0][0xa10] ;  /* 0x00028400ff040b82 */ /* 0x001e300000000a00 */
[----:B------:R-:W3:Y:S01]  /*15a0*/  @P1 LDC.64 R6, c[0x0][0xa30] ;  /* 0x00028c00ff061b82 */ /* 0x000ee20000000a00 */
[----:B0-----:R-:W-:-:S05]  /*15b0*/  @P0 IMAD.WIDE R4, R31, 0x4, R4 ;  /* 0x000000041f040825 */ /* 0x001fca00078e0204 */
[----:B------:R-:W4:Y:S04]  /*15c0*/  @P0 LDG.E R3, desc[UR38][R4.64] ;  /* 0x0000002604030981 */ /* 0x000f28000c1e1900 */
[----:B------:R0:W4:Y:S01]  /*15d0*/  @P0 LDG.E R8, desc[UR38][R4.64+0x4] ;  /* 0x0000042604080981 */ /* 0x000122000c1e1900 */
[----:B---3--:R-:W-:-:S05]  /*15e0*/  @P1 IMAD.WIDE R6, R31, 0x4, R6 ;  /* 0x000000041f061825 */ /* 0x008fca00078e0206 */
[----:B------:R3:W5:Y:S01]  /*15f0*/  @P1 LDG.E R115, desc[UR38][R6.64] ;  /* 0x0000002606731981 */ /* 0x000762000c1e1900 */
[----:B-1----:R-:W-:Y:S01]  /*1600*/  ISETP.NE.AND P1, PT, R9, 0x1, PT ;  /* 0x000000010900780c */ /* 0x002fe20003f25270 */
[----:B------:R-:W-:Y:S01]  /*1610*/  IMAD.SHL.U32 R193, R29, 0x80, RZ ;  /* 0x000000801dc17824 */ /* 0x000fe200078e00ff */
[----:B--2---:R-:W-:Y:S01]  /*1620*/  ISETP.GE.AND P2, PT, R13, 0x1, PT ;  /* 0x000000010d00780c */ /* 0x004fe20003f46270 */
[----:B------:R-:W-:Y:S02]  /*1630*/  IMAD.IADD R11, R27, 0x1, -R0 ;  /* 0x000000011b0b7824 */ /* 0x000fe400078e0a00 */
[----:B------:R-:W-:-:S04]  /*1640*/  VIADD R0, R193, 0x7f ;  /* 0x0000007fc1007836 */ /* 0x000fc80000000000 */
[----:B0-----:R-:W-:-:S04]  /*1650*/  IMAD.MOV.U32 R4, RZ, RZ, R0 ;  /* 0x000000ffff047224 */ /* 0x001fc800078e0000 */
[----:B------:R-:W0:Y:S08]  /*1660*/  @P1 LDC R9, c[0x0][0x44c] ;  /* 0x00011300ff091b82 */ /* 0x000e300000000800 */
[----:B------:R-:W1:Y:S01]  /*1670*/  @P1 LDC R10, c[0x0][0x450] ;  /* 0x00011400ff0a1b82 */ /* 0x000e620000000800 */
[----:B----4-:R-:W-:Y:S02]  /*1680*/  @P0 IMAD.IADD R24, R8, 0x1, -R3 ;  /* 0x0000000108180824 */ /* 0x010fe400078e0a03 */
[----:B0-----:R-:W-:-:S04]  /*1690*/  @P1 IMAD.HI.U32 R3, R0, R9, RZ ;  /* 0x0000000900031227 */ /* 0x001fc800078e00ff */
[----:B------:R-:W-:Y:S01]  /*16a0*/  IMAD.IADD R188, R11, 0x1, R24 ;  /* 0x000000010bbc7824 */ /* 0x000fe200078e0218 */
[----:B-1----:R-:W-:-:S03]  /*16b0*/  @P1 SHF.R.U32.HI R4, RZ, R10, R3 ;  /* 0x0000000aff041219 */ /* 0x002fc60000011603 */
[C---:B------:R-:W-:Y:S01]  /*16c0*/  VIADD R0, R188.reuse, 0x7f ;  /* 0x0000007fbc007836 */ /* 0x040fe20000000000 */
[----:B------:R-:W-:-:S04]  /*16d0*/  IADD3 R5, R188, 0x1, -R187 ;  /* 0x00000001bc057810 */ /* 0x000fc80007ffe8bb */
[----:B------:R-:W-:Y:S01]  /*16e0*/  SHF.R.S32.HI R3, RZ, 0x1f, R0 ;  /* 0x0000001fff037819 */ /* 0x000fe20000011400 */
[----:B---3--:R-:W-:-:S03]  /*16f0*/  IMAD.IADD R7, R5, 0x1, R4 ;  /* 0x0000000105077824 */ /* 0x008fc600078e0204 */
[----:B------:R-:W-:Y:S01]  /*1700*/  LEA.HI R3, R3, R0, RZ, 0x7 ;  /* 0x0000000003037211 */ /* 0x000fe200078f38ff */
[----:B------:R-:W-:-:S03]  /*1710*/  IMAD.IADD R0, R7, 0x1, R12 ;  /* 0x0000000107007824 */ /* 0x000fc600078e020c */
[----:B------:R-:W-:Y:S01]  /*1720*/  SHF.R.S32.HI R129, RZ, 0x7, R3 ;  /* 0x00000007ff817819 */ /* 0x000fe20000011403 */
[----:B------:R-:W-:Y:S06]  /*1730*/  @!P2 BRA `(.L_x_1668) ;  /* 0x000000000048a947 */ /* 0x000fec0003800000 */
[C---:B------:R-:W-:Y:S01]  /*1740*/  ISETP.GT.AND P0, PT, R7.reuse, RZ, PT ;  /* 0x000000ff0700720c */ /* 0x040fe20003f04270 */
[----:B------:R-:W-:Y:S01]  /*1750*/  BSSY B0, `(.L_x_1669) ;  /* 0x000000e000007945 */ /* 0x000fe20003800000 */
[----:B------:R-:W-:-:S11]  /*1760*/  VIADD R3, R7, 0xffffffff ;  /* 0xffffffff07037836 */ /* 0x000fd60000000000 */
[----:B------:R-:W-:Y:S05]  /*1770*/  @P0 BRA `(.L_x_1670) ;  /* 0x00000000001c0947 */ /* 0x000fea0003800000 */
[----:B------:R-:W-:Y:S01]  /*1780*/  ISETP.NE.AND P0, PT, R13, 0x1, PT ;  /* 0x000000010d00780c */ /* 0x000fe20003f05270 */
[----:B------:R-:W-:-:S12]  /*1790*/  IMAD.MOV R3, RZ, RZ, -R7 ;  /* 0x000000ffff037224 */ /* 0x000fd800078e0a07 */
[----:B------:R-:W0:Y:S02]  /*17a0*/  @P0 LDC.64 R4, c[0x0][0x9e8] ;  /* 0x00027a00ff040b82 */ /* 0x000e240000000a00 */
[----:B0-----:R-:W-:-:S05]  /*17b0*/  @P0 IMAD.HI.U32 R4, R3, R4, RZ ;  /* 0x0000000403040227 */ /* 0x001fca00078e00ff */
[----:B------:R-:W-:-:S04]  /*17c0*/  @P0 SHF.R.U32.HI R3, RZ, R5, R4 ;  /* 0x00000005ff030219 */ /* 0x000fc80000011604 */
[----:B------:R-:W-:Y:S01]  /*17d0*/  LOP3.LUT R3, RZ, R3, RZ, 0x33, !PT ;  /* 0x00000003ff037212 */ /* 0x000fe200078e33ff */
[----:B------:R-:W-:Y:S06]  /*17e0*/  BRA `(.L_x_1671) ;  /* 0x0000000000107947 */ /* 0x000fec0003800000 */
.L_x_1670:
[----:B------:R-:W-:-:S13]  /*17f0*/  ISETP.NE.AND P0, PT, R13, 0x1, PT ;  /* 0x000000010d00780c */ /* 0x000fda0003f05270 */
[----:B------:R-:W0:Y:S02]  /*1800*/  @P0 LDC.64 R4, c[0x0][0x9e8] ;  /* 0x00027a00ff040b82 */ /* 0x000e240000000a00 */
[----:B0-----:R-:W-:-:S05]  /*1810*/  @P0 IMAD.HI.U32 R4, R3, R4, RZ ;  /* 0x0000000403040227 */ /* 0x001fca00078e00ff */
[----:B------:R-:W-:-:S07]  /*1820*/  @P0 SHF.R.U32.HI R3, RZ, R5, R4 ;  /* 0x00000005ff030219 */ /* 0x000fce0000011604 */
.L_x_1671:
[----:B------:R-:W-:Y:S05]  /*1830*/  BSYNC B0 ;  /* 0x0000000000007941 */ /* 0x000fea0003800000 */
.L_x_1669:
[----:B------:R-:W-:-:S05]  /*1840*/  IMAD R3, R3, R13, R13 ;  /* 0x0000000d03037224 */ /* 0x000fca00078e020d */
[----:B------:R-:W-:-:S07]  /*1850*/  VIMNMX R0, R0, R3, PT ;  /* 0x0000000300007248 */ /* 0x000fce0003fe0100 */
.L_x_1668:
[----:B------:R-:W0:Y:S01]  /*1860*/  @P1 LDC R4, c[0x0][0x44c] ;  /* 0x00011300ff041b82 */ /* 0x000e220000000800 */
[----:B------:R-:W-:Y:S01]  /*1870*/  IMAD.IADD R127, R188, 0x1, -R187 ;  /* 0x00000001bc7f7824 */ /* 0x000fe200078e0abb */
[----:B------:R-:W-:-:S06]  /*1880*/  ULDC UR4, c[0x0][0x9dc] ;  /* 0x0002770000047ab9 */ /* 0x000fcc0000000800 */
[----:B------:R-:W1:Y:S01]  /*1890*/  @P1 LDC R6, c[0x0][0x450] ;  /* 0x00011400ff061b82 */ /* 0x000e620000000800 */
[----:B0-----:R-:W-:-:S04]  /*18a0*/  @P1 IMAD.HI.U32 R3, R193, R4, RZ ;  /* 0x00000004c1031227 */ /* 0x001fc800078e00ff */
[----:B------:R-:W-:Y:S01]  /*18b0*/  IMAD.MOV.U32 R4, RZ, RZ, R193 ;  /* 0x000000ffff047224 */ /* 0x000fe200078e00c1 */
[----:B-1----:R-:W-:-:S05]  /*18c0*/  @P1 SHF.R.U32.HI R4, RZ, R6, R3 ;  /* 0x00000006ff041219 */ /* 0x002fca0000011603 */
[----:B------:R-:W-:-:S04]  /*18d0*/  IMAD.IADD R3, R127, 0x1, R4 ;  /* 0x000000017f037824 */ /* 0x000fc800078e0204 */
[----:B------:R-:W-:Y:S01]  /*18e0*/  VIADD R4, R3, -UR4 ;  /* 0x8000000403047c36 */ /* 0x000fe20008000000 */
[----:B------:R-:W-:Y:S06]  /*18f0*/  @!P2 BRA `(.L_x_1672) ;  /* 0x000000000044a947 */ /* 0x000fec0003800000 */
[----:B------:R-:W-:Y:S01]  /*1900*/  ISETP.GT.AND P0, PT, R3, -0x1, PT ;  /* 0xffffffff0300780c */ /* 0x000fe20003f04270 */
[----:B------:R-:W-:-:S12]  /*1910*/  BSSY B0, `(.L_x_1673) ;  /* 0x000000d000007945 */ /* 0x000fd80003800000 */
        /* <DEDUP_REMOVED lines=8> */
.L_x_1674:
[----:B------:R-:W-:-:S13]  /*19a0*/  ISETP.NE.AND P0, PT, R13, 0x1, PT ;  /* 0x000000010d00780c */ /* 0x000fda0003f05270 */
[----:B------:R-:W0:Y:S02]  /*19b0*/  @P0 LDC.64 R6, c[0x0][0x9e8] ;  /* 0x00027a00ff060b82 */ /* 0x000e240000000a00 */
[----:B0-----:R-:W-:-:S05]  /*19c0*/  @P0 IMAD.HI.U32 R6, R3, R6, RZ ;  /* 0x0000000603060227 */ /* 0x001fca00078e00ff */
[----:B------:R-:W-:-:S07]  /*19d0*/  @P0 SHF.R.U32.HI R3, RZ, R7, R6 ;  /* 0x00000007ff030219 */ /* 0x000fce0000011606 */
.L_x_1675:
[----:B------:R-:W-:Y:S05]  /*19e0*/  BSYNC B0 ;  /* 0x0000000000007941 */ /* 0x000fea0003800000 */
.L_x_1673:
[----:B------:R-:W-:-:S05]  /*19f0*/  IMAD R3, R3, R13, RZ ;  /* 0x0000000d03037224 */ /* 0x000fca00078e02ff */
[----:B------:R-:W-:-:S07]  /*1a00*/  VIMNMX R4, R4, R3, !PT ;  /* 0x0000000304047248 */ /* 0x000fce0007fe0100 */
.L_x_1672:
[----:B------:R-:W-:Y:S01]  /*1a10*/  VIADD R0, R0, 0x7f ;  /* 0x0000007f00007836 */ /* 0x000fe20000000000 */
[----:B------:R-:W-:-:S04]  /*1a20*/  SHF.R.S32.HI R5, RZ, 0x1f, R4 ;  /* 0x0000001fff057819 */ /* 0x000fc80000011404 */
[----:B------:R-:W-:Y:S02]  /*1a30*/  SHF.R.S32.HI R3, RZ, 0x1f, R0 ;  /* 0x0000001fff037819 */ /* 0x000fe40000011400 */
[----:B------:R-:W-:Y:S02]  /*1a40*/  LEA.HI R5, R5, R4, RZ, 0x7 ;  /* 0x0000000405057211 */ /* 0x000fe400078f38ff */
[----:B------:R-:W-:Y:S02]  /*1a50*/  LEA.HI R3, R3, R0, RZ, 0x7 ;  /* 0x0000000003037211 */ /* 0x000fe400078f38ff */
[----:B------:R-:W-:Y:S02]  /*1a60*/  SHF.R.S32.HI R5, RZ, 0x7, R5 ;  /* 0x00000007ff057819 */ /* 0x000fe40000011405 */
[----:B------:R-:W-:Y:S02]  /*1a70*/  SHF.R.S32.HI R0, RZ, 0x7, R3 ;  /* 0x00000007ff007819 */ /* 0x000fe40000011403 */
[----:B------:R-:W-:-:S02]  /*1a80*/  VIMNMX R5, RZ, R5, !PT ;  /* 0x00000005ff057248 */ /* 0x000fc40007fe0100 */
[----:B------:R-:W-:-:S03]  /*1a90*/  VIMNMX R0, R129, R0, PT ;  /* 0x0000000081007248 */ /* 0x000fc60003fe0100 */
[--C-:B------:R-:W-:Y:S02]  /*1aa0*/  IMAD R5, R5, 0x80, -R11.reuse ;  /* 0x0000008005057824 */ /* 0x100fe400078e0a0b */
[----:B------:R-:W-:-:S03]  /*1ab0*/  IMAD R3, R0, 0x80, -R11 ;  /* 0x0000008000037824 */ /* 0x000fc600078e0a0b */
[----:B------:R-:W-:Y:S02]  /*1ac0*/  VIMNMX R5, RZ, R5, !PT ;  /* 0x00000005ff057248 */ /* 0x000fe40007fe0100 */
[----:B------:R-:W-:Y:S02]  /*1ad0*/  VIMNMX R0, R3, R24, PT ;  /* 0x0000001803007248 */ /* 0x000fe40003fe0100 */
[----:B------:R-:W-:Y:S02]  /*1ae0*/  SHF.R.U32.HI R25, RZ, 0x7, R5 ;  /* 0x00000007ff197819 */ /* 0x000fe40000011605 */
[----:B------:R-:W-:-:S03]  /*1af0*/  ISETP.GT.AND P0, PT, R0, R5, PT ;  /* 0x000000050000720c */ /* 0x000fc60003f04270 */
[----:B------:R-:W-:-:S10]  /*1b00*/  IMAD.MOV.U32 R26, RZ, RZ, R25 ;  /* 0x000000ffff1a7224 */ /* 0x000fd400078e0019 */
[----:B------:R-:W-:-:S05]  /*1b10*/  @P0 VIADD R0, R0, 0x7f ;  /* 0x0000007f00000836 */ /* 0x000fca0000000000 */
[----:B------:R-:W-:-:S04]  /*1b20*/  @P0 SHF.R.S32.HI R3, RZ, 0x1f, R0 ;  /* 0x0000001fff030819 */ /* 0x000fc80000011400 */
[----:B------:R-:W-:-:S04]  /*1b30*/  @P0 LEA.HI R3, R3, R0, RZ, 0x7 ;  /* 0x0000000003030211 */ /* 0x000fc800078f38ff */
[----:B------:R-:W-:Y:S02]  /*1b40*/  @P0 SHF.R.S32.HI R26, RZ, 0x7, R3 ;  /* 0x00000007ff1a0819 */ /* 0x000fe40000011403 */
[----:B------:R-:W-:Y:S02]  /*1b50*/  PLOP3.LUT P0, PT, PT, PT, PT, 0x80, 0x0 ;  /* 0x000000000000781c */ /* 0x000fe40003f0f070 */
[----:B------:R-:W-:-:S13]  /*1b60*/  ISETP.GT.AND P1, PT, R26, R25, PT ;  /* 0x000000191a00720c */ /* 0x000fda0003f24270 */
[----:B------:R-:W-:Y:S05]  /*1b70*/  @!P1 BRA `(.L_x_1676) ;  /* 0x0000007000689947 */ /* 0x000fea0003800000 */
        /* <DEDUP_REMOVED lines=20> */
.L_x_1678:
[----:B------:R-:W-:Y:S05]  /*1cc0*/  BSYNC B6 ;  /* 0x0000000000067941 */ /* 0x000fea0003800000 */
.L_x_1677:
        /* <DEDUP_REMOVED lines=20> */
.L_x_1680:
[----:B------:R-:W-:Y:S05]  /*1e10*/  BSYNC B6 ;  /* 0x0000000000067941 */ /* 0x000fea0003800000 */
.L_x_1679:
[----:B------:R-:W-:Y:S01]  /*1e20*/  ULDC.64 UR4, c[0x0][0x9f8] ;  /* 0x00027e0000047ab9 */ /* 0x000fe20000000a00 */
[----:B------:R-:W0:Y:S01]  /*1e30*/  S2R R29, SR_TID.X ;  /* 0x00000000001d7919 */ /* 0x000e220000002100 */
[----:B------:R-:W-:Y:S01]  /*1e40*/  ISETP.NE.U32.AND P0, PT, RZ, UR4, PT ;  /* 0x00000004ff007c0c */ /* 0x000fe2000bf05070 */
[----:B------:R-:W1:Y:S01]  /*1e50*/  LDC.64 R98, c[0x0][0x300] ;  /* 0x0000c000ff627b82 */ /* 0x000e620000000a00 */
[----:B------:R-:W-:Y:S01]  /*1e60*/  IMAD.IADD R42, R28, 0x1, R27 ;  /* 0x000000011c2a7824 */ /* 0x000fe200078e021b */
[----:B------:R-:W-:Y:S01]  /*1e70*/  ULDC.64 UR6, c[0x0][0xa08] ;  /* 0x0002820000067ab9 */ /* 0x000fe20000000a00 */
[----:B------:R-:W-:Y:S01]  /*1e80*/  ISETP.NE.AND.EX P0, PT, RZ, UR5, PT, P0 ;  /* 0x00000005ff007c0c */ /* 0x000fe2000bf05300 */
[----:B------:R-:W-:Y:S01]  /*1e90*/  ULDC.64 UR4, c[0x0][0x308] ;  /* 0x0000c20000047ab9 */ /* 0x000fe20000000a00 */
[----:B------:R-:W-:-:S03]  /*1ea0*/  SHF.R.S32.HI R8, RZ, 0x1f, R30 ;  /* 0x0000001fff087819 */ /* 0x000fc6000001141e */
[----:B------:R-:W2:Y:S08]  /*1eb0*/  LDC R113, c[0x0][0x3f4] ;  /* 0x0000fd00ff717b82 */ /* 0x000eb00000000800 */
[----:B------:R-:W3:Y:S08]  /*1ec0*/  @P0 LDC.64 R4, c[0x0][0x9f8] ;  /* 0x00027e00ff040b82 */ /* 0x000ef00000000a00 */
[----:B------:R-:W4:Y:S01]  /*1ed0*/  LDC.64 R12, c[0x0][0x3f8] ;  /* 0x0000fe00ff0c7b82 */ /* 0x000f220000000a00 */
[----:B---3--:R-:W-:-:S05]  /*1ee0*/  @P0 IMAD.WIDE R4, R31, 0x4, R4 ;  /* 0x000000041f040825 */ /* 0x008fca00078e0204 */
[----:B------:R3:W3:Y:S01]  /*1ef0*/  @P0 LDG.E R31, desc[UR38][R4.64] ;  /* 0x00000026041f0981 */ /* 0x0006e2000c1e1900 */
[----:B------:R-:W-:Y:S01]  /*1f00*/  SHF.R.S32.HI R32, RZ, 0x1f, R42 ;  /* 0x0000001fff207819 */ /* 0x000fe2000001142a */
[-C--:B-1----:R-:W-:Y:S01]  /*1f10*/  IMAD.WIDE.U32 R6, R42, R98.reuse, RZ ;  /* 0x000000622a067225 */ /* 0x082fe200078e00ff */
[----:B------:R-:W-:Y:S02]  /*1f20*/  ISETP.NE.U32.AND P0, PT, RZ, UR6, PT ;  /* 0x00000006ff007c0c */ /* 0x000fe4000bf05070 */
[----:B0-----:R-:W-:Y:S01]  /*1f30*/  SHF.R.U32.HI R29, RZ, 0x7, R29 ;  /* 0x00000007ff1d7819 */ /* 0x001fe2000001161d */
[----:B------:R-:W-:Y:S01]  /*1f40*/  IMAD R0, R32, R98, RZ ;  /* 0x0000006220007224 */ /* 0x000fe200078e02ff */
[----:B------:R-:W-:Y:S01]  /*1f50*/  ISETP.NE.AND.EX P0, PT, RZ, UR7, PT, P0 ;  /* 0x00000007ff007c0c */ /* 0x000fe2000bf05300 */
[-C--:B----4-:R-:W-:Y:S01]  /*1f60*/  IMAD.WIDE.U32 R10, R23, R12.reuse, R16 ;  /* 0x0000000c170a7225 */ /* 0x090fe200078e0010 */
[----:B------:R-:W-:Y:S02]  /*1f70*/  ISETP.NE.AND P6, PT, R29, 0x1, PT ;  /* 0x000000011d00780c */ /* 0x000fe40003fc5270 */
[----:B--2---:R-:W-:Y:S01]  /*1f80*/  ISETP.GE.AND P1, PT, R16, R113, PT ;  /* 0x000000711000720c */ /* 0x004fe20003f26270 */
[----:B------:R-:W-:Y:S01]  /*1f90*/  IMAD R3, R42, R99, R0 ;  /* 0x000000632a037224 */ /* 0x000fe200078e0200 */
[----:B-----5:R-:W-:Y:S01]  /*1fa0*/  SHF.R.S32.HI R27, RZ, 0x1f, R115 ;  /* 0x0000001fff1b7819 */ /* 0x020fe20000011473 */
[C---:B------:R-:W-:Y:S01]  /*1fb0*/  IMAD.SHL.U32 R88, R98.reuse, 0x20, RZ ;  /* 0x0000002062587824 */ /* 0x040fe200078e00ff */
[----:B------:R-:W-:Y:S01]  /*1fc0*/  SHF.L.U64.HI R89, R98, 0x5, R99 ;  /* 0x0000000562597819 */ /* 0x000fe20000010263 */
[----:B------:R-:W-:Y:S01]  /*1fd0*/  IMAD.IADD R7, R7, 0x1, R3 ;  /* 0x0000000107077824 */ /* 0x000fe200078e0203 */
[----:B------:R-:W-:Y:S01]  /*1fe0*/  SHF.L.U64.HI R21, R12, 0x5, R13 ;  /* 0x000000050c157819 */ /* 0x000fe2000001020d */
[----:B------:R-:W-:Y:S01]  /*1ff0*/  IMAD R3, R8, UR4, RZ ;  /* 0x0000000408037c24 */ /* 0x000fe2000f8e02ff */
[----:B------:R-:W-:Y:S01]  /*2000*/  SHF.R.S32.HI R118, RZ, 0x1f, R212 ;  /* 0x0000001fff767819 */ /* 0x000fe200000114d4 */
[C---:B---3--:R-:W-:Y:S01]  /*2010*/  IMAD.WIDE.U32 R4, R30.reuse, UR4, R6 ;  /* 0x000000041e047c25 */ /* 0x048fe2000f8e0006 */
[----:B------:R-:W-:Y:S01]  /*2020*/  SHF.R.S32.HI R117, RZ, 0x1f, R211 ;  /* 0x0000001fff757819 */ /* 0x000fe200000114d3 */
[----:B------:R-:W0:Y:S01]  /*2030*/  LDC.64 R6, c[0x0][0x408] ;  /* 0x00010200ff067b82 */ /* 0x000e220000000a00 */
[----:B------:R-:W-:Y:S01]  /*2040*/  SHF.R.S32.HI R116, RZ, 0x1f, R210 ;  /* 0x0000001fff747819 */ /* 0x000fe200000114d2 */
[----:B------:R-:W-:Y:S01]  /*2050*/  IMAD R3, R30, UR5, R3 ;  /* 0x000000051e037c24 */ /* 0x000fe2000f8e0203 */
[----:B------:R-:W-:Y:S01]  /*2060*/  ULDC.64 UR4, c[0x0][0x310] ;  /* 0x0000c40000047ab9 */ /* 0x000fe20000000a00 */
[----:B------:R-:W-:-:S02]  /*2070*/  IMAD R28, R27, R12, RZ ;  /* 0x0000000c1b1c7224 */ /* 0x000fc400078e02ff */
[----:B------:R-:W-:Y:S02]  /*2080*/  IMAD.IADD R5, R5, 0x1, R3 ;  /* 0x0000000105057824 */ /* 0x000fe400078e0203 */
[----:B------:R-:W-:Y:S02]  /*2090*/  IMAD R33, R115, R13, R28 ;  /* 0x0000000d73217224 */ /* 0x000fe400078e021c */
[-C--:B------:R-:W-:Y:S02]  /*20a0*/  IMAD R28, R215, R98.reuse, RZ ;  /* 0x00000062d71c7224 */ /* 0x080fe400078e02ff */
[----:B------:R-:W-:-:S04]  /*20b0*/  IMAD.WIDE.U32 R130, R23, R98, R88 ;  /* 0x0000006217827225 */ /* 0x000fc800078e0058 */
[----:B------:R-:W-:-:S04]  /*20c0*/  IMAD.WIDE.U32 R40, R23, R98, R16 ;  /* 0x0000006217287225 */ /* 0x000fc800078e0010 */
[----:B------:R-:W-:Y:S02]  /*20d0*/  VIADD R126, R29, 0x8 ;  /* 0x000000081d7e7836 */ /* 0x000fe40000000000 */
[----:B------:R-:W-:Y:S02]  /*20e0*/  IMAD.SHL.U32 R128, R98, 0x80, RZ ;  /* 0x0000008062807824 */ /* 0x000fe400078e00ff */
[----:B0-----:R-:W-:-:S04]  /*20f0*/  IMAD R14, R215, R6, RZ ;  /* 0x00000006d70e7224 */ /* 0x001fc800078e02ff */
[----:B------:R-:W-:Y:S01]  /*2100*/  IMAD R85, R23, R7, R14 ;  /* 0x0000000717557224 */ /* 0x000fe200078e020e */
[----:B------:R-:W-:Y:S02]  /*2110*/  SHF.R.S32.HI R0, RZ, 0x1f, R31 ;  /* 0x0000001fff007819 */ /* 0x000fe4000001141f */
[----:B------:R-:W-:Y:S02]  /*2120*/  SEL R31, R31, RZ, !P0 ;  /* 0x000000ff1f1f7207 */ /* 0x000fe40004000000 */
[----:B------:R-:W-:Y:S02]  /*2130*/  SEL R9, R0, RZ, !P0 ;  /* 0x000000ff00097207 */ /* 0x000fe40004000000 */
[----:B------:R-:W-:Y:S01]  /*2140*/  IADD3 R42, P0, R23, R42, RZ ;  /* 0x0000002a172a7210 */ /* 0x000fe20007f1e0ff */
[----:B------:R-:W-:-:S04]  /*2150*/  IMAD.WIDE.U32 R96, R31, UR4, R4 ;  /* 0x000000041f607c25 */ /* 0x000fc8000f8e0004 */
[----:B------:R-:W-:Y:S01]  /*2160*/  IMAD R0, R9, UR4, RZ ;  /* 0x0000000409007c24 */ /* 0x000fe2000f8e02ff */
[C---:B------:R-:W-:Y:S01]  /*2170*/  IADD3 R38, P3, R96.reuse, 0x40, RZ ;  /* 0x0000004060267810 */ /* 0x040fe20007f7e0ff */
[----:B------:R-:W-:Y:S01]  /*2180*/  IMAD.X R43, R215, 0x1, R32, P0 ;  /* 0x00000001d72b7824 */ /* 0x000fe200000e0620 */
[----:B------:R-:W-:Y:S01]  /*2190*/  IADD3 R36, P0, R96, R40, RZ ;  /* 0x0000002860247210 */ /* 0x000fe20007f1e0ff */
[----:B------:R-:W-:Y:S01]  /*21a0*/  IMAD R35, R31, UR5, R0 ;  /* 0x000000051f237c24 */ /* 0x000fe2000f8e0200 */
[----:B------:R-:W-:Y:S05]  /*21b0*/  @!P6 WARPSYNC.ALL ;  /* 0x000000000000e948 */ /* 0x000fea0003800000 */
[----:B------:R-:W-:Y:S01]  /*21c0*/  ULDC.64 UR4, c[0x0][0x330] ;  /* 0x0000cc0000047ab9 */ /* 0x000fe20000000a00 */
[----:B------:R-:W-:-:S02]  /*21d0*/  IMAD.IADD R35, R97, 0x1, R35 ;  /* 0x0000000161237824 */ /* 0x000fc400078e0223 */
[----:B------:R-:W-:Y:S02]  /*21e0*/  IMAD R3, R8, UR4, RZ ;  /* 0x0000000408037c24 */ /* 0x000fe4000f8e02ff */
[----:B------:R-:W-:-:S04]  /*21f0*/  IMAD.WIDE.U32 R4, R30, UR4, R16 ;  /* 0x000000041e047c25 */ /* 0x000fc8000f8e0010 */
[----:B------:R-:W-:Y:S01]  /*2200*/  IMAD R3, R30, UR5, R3 ;  /* 0x000000051e037c24 */ /* 0x000fe2000f8e0203 */
[----:B------:R-:W-:Y:S01]  /*2210*/  ULDC.64 UR4, c[0x0][0x338] ;  /* 0x0000ce0000047ab9 */ /* 0x000fe20000000a00 */
[----:B------:R-:W-:Y:S02]  /*2220*/  IMAD.X R103, RZ, RZ, R35, P3 ;  /* 0x000000ffff677224 */ /* 0x000fe400018e0623 */
[----:B------:R-:W-:Y:S01]  /*2230*/  IMAD.IADD R5, R5, 0x1, R3 ;  /* 0x0000000105057824 */ /* 0x000fe200078e0203 */
[----:B------:R-:W-:Y:S01]  /*2240*/  SEL R3, R113, RZ, P1 ;  /* 0x000000ff71037207 */ /* 0x000fe20000800000 */
[----:B------:R-:W-:Y:S02]  /*2250*/  IMAD R0, R9, UR4, RZ ;  /* 0x0000000409007c24 */ /* 0x000fe4000f8e02ff */
[----:B------:R-:W-:-:S04]  /*2260*/  IMAD.WIDE.U32 R8, R23, R6, R18 ;  /* 0x0000000617087225 */ /* 0x000fc800078e0012 */
[----:B------:R-:W-:Y:S02]  /*2270*/  IMAD.IADD R3, R16, 0x1, R3 ;  /* 0x0000000110037824 */ /* 0x000fe400078e0203 */
[----:B------:R-:W-:Y:S02]  /*2280*/  IMAD R105, R31, UR5, R0 ;  /* 0x000000051f697c24 */ /* 0x000fe4000f8e0200 */
[-C--:B------:R-:W-:Y:S01]  /*2290*/  IMAD R0, R215, R12.reuse, RZ ;  /* 0x0000000cd7007224 */ /* 0x080fe200078e02ff */
[----:B------:R-:W-:Y:S01]  /*22a0*/  SHF.R.S32.HI R20, RZ, 0x1f, R3 ;  /* 0x0000001fff147819 */ /* 0x000fe20000011403 */
[----:B------:R-:W-:Y:S01]  /*22b0*/  IMAD.WIDE.U32 R94, R31, UR4, R4 ;  /* 0x000000041f5e7c25 */ /* 0x000fe2000f8e0004 */
[----:B------:R-:W-:Y:S02]  /*22c0*/  ULDC UR4, c[0x0][0x2f4] ;  /* 0x0000bd0000047ab9 */ /* 0x000fe40000000800 */
[----:B------:R-:W-:Y:S01]  /*22d0*/  LEA.HI R44, R20, R3, RZ, 0x3 ;  /* 0x00000003142c7211 */ /* 0x000fe200078f18ff */
[----:B------:R-:W-:Y:S01]  /*22e0*/  IMAD.WIDE.U32 R4, R23, R12, R18 ;  /* 0x0000000c17047225 */ /* 0x000fe200078e0012 */
[----:B------:R-:W-:-:S02]  /*22f0*/  ISETP.GE.AND P2, PT, R16, UR4, PT ;  /* 0x0000000410007c0c */ /* 0x000fc4000bf46270 */
[----:B------:R-:W-:Y:S01]  /*2300*/  LOP3.LUT R37, R44, 0xfffffff8, RZ, 0xc0, !PT ;  /* 0xfffffff82c257812 */ /* 0x000fe200078ec0ff */
[----:B------:R-:W-:Y:S01]  /*2310*/  IMAD R15, R23, R13, R0 ;  /* 0x0000000d170f7224 */ /* 0x000fe200078e0200 */
[----:B------:R-:W-:Y:S01]  /*2320*/  P2R R0, PR, RZ, 0x2 ;  /* 0x00000002ff007803 */ /* 0x000fe20000000000 */
[----:B------:R-:W-:Y:S01]  /*2330*/  IMAD.MOV.U32 R86, RZ, RZ, R8 ;  /* 0x000000ffff567224 */ /* 0x000fe200078e0008 */
[----:B------:R-:W-:Y:S01]  /*2340*/  LEA.HI R8, R20, R3, RZ, 0x6 ;  /* 0x0000000314087211 */ /* 0x000fe200078f30ff */
[----:B------:R-:W-:Y:S01]  /*2350*/  IMAD.IADD R5, R5, 0x1, R15 ;  /* 0x0000000105057824 */ /* 0x000fe200078e020f */
[----:B------:R-:W-:Y:S01]  /*2360*/  SHF.L.U64.HI R20, R12, 0x6, R13 ;  /* 0x000000060c147819 */ /* 0x000fe2000001020d */
[----:B------:R-:W-:Y:S01]  /*2370*/  IMAD.IADD R11, R15, 0x1, R11 ;  /* 0x000000010f0b7824 */ /* 0x000fe200078e020b */
[----:B------:R-:W-:Y:S01]  /*2380*/  SHF.R.S32.HI R101, RZ, 0x3, R44 ;  /* 0x00000003ff657819 */ /* 0x000fe2000001142c */
[----:B------:R-:W-:Y:S01]  /*2390*/  IMAD.WIDE.U32 R14, R23, R6, R16 ;  /* 0x00000006170e7225 */ /* 0x000fe200078e0010 */
[----:B------:R-:W-:-:S03]  /*23a0*/  SHF.R.S32.HI R102, RZ, 0x1f, R37 ;  /* 0x0000001fff667819 */ /* 0x000fc60000011425 */
[----:B------:R-:W-:Y:S01]  /*23b0*/  IMAD.SHL.U32 R3, R8, 0x80, RZ ;  /* 0x0000008008037824 */ /* 0x000fe200078e00ff */
[----:B------:R-:W-:Y:S01]  /*23c0*/  LOP3.LUT R8, R44, 0x38, RZ, 0xc0, !PT ;  /* 0x000000382c087812 */ /* 0x000fe200078ec0ff */
[----:B------:R-:W-:-:S03]  /*23d0*/  IMAD.WIDE.U32 R92, R115, R12, R4 ;  /* 0x0000000c735c7225 */ /* 0x000fc600078e0004 */
[----:B------:R-:W-:Y:S01]  /*23e0*/  LOP3.LUT R8, R8, 0x1c0, R225, 0xf8, !PT ;  /* 0x000001c008087812 */ /* 0x000fe200078ef8e1 */
[----:B------:R-:W-:Y:S01]  /*23f0*/  IMAD.IADD R87, R9, 0x1, R85 ;  /* 0x0000000109577824 */ /* 0x000fe200078e0255 */
[--C-:B------:R-:W-:Y:S01]  /*2400*/  LOP3.LUT R9, R199, 0x38, R44.reuse, 0xf8, !PT ;  /* 0x00000038c7097812 */ /* 0x100fe200078ef82c */
[----:B------:R-:W-:Y:S01]  /*2410*/  IMAD R4, R27, R6, RZ ;  /* 0x000000061b047224 */ /* 0x000fe200078e02ff */
[----:B------:R-:W-:Y:S01]  /*2420*/  LOP3.LUT R3, R3, 0xffffe000, RZ, 0xc0, !PT ;  /* 0xffffe00003037812 */ /* 0x000fe200078ec0ff */
[----:B------:R-:W-:Y:S01]  /*2430*/  IMAD.IADD R85, R85, 0x1, R15 ;  /* 0x0000000155557824 */ /* 0x000fe200078e020f */
[----:B------:R-:W-:Y:S01]  /*2440*/  LOP3.LUT R15, R197, 0x38, R44, 0xf8, !PT ;  /* 0x00000038c50f7812 */ /* 0x000fe200078ef82c */
[----:B------:R-:W-:Y:S01]  /*2450*/  IMAD.MOV.U32 R84, RZ, RZ, R14 ;  /* 0x000000ffff547224 */ /* 0x000fe200078e000e */
[----:B------:R-:W-:Y:S01]  /*2460*/  LOP3.LUT R14, R198, 0x38, R44, 0xf8, !PT ;  /* 0x00000038c60e7812 */ /* 0x000fe200078ef82c */
[----:B------:R-:W-:Y:S01]  /*2470*/  IMAD R31, R23, R99, R28 ;  /* 0x00000063171f7224 */ /* 0x000fe200078e021c */
[----:B------:R-:W-:Y:S01]  /*2480*/  LOP3.LUT R9, R9, R228, RZ, 0x3c, !PT ;  /* 0x000000e409097212 */ /* 0x000fe200078e3cff */
[----:B------:R-:W-:Y:S01]  /*2490*/  IMAD R45, R115, R7, R4 ;  /* 0x00000007732d7224 */ /* 0x000fe200078e0204 */
[----:B------:R-:W-:Y:S01]  /*24a0*/  IADD3 R4, P1, R88, R130, RZ ;  /* 0x0000008258047210 */ /* 0x000fe20007f3e0ff */
[----:B------:R-:W-:Y:S01]  /*24b0*/  IMAD.IADD R5, R31, 0x1, R131 ;  /* 0x000000011f057824 */ /* 0x000fe200078e0283 */
[----:B------:R-:W-:Y:S01]  /*24c0*/  LOP3.LUT R14, R14, R227, RZ, 0x3c, !PT ;  /* 0x000000e30e0e7212 */ /* 0x000fe200078e3cff */
[----:B------:R-:W-:Y:S01]  /*24d0*/  IMAD.IADD R30, R41, 0x1, R31 ;  /* 0x00000001291e7824 */ /* 0x000fe200078e021f */
[----:B------:R-:W-:Y:S01]  /*24e0*/  LOP3.LUT R15, R15, R226, RZ, 0x3c, !PT ;  /* 0x000000e20f0f7212 */ /* 0x000fe200078e3cff */
[----:B------:R-:W-:Y:S01]  /*24f0*/  IMAD.X R28, R5, 0x1, R89, P1 ;  /* 0x00000001051c7824 */ /* 0x000fe200008e0659 */
[----:B------:R-:W-:Y:S01]  /*2500*/  LOP3.LUT R8, R8, R203, RZ, 0x3c, !PT ;  /* 0x000000cb08087212 */ /* 0x000fe200078e3cff */
[----:B------:R-:W-:Y:S01]  /*2510*/  IMAD.X R39, R30, 0x1, R35, P0 ;  /* 0x000000011e277824 */ /* 0x000fe200000e0623 */
[-C--:B------:R-:W-:Y:S01]  /*2520*/  IADD3 R110, R9, R3.reuse, R202 ;  /* 0x00000003096e7210 */ /* 0x080fe20007ffe0ca */
[----:B------:R-:W-:Y:S01]  /*2530*/  IMAD.WIDE.U32 R90, R115, R12, R10 ;  /* 0x0000000c735a7225 */ /* 0x000fe200078e000a */
[----:B------:R-:W-:-:S02]  /*2540*/  IADD3 R109, R14, R3, R201 ;  /* 0x000000030e6d7210 */ /* 0x000fc40007ffe0c9 */
[-C--:B------:R-:W-:Y:S01]  /*2550*/  IADD3 R108, R15, R3.reuse, R200 ;  /* 0x000000030f6c7210 */ /* 0x080fe20007ffe0c8 */
[CC--:B------:R-:W-:Y:S01]  /*2560*/  IMAD.WIDE.U32 R86, R115.reuse, R6.reuse, R86 ;  /* 0x0000000673567225 */ /* 0x0c0fe200078e0056 */
[----:B------:R-:W-:Y:S02]  /*2570*/  IADD3 R112, R8, R3, R204 ;  /* 0x0000000308707210 */ /* 0x000fe40007ffe0cc */
[C---:B------:R-:W-:Y:S01]  /*2580*/  SHF.L.U64.HI R3, R98.reuse, 0x7, R99 ;  /* 0x0000000762037819 */ /* 0x040fe20000010263 */
[----:B------:R-:W-:Y:S01]  /*2590*/  IMAD.WIDE.U32 R84, R115, R6, R84 ;  /* 0x0000000673547225 */ /* 0x000fe200078e0054 */
[----:B------:R-:W-:Y:S02]  /*25a0*/  SHF.L.U64.HI R27, R98, 0x6, R99 ;  /* 0x00000006621b7819 */ /* 0x000fe40000010263 */
[----:B------:R-:W-:Y:S01]  /*25b0*/  IADD3 R29, P1, R4, R88, RZ ;  /* 0x00000058041d7210 */ /* 0x000fe20007f3e0ff */
[----:B------:R-:W-:Y:S01]  /*25c0*/  IMAD.SHL.U32 R14, R12, 0x20, RZ ;  /* 0x000000200c0e7824 */ /* 0x000fe200078e00ff */
[----:B------:R-:W-:Y:S01]  /*25d0*/  IADD3 R99, P0, R36, 0x40, RZ ;  /* 0x0000004024637810 */ /* 0x000fe20007f1e0ff */
[----:B------:R-:W-:Y:S01]  /*25e0*/  IMAD.SHL.U32 R8, R6, 0x20, RZ ;  /* 0x0000002006087824 */ /* 0x000fe200078e00ff */
[C---:B------:R-:W-:Y:S01]  /*25f0*/  SHF.L.U64.HI R15, R12.reuse, 0x7, R13 ;  /* 0x000000070c0f7819 */ /* 0x040fe2000001020d */
[----:B------:R-:W-:Y:S01]  /*2600*/  IMAD.SHL.U32 R13, R12, 0x40, RZ ;  /* 0x000000400c0d7824 */ /* 0x000fe200078e00ff */
[----:B------:R-:W-:Y:S01]  /*2610*/  SHF.L.U64.HI R11, R6, 0x5, R7 ;  /* 0x00000005060b7819 */ /* 0x000fe20000010207 */
[----:B------:R-:W-:Y:S01]  /*2620*/  IMAD.X R31, R28, 0x1, R89, P1 ;  /* 0x000000011c1f7824 */ /* 0x000fe200008e0659 */
[C---:B------:R-:W-:Y:S01]  /*2630*/  SHF.L.U64.HI R10, R6.reuse, 0x6, R7 ;  /* 0x00000006060a7819 */ /* 0x040fe20000010207 */
[----:B------:R-:W-:Y:S01]  /*2640*/  IMAD.IADD R32, R93, 0x1, R33 ;  /* 0x000000015d207824 */ /* 0x000fe200078e0221 */
[C---:B------:R-:W-:Y:S01]  /*2650*/  SHF.L.U64.HI R9, R6.reuse, 0x7, R7 ;  /* 0x0000000706097819 */ /* 0x040fe20000010207 */
[----:B------:R-:W-:Y:S01]  /*2660*/  IMAD.SHL.U32 R7, R6, 0x40, RZ ;  /* 0x0000004006077824 */ /* 0x000fe200078e00ff */
[----:B------:R-:W-:Y:S01]  /*2670*/  ISETP.GE.AND P1, PT, R190, UR4, PT ;  /* 0x00000004be007c0c */ /* 0x000fe2000bf26270 */
[----:B------:R-:W-:-:S02]  /*2680*/  IMAD.SHL.U32 R12, R12, 0x80, RZ ;  /* 0x000000800c0c7824 */ /* 0x000fc400078e00ff */
[----:B------:R-:W-:Y:S02]  /*2690*/  IMAD.SHL.U32 R6, R6, 0x80, RZ ;  /* 0x0000008006067824 */ /* 0x000fe400078e00ff */
[----:B------:R-:W-:Y:S02]  /*26a0*/  IMAD.SHL.U32 R113, R113, 0x2, RZ ;  /* 0x0000000271717824 */ /* 0x000fe400078e00ff */
[----:B------:R-:W-:Y:S02]  /*26b0*/  IMAD.IADD R33, R33, 0x1, R91 ;  /* 0x0000000121217824 */ /* 0x000fe400078e025b */
[----:B------:R-:W-:Y:S02]  /*26c0*/  IMAD.IADD R34, R87, 0x1, R45 ;  /* 0x0000000157227824 */ /* 0x000fe400078e022d */
[----:B------:R-:W-:Y:S02]  /*26d0*/  IMAD.IADD R100, R45, 0x1, R85 ;  /* 0x000000012d647824 */ /* 0x000fe400078e0255 */
[----:B------:R-:W-:-:S02]  /*26e0*/  IMAD.X R104, RZ, RZ, R39, P0 ;  /* 0x000000ffff687224 */ /* 0x000fc400000e0627 */
[----:B------:R-:W-:Y:S01]  /*26f0*/  IMAD.IADD R105, R95, 0x1, R105 ;  /* 0x000000015f697824 */ /* 0x000fe200078e0269 */
[----:B------:R-:W-:Y:S06]  /*2700*/  @!P6 BAR.SYNC.DEFER_BLOCKING 0x9, 0x100 ;  /* 0x024400000000eb1d */ /* 0x000fec0000010000 */
.L_x_1766:
[----:B0-----:R-:W0:Y:S01]  /*2710*/  LDC R123, c[0x0][0x3f4] ;  /* 0x0000fd00ff7b7b82 */ /* 0x001e220000000800 */
[----:B------:R-:W-:Y:S01]  /*2720*/  VIADD R26, R26, 0xffffffff ;  /* 0xffffffff1a1a7836 */ /* 0x000fe20000000000 */
[----:B------:R-:W-:Y:S05]  /*2730*/  YIELD ;  /* 0x0000000000007946 */ /* 0x000fea0003800000 */
[----:B------:R-:W-:Y:S01]  /*2740*/  IMAD R111, R184, 0x4000, R206 ;  /* 0x00004000b86f7824 */ /* 0x000fe200078e02ce */
[----:B------:R-:W-:Y:S01]  /*2750*/  ISETP.GT.AND P3, PT, R26, R25, PT ;  /* 0x000000191a00720c */ /* 0x000fe20003f64270 */
[----:B------:R-:W-:Y:S02]  /*2760*/  BSSY B0, `(.L_x_1681) ;  /* 0x00005dd000007945 */ /* 0x000fe40003800000 */
[----:B------:R-:W-:Y:S01]  /*2770*/  IMAD R111, R111, 0x2, R2 ;  /* 0x000000026f6f7824 */ /* 0x000fe200078e0202 */
[----:B------:R-:W-:-:S02]  /*2780*/  P2R R107, PR, RZ, 0x8 ;  /* 0x00000008ff6b7803 */ /* 0x000fc40000000000 */
[----:B0-----:R-:W-:-:S13]  /*2790*/  ISETP.GE.AND P0, PT, R123, 0x1, PT ;  /* 0x000000017b00780c */ /* 0x001fda0003f06270 */
[----:B------:R-:W-:Y:S05]  /*27a0*/  @!P0 BRA `(.L_x_1682) ;  /* 0x0000005400e48947 */ /* 0x000fea0003800000 */
[----:B------:R-:W-:Y:S01]  /*27b0*/  ULDC.U8 UR4, c[0x0][0x410] ;  /* 0x0001040000047ab9 */ /* 0x000fe20000000000 */
[----:B------:R-:W-:Y:S01]  /*27c0*/  SHF.R.S32.HI R45, RZ, 0x1f, R26 ;  /* 0x0000001fff2d7819 */ /* 0x000fe2000001141a */
[-C--:B------:R-:W-:Y:S01]  /*27d0*/  IMAD R44, R3, R26.reuse, RZ ;  /* 0x0000001a032c7224 */ /* 0x080fe200078e02ff */
[----:B------:R-:W-:Y:S01]  /*27e0*/  ISETP.NE.AND P0, PT, RZ, UR4, PT ;  /* 0x00000004ff007c0c */ /* 0x000fe2000bf05270 */
[-C--:B------:R-:W-:Y:S02]  /*27f0*/  IMAD R46, R15, R26.reuse, RZ ;  /* 0x0000001a0f2e7224 */ /* 0x080fe400078e02ff */
[----:B------:R-:W-:Y:S02]  /*2800*/  IMAD R48, R9, R26, RZ ;  /* 0x0000001a09307224 */ /* 0x000fe400078e02ff */
[C---:B------:R-:W-:Y:S02]  /*2810*/  IMAD R47, R45.reuse, R128, R44 ;  /* 0x000000802d2f7224 */ /* 0x040fe400078e022c */
[----:B------:R-:W-:-:S02]  /*2820*/  IMAD R119, R45, R12, R46 ;  /* 0x0000000c2d777224 */ /* 0x000fc400078e022e */
[----:B------:R-:W-:Y:S02]  /*2830*/  IMAD R114, R26, -0x80, R24 ;  /* 0xffffff801a727824 */ /* 0x000fe400078e0218 */
[----:B------:R-:W-:Y:S02]  /*2840*/  IMAD R45, R45, R6, R48 ;  /* 0x000000062d2d7224 */ /* 0x000fe400078e0230 */
[----:B------:R-:W-:Y:S01]  /*2850*/  IMAD.WIDE.U32 R120, R128, R26, RZ ;  /* 0x0000001a80787225 */ /* 0x000fe200078e00ff */
[----:B------:R-:W-:-:S03]  /*2860*/  VIMNMX R114, R114, 0x80, PT ;  /* 0x0000008072727848 */ /* 0x000fc60003fe0100 */
        /* <DEDUP_REMOVED lines=34> */
.L_x_1685:
[----:B------:R-:W-:Y:S05]  /*2a90*/  BSYNC B1 ;  /* 0x0000000000017941 */ /* 0x000fea0003800000 */
.L_x_1684:
[----:B------:R-:W-:Y:S01]  /*2aa0*/  ISETP.GE.AND P4, PT, R212, R114, PT ;  /* 0x00000072d400720c */ /* 0x000fe20003f86270 */
[----:B0----5:R-:W-:Y:S01]  /*2ab0*/  IMAD.MOV.U32 R44, RZ, RZ, R72 ;  /* 0x000000ffff2c7224 */ /* 0x021fe200078e0048 */
[----:B------:R-:W-:Y:S01]  /*2ac0*/  BSSY B1, `(.L_x_1686) ;  /* 0x0000028000017945 */ /* 0x000fe20003800000 */
[----:B------:R-:W-:Y:S01]  /*2ad0*/  IMAD.MOV.U32 R45, RZ, RZ, R73 ;  /* 0x000000ffff2d7224 */ /* 0x000fe200078e0049 */
[----:B------:R-:W-:Y:S01]  /*2ae0*/  CS2R R68, SRZ ;  /* 0x0000000000447805 */ /* 0x000fe2000001ff00 */
        /* <DEDUP_REMOVED lines=15> */
[----:B------:R-:W-:Y:S01]  /*2be0*/  PRMT R159, R47, 0x7610, R159 ;  /* 0x000076102f9f7816 */ /* 0x000fe2000000009f */
[----:B------:R-:W-:Y:S06]  /*2bf0*/  @P4 BRA `(.L_x_1687) ;  /* 0x0000000000504947 */ /* 0x000fec0003800000 */
[----:B------:R-:W-:Y:S01]  /*2c00*/  IADD3 R45, P0, P5, R92, R78, R14 ;  /* 0x0000004e5c2d7210 */ /* 0x000fe20007d1e00e */
[----:B------:R-:W-:Y:S01]  /*2c10*/  ULDC.64 UR4, c[0x0][0x3e8] ;  /* 0x0000fa0000047ab9 */ /* 0x000fe20000000a00 */
[----:B------:R-:W-:Y:S02]  /*2c20*/  CS2R R68, SRZ ;  /* 0x0000000000447805 */ /* 0x000fe4000001ff00 */
[----:B------:R-:W-:Y:S02]  /*2c30*/  CS2R R70, SRZ ;  /* 0x0000000000467805 */ /* 0x000fe4000001ff00 */
[----:B------:R-:W-:Y:S02]  /*2c40*/  IADD3.X R46, R32, R119, R21, P0, P5 ;  /* 0x00000077202e7210 */ /* 0x000fe400007ea415 */
        /* <DEDUP_REMOVED lines=15> */
.L_x_1687:
[----:B------:R-:W-:Y:S05]  /*2d40*/  BSYNC B1 ;  /* 0x0000000000017941 */ /* 0x000fea0003800000 */
.L_x_1686:
        /* <DEDUP_REMOVED lines=22> */
[----:B------:R-:W-:-:S02]  /*2eb0*/  CS2R R62, SRZ ;  /* 0x00000000003e7805 */ /* 0x000fc4000001ff00 */
[----:B------:R-:W-:Y:S02]  /*2ec0*/  CS2R R52, SRZ ;  /* 0x0000000000347805 */ /* 0x000fe4000001ff00 */
[----:B------:R-:W-:Y:S02]  /*2ed0*/  CS2R R50, SRZ ;  /* 0x0000000000327805 */ /* 0x000fe4000001ff00 */
[----:B------:R-:W-:Y:S02]  /*2ee0*/  CS2R R54, SRZ ;  /* 0x0000000000367805 */ /* 0x000fe4000001ff00 */
[----:B------:R-:W-:Y:S01]  /*2ef0*/  P2R R147, PR, RZ, 0x1 ;  /* 0x00000001ff937803 */ /* 0x000fe20000000000 */
        /* <DEDUP_REMOVED lines=21> */
.L_x_1689:
[----:B------:R-:W-:Y:S05]  /*3050*/  BSYNC B1 ;  /* 0x0000000000017941 */ /* 0x000fea0003800000 */
.L_x_1688:
[----:B------:R-:W-:Y:S01]  /*3060*/  ISETP.GE.AND P5, PT, R210, R114, PT ;  /* 0x00000072d200720c */ /* 0x000fe20003fa6270 */
[----:B------:R-:W-:-:S12]  /*3070*/  BSSY B1, `(.L_x_1690) ;  /* 0x000001e000017945 */ /* 0x000fd80003800000 */
[----:B------:R-:W-:Y:S05]  /*3080*/  @P5 BRA `(.L_x_1691) ;  /* 0x0000000000705947 */ /* 0x000fea0003800000 */
[----:B0-----:R-:W0:Y:S01]  /*3090*/  LDC.64 R44, c[0x0][0x3f8] ;  /* 0x0000fe00ff2c7b82 */ /* 0x001e220000000a00 */
[----:B------:R-:W-:Y:S01]  /*30a0*/  IMAD.MOV.U32 R79, RZ, RZ, R119 ;  /* 0x000000ffff4f7224 */ /* 0x000fe200078e0077 */
[----:B------:R-:W-:Y:S01]  /*30b0*/  ULDC.64 UR4, c[0x0][0x3e8] ;  /* 0x0000fa0000047ab9 */ /* 0x000fe20000000a00 */
[----:B------:R-:W-:Y:S01]  /*30c0*/  IMAD.MOV.U32 R77, RZ, RZ, R106 ;  /* 0x000000ffff4d7224 */ /* 0x000fe200078e006a */
[----:B------:R-:W-:Y:S02]  /*30d0*/  CS2R R52, SRZ ;  /* 0x0000000000347805 */ /* 0x000fe4000001ff00 */
[----:B------:R-:W-:Y:S01]  /*30e0*/  CS2R R54, SRZ ;  /* 0x0000000000367805 */ /* 0x000fe2000001ff00 */
[----:B0-----:R-:W-:-:S04]  /*30f0*/  IMAD.WIDE.U32 R78, R44, 0x60, R78 ;  /* 0x000000602c4e7825 */ /* 0x001fc800078e004e */
[----:B------:R-:W-:Y:S01]  /*3100*/  IMAD R45, R45, 0x60, RZ ;  /* 0x000000602d2d7824 */ /* 0x000fe200078e02ff */
[----:B------:R-:W-:-:S04]  /*3110*/  IADD3 R46, P0, R92, R78, RZ ;  /* 0x0000004e5c2e7210 */ /* 0x000fc80007f1e0ff */
[----:B------:R-:W-:Y:S02]  /*3120*/  IADD3.X R79, R32, R79, R45, P0, !PT ;  /* 0x0000004f204f7210 */ /* 0x000fe400007fe42d */
[----:B------:R-:W0:Y:S02]  /*3130*/  LDC.64 R44, c[0x0][0x408] ;  /* 0x00010200ff2c7b82 */ /* 0x000e240000000a00 */
[----:B0-----:R-:W-:-:S04]  /*3140*/  IMAD.WIDE.U32 R76, R44, 0x60, R76 ;  /* 0x000000602c4c7825 */ /* 0x001fc800078e004c */
        /* <DEDUP_REMOVED lines=16> */
.L_x_1691:
[----:B------:R-:W-:Y:S05]  /*3250*/  BSYNC B1 ;  /* 0x0000000000017941 */ /* 0x000fea0003800000 */
.L_x_1690:
[----:B01---5:R-:W-:Y:S01]  /*3260*/  IMAD.MOV.U32 R44, RZ, RZ, R56 ;  /* 0x000000ffff2c7224 */ /* 0x023fe200078e0038 */
[----:B------:R-:W-:Y:S01]  /*3270*/  ISETP.NE.AND P0, PT, R191, 0x3, PT ;  /* 0x00000003bf00780c */ /* 0x000fe20003f05270 */
        /* <DEDUP_REMOVED lines=29> */
[----:B------:R-:W-:Y:S02]  /*3450*/  PRMT R142, R46, 0x7610, R142 ;  /* 0x000076102e8e7816 */ /* 0x000fe4000000008e */
[----:B------:R-:W-:Y:S01]  /*3460*/  PRMT R143, R47, 0x7610, R143 ;  /* 0x000076102f8f7816 */ /* 0x000fe2000000008f */
[----:B------:R-:W-:Y:S06]  /*3470*/  @!P0 BRA `(.L_x_1692) ;  /* 0x0000000000048947 */ /* 0x000fec0003800000 */
[----:B------:R-:W-:Y:S01]  /*3480*/  BPT.TRAP 0x1 ;  /* 0x000000040000795c */ /* 0x000fe20000300000 */
.L_x_1692:
[----:B------:R-:W-:Y:S01]  /*3490*/  IMAD R106, R184, 0x8, R2 ;  /* 0x00000008b86a7824 */ /* 0x000fe200078e0202 */
[----:B------:R-:W-:Y:S01]  /*34a0*/  SHF.L.U32 R119, R192, 0x1f, RZ ;  /* 0x0000001fc0777819 */ /* 0x000fe200000006ff */
[----:B------:R-:W-:Y:S03]  /*34b0*/  BSSY B1, `(.L_x_1693) ;  /* 0x0000003000017945 */ /* 0x000fe60003800000 */
[----:B------:R-:W0:Y:S02]  /*34c0*/  SYNCS.PHASECHK.TRANS64.TRYWAIT P6, [R106+URZ+0x28890], R119 ;  /* 0x028890776a0075a7 */ /* 0x000e2400080c017f */
[----:B0-----:R-:W-:Y:S05]  /*34d0*/  @!P6 BRA `(.L_x_1694) ;  /* 0x00000238003ce947 */ /* 0x001fea0003800000 */
.L_x_2098:
[----:B------:R-:W-:Y:S05]  /*34e0*/  BSYNC B1 ;  /* 0x0000000000017941 */ /* 0x000fea0003800000 */
.L_x_1693:
[----:B------:R-:W-:Y:S04]  /*34f0*/  BSSY B1, `(.L_x_1695) ;  /* 0x0000079000017945 */ /* 0x000fe80003800000 */
[----:B------:R-:W-:Y:S05]  /*3500*/  @P3 BRA `(.L_x_1696) ;  /* 0x0000000400dc3947 */ /* 0x000fea0003800000 */
[----:B------:R-:W-:Y:S01]  /*3510*/  IADD3 R157, P3, R40, R120, RZ ;  /* 0x00000078289d7210 */ /* 0x000fe20007f7e0ff */
[----:B------:R-:W-:Y:S04]  /*3520*/  BSSY B2, `(.L_x_1697) ;  /* 0x000003b000027945 */ /* 0x000fe80003800000 */
[----:B------:R-:W-:Y:S01]  /*3530*/  IMAD.X R158, R122, 0x1, R30, P3 ;  /* 0x000000017a9e7824 */ /* 0x000fe200018e061e */
[----:B------:R-:W-:Y:S07]  /*3540*/  @P2 BRA `(.L_x_1698) ;  /* 0x0000000000e02947 */ /* 0x000fee0003800000 */
[----:B------:R1:W2:Y:S01]  /*3550*/  LDS.128 R44, [R111+0x18400] ;  /* 0x018400006f2c7984 */ /* 0x0002a20000000c00 */
[----:B------:R-:W-:Y:S01]  /*3560*/  IADD3 R77, P3, R157, R96, RZ ;  /* 0x000000609d4d7210 */ /* 0x000fe20007f7e0ff */
[----:B------:R-:W-:Y:S04]  /*3570*/  BSSY B3, `(.L_x_1699) ;  /* 0x0000031000037945 */ /* 0x000fe80003800000 */
[----:B------:R-:W-:Y:S01]  /*3580*/  IMAD.X R160, R158, 0x1, R35, P3 ;  /* 0x000000019ea07824 */ /* 0x000fe200018e0623 */
[----:B------:R-:W-:-:S13]  /*3590*/  ISETP.GE.AND P3, PT, R18, R123, PT ;  /* 0x0000007b1200720c */ /* 0x000fda0003f66270 */
[----:B-1----:R-:W-:Y:S05]  /*35a0*/  @P3 BRA `(.L_x_1700) ;  /* 0x0000000000b43947 */ /* 0x002fea0003800000 */
[----:B------:R-:W-:Y:S01]  /*35b0*/  SHF.R.U64 R165, R80, 0x10, R81 ;  /* 0x0000001050a57819 */ /* 0x000fe20000001251 */
[----:B--2---:R-:W-:Y:S01]  /*35c0*/  IMAD.U32 R80, R46, 0x10000, RZ ;  /* 0x000100002e507824 */ /* 0x004fe200078e00ff */
[--C-:B------:R-:W-:Y:S02]  /*35d0*/  SHF.R.U64 R164, R82, 0x10, R83.reuse ;  /* 0x0000001052a47819 */ /* 0x100fe40000001253 */
[----:B------:R-:W-:Y:S02]  /*35e0*/  SHF.R.U32.HI R76, RZ, 0x10, R83 ;  /* 0x00000010ff4c7819 */ /* 0x000fe40000011653 */
[----:B------:R-:W-:Y:S02]  /*35f0*/  SHF.R.U32.HI R166, RZ, 0x10, R81 ;  /* 0x00000010ffa67819 */ /* 0x000fe40000011651 */
[----:B------:R-:W-:Y:S02]  /*3600*/  PRMT R162, R162, 0x5410, R165 ;  /* 0x00005410a2a27816 */ /* 0x000fe400000000a5 */
[----:B------:R-:W-:-:S02]  /*3610*/  PRMT R161, R161, 0x5410, R164 ;  /* 0x00005410a1a17816 */ /* 0x000fc400000000a4 */
[----:B------:R-:W-:Y:S02]  /*3620*/  PRMT R165, R159, 0x5410, R76 ;  /* 0x000054109fa57816 */ /* 0x000fe4000000004c */
[----:B------:R-:W-:Y:S01]  /*3630*/  LOP3.LUT R81, R46, 0xffff0000, RZ, 0xc0, !PT ;  /* 0xffff00002e517812 */ /* 0x000fe200078ec0ff */
[----:B------:R-:W-:Y:S01]  /*3640*/  IMAD.U32 R46, R47, 0x10000, RZ ;  /* 0x000100002f2e7824 */ /* 0x000fe200078e00ff */
        /* <DEDUP_REMOVED lines=9> */
[-C--:B------:R-:W-:Y:S01]  /*36e0*/  FMUL.FTZ R168, R76, R164.reuse ;  /* 0x000000a44ca87220 */ /* 0x080fe20000410000 */
[C---:B------:R-:W-:Y:S01]  /*36f0*/  IMAD.U32 R45, R44.reuse, 0x10000, RZ ;  /* 0x000100002c2d7824 */ /* 0x040fe200078e00ff */
[----:B------:R-:W-:Y:S01]  /*3700*/  LOP3.LUT R44, R44, 0xffff0000, RZ, 0xc0, !PT ;  /* 0xffff00002c2c7812 */ /* 0x000fe200078ec0ff */
[-C--:B------:R-:W-:Y:S01]  /*3710*/  FMUL.FTZ R167, R76, R83.reuse ;  /* 0x000000534ca77220 */ /* 0x080fe20000410000 */
[----:B------:R-:W-:Y:S01]  /*3720*/  LOP3.LUT R165, R165, 0xffff0000, RZ, 0xc0, !PT ;  /* 0xffff0000a5a57812 */ /* 0x000fe200078ec0ff */
[----:B------:R-:W-:Y:S01]  /*3730*/  IMAD.U32 R162, R162, 0x10000, RZ ;  /* 0x00010000a2a27824 */ /* 0x000fe200078e00ff */
[----:B------:R-:W-:Y:S01]  /*3740*/  LOP3.LUT R163, R163, 0xffff0000, RZ, 0xc0, !PT ;  /* 0xffff0000a3a37812 */ /* 0x000fe200078ec0ff */
[C---:B------:R-:W-:Y:S01]  /*3750*/  FFMA.FTZ R168, R47.reuse, R83, -R168 ;  /* 0x000000532fa87223 */ /* 0x040fe200000108a8 */
[----:B------:R-:W-:Y:S01]  /*3760*/  FFMA.FTZ R167, R47, R164, R167 ;  /* 0x000000a42fa77223 */ /* 0x000fe200000100a7 */
[----:B------:R-:W-:Y:S01]  /*3770*/  FMUL.FTZ R76, R44, R161 ;  /* 0x000000a12c4c7220 */ /* 0x000fe20000410000 */
[C---:B------:R-:W-:Y:S01]  /*3780*/  FMUL.FTZ R169, R81.reuse, R166 ;  /* 0x000000a651a97220 */ /* 0x040fe20000410000 */
[----:B------:R-:W-:Y:S01]  /*3790*/  FMUL.FTZ R47, R82, R165 ;  /* 0x000000a5522f7220 */ /* 0x000fe20000410000 */
[-C--:B------:R-:W-:Y:S01]  /*37a0*/  FMUL.FTZ R44, R44, R162.reuse ;  /* 0x000000a22c2c7220 */ /* 0x080fe20000410000 */
[----:B------:R-:W-:Y:S01]  /*37b0*/  FMUL.FTZ R81, R81, R159 ;  /* 0x0000009f51517220 */ /* 0x000fe20000410000 */
[----:B------:R-:W-:Y:S01]  /*37c0*/  FMUL.FTZ R82, R82, R163 ;  /* 0x000000a352527220 */ /* 0x000fe20000410000 */
[C---:B------:R-:W-:Y:S01]  /*37d0*/  FFMA.FTZ R76, R45.reuse, R162, -R76 ;  /* 0x000000a22d4c7223 */ /* 0x040fe2000001084c */
[C---:B------:R-:W-:Y:S01]  /*37e0*/  FFMA.FTZ R169, R80.reuse, R159, -R169 ;  /* 0x0000009f50a97223 */ /* 0x040fe200000108a9 */
[----:B------:R-:W-:Y:S01]  /*37f0*/  FFMA.FTZ R45, R45, R161, R44 ;  /* 0x000000a12d2d7223 */ /* 0x000fe2000001002c */
[----:B------:R-:W-:Y:S01]  /*3800*/  FFMA.FTZ R80, R80, R166, R81 ;  /* 0x000000a650507223 */ /* 0x000fe20000010051 */
[C---:B------:R-:W-:Y:S01]  /*3810*/  FFMA.FTZ R47, R46.reuse, R163, -R47 ;  /* 0x000000a32e2f7223 */ /* 0x040fe2000001082f */
[----:B------:R-:W-:Y:S01]  /*3820*/  FFMA.FTZ R82, R46, R165, R82 ;  /* 0x000000a52e527223 */ /* 0x000fe20000010052 */
[----:B------:R-:W-:-:S02]  /*3830*/  F2FP.BF16.F32.PACK_AB R167, R167, R168 ;  /* 0x000000a8a7a7723e */ /* 0x000fc400000010ff */
[----:B------:R-:W-:Y:S02]  /*3840*/  F2FP.BF16.F32.PACK_AB R44, R45, R76 ;  /* 0x0000004c2d2c723e */ /* 0x000fe400000010ff */
[----:B------:R-:W-:Y:S01]  /*3850*/  F2FP.BF16.F32.PACK_AB R47, R82, R47 ;  /* 0x0000002f522f723e */ /* 0x000fe200000010ff */
[----:B------:R-:W-:Y:S01]  /*3860*/  IMAD.MOV.U32 R45, RZ, RZ, R167 ;  /* 0x000000ffff2d7224 */ /* 0x000fe200078e00a7 */
[----:B------:R-:W-:-:S07]  /*3870*/  F2FP.BF16.F32.PACK_AB R46, R80, R169 ;  /* 0x000000a9502e723e */ /* 0x000fce00000010ff */
.L_x_1700:
[----:B------:R-:W-:Y:S05]  /*3880*/  BSYNC B3 ;  /* 0x0000000000037941 */ /* 0x000fea0003800000 */
.L_x_1699:
[----:B------:R-:W-:Y:S02]  /*3890*/  ULDC.64 UR4, c[0x0][0x2e8] ;  /* 0x0000ba0000047ab9 */ /* 0x000fe40000000a00 */
[----:B------:R-:W-:-:S04]  /*38a0*/  LEA R76, P3, R77, UR4, 0x1 ;  /* 0x000000044d4c7c11 */ /* 0x000fc8000f8608ff */
[----:B------:R-:W-:-:S05]  /*38b0*/  LEA.HI.X R77, R77, UR5, R160, 0x1, P3 ;  /* 0x000000054d4d7c11 */ /* 0x000fca00098f0ca0 */
[----:B--2---:R1:W-:Y:S04]  /*38c0*/  STG.E.128 desc[UR38][R76.64], R44 ;  /* 0x0000002c4c007986 */ /* 0x0043e8000c101d26 */
.L_x_1698:
[----:B------:R-:W-:Y:S05]  /*38d0*/  BSYNC B2 ;  /* 0x0000000000027941 */ /* 0x000fea0003800000 */
.L_x_1697:
[----:B------:R-:W-:Y:S05]  /*38e0*/  @P1 BRA `(.L_x_1696) ;  /* 0x0000000000e41947 */ /* 0x000fea0003800000 */
[----:B-1----:R1:W2:Y:S01]  /*38f0*/  LDS.128 R44, [R111+0x1c400] ;  /* 0x01c400006f2c7984 */ /* 0x0022a20000000c00 */
[----:B------:R-:W-:Y:S01]  /*3900*/  IADD3 R157, P3, R157, R38, RZ ;  /* 0x000000269d9d7210 */ /* 0x000fe20007f7e0ff */
[----:B------:R-:W-:Y:S04]  /*3910*/  BSSY B2, `(.L_x_1701) ;  /* 0x0000032000027945 */ /* 0x000fe80003800000 */
[----:B------:R-:W-:Y:S01]  /*3920*/  IMAD.X R158, R158, 0x1, R103, P3 ;  /* 0x000000019e9e7824 */ /* 0x000fe200018e0667 */
[----:B------:R-:W-:-:S13]  /*3930*/  ISETP.GE.AND P3, PT, R185, R123, PT ;  /* 0x0000007bb900720c */ /* 0x000fda0003f66270 */
[----:B-1----:R-:W-:Y:S05]  /*3940*/  @P3 BRA `(.L_x_1702) ;  /* 0x0000000000b83947 */ /* 0x002fea0003800000 */
[----:B------:R-:W-:Y:S02]  /*3950*/  SHF.R.U32.HI R77, RZ, 0x10, R75 ;  /* 0x00000010ff4d7819 */ /* 0x000fe4000001164b */
[----:B------:R-:W-:Y:S02]  /*3960*/  SHF.R.U32.HI R76, RZ, 0x10, R73 ;  /* 0x00000010ff4c7819 */ /* 0x000fe40000011649 */
[----:B------:R-:W-:Y:S01]  /*3970*/  SHF.R.U64 R81, R74, 0x10, R75 ;  /* 0x000000104a517819 */ /* 0x000fe2000000124b */
[----:B--2---:R-:W-:Y:S01]  /*3980*/  IMAD.U32 R74, R47, 0x10000, RZ ;  /* 0x000100002f4a7824 */ /* 0x004fe200078e00ff */
[----:B------:R-:W-:Y:S02]  /*3990*/  PRMT R148, R148, 0x5410, R77 ;  /* 0x0000541094947816 */ /* 0x000fe4000000004d */
[----:B------:R-:W-:Y:S02]  /*39a0*/  PRMT R145, R145, 0x5410, R76 ;  /* 0x0000541091917816 */ /* 0x000fe4000000004c */
[----:B------:R-:W-:Y:S01]  /*39b0*/  SHF.R.U64 R83, R72, 0x10, R73 ;  /* 0x0000001048537819 */ /* 0x000fe20000001249 */
[C---:B------:R-:W-:Y:S01]  /*39c0*/  IMAD.U32 R72, R46.reuse, 0x10000, RZ ;  /* 0x000100002e487824 */ /* 0x040fe200078e00ff */
[----:B------:R-:W-:Y:S01]  /*39d0*/  LOP3.LUT R73, R46, 0xffff0000, RZ, 0xc0, !PT ;  /* 0xffff00002e497812 */ /* 0x000fe200078ec0ff */
[----:B------:R-:W-:Y:S01]  /*39e0*/  IMAD.U32 R77, R145, 0x10000, RZ ;  /* 0x00010000914d7824 */ /* 0x000fe200078e00ff */
[----:B------:R-:W-:Y:S01]  /*39f0*/  PRMT R146, R146, 0x5410, R81 ;  /* 0x0000541092927816 */ /* 0x000fe20000000051 */
[----:B------:R-:W-:Y:S01]  /*3a00*/  IMAD.U32 R81, R148, 0x10000, RZ ;  /* 0x0001000094517824 */ /* 0x000fe200078e00ff */
[----:B------:R-:W-:Y:S01]  /*3a10*/  PRMT R144, R144, 0x5410, R83 ;  /* 0x0000541090907816 */ /* 0x000fe20000000053 */
[----:B------:R-:W-:Y:S01]  /*3a20*/  IMAD.U32 R46, R45, 0x10000, RZ ;  /* 0x000100002d2e7824 */ /* 0x000fe200078e00ff */
[----:B------:R-:W-:Y:S01]  /*3a30*/  LOP3.LUT R75, R47, 0xffff0000, RZ, 0xc0, !PT ;  /* 0xffff00002f4b7812 */ /* 0x000fe200078ec0ff */
        /* <DEDUP_REMOVED lines=8> */
[----:B------:R-:W-:Y:S01]  /*3ac0*/  FMUL.FTZ R83, R47, R80 ;  /* 0x000000502f537220 */ /* 0x000fe20000410000 */
[----:B------:R-:W-:Y:S01]  /*3ad0*/  LOP3.LUT R145, R145, 0xffff0000, RZ, 0xc0, !PT ;  /* 0xffff000091917812 */ /* 0x000fe200078ec0ff */
[----:B------:R-:W-:Y:S01]  /*3ae0*/  FFMA.FTZ R72, R72, R81, R73 ;  /* 0x0000005148487223 */ /* 0x000fe20000010049 */
[----:B------:R-:W-:Y:S01]  /*3af0*/  FMUL.FTZ R47, R47, R76 ;  /* 0x0000004c2f2f7220 */ /* 0x000fe20000410000 */
[----:B------:R-:W-:Y:S01]  /*3b00*/  LOP3.LUT R44, R44, 0xffff0000, RZ, 0xc0, !PT ;  /* 0xffff00002c2c7812 */ /* 0x000fe200078ec0ff */
[----:B------:R-:W-:Y:S01]  /*3b10*/  FMUL.FTZ R73, R75, R148 ;  /* 0x000000944b497220 */ /* 0x000fe20000410000 */
[----:B------:R-:W-:-:S02]  /*3b20*/  IMAD.U32 R146, R146, 0x10000, RZ ;  /* 0x0001000092927824 */ /* 0x000fc400078e00ff */
[-C--:B------:R-:W-:Y:S01]  /*3b30*/  FMUL.FTZ R75, R75, R145.reuse ;  /* 0x000000914b4b7220 */ /* 0x080fe20000410000 */
[----:B------:R-:W-:Y:S02]  /*3b40*/  IMAD.U32 R144, R144, 0x10000, RZ ;  /* 0x0001000090907824 */ /* 0x000fe400078e00ff */
[C---:B------:R-:W-:Y:S01]  /*3b50*/  FFMA.FTZ R83, R46.reuse, R76, -R83 ;  /* 0x0000004c2e537223 */ /* 0x040fe20000010853 */
[----:B------:R-:W-:Y:S01]  /*3b60*/  FFMA.FTZ R80, R46, R80, R47 ;  /* 0x000000502e507223 */ /* 0x000fe2000001002f */
[----:B------:R-:W-:Y:S01]  /*3b70*/  FFMA.FTZ R73, R74, R145, -R73 ;  /* 0x000000914a497223 */ /* 0x000fe20000010849 */
[C---:B------:R-:W-:Y:S01]  /*3b80*/  FMUL.FTZ R46, R44.reuse, R146 ;  /* 0x000000922c2e7220 */ /* 0x040fe20000410000 */
[----:B------:R-:W-:Y:S01]  /*3b90*/  FMUL.FTZ R47, R44, R144 ;  /* 0x000000902c2f7220 */ /* 0x000fe20000410000 */
[----:B------:R-:W-:Y:S01]  /*3ba0*/  FFMA.FTZ R74, R74, R148, R75 ;  /* 0x000000944a4a7223 */ /* 0x000fe2000001004b */
[----:B------:R-:W-:Y:S01]  /*3bb0*/  F2FP.BF16.F32.PACK_AB R72, R72, R159 ;  /* 0x0000009f4848723e */ /* 0x000fe200000010ff */
[C---:B------:R-:W-:Y:S01]  /*3bc0*/  FFMA.FTZ R46, R45.reuse, R144, -R46 ;  /* 0x000000902d2e7223 */ /* 0x040fe2000001082e */
[----:B------:R-:W-:Y:S01]  /*3bd0*/  FFMA.FTZ R47, R45, R146, R47 ;  /* 0x000000922d2f7223 */ /* 0x000fe2000001002f */
[----:B------:R-:W-:-:S02]  /*3be0*/  F2FP.BF16.F32.PACK_AB R45, R80, R83 ;  /* 0x00000053502d723e */ /* 0x000fc400000010ff */
[----:B------:R-:W-:Y:S02]  /*3bf0*/  F2FP.BF16.F32.PACK_AB R73, R74, R73 ;  /* 0x000000494a49723e */ /* 0x000fe400000010ff */
[----:B------:R-:W-:Y:S01]  /*3c00*/  F2FP.BF16.F32.PACK_AB R44, R47, R46 ;  /* 0x0000002e2f2c723e */ /* 0x000fe200000010ff */
[----:B------:R-:W-:Y:S02]  /*3c10*/  IMAD.MOV.U32 R46, RZ, RZ, R72 ;  /* 0x000000ffff2e7224 */ /* 0x000fe400078e0048 */
[----:B------:R-:W-:-:S07]  /*3c20*/  IMAD.MOV.U32 R47, RZ, RZ, R73 ;  /* 0x000000ffff2f7224 */ /* 0x000fce00078e0049 */
.L_x_1702:
[----:B------:R-:W-:Y:S05]  /*3c30*/  BSYNC B2 ;  /* 0x0000000000027941 */ /* 0x000fea0003800000 */
.L_x_1701:
[----:B------:R-:W-:Y:S02]  /*3c40*/  ULDC.64 UR4, c[0x0][0x2e8] ;  /* 0x0000ba0000047ab9 */ /* 0x000fe40000000a00 */
[----:B------:R-:W-:-:S04]  /*3c50*/  LEA R72, P3, R157, UR4, 0x1 ;  /* 0x000000049d487c11 */ /* 0x000fc8000f8608ff */
[----:B------:R-:W-:-:S05]  /*3c60*/  LEA.HI.X R73, R157, UR5, R158, 0x1, P3 ;  /* 0x000000059d497c11 */ /* 0x000fca00098f0c9e */
[----:B--2---:R2:W-:Y:S04]  /*3c70*/  STG.E.128 desc[UR38][R72.64], R44 ;  /* 0x0000002c48007986 */ /* 0x0045e8000c101d26 */
.L_x_1696:
[----:B------:R-:W-:Y:S05]  /*3c80*/  BSYNC B1 ;  /* 0x0000000000017941 */ /* 0x000fea0003800000 */
.L_x_1695:
[----:B------:R-:W-:Y:S04]  /*3c90*/  BSSY B1, `(.L_x_1703) ;  /* 0x000007a000017945 */ /* 0x000fe80003800000 */
[----:B------:R-:W-:Y:S05]  /*3ca0*/  @P4 BRA `(.L_x_1704) ;  /* 0x0000000400e04947 */ /* 0x000fea0003800000 */
[----:B--2---:R-:W-:Y:S01]  /*3cb0*/  IADD3 R73, P3, P4, R130, R120, R16 ;  /* 0x0000007882497210 */ /* 0x004fe20007c7e010 */
[----:B------:R-:W-:Y:S03]  /*3cc0*/  BSSY B2, `(.L_x_1705) ;  /* 0x000003c000027945 */ /* 0x000fe60003800000 */
[----:B------:R-:W-:Y:S01]  /*3cd0*/  IADD3.X R72, R5, R122, R17, P3, P4 ;  /* 0x0000007a05487210 */ /* 0x000fe20001fe8411 */
[----:B------:R-:W-:Y:S08]  /*3ce0*/  @P2 BRA `(.L_x_1706) ;  /* 0x0000000000e42947 */ /* 0x000ff00003800000 */
        /* <DEDUP_REMOVED lines=52> */
.L_x_1708:
[----:B------:R-:W-:Y:S05]  /*4030*/  BSYNC B3 ;  /* 0x0000000000037941 */ /* 0x000fea0003800000 */
.L_x_1707:
[----:B------:R-:W-:Y:S02]  /*4040*/  ULDC.64 UR4, c[0x0][0x2e8] ;  /* 0x0000ba0000047ab9 */ /* 0x000fe40000000a00 */
[----:B------:R-:W-:-:S04]  /*4050*/  LEA R68, P3, R74, UR4, 0x1 ;  /* 0x000000044a447c11 */ /* 0x000fc8000f8608ff */
[----:B------:R-:W-:-:S05]  /*4060*/  LEA.HI.X R69, R74, UR5, R75, 0x1, P3 ;  /* 0x000000054a457c11 */ /* 0x000fca00098f0c4b */
[----:B--2---:R2:W-:Y:S04]  /*4070*/  STG.E.128 desc[UR38][R68.64], R44 ;  /* 0x0000002c44007986 */ /* 0x0045e8000c101d26 */
.L_x_1706:
[----:B------:R-:W-:Y:S05]  /*4080*/  BSYNC B2 ;  /* 0x0000000000027941 */ /* 0x000fea0003800000 */
.L_x_1705:
[----:B------:R-:W-:Y:S05]  /*4090*/  @P1 BRA `(.L_x_1704) ;  /* 0x0000000000e41947 */ /* 0x000fea0003800000 */
[----:B-12---:R1:W2:Y:S01]  /*40a0*/  LDS.128 R44, [R111+0x1d400] ;  /* 0x01d400006f2c7984 */ /* 0x0062a20000000c00 */
        /* <DEDUP_REMOVED lines=51> */
.L_x_1710:
[----:B------:R-:W-:Y:S05]  /*43e0*/  BSYNC B2 ;  /* 0x0000000000027941 */ /* 0x000fea0003800000 */
.L_x_1709:
[----:B------:R-:W-:Y:S02]  /*43f0*/  ULDC.64 UR4, c[0x0][0x2e8] ;  /* 0x0000ba0000047ab9 */ /* 0x000fe40000000a00 */
[----:B------:R-:W-:-:S04]  /*4400*/  LEA R64, P3, R74, UR4, 0x1 ;  /* 0x000000044a407c11 */ /* 0x000fc8000f8608ff */
[----:B------:R-:W-:-:S05]  /*4410*/  LEA.HI.X R65, R74, UR5, R77, 0x1, P3 ;  /* 0x000000054a417c11 */ /* 0x000fca00098f0c4d */
[----:B--2---:R3:W-:Y:S04]  /*4420*/  STG.E.128 desc[UR38][R64.64], R44 ;  /* 0x0000002c40007986 */ /* 0x0047e8000c101d26 */
.L_x_1704:
[----:B------:R-:W-:Y:S05]  /*4430*/  BSYNC B1 ;  /* 0x0000000000017941 */ /* 0x000fea0003800000 */
.L_x_1703:
[----:B------:R-:W-:Y:S01]  /*4440*/  ISETP.NE.AND P3, PT, R147, RZ, PT ;  /* 0x000000ff9300720c */ /* 0x000fe20003f65270 */
[----:B------:R-:W-:-:S12]  /*4450*/  BSSY B1, `(.L_x_1711) ;  /* 0x000007a000017945 */ /* 0x000fd80003800000 */
[----:B------:R-:W-:Y:S05]  /*4460*/  @P3 BRA `(.L_x_1712) ;  /* 0x0000000400e03947 */ /* 0x000fea0003800000 */
[----:B------:R-:W-:Y:S01]  /*4470*/  IADD3 R75, P3, P4, R4, R120, R16 ;  /* 0x00000078044b7210 */ /* 0x000fe20007c7e010 */
[----:B------:R-:W-:Y:S03]  /*4480*/  BSSY B2, `(.L_x_1713) ;  /* 0x000003c000027945 */ /* 0x000fe60003800000 */
[----:B------:R-:W-:Y:S01]  /*4490*/  IADD3.X R70, R28, R122, R17, P3, P4 ;  /* 0x0000007a1c467210 */ /* 0x000fe20001fe8411 */
[----:B------:R-:W-:Y:S08]  /*44a0*/  @P2 BRA `(.L_x_1714) ;  /* 0x0000000000e42947 */ /* 0x000ff00003800000 */
[----:B-123--:R1:W2:Y:S01]  /*44b0*/  LDS.128 R44, [R111+0x1a400] ;  /* 0x01a400006f2c7984 */ /* 0x00e2a20000000c00 */
[----:B------:R-:W-:Y:S01]  /*44c0*/  IADD3 R68, P3, R75, R96, RZ ;  /* 0x000000604b447210 */ /* 0x000fe20007f7e0ff */
[----:B------:R-:W-:Y:S04]  /*44d0*/  BSSY B3, `(.L_x_1715) ;  /* 0x0000032000037945 */ /* 0x000fe80003800000 */
[----:B------:R-:W-:Y:S01]  /*44e0*/  IMAD.X R73, R70, 0x1, R35, P3 ;  /* 0x0000000146497824 */ /* 0x000fe200018e0623 */
[----:B------:R-:W-:-:S13]  /*44f0*/  ISETP.GE.AND P3, PT, R18, R123, PT ;  /* 0x0000007b1200720c */ /* 0x000fda0003f66270 */
[----:B-1----:R-:W-:Y:S05]  /*4500*/  @P3 BRA `(.L_x_1716) ;  /* 0x0000000000b83947 */ /* 0x002fea0003800000 */
        /* <DEDUP_REMOVED lines=46> */
.L_x_1716:
[----:B------:R-:W-:Y:S05]  /*47f0*/  BSYNC B3 ;  /* 0x0000000000037941 */ /* 0x000fea0003800000 */
.L_x_1715:
[----:B------:R-:W-:Y:S02]  /*4800*/  ULDC.64 UR4, c[0x0][0x2e8] ;  /* 0x0000ba0000047ab9 */ /* 0x000fe40000000a00 */
[----:B------:R-:W-:-:S04]  /*4810*/  LEA R60, P3, R68, UR4, 0x1 ;  /* 0x00000004443c7c11 */ /* 0x000fc8000f8608ff */
[----:B------:R-:W-:-:S05]  /*4820*/  LEA.HI.X R61, R68, UR5, R73, 0x1, P3 ;  /* 0x00000005443d7c11 */ /* 0x000fca00098f0c49 */
[----:B--2---:R4:W-:Y:S04]  /*4830*/  STG.E.128 desc[UR38][R60.64], R44 ;  /* 0x0000002c3c007986 */ /* 0x0049e8000c101d26 */
.L_x_1714:
[----:B------:R-:W-:Y:S05]  /*4840*/  BSYNC B2 ;  /* 0x0000000000027941 */ /* 0x000fea0003800000 */
.L_x_1713:
[----:B------:R-:W-:Y:S05]  /*4850*/  @P1 BRA `(.L_x_1712) ;  /* 0x0000000000e41947 */ /* 0x000fea0003800000 */
[----:B-1234-:R1:W2:Y:S01]  /*4860*/  LDS.128 R44, [R111+0x1e400] ;  /* 0x01e400006f2c7984 */ /* 0x01e2a20000000c00 */
        /* <DEDUP_REMOVED lines=51> */
.L_x_1718:
[----:B------:R-:W-:Y:S05]  /*4ba0*/  BSYNC B2 ;  /* 0x0000000000027941 */ /* 0x000fea0003800000 */
.L_x_1717:
[----:B------:R-:W-:Y:S02]  /*4bb0*/  ULDC.64 UR4, c[0x0][0x2e8] ;  /* 0x0000ba0000047ab9 */ /* 0x000fe40000000a00 */
[----:B------:R-:W-:-:S04]  /*4bc0*/  LEA R56, P3, R64, UR4, 0x1 ;  /* 0x0000000440387c11 */ /* 0x000fc8000f8608ff */
[----:B------:R-:W-:-:S05]  /*4bd0*/  LEA.HI.X R57, R64, UR5, R69, 0x1, P3 ;  /* 0x0000000540397c11 */ /* 0x000fca00098f0c45 */
[----:B--2---:R1:W-:Y:S04]  /*4be0*/  STG.E.128 desc[UR38][R56.64], R44 ;  /* 0x0000002c38007986 */ /* 0x0043e8000c101d26 */
.L_x_1712:
[----:B------:R-:W-:Y:S05]  /*4bf0*/  BSYNC B1 ;  /* 0x0000000000017941 */ /* 0x000fea0003800000 */
.L_x_1711:
[----:B------:R-:W-:Y:S05]  /*4c00*/  @P5 BRA `(.L_x_1719) ;  /* 0x0000003800485947 */ /* 0x000fea0003800000 */
[----:B------:R-:W-:Y:S01]  /*4c10*/  IADD3 R121, P3, P4, R29, R120, R16 ;  /* 0x000000781d797210 */ /* 0x000fe20007c7e010 */
[----:B------:R-:W-:Y:S03]  /*4c20*/  BSSY B1, `(.L_x_1720) ;  /* 0x000003c000017945 */ /* 0x000fe60003800000 */
[----:B------:R-:W-:Y:S01]  /*4c30*/  IADD3.X R122, R31, R122, R17, P3, P4 ;  /* 0x0000007a1f7a7210 */ /* 0x000fe20001fe8411 */
[----:B------:R-:W-:Y:S08]  /*4c40*/  @P2 BRA `(.L_x_1721) ;  /* 0x0000000000e42947 */ /* 0x000ff00003800000 */
[----:B-1234-:R1:W2:Y:S01]  /*4c50*/  LDS.128 R44, [R111+0x1b400] ;  /* 0x01b400006f2c7984 */ /* 0x01e2a20000000c00 */
[----:B------:R-:W-:Y:S01]  /*4c60*/  ISETP.GE.AND P4, PT, R18, R123, PT ;  /* 0x0000007b1200720c */ /* 0x000fe20003f86270 */
[----:B------:R-:W-:Y:S01]  /*4c70*/  BSSY B2, `(.L_x_1722) ;  /* 0x0000031000027945 */ /* 0x000fe20003800000 */
[----:B------:R-:W-:-:S11]  /*4c80*/  IADD3 R60, P3, R121, R96, RZ ;  /* 0x00000060793c7210 */ /* 0x000fd60007f7e0ff */
        /* <DEDUP_REMOVED lines=47> */
.L_x_1723:
[----:B------:R-:W-:Y:S05]  /*4f80*/  BSYNC B2 ;  /* 0x0000000000027941 */ /* 0x000fea0003800000 */
.L_x_1722:
[----:B------:R-:W-:Y:S01]  /*4f90*/  ULDC.64 UR4, c[0x0][0x2e8] ;  /* 0x0000ba0000047ab9 */ /* 0x000fe20000000a00 */
[----:B------:R-:W-:Y:S01]  /*4fa0*/  IMAD.X R53, R122, 0x1, R35, P3 ;  /* 0x000000017a357824 */ /* 0x000fe200018e0623 */
[----:B------:R-:W-:-:S04]  /*4fb0*/  LEA R52, P3, R60, UR4, 0x1 ;  /* 0x000000043c347c11 */ /* 0x000fc8000f8608ff */
[----:B------:R-:W-:-:S05]  /*4fc0*/  LEA.HI.X R53, R60, UR5, R53, 0x1, P3 ;  /* 0x000000053c357c11 */ /* 0x000fca00098f0c35 */
[----:B--2---:R1:W-:Y:S04]  /*4fd0*/  STG.E.128 desc[UR38][R52.64], R44 ;  /* 0x0000002c34007986 */ /* 0x0043e8000c101d26 */
.L_x_1721:
[----:B------:R-:W-:Y:S05]  /*4fe0*/  BSYNC B1 ;  /* 0x0000000000017941 */ /* 0x000fea0003800000 */
.L_x_1720:
[----:B------:R-:W-:Y:S05]  /*4ff0*/  @P1 BRA `(.L_x_1719) ;  /* 0x00000034004c1947 */ /* 0x000fea0003800000 */
        /* <DEDUP_REMOVED lines=51> */
.L_x_1725:
[----:B------:R-:W-:Y:S05]  /*5330*/  BSYNC B1 ;  /* 0x0000000000017941 */ /* 0x000fea0003800000 */
.L_x_1724:
[----:B------:R-:W-:Y:S01]  /*5340*/  ULDC.64 UR4, c[0x0][0x2e8] ;  /* 0x0000ba0000047ab9 */ /* 0x000fe20000000a00 */
[----:B------:R-:W-:Y:S01]  /*5350*/  IMAD.X R49, R122, 0x1, R103, P3 ;  /* 0x000000017a317824 */ /* 0x000fe200018e0667 */
[----:B------:R-:W-:-:S04]  /*5360*/  LEA R48, P3, R56, UR4, 0x1 ;  /* 0x0000000438307c11 */ /* 0x000fc8000f8608ff */
[----:B------:R-:W-:-:S05]  /*5370*/  LEA.HI.X R49, R56, UR5, R49, 0x1, P3 ;  /* 0x0000000538317c11 */ /* 0x000fca00098f0c31 */
[----:B--2---:R1:W-:Y:S01]  /*5380*/  STG.E.128 desc[UR38][R48.64], R44 ;  /* 0x0000002c30007986 */ /* 0x0043e2000c101d26 */
[----:B------:R-:W-:Y:S05]  /*5390*/  BRA `(.L_x_1719) ;  /* 0x0000003000647947 */ /* 0x000fea0003800000 */
.L_x_1683:
[----:B------:R-:W-:Y:S02]  /*53a0*/  ISETP.GE.AND P3, PT, R212, R114, PT ;  /* 0x00000072d400720c */ /* 0x000fe40003f66270 */
[----:B------:R-:W-:Y:S02]  /*53b0*/  CS2R R50, SRZ ;  /* 0x0000000000327805 */ /* 0x000fe4000001ff00 */
[----:B------:R-:W-:-:S13]  /*53c0*/  ISETP.GE.OR P3, PT, R16, R123, P3 ;  /* 0x0000007b1000720c */ /* 0x000fda0001f66670 */
[----:B------:R-:W-:Y:S01]  /*53d0*/  @!P3 IADD3 R46, P0, P4, R90, R78, R14 ;  /* 0x0000004e5a2eb210 */ /* 0x000fe20007c1e00e */
[----:B------:R-:W0:Y:S03]  /*53e0*/  @!P3 LDC.64 R60, c[0x0][0x3e8] ;  /* 0x0000fa00ff3cbb82 */ /* 0x000e260000000a00 */
[----:B------:R-:W-:Y:S02]  /*53f0*/  @!P3 IADD3.X R47, R33, R119, R21, P0, P4 ;  /* 0x00000077212fb210 */ /* 0x000fe400007e8415 */
[----:B------:R-:W-:-:S03]  /*5400*/  @!P3 IADD3 R44, P0, P4, R84, R76, R8 ;  /* 0x0000004c542cb210 */ /* 0x000fc60007c1e008 */
[----:B------:R-:W1:Y:S01]  /*5410*/  @!P3 LDC.64 R62, c[0x0][0x400] ;  /* 0x00010000ff3ebb82 */ /* 0x000e620000000a00 */
        /* <DEDUP_REMOVED lines=11> */
[----:B------:R-:W4:Y:S01]  /*54d0*/  @!P4 LDC.64 R52, c[0x0][0x3e8] ;  /* 0x0000fa00ff34cb82 */ /* 0x000f220000000a00 */
[----:B------:R-:W-:-:S05]  /*54e0*/  @!P4 IADD3 R48, P5, R90, R78, RZ ;  /* 0x0000004e5a30c210 */ /* 0x000fca0007fbe0ff */
[----:B------:R-:W-:Y:S02]  /*54f0*/  @!P4 IMAD.X R49, R119, 0x1, R33, P5 ;  /* 0x000000017731c824 */ /* 0x000fe400028e0621 */
[----:B------:R-:W0:Y:S01]  /*5500*/  @!P4 LDC.64 R54, c[0x0][0x400] ;  /* 0x00010000ff36cb82 */ /* 0x000e220000000a00 */
[----:B----4-:R-:W-:-:S04]  /*5510*/  @!P4 LEA R52, P5, R48, R52, 0x1 ;  /* 0x000000343034c211 */ /* 0x010fc800078a08ff */
[----:B------:R-:W-:Y:S02]  /*5520*/  @!P4 LEA.HI.X R53, R48, R53, R49, 0x1, P5 ;  /* 0x000000353035c211 */ /* 0x000fe400028f0c31 */
[----:B------:R-:W-:-:S05]  /*5530*/  @!P4 IADD3 R48, P5, R84, R76, RZ ;  /* 0x0000004c5430c210 */ /* 0x000fca0007fbe0ff */
[----:B------:R-:W-:Y:S01]  /*5540*/  @!P4 IMAD.X R49, R106, 0x1, R100, P5 ;  /* 0x000000016a31c824 */ /* 0x000fe200028e0664 */
[----:B0-----:R-:W-:-:S04]  /*5550*/  @!P4 LEA R54, P5, R48, R54, 0x1 ;  /* 0x000000363036c211 */ /* 0x001fc800078a08ff */
[----:B------:R-:W-:Y:S02]  /*5560*/  @!P4 LEA.HI.X R55, R48, R55, R49, 0x1, P5 ;  /* 0x000000373037c211 */ /* 0x000fe400028f0c31 */
[----:B------:R-:W-:Y:S02]  /*5570*/  CS2R R48, SRZ ;  /* 0x0000000000307805 */ /* 0x000fe4000001ff00 */
[----:B------:R-:W-:-:S04]  /*5580*/  @!P3 LEA R60, P5, R46, R60, 0x1 ;  /* 0x0000003c2e3cb211 */ /* 0x000fc800078a08ff */
[----:B------:R-:W-:Y:S02]  /*5590*/  @!P3 LEA.HI.X R61, R46, R61, R47, 0x1, P5 ;  /* 0x0000003d2e3db211 */ /* 0x000fe400028f0c2f */
[----:B------:R-:W-:Y:S02]  /*55a0*/  CS2R R46, SRZ ;  /* 0x00000000002e7805 */ /* 0x000fe4000001ff00 */
[C---:B-1----:R-:W-:Y:S01]  /*55b0*/  @!P3 LEA R62, P5, R44.reuse, R62, 0x1 ;  /* 0x0000003e2c3eb211 */ /* 0x042fe200078a08ff */
[----:B------:R0:W5:Y:S03]  /*55c0*/  @!P4 LDG.E.128 R48, desc[UR38][R54.64] ;  /* 0x000000263630c981 */ /* 0x000166000c1e1d00 */
[----:B------:R-:W-:Y:S02]  /*55d0*/  @!P3 LEA.HI.X R63, R44, R63, R45, 0x1, P5 ;  /* 0x0000003f2c3fb211 */ /* 0x000fe400028f0c2d */
[----:B------:R-:W-:-:S02]  /*55e0*/  CS2R R44, SRZ ;  /* 0x00000000002c7805 */ /* 0x000fc4000001ff00 */
[----:B------:R-:W-:Y:S02]  /*55f0*/  CS2R R58, SRZ ;  /* 0x00000000003a7805 */ /* 0x000fe4000001ff00 */
[----:B------:R-:W-:Y:S02]  /*5600*/  CS2R R56, SRZ ;  /* 0x0000000000387805 */ /* 0x000fe4000001ff00 */
[----:B------:R1:W5:Y:S01]  /*5610*/  @!P4 LDG.E.128 R44, desc[UR38][R52.64] ;  /* 0x00000026342cc981 */ /* 0x000362000c1e1d00 */
[----:B0-----:R-:W-:-:S03]  /*5620*/  CS2R R54, SRZ ;  /* 0x0000000000367805 */ /* 0x001fc6000001ff00 */
[----:B------:R0:W5:Y:S01]  /*5630*/  @!P3 LDG.E.128 R56, desc[UR38][R62.64] ;  /* 0x000000263e38b981 */ /* 0x000162000c1e1d00 */
[----:B-1----:R-:W-:-:S06]  /*5640*/  CS2R R52, SRZ ;  /* 0x0000000000347805 */ /* 0x002fcc000001ff00 */
[----:B------:R1:W5:Y:S01]  /*5650*/  @!P3 LDG.E.128 R52, desc[UR38][R60.64] ;  /* 0x000000263c34b981 */ /* 0x000362000c1e1d00 */
[----:B--2---:R-:W-:-:S04]  /*5660*/  @!P0 LEA R68, P3, R66, R68, 0x1 ;  /* 0x0000004442448211 */ /* 0x004fc800078608ff */
[----:B------:R-:W-:Y:S02]  /*5670*/  @!P0 LEA.HI.X R69, R66, R69, R67, 0x1, P3 ;  /* 0x0000004542458211 */ /* 0x000fe400018f0c43 */
[C---:B---3--:R-:W-:Y:S02]  /*5680*/  @!P0 LEA R70, P3, R64.reuse, R70, 0x1 ;  /* 0x0000004640468211 */ /* 0x048fe400078608ff */
[----:B0-----:R-:W-:Y:S02]  /*5690*/  CS2R R62, SRZ ;  /* 0x00000000003e7805 */ /* 0x001fe4000001ff00 */
[----:B------:R-:W-:Y:S02]  /*56a0*/  CS2R R66, SRZ ;  /* 0x0000000000427805 */ /* 0x000fe4000001ff00 */
[----:B-1----:R-:W-:Y:S02]  /*56b0*/  CS2R R60, SRZ ;  /* 0x00000000003c7805 */ /* 0x002fe4000001ff00 */
[----:B------:R-:W-:-:S02]  /*56c0*/  @!P0 LEA.HI.X R71, R64, R71, R65, 0x1, P3 ;  /* 0x0000004740478211 */ /* 0x000fc400018f0c41 */
[----:B------:R-:W-:Y:S02]  /*56d0*/  CS2R R64, SRZ ;  /* 0x0000000000407805 */ /* 0x000fe4000001ff00 */
[----:B------:R0:W5:Y:S04]  /*56e0*/  @!P0 LDG.E.128 R60, desc[UR38][R68.64] ;  /* 0x00000026443c8981 */ /* 0x000168000c1e1d00 */
[----:B------:R1:W5:Y:S01]  /*56f0*/  @!P0 LDG.E.128 R64, desc[UR38][R70.64] ;  /* 0x0000002646408981 */ /* 0x000362000c1e1d00 */
[----:B------:R-:W-:-:S04]  /*5700*/  ISETP.GE.AND P0, PT, R210, R114, PT ;  /* 0x00000072d200720c */ /* 0x000fc80003f06270 */
[CC--:B------:R-:W-:Y:S01]  /*5710*/  ISETP.GE.OR P0, PT, R16.reuse, R123.reuse, P0 ;  /* 0x0000007b1000720c */ /* 0x0c0fe20000706670 */
[----:B------:R-:W-:Y:S01]  /*5720*/  BSSY B1, `(.L_x_1726) ;  /* 0x000001c000017945 */ /* 0x000fe20003800000 */
[----:B------:R-:W-:Y:S02]  /*5730*/  ISETP.GE.AND P3, PT, R16, R123, PT ;  /* 0x0000007b1000720c */ /* 0x000fe40003f66270 */
[----:B0-----:R-:W-:Y:S02]  /*5740*/  CS2R R68, SRZ ;  /* 0x0000000000447805 */ /* 0x001fe4000001ff00 */
[----:B------:R-:W-:Y:S02]  /*5750*/  CS2R R74, SRZ ;  /* 0x00000000004a7805 */ /* 0x000fe4000001ff00 */
[----:B-1----:R-:W-:Y:S02]  /*5760*/  CS2R R70, SRZ ;  /* 0x0000000000467805 */ /* 0x002fe4000001ff00 */
[----:B------:R-:W-:-:S03]  /*5770*/  CS2R R72, SRZ ;  /* 0x0000000000487805 */ /* 0x000fc6000001ff00 */
[----:B------:R-:W-:Y:S05]  /*5780*/  @P0 BRA `(.L_x_1727) ;  /* 0x0000000000540947 */ /* 0x000fea0003800000 */
[----:B------:R-:W0:Y:S01]  /*5790*/  LDC.64 R68, c[0x0][0x3f8] ;  /* 0x0000fe00ff447b82 */ /* 0x000e220000000a00 */
[----:B------:R-:W-:Y:S01]  /*57a0*/  IMAD.MOV.U32 R72, RZ, RZ, R78 ;  /* 0x000000ffff487224 */ /* 0x000fe200078e004e */
[----:B------:R-:W-:Y:S01]  /*57b0*/  ULDC.64 UR4, c[0x0][0x3e8] ;  /* 0x0000fa0000047ab9 */ /* 0x000fe20000000a00 */
[----:B------:R-:W-:Y:S01]  /*57c0*/  IMAD.MOV.U32 R73, RZ, RZ, R119 ;  /* 0x000000ffff497224 */ /* 0x000fe200078e0077 */
[----:B------:R-:W-:Y:S01]  /*57d0*/  ULDC.64 UR6, c[0x0][0x400] ;  /* 0x0001000000067ab9 */ /* 0x000fe20000000a00 */
[----:B------:R-:W-:-:S03]  /*57e0*/  IMAD.MOV.U32 R77, RZ, RZ, R106 ;  /* 0x000000ffff4d7224 */ /* 0x000fc600078e006a */
        /* <DEDUP_REMOVED lines=15> */
.L_x_1727:
[----:B------:R-:W-:Y:S05]  /*58e0*/  BSYNC B1 ;  /* 0x0000000000017941 */ /* 0x000fea0003800000 */
.L_x_1726:
[----:B-----5:R-:W-:Y:S01]  /*58f0*/  IMAD.MOV.U32 R76, RZ, RZ, R70 ;  /* 0x000000ffff4c7224 */ /* 0x020fe200078e0046 */
        /* <DEDUP_REMOVED lines=66> */
.L_x_1728:
[----:B------:R-:W-:Y:S01]  /*5d20*/  IMAD R106, R184, 0x8, R2 ;  /* 0x00000008b86a7824 */ /* 0x000fe200078e0202 */
[----:B------:R-:W-:Y:S01]  /*5d30*/  SHF.L.U32 R119, R192, 0x1f, RZ ;  /* 0x0000001fc0777819 */ /* 0x000fe200000006ff */
[----:B------:R-:W0:Y:S01]  /*5d40*/  LDC R132, c[0x0][0x2f4] ;  /* 0x0000bd00ff847b82 */ /* 0x000e220000000800 */
[----:B------:R-:W-:Y:S01]  /*5d50*/  IMAD.MOV.U32 R121, RZ, RZ, R122 ;  /* 0x000000ffff797224 */ /* 0x000fe200078e007a */
[----:B------:R-:W-:Y:S01]  /*5d60*/  BSSY B1, `(.L_x_1729) ;  /* 0x0000005000017945 */ /* 0x000fe20003800000 */
[----:B------:R-:W1:Y:S05]  /*5d70*/  SYNCS.PHASECHK.TRANS64.TRYWAIT P4, [R106+URZ+0x28890], R119 ;  /* 0x028890776a0075a7 */ /* 0x000e6a000808017f */
[----:B------:R-:W2:Y:S01]  /*5d80*/  LDC.64 R122, c[0x0][0x300] ;  /* 0x0000c000ff7a7b82 */ /* 0x000ea20000000a00 */
[----:B0-----:R-:W-:Y:S01]  /*5d90*/  IMAD.IADD R134, R132, 0x1, -R113 ;  /* 0x0000000184867824 */ /* 0x001fe200078e0a71 */
[----:B-1----:R-:W-:Y:S06]  /*5da0*/  @!P4 BRA `(.L_x_1730) ;  /* 0x00000210001cc947 */ /* 0x002fec0003800000 */
.L_x_2099:
[----:B------:R-:W-:Y:S05]  /*5db0*/  BSYNC B1 ;  /* 0x0000000000017941 */ /* 0x000fea0003800000 */
.L_x_1729:
[----:B------:R-:W-:Y:S01]  /*5dc0*/  ISETP.GE.OR P4, PT, R23, R114, P2 ;  /* 0x000000721700720c */ /* 0x000fe20001786670 */
[----:B------:R-:W-:-:S12]  /*5dd0*/  BSSY B1, `(.L_x_1731) ;  /* 0x0000087000017945 */ /* 0x000fd80003800000 */
[----:B------:R-:W-:Y:S05]  /*5de0*/  @P4 BRA `(.L_x_1732) ;  /* 0x0000000800144947 */ /* 0x000fea0003800000 */
[-C--:B--2---:R-:W-:Y:S01]  /*5df0*/  IMAD R76, R215, R122.reuse, RZ ;  /* 0x0000007ad74c7224 */ /* 0x084fe200078e02ff */
[----:B------:R-:W-:Y:S01]  /*5e00*/  ISETP.NE.AND P6, PT, R0, RZ, PT ;  /* 0x000000ff0000720c */ /* 0x000fe20003fc5270 */
[C---:B------:R-:W-:Y:S01]  /*5e10*/  IMAD.WIDE.U32 R124, R23.reuse, R122, R120 ;  /* 0x0000007a177c7225 */ /* 0x040fe200078e0078 */
[----:B------:R-:W-:Y:S03]  /*5e20*/  BSSY B2, `(.L_x_1733) ;  /* 0x0000076000027945 */ /* 0x000fe60003800000 */
[----:B------:R-:W-:Y:S01]  /*5e30*/  IMAD R77, R23, R123, R76 ;  /* 0x0000007b174d7224 */ /* 0x000fe200078e024c */
[----:B------:R-:W-:Y:S02]  /*5e40*/  SEL R76, R113, R134, !P6 ;  /* 0x00000086714c7207 */ /* 0x000fe40007000000 */
[----:B------:R-:W-:Y:S01]  /*5e50*/  IADD3 R150, P4, P5, R96, R124, R37 ;  /* 0x0000007c60967210 */ /* 0x000fe20007d9e025 */
[----:B------:R-:W-:Y:S01]  /*5e60*/  IMAD.IADD R152, R77, 0x1, R125 ;  /* 0x000000014d987824 */ /* 0x000fe200078e027d */
[----:B------:R-:W-:-:S04]  /*5e70*/  SHF.R.S32.HI R77, RZ, 0x1f, R76 ;  /* 0x0000001fff4d7819 */ /* 0x000fc8000001144c */
[----:B------:R-:W-:Y:S02]  /*5e80*/  LEA.HI R76, R77, R76, RZ, 0x4 ;  /* 0x0000004c4d4c7211 */ /* 0x000fe400078f20ff */
[----:B------:R-:W-:Y:S02]  /*5e90*/  IADD3.X R151, R35, R152, R102, P4, P5 ;  /* 0x0000009823977210 */ /* 0x000fe400027ea466 */
[----:B------:R-:W-:-:S04]  /*5ea0*/  LEA.HI.SX32 R76, R76, R101, 0x1c ;  /* 0x000000654c4c7211 */ /* 0x000fc800078fe2ff */
[----:B------:R-:W-:Y:S01]  /*5eb0*/  SHF.R.S32.HI R77, RZ, 0x1f, R76 ;  /* 0x0000001fff4d7819 */ /* 0x000fe2000001144c */
[----:B------:R-:W-:-:S03]  /*5ec0*/  IMAD.SHL.U32 R153, R76, 0x8, RZ ;  /* 0x000000084c997824 */ /* 0x000fc600078e00ff */
[----:B------:R-:W-:Y:S02]  /*5ed0*/  LEA.HI R77, R77, R76, RZ, 0x3 ;  /* 0x0000004c4d4d7211 */ /* 0x000fe400078f18ff */
[----:B------:R-:W-:-:S03]  /*5ee0*/  LOP3.LUT R76, R153, 0x38, RZ, 0xc0, !PT ;  /* 0x00000038994c7812 */ /* 0x000fc600078ec0ff */
[----:B------:R-:W-:Y:S01]  /*5ef0*/  IMAD.SHL.U32 R77, R77, 0x400, RZ ;  /* 0x000004004d4d7824 */ /* 0x000fe200078e00ff */
[----:B------:R-:W-:-:S04]  /*5f00*/  LOP3.LUT R76, R76, 0x1c0, R225, 0xf8, !PT ;  /* 0x000001c04c4c7812 */ /* 0x000fc800078ef8e1 */
[----:B------:R-:W-:Y:S02]  /*5f10*/  LOP3.LUT R77, R77, 0x7fffe000, RZ, 0xc0, !PT ;  /* 0x7fffe0004d4d7812 */ /* 0x000fe400078ec0ff */
[----:B------:R-:W-:-:S04]  /*5f20*/  LOP3.LUT R76, R76, R203, RZ, 0x3c, !PT ;  /* 0x000000cb4c4c7212 */ /* 0x000fc800078e3cff */
[----:B------:R-:W-:Y:S01]  /*5f30*/  IADD3 R79, R76, R77, R204 ;  /* 0x0000004d4c4f7210 */ /* 0x000fe20007ffe0cc */
[----:B------:R-:W-:-:S04]  /*5f40*/  IMAD R77, R184, 0x4000, R112 ;  /* 0x00004000b84d7824 */ /* 0x000fc800078e0270 */
[----:B------:R-:W-:Y:S02]  /*5f50*/  IMAD R79, R184, 0x4000, R79 ;  /* 0x00004000b84f7824 */ /* 0x000fe400078e024f */
[--C-:B------:R-:W-:Y:S02]  /*5f60*/  IMAD R77, R77, 0x2, R2.reuse ;  /* 0x000000024d4d7824 */ /* 0x100fe400078e0202 */
[----:B------:R-:W-:-:S04]  /*5f70*/  IMAD R80, R79, 0x2, R2 ;  /* 0x000000024f507824 */ /* 0x000fc800078e0202 */
[----:B------:R-:W1:Y:S04]  /*5f80*/  LDS.128 R76, [R77+0x18400] ;  /* 0x018400004d4c7984 */ /* 0x000e680000000c00 */
[----:B------:R-:W2:Y:S01]  /*5f90*/  LDS.128 R80, [R80+0x18400] ;  /* 0x0184000050507984 */ /* 0x000ea20000000c00 */
[----:B------:R-:W-:Y:S05]  /*5fa0*/  @P3 BRA `(.L_x_1734) ;  /* 0x0000000400743947 */ /* 0x000fea0003800000 */
[----:B------:R-:W-:Y:S01]  /*5fb0*/  SHF.R.U32.HI R174, RZ, 0x10, R49 ;  /* 0x00000010ffae7819 */ /* 0x000fe20000011631 */
[----:B--2---:R-:W-:Y:S01]  /*5fc0*/  IMAD.U32 R169, R81, 0x10000, RZ ;  /* 0x0001000051a97824 */ /* 0x004fe200078e00ff */
[----:B------:R-:W-:Y:S02]  /*5fd0*/  SHF.R.U32.HI R172, RZ, 0x10, R45 ;  /* 0x00000010ffac7819 */ /* 0x000fe4000001162d */
[----:B------:R-:W-:Y:S02]  /*5fe0*/  PRMT R173, R173, 0x5410, R174 ;  /* 0x00005410adad7816 */ /* 0x000fe400000000ae */
[----:B------:R-:W-:Y:S01]  /*5ff0*/  SHF.R.U64 R163, R48, 0x10, R49 ;  /* 0x0000001030a37819 */ /* 0x000fe20000001231 */
[----:B------:R-:W-:Y:S01]  /*6000*/  IMAD.U32 R49, R82, 0x10000, RZ ;  /* 0x0001000052317824 */ /* 0x000fe200078e00ff */
[----:B------:R-:W-:Y:S01]  /*6010*/  PRMT R172, R137, 0x5432, R172 ;  /* 0x0000543289ac7816 */ /* 0x000fe200000000ac */
[----:B------:R-:W-:Y:S01]  /*6020*/  IMAD.U32 R174, R173, 0x10000, RZ ;  /* 0x00010000adae7824 */ /* 0x000fe200078e00ff */
[----:B------:R-:W-:Y:S01]  /*6030*/  SHF.R.U32.HI R168, RZ, 0x10, R51 ;  /* 0x00000010ffa87819 */ /* 0x000fe20000011633 */
[----:B-1----:R-:W-:Y:S01]  /*6040*/  IMAD.U32 R48, R78, 0x10000, RZ ;  /* 0x000100004e307824 */ /* 0x002fe200078e00ff */
[----:B------:R-:W-:Y:S01]  /*6050*/  PRMT R163, R170, 0x5410, R163 ;  /* 0x00005410aaa37816 */ /* 0x000fe200000000a3 */
[----:B------:R-:W-:Y:S01]  /*6060*/  IMAD.U32 R170, R172, 0x10000, RZ ;  /* 0x00010000acaa7824 */ /* 0x000fe200078e00ff */
[----:B------:R-:W-:Y:S01]  /*6070*/  SHF.R.U32.HI R167, RZ, 0x10, R47 ;  /* 0x00000010ffa77819 */ /* 0x000fe2000001162f */
[----:B------:R-:W-:Y:S01]  /*6080*/  FMUL.FTZ R176, R169, R174 ;  /* 0x000000aea9b07220 */ /* 0x000fe20000410000 */
[----:B------:R-:W-:Y:S01]  /*6090*/  LOP3.LUT R81, R81, 0xffff0000, RZ, 0xc0, !PT ;  /* 0xffff000051517812 */ /* 0x000fe200078ec0ff */
[----:B------:R-:W-:Y:S01]  /*60a0*/  FMUL.FTZ R178, R169, R170 ;  /* 0x000000aaa9b27220 */ /* 0x000fe20000410000 */
[----:B------:R-:W-:-:S02]  /*60b0*/  LOP3.LUT R173, R173, 0xffff0000, RZ, 0xc0, !PT ;  /* 0xffff0000adad7812 */ /* 0x000fc400078ec0ff */
[----:B------:R-:W-:Y:S02]  /*60c0*/  PRMT R165, R165, 0x5410, R168 ;  /* 0x00005410a5a57816 */ /* 0x000fe400000000a8 */
[----:B------:R-:W-:Y:S01]  /*60d0*/  SHF.R.U64 R164, R46, 0x10, R47 ;  /* 0x000000102ea47819 */ /* 0x000fe2000000122f */
[----:B------:R-:W-:Y:S01]  /*60e0*/  FMUL.FTZ R169, R81, R173 ;  /* 0x000000ad51a97220 */ /* 0x000fe20000410000 */
[----:B------:R-:W-:Y:S01]  /*60f0*/  SHF.R.U64 R166, R50, 0x10, R51 ;  /* 0x0000001032a67819 */ /* 0x000fe20000001233 */
[----:B------:R-:W-:Y:S01]  /*6100*/  IMAD.U32 R51, R77, 0x10000, RZ ;  /* 0x000100004d337824 */ /* 0x000fe200078e00ff */
[----:B------:R-:W-:Y:S01]  /*6110*/  LOP3.LUT R168, R172, 0xffff0000, RZ, 0xc0, !PT ;  /* 0xffff0000aca87812 */ /* 0x000fe200078ec0ff */
[----:B------:R-:W-:Y:S01]  /*6120*/  IMAD.U32 R172, R165, 0x10000, RZ ;  /* 0x00010000a5ac7824 */ /* 0x000fe200078e00ff */
[----:B------:R-:W-:Y:S01]  /*6130*/  LOP3.LUT R46, R77, 0xffff0000, RZ, 0xc0, !PT ;  /* 0xffff00004d2e7812 */ /* 0x000fe200078ec0ff */
[----:B------:R-:W-:Y:S01]  /*6140*/  IMAD.U32 R77, R79, 0x10000, RZ ;  /* 0x000100004f4d7824 */ /* 0x000fe200078e00ff */
[----:B------:R-:W-:Y:S01]  /*6150*/  PRMT R167, R171, 0x5410, R167 ;  /* 0x00005410aba77816 */ /* 0x000fe200000000a7 */
[----:B------:R-:W-:Y:S01]  /*6160*/  FMUL.FTZ R81, R81, R168 ;  /* 0x000000a851517220 */ /* 0x000fe20000410000 */
[----:B------:R-:W-:Y:S01]  /*6170*/  LOP3.LUT R47, R79, 0xffff0000, RZ, 0xc0, !PT ;  /* 0xffff00004f2f7812 */ /* 0x000fe200078ec0ff */
[C---:B------:R-:W-:Y:S01]  /*6180*/  IMAD.U32 R79, R83.reuse, 0x10000, RZ ;  /* 0x00010000534f7824 */ /* 0x040fe200078e00ff */
[----:B------:R-:W-:Y:S01]  /*6190*/  LOP3.LUT R50, R83, 0xffff0000, RZ, 0xc0, !PT ;  /* 0xffff000053327812 */ /* 0x000fe200078ec0ff */
[C---:B------:R-:W-:Y:S01]  /*61a0*/  FFMA.FTZ R83, R51.reuse, R170, -R176 ;  /* 0x000000aa33537223 */ /* 0x040fe200000108b0 */
[----:B------:R-:W-:Y:S01]  /*61b0*/  FFMA.FTZ R51, R51, R174, R178 ;  /* 0x000000ae33337223 */ /* 0x000fe200000100b2 */
[----:B------:R-:W-:-:S02]  /*61c0*/  IMAD.U32 R170, R167, 0x10000, RZ ;  /* 0x00010000a7aa7824 */ /* 0x000fc400078e00ff */
[----:B------:R-:W-:Y:S01]  /*61d0*/  FFMA.FTZ R168, R46, R168, -R169 ;  /* 0x000000a82ea87223 */ /* 0x000fe200000108a9 */
[----:B------:R-:W-:Y:S01]  /*61e0*/  SHF.R.U64 R162, R44, 0x10, R45 ;  /* 0x000000102ca27819 */ /* 0x000fe2000000122d */
[----:B------:R-:W-:Y:S01]  /*61f0*/  FMUL.FTZ R174, R79, R172 ;  /* 0x000000ac4fae7220 */ /* 0x000fe20000410000 */
[----:B------:R-:W-:Y:S01]  /*6200*/  LOP3.LUT R169, R165, 0xffff0000, RZ, 0xc0, !PT ;  /* 0xffff0000a5a97812 */ /* 0x000fe200078ec0ff */
[-C--:B------:R-:W-:Y:S01]  /*6210*/  FMUL.FTZ R165, R79, R170.reuse ;  /* 0x000000aa4fa57220 */ /* 0x080fe20000410000 */
[----:B------:R-:W-:Y:S01]  /*6220*/  LOP3.LUT R167, R167, 0xffff0000, RZ, 0xc0, !PT ;  /* 0xffff0000a7a77812 */ /* 0x000fe200078ec0ff */
[C---:B------:R-:W-:Y:S01]  /*6230*/  FFMA.FTZ R79, R77.reuse, R170, -R174 ;  /* 0x000000aa4d4f7223 */ /* 0x040fe200000108ae */
[----:B------:R-:W-:Y:S01]  /*6240*/  PRMT R162, R136, 0x5432, R162 ;  /* 0x0000543288a27816 */ /* 0x000fe200000000a2 */
[----:B------:R-:W-:Y:S01]  /*6250*/  FMUL.FTZ R170, R50, R169 ;  /* 0x000000a932aa7220 */ /* 0x000fe20000410000 */
[----:B------:R-:W-:Y:S01]  /*6260*/  FFMA.FTZ R77, R77, R172, R165 ;  /* 0x000000ac4d4d7223 */ /* 0x000fe200000100a5 */
[----:B------:R-:W-:Y:S01]  /*6270*/  FFMA.FTZ R46, R46, R173, R81 ;  /* 0x000000ad2e2e7223 */ /* 0x000fe20000010051 */
[----:B------:R-:W-:Y:S01]  /*6280*/  FMUL.FTZ R172, R50, R167 ;  /* 0x000000a732ac7220 */ /* 0x000fe20000410000 */
[----:B------:R-:W-:-:S02]  /*6290*/  IMAD.U32 R45, R80, 0x10000, RZ ;  /* 0x00010000502d7824 */ /* 0x000fc400078e00ff */
[----:B------:R-:W-:Y:S01]  /*62a0*/  FFMA.FTZ R50, R47, R167, -R170 ;  /* 0x000000a72f327223 */ /* 0x000fe200000108aa */
[----:B------:R-:W-:Y:S01]  /*62b0*/  IMAD.U32 R81, R162, 0x10000, RZ ;  /* 0x00010000a2517824 */ /* 0x000fe200078e00ff */
[----:B------:R-:W-:Y:S01]  /*62c0*/  LOP3.LUT R80, R80, 0xffff0000, RZ, 0xc0, !PT ;  /* 0xffff000050507812 */ /* 0x000fe200078ec0ff */
[C---:B------:R-:W-:Y:S01]  /*62d0*/  IMAD.U32 R165, R163.reuse, 0x10000, RZ ;  /* 0x00010000a3a57824 */ /* 0x040fe200078e00ff */
[----:B------:R-:W-:Y:S01]  /*62e0*/  LOP3.LUT R167, R163, 0xffff0000, RZ, 0xc0, !PT ;  /* 0xffff0000a3a77812 */ /* 0x000fe200078ec0ff */
[----:B------:R-:W-:Y:S01]  /*62f0*/  IMAD.U32 R44, R76, 0x10000, RZ ;  /* 0x000100004c2c7824 */ /* 0x000fe200078e00ff */
[----:B------:R-:W-:Y:S01]  /*6300*/  LOP3.LUT R163, R162, 0xffff0000, RZ, 0xc0, !PT ;  /* 0xffff0000a2a37812 */ /* 0x000fe200078ec0ff */
[C---:B------:R-:W-:Y:S01]  /*6310*/  FMUL.FTZ R162, R45.reuse, R81 ;  /* 0x000000512da27220 */ /* 0x040fe20000410000 */
[----:B------:R-:W-:Y:S01]  /*6320*/  LOP3.LUT R76, R76, 0xffff0000, RZ, 0xc0, !PT ;  /* 0xffff00004c4c7812 */ /* 0x000fe200078ec0ff */
[----:B------:R-:W-:Y:S01]  /*6330*/  FMUL.FTZ R171, R45, R165 ;  /* 0x000000a52dab7220 */ /* 0x000fe20000410000 */
[----:B------:R-:W-:Y:S01]  /*6340*/  PRMT R164, R135, 0x5432, R164 ;  /* 0x0000543287a47816 */ /* 0x000fe200000000a4 */
[----:B------:R-:W-:Y:S01]  /*6350*/  FMUL.FTZ R45, R80, R167 ;  /* 0x000000a7502d7220 */ /* 0x000fe20000410000 */
[----:B------:R-:W-:Y:S01]  /*6360*/  PRMT R166, R133, 0x5432, R166 ;  /* 0x0000543285a67816 */ /* 0x000fe200000000a6 */
[C---:B------:R-:W-:Y:S01]  /*6370*/  FFMA.FTZ R162, R44.reuse, R165, R162 ;  /* 0x000000a52ca27223 */ /* 0x040fe200000100a2 */
[----:B------:R-:W-:Y:S01]  /*6380*/  FFMA.FTZ R172, R47, R169, R172 ;  /* 0x000000a92fac7223 */ /* 0x000fe200000100ac */
[----:B------:R-:W-:Y:S01]  /*6390*/  FFMA.FTZ R171, R44, R81, -R171 ;  /* 0x000000512cab7223 */ /* 0x000fe200000108ab */
[-C--:B------:R-:W-:Y:S01]  /*63a0*/  FMUL.FTZ R165, R80, R163.reuse ;  /* 0x000000a350a57220 */ /* 0x080fe20000410000 */
[----:B------:R-:W-:Y:S01]  /*63b0*/  LOP3.LUT R82, R82, 0xffff0000, RZ, 0xc0, !PT ;  /* 0xffff000052527812 */ /* 0x000fe200078ec0ff */
[----:B------:R-:W-:Y:S01]  /*63c0*/  FFMA.FTZ R80, R76, R163, -R45 ;  /* 0x000000a34c507223 */ /* 0x000fe2000001082d */
[C---:B------:R-:W-:Y:S01]  /*63d0*/  IMAD.U32 R47, R166.reuse, 0x10000, RZ ;  /* 0x00010000a62f7824 */ /* 0x040fe200078e00ff */
[----:B------:R-:W-:Y:S01]  /*63e0*/  LOP3.LUT R81, R166, 0xffff0000, RZ, 0xc0, !PT ;  /* 0xffff0000a6517812 */ /* 0x000fe200078ec0ff */
[C---:B------:R-:W-:Y:S01]  /*63f0*/  IMAD.U32 R44, R164.reuse, 0x10000, RZ ;  /* 0x00010000a42c7824 */ /* 0x040fe200078e00ff */
[----:B------:R-:W-:Y:S01]  /*6400*/  LOP3.LUT R45, R164, 0xffff0000, RZ, 0xc0, !PT ;  /* 0xffff0000a42d7812 */ /* 0x000fe200078ec0ff */
[----:B------:R-:W-:Y:S01]  /*6410*/  FFMA.FTZ R165, R76, R167, R165 ;  /* 0x000000a74ca57223 */ /* 0x000fe200000100a5 */
[C---:B------:R-:W-:Y:S01]  /*6420*/  FMUL.FTZ R163, R49.reuse, R47 ;  /* 0x0000002f31a37220 */ /* 0x040fe20000410000 */
[-C--:B------:R-:W-:Y:S01]  /*6430*/  FMUL.FTZ R76, R49, R44.reuse ;  /* 0x0000002c314c7220 */ /* 0x080fe20000410000 */
[----:B------:R-:W-:Y:S01]  /*6440*/  LOP3.LUT R78, R78, 0xffff0000, RZ, 0xc0, !PT ;  /* 0xffff00004e4e7812 */ /* 0x000fe200078ec0ff */
[C---:B------:R-:W-:Y:S01]  /*6450*/  FMUL.FTZ R49, R82.reuse, R81 ;  /* 0x0000005152317220 */ /* 0x040fe20000410000 */
[----:B------:R-:W-:Y:S01]  /*6460*/  FMUL.FTZ R82, R82, R45 ;  /* 0x0000002d52527220 */ /* 0x000fe20000410000 */
[C---:B------:R-:W-:Y:S01]  /*6470*/  FFMA.FTZ R76, R48.reuse, R47, R76 ;  /* 0x0000002f304c7223 */ /* 0x040fe2000001004c */
[----:B------:R-:W-:Y:S01]  /*6480*/  FFMA.FTZ R163, R48, R44, -R163 ;  /* 0x0000002c30a37223 */ /* 0x000fe200000108a3 */
        /* <DEDUP_REMOVED lines=12> */
[----:B------:R-:W-:Y:S01]  /*6550*/  IMAD.MOV.U32 R82, RZ, RZ, R45 ;  /* 0x000000ffff527224 */ /* 0x000fe200078e002d */
[----:B------:R-:W-:Y:S01]  /*6560*/  F2FP.BF16.F32.PACK_AB R78, R44, R163 ;  /* 0x000000a32c4e723e */ /* 0x000fe200000010ff */
[----:B------:R-:W-:-:S07]  /*6570*/  IMAD.MOV.U32 R83, RZ, RZ, R172 ;  /* 0x000000ffff537224 */ /* 0x000fce00078e00ac */
.L_x_1734:
[----:B------:R-:W-:Y:S05]  /*6580*/  BSYNC B2 ;  /* 0x0000000000027941 */ /* 0x000fea0003800000 */
.L_x_1733:
[----:B------:R-:W-:Y:S01]  /*6590*/  ISETP.GE.AND P4, PT, R153, R132, PT ;  /* 0x000000849900720c */ /* 0x000fe20003f86270 */
[----:B------:R-:W-:-:S12]  /*65a0*/  ULDC.64 UR4, c[0x0][0x2e8] ;  /* 0x0000ba0000047ab9 */ /* 0x000fd80000000a00 */
[--C-:B------:R-:W-:Y:S02]  /*65b0*/  @!P4 SHF.R.S32.HI R44, RZ, 0x1f, R153.reuse ;  /* 0x0000001fff2cc819 */ /* 0x100fe40000011499 */
[----:B------:R-:W-:-:S04]  /*65c0*/  @!P4 IADD3 R124, P5, P6, R96, R124, R153 ;  /* 0x0000007c607cc210 */ /* 0x000fc80007ebe099 */
[----:B------:R-:W-:Y:S02]  /*65d0*/  @!P4 IADD3.X R47, R35, R152, R44, P5, P6 ;  /* 0x00000098232fc210 */ /* 0x000fe40002fec42c */
[----:B------:R-:W-:-:S04]  /*65e0*/  LEA R44, P5, R150, UR4, 0x1 ;  /* 0x00000004962c7c11 */ /* 0x000fc8000f8a08ff */
[----:B------:R-:W-:Y:S02]  /*65f0*/  LEA.HI.X R45, R150, UR5, R151, 0x1, P5 ;  /* 0x00000005962d7c11 */ /* 0x000fe4000a8f0c97 */
[----:B------:R-:W-:-:S03]  /*6600*/  @!P4 LEA R46, P5, R124, UR4, 0x1 ;  /* 0x000000047c2ecc11 */ /* 0x000fc6000f8a08ff */
[----:B-1----:R1:W-:Y:S01]  /*6610*/  STG.E.128 desc[UR38][R44.64], R76 ;  /* 0x0000004c2c007986 */ /* 0x0023e2000c101d26 */
[----:B------:R-:W-:-:S05]  /*6620*/  @!P4 LEA.HI.X R47, R124, UR5, R47, 0x1, P5 ;  /* 0x000000057c2fcc11 */ /* 0x000fca000a8f0c2f */
[----:B--2---:R1:W-:Y:S04]  /*6630*/  @!P4 STG.E.128 desc[UR38][R46.64], R80 ;  /* 0x000000502e00c986 */ /* 0x0043e8000c101d26 */
.L_x_1732:
[----:B------:R-:W-:Y:S05]  /*6640*/  BSYNC B1 ;  /* 0x0000000000017941 */ /* 0x000fea0003800000 */
.L_x_1731:
[----:B------:R-:W-:Y:S01]  /*6650*/  ISETP.GE.OR P4, PT, R212, R114, P2 ;  /* 0x00000072d400720c */ /* 0x000fe20001786670 */
[----:B------:R-:W-:-:S12]  /*6660*/  BSSY B1, `(.L_x_1735) ;  /* 0x0000082000017945 */ /* 0x000fd80003800000 */
[----:B------:R-:W-:Y:S05]  /*6670*/  @P4 BRA `(.L_x_1736) ;  /* 0x0000000800004947 */ /* 0x000fea0003800000 */
[-C--:B-12---:R-:W-:Y:S01]  /*6680*/  IMAD R44, R118, R122.reuse, RZ ;  /* 0x0000007a762c7224 */ /* 0x086fe200078e02ff */
        /* <DEDUP_REMOVED lines=14> */
[----:B------:R-:W-:-:S03]  /*6770*/  LOP3.LUT R45, R199, 0x38, R81, 0xf8, !PT ;  /* 0x00000038c72d7812 */ /* 0x000fc600078ef851 */
[----:B------:R-:W-:Y:S01]  /*6780*/  IMAD.SHL.U32 R44, R44, 0x400, RZ ;  /* 0x000004002c2c7824 */ /* 0x000fe200078e00ff */
[----:B------:R-:W-:-:S04]  /*6790*/  LOP3.LUT R45, R45, R228, RZ, 0x3c, !PT ;  /* 0x000000e42d2d7212 */ /* 0x000fc800078e3cff */
[----:B------:R-:W-:-:S04]  /*67a0*/  LOP3.LUT R44, R44, 0x7fffe000, RZ, 0xc0, !PT ;  /* 0x7fffe0002c2c7812 */ /* 0x000fc800078ec0ff */
        /* <DEDUP_REMOVED lines=12> */
[----:B------:R-:W-:Y:S02]  /*6870*/  PRMT R154, R154, 0x5410, R151 ;  /* 0x000054109a9a7816 */ /* 0x000fe40000000097 */
[--C-:B------:R-:W-:Y:S02]  /*6880*/  SHF.R.U64 R152, R54, 0x10, R55.reuse ;  /* 0x0000001036987819 */ /* 0x100fe40000001237 */
[----:B------:R-:W-:-:S02]  /*6890*/  SHF.R.U32.HI R153, RZ, 0x10, R55 ;  /* 0x00000010ff997819 */ /* 0x000fc40000011637 */
[--C-:B------:R-:W-:Y:S01]  /*68a0*/  SHF.R.U64 R124, R58, 0x10, R59.reuse ;  /* 0x000000103a7c7819 */ /* 0x100fe2000000123b */
[----:B-1----:R-:W-:Y:S01]  /*68b0*/  IMAD.U32 R58, R45, 0x10000, RZ ;  /* 0x000100002d3a7824 */ /* 0x002fe200078e00ff */
[----:B------:R-:W-:Y:S01]  /*68c0*/  SHF.R.U32.HI R125, RZ, 0x10, R59 ;  /* 0x00000010ff7d7819 */ /* 0x000fe2000001163b */
[C---:B------:R-:W-:Y:S01]  /*68d0*/  IMAD.U32 R59, R49.reuse, 0x10000, RZ ;  /* 0x00010000313b7824 */ /* 0x040fe200078e00ff */
[----:B------:R-:W-:Y:S01]  /*68e0*/  LOP3.LUT R82, R49, 0xffff0000, RZ, 0xc0, !PT ;  /* 0xffff000031527812 */ /* 0x000fe200078ec0ff */
[----:B------:R-:W-:Y:S01]  /*68f0*/  IMAD.U32 R49, R158, 0x10000, RZ ;  /* 0x000100009e317824 */ /* 0x000fe200078e00ff */
[----:B------:R-:W-:Y:S01]  /*6900*/  LOP3.LUT R55, R51, 0xffff0000, RZ, 0xc0, !PT ;  /* 0xffff000033377812 */ /* 0x000fe200078ec0ff */
[----:B------:R-:W-:Y:S01]  /*6910*/  IMAD.U32 R51, R154, 0x10000, RZ ;  /* 0x000100009a337824 */ /* 0x000fe200078e00ff */
[----:B------:R-:W-:Y:S01]  /*6920*/  PRMT R160, R160, 0x5410, R153 ;  /* 0x00005410a0a07816 */ /* 0x000fe20000000099 */
[C---:B------:R-:W-:Y:S01]  /*6930*/  FMUL.FTZ R153, R59.reuse, R49 ;  /* 0x000000313b997220 */ /* 0x040fe20000410000 */
[----:B------:R-:W-:Y:S01]  /*6940*/  PRMT R156, R156, 0x5410, R125 ;  /* 0x000054109c9c7816 */ /* 0x000fe2000000007d */
[-C--:B------:R-:W-:Y:S01]  /*6950*/  FMUL.FTZ R151, R59, R51.reuse ;  /* 0x000000333b977220 */ /* 0x080fe20000410000 */
[----:B------:R-:W-:Y:S01]  /*6960*/  PRMT R157, R157, 0x5410, R124 ;  /* 0x000054109d9d7816 */ /* 0x000fe2000000007c */
[----:B------:R-:W-:Y:S01]  /*6970*/  FFMA.FTZ R51, R58, R51, R153 ;  /* 0x000000333a337223 */ /* 0x000fe20000010099 */
[----:B------:R-:W-:Y:S01]  /*6980*/  LOP3.LUT R125, R154, 0xffff0000, RZ, 0xc0, !PT ;  /* 0xffff00009a7d7812 */ /* 0x000fe200078ec0ff */
[----:B------:R-:W-:Y:S01]  /*6990*/  FFMA.FTZ R49, R58, R49, -R151 ;  /* 0x000000313a317223 */ /* 0x000fe20000010897 */
[----:B------:R-:W-:Y:S01]  /*69a0*/  LOP3.LUT R59, R158, 0xffff0000, RZ, 0xc0, !PT ;  /* 0xffff00009e3b7812 */ /* 0x000fe200078ec0ff */
[----:B------:R-:W-:Y:S01]  /*69b0*/  IMAD.U32 R124, R156, 0x10000, RZ ;  /* 0x000100009c7c7824 */ /* 0x000fe200078e00ff */
[----:B------:R-:W-:Y:S01]  /*69c0*/  SHF.R.U64 R162, R52, 0x10, R53 ;  /* 0x0000001034a27819 */ /* 0x000fe20000001235 */
[----:B------:R-:W-:Y:S01]  /*69d0*/  IMAD.U32 R58, R160, 0x10000, RZ ;  /* 0x00010000a03a7824 */ /* 0x000fe200078e00ff */
[----:B------:R-:W-:Y:S01]  /*69e0*/  SHF.R.U64 R150, R56, 0x10, R57 ;  /* 0x0000001038967819 */ /* 0x000fe20000001239 */
[----:B------:R-:W-:Y:S01]  /*69f0*/  IMAD.U32 R57, R47, 0x10000, RZ ;  /* 0x000100002f397824 */ /* 0x000fe200078e00ff */
[----:B------:R-:W-:Y:S01]  /*6a00*/  PRMT R161, R161, 0x5410, R152 ;  /* 0x00005410a1a17816 */ /* 0x000fe20000000098 */
[----:B------:R-:W-:Y:S01]  /*6a10*/  FMUL.FTZ R152, R83, R124 ;  /* 0x0000007c53987220 */ /* 0x000fe20000410000 */
[----:B------:R-:W-:Y:S01]  /*6a20*/  LOP3.LUT R56, R45, 0xffff0000, RZ, 0xc0, !PT ;  /* 0xffff00002d387812 */ /* 0x000fe200078ec0ff */
[C---:B------:R-:W-:Y:S01]  /*6a30*/  FMUL.FTZ R151, R82.reuse, R125 ;  /* 0x0000007d52977220 */ /* 0x040fe20000410000 */
[----:B------:R-:W-:Y:S01]  /*6a40*/  PRMT R159, R159, 0x5410, R162 ;  /* 0x000054109f9f7816 */ /* 0x000fe200000000a2 */
[-C--:B------:R-:W-:Y:S01]  /*6a50*/  FMUL.FTZ R153, R82, R59.reuse ;  /* 0x0000003b52997220 */ /* 0x080fe20000410000 */
[----:B------:R-:W-:Y:S01]  /*6a60*/  PRMT R155, R155, 0x5410, R150 ;  /* 0x000054109b9b7816 */ /* 0x000fe20000000096 */
[-C--:B------:R-:W-:Y:S01]  /*6a70*/  FMUL.FTZ R83, R83, R58.reuse ;  /* 0x0000003a53537220 */ /* 0x080fe20000410000 */
[----:B------:R-:W-:Y:S01]  /*6a80*/  LOP3.LUT R156, R156, 0xffff0000, RZ, 0xc0, !PT ;  /* 0xffff00009c9c7812 */ /* 0x000fe200078ec0ff */
[----:B------:R-:W-:Y:S01]  /*6a90*/  FFMA.FTZ R82, R56, R59, -R151 ;  /* 0x0000003b38527223 */ /* 0x000fe20000010897 */
[----:B------:R-:W-:Y:S01]  /*6aa0*/  LOP3.LUT R160, R160, 0xffff0000, RZ, 0xc0, !PT ;  /* 0xffff0000a0a07812 */ /* 0x000fe200078ec0ff */
[----:B------:R-:W-:Y:S01]  /*6ab0*/  FFMA.FTZ R150, R56, R125, R153 ;  /* 0x0000007d38967223 */ /* 0x000fe20000010099 */
[C---:B------:R-:W-:Y:S01]  /*6ac0*/  FFMA.FTZ R152, R57.reuse, R58, -R152 ;  /* 0x0000003a39987223 */ /* 0x040fe20000010898 */
[----:B------:R-:W-:Y:S01]  /*6ad0*/  FFMA.FTZ R83, R57, R124, R83 ;  /* 0x0000007c39537223 */ /* 0x000fe20000010053 */
[----:B------:R-:W-:-:S02]  /*6ae0*/  IMAD.U32 R53, R48, 0x10000, RZ ;  /* 0x0001000030357824 */ /* 0x000fc400078e00ff */
[----:B------:R-:W-:Y:S01]  /*6af0*/  FMUL.FTZ R59, R55, R156 ;  /* 0x0000009c373b7220 */ /* 0x000fe20000410000 */
[----:B------:R-:W-:Y:S02]  /*6b00*/  IMAD.U32 R56, R159, 0x10000, RZ ;  /* 0x000100009f387824 */ /* 0x000fe400078e00ff */
[----:B------:R-:W-:Y:S01]  /*6b10*/  FMUL.FTZ R125, R55, R160 ;  /* 0x000000a0377d7220 */ /* 0x000fe20000410000 */
[C---:B------:R-:W-:Y:S01]  /*6b20*/  IMAD.U32 R57, R155.reuse, 0x10000, RZ ;  /* 0x000100009b397824 */ /* 0x040fe200078e00ff */
[----:B------:R-:W-:Y:S01]  /*6b30*/  LOP3.LUT R48, R48, 0xffff0000, RZ, 0xc0, !PT ;  /* 0xffff000030307812 */ /* 0x000fe200078ec0ff */
[----:B------:R-:W-:Y:S01]  /*6b40*/  IMAD.U32 R52, R44, 0x10000, RZ ;  /* 0x000100002c347824 */ /* 0x000fe200078e00ff */
[----:B------:R-:W-:Y:S01]  /*6b50*/  LOP3.LUT R155, R155, 0xffff0000, RZ, 0xc0, !PT ;  /* 0xffff00009b9b7812 */ /* 0x000fe200078ec0ff */
[-C--:B------:R-:W-:Y:S01]  /*6b60*/  FMUL.FTZ R55, R53, R57.reuse ;  /* 0x0000003935377220 */ /* 0x080fe20000410000 */
[----:B------:R-:W-:Y:S01]  /*6b70*/  LOP3.LUT R159, R159, 0xffff0000, RZ, 0xc0, !PT ;  /* 0xffff00009f9f7812 */ /* 0x000fe200078ec0ff */
[-C--:B------:R-:W-:Y:S01]  /*6b80*/  FMUL.FTZ R58, R53, R56.reuse ;  /* 0x00000038353a7220 */ /* 0x080fe20000410000 */
[----:B------:R-:W-:Y:S01]  /*6b90*/  LOP3.LUT R54, R47, 0xffff0000, RZ, 0xc0, !PT ;  /* 0xffff00002f367812 */ /* 0x000fe200078ec0ff */
[----:B------:R-:W-:Y:S01]  /*6ba0*/  IMAD.U32 R45, R46, 0x10000, RZ ;  /* 0x000100002e2d7824 */ /* 0x000fe200078e00ff */
        /* <DEDUP_REMOVED lines=29> */
[----:B------:R-:W-:Y:S02]  /*6d80*/  F2FP.BF16.F32.PACK_AB R47, R59, R152 ;  /* 0x000000983b2f723e */ /* 0x000fe400000010ff */
[----:B------:R-:W-:Y:S02]  /*6d90*/  F2FP.BF16.F32.PACK_AB R51, R156, R83 ;  /* 0x000000539c33723e */ /* 0x000fe400000010ff */
[----:B------:R-:W-:-:S02]  /*6da0*/  F2FP.BF16.F32.PACK_AB R48, R57, R58 ;  /* 0x0000003a3930723e */ /* 0x000fc400000010ff */
[----:B------:R-:W-:-:S07]  /*6db0*/  F2FP.BF16.F32.PACK_AB R50, R50, R53 ;  /* 0x000000353232723e */ /* 0x000fce00000010ff */
.L_x_1738:
[----:B------:R-:W-:Y:S05]  /*6dc0*/  BSYNC B2 ;  /* 0x0000000000027941 */ /* 0x000fea0003800000 */
.L_x_1737:
        /* <DEDUP_REMOVED lines=11> */
.L_x_1736:
[----:B------:R-:W-:Y:S05]  /*6e80*/  BSYNC B1 ;  /* 0x0000000000017941 */ /* 0x000fea0003800000 */
.L_x_1735:
[----:B------:R-:W-:Y:S01]  /*6e90*/  ISETP.GE.OR P4, PT, R211, R114, P2 ;  /* 0x00000072d300720c */ /* 0x000fe20001786670 */
[----:B------:R-:W-:-:S12]  /*6ea0*/  BSSY B1, `(.L_x_1739) ;  /* 0x0000083000017945 */ /* 0x000fd80003800000 */
[----:B------:R-:W-:Y:S05]  /*6eb0*/  @P4 BRA `(.L_x_1740) ;  /* 0x0000000800044947 */ /* 0x000fea0003800000 */
[-C--:B-123--:R-:W-:Y:S01]  /*6ec0*/  IMAD R44, R117, R122.reuse, RZ ;  /* 0x0000007a752c7224 */ /* 0x08efe200078e02ff */
        /* <DEDUP_REMOVED lines=27> */
[----:B-1----:R-:W-:Y:S01]  /*7080*/  IMAD.U32 R59, R45, 0x10000, RZ ;  /* 0x000100002d3b7824 */ /* 0x002fe200078e00ff */
[----:B------:R-:W-:Y:S01]  /*7090*/  SHF.R.U32.HI R76, RZ, 0x10, R65 ;  /* 0x00000010ff4c7819 */ /* 0x000fe20000011641 */
[----:B------:R-:W-:Y:S01]  /*70a0*/  IMAD.U32 R58, R44, 0x10000, RZ ;  /* 0x000100002c3a7824 */ /* 0x000fe200078e00ff */
[----:B------:R-:W-:Y:S02]  /*70b0*/  PRMT R145, R145, 0x5410, R82 ;  /* 0x0000541091917816 */ /* 0x000fe40000000052 */
[----:B------:R-:W-:Y:S02]  /*70c0*/  PRMT R149, R149, 0x5410, R76 ;  /* 0x0000541095957816 */ /* 0x000fe4000000004c */
[--C-:B------:R-:W-:Y:S02]  /*70d0*/  SHF.R.U64 R81, R62, 0x10, R63.reuse ;  /* 0x000000103e517819 */ /* 0x100fe4000000123f */
[----:B------:R-:W-:Y:S01]  /*70e0*/  SHF.R.U32.HI R78, RZ, 0x10, R63 ;  /* 0x00000010ff4e7819 */ /* 0x000fe2000001163f */
[----:B--2---:R-:W-:Y:S01]  /*70f0*/  IMAD.U32 R63, R49, 0x10000, RZ ;  /* 0x00010000313f7824 */ /* 0x004fe200078e00ff */
[--C-:B------:R-:W-:Y:S01]  /*7100*/  SHF.R.U64 R77, R66, 0x10, R67.reuse ;  /* 0x00000010424d7819 */ /* 0x100fe20000001243 */
[----:B------:R-:W-:Y:S01]  /*7110*/  IMAD.U32 R76, R149, 0x10000, RZ ;  /* 0x00010000954c7824 */ /* 0x000fe200078e00ff */
[----:B------:R-:W-:Y:S01]  /*7120*/  SHF.R.U32.HI R80, RZ, 0x10, R67 ;  /* 0x00000010ff507819 */ /* 0x000fe20000011643 */
[----:B------:R-:W-:Y:S01]  /*7130*/  IMAD.U32 R66, R145, 0x10000, RZ ;  /* 0x0001000091427824 */ /* 0x000fe200078e00ff */
[----:B------:R-:W-:Y:S01]  /*7140*/  PRMT R143, R143, 0x5410, R78 ;  /* 0x000054108f8f7816 */ /* 0x000fe2000000004e */
[----:B------:R-:W-:Y:S01]  /*7150*/  FMUL.FTZ R78, R63, R76 ;  /* 0x0000004c3f4e7220 */ /* 0x000fe20000410000 */
[----:B------:R-:W-:Y:S01]  /*7160*/  PRMT R147, R147, 0x5410, R80 ;  /* 0x0000541093937816 */ /* 0x000fe20000000050 */
[-C--:B------:R-:W-:Y:S01]  /*7170*/  FMUL.FTZ R80, R63, R66.reuse ;  /* 0x000000423f507220 */ /* 0x080fe20000410000 */
[----:B------:R-:W-:Y:S01]  /*7180*/  SHF.R.U64 R79, R64, 0x10, R65 ;  /* 0x00000010404f7819 */ /* 0x000fe20000001241 */
[----:B------:R-:W-:Y:S01]  /*7190*/  FFMA.FTZ R78, R59, R66, -R78 ;  /* 0x000000423b4e7223 */ /* 0x000fe2000001084e */
[----:B------:R-:W-:Y:S01]  /*71a0*/  LOP3.LUT R64, R49, 0xffff0000, RZ, 0xc0, !PT ;  /* 0xffff000031407812 */ /* 0x000fe200078ec0ff */
[----:B------:R-:W-:Y:S01]  /*71b0*/  FFMA.FTZ R80, R59, R76, R80 ;  /* 0x0000004c3b507223 */ /* 0x000fe20000010050 */
[----:B------:R-:W-:Y:S01]  /*71c0*/  LOP3.LUT R149, R149, 0xffff0000, RZ, 0xc0, !PT ;  /* 0xffff000095957812 */ /* 0x000fe200078ec0ff */
[----:B------:R-:W-:Y:S01]  /*71d0*/  IMAD.U32 R65, R51, 0x10000, RZ ;  /* 0x0001000033417824 */ /* 0x000fe200078e00ff */
[----:B------:R-:W-:Y:S01]  /*71e0*/  LOP3.LUT R145, R145, 0xffff0000, RZ, 0xc0, !PT ;  /* 0xffff000091917812 */ /* 0x000fe200078ec0ff */
[----:B------:R-:W-:Y:S01]  /*71f0*/  IMAD.U32 R59, R143, 0x10000, RZ ;  /* 0x000100008f3b7824 */ /* 0x000fe200078e00ff */
[----:B------:R-:W-:Y:S01]  /*7200*/  SHF.R.U64 R83, R60, 0x10, R61 ;  /* 0x000000103c537819 */ /* 0x000fe2000000123d */
[----:B------:R-:W-:Y:S01]  /*7210*/  IMAD.U32 R63, R147, 0x10000, RZ ;  /* 0x00010000933f7824 */ /* 0x000fe200078e00ff */
[----:B------:R-:W-:Y:S01]  /*7220*/  LOP3.LUT R60, R45, 0xffff0000, RZ, 0xc0, !PT ;  /* 0xffff00002d3c7812 */ /* 0x000fe200078ec0ff */
[----:B------:R-:W-:Y:S01]  /*7230*/  IMAD.U32 R61, R48, 0x10000, RZ ;  /* 0x00010000303d7824 */ /* 0x000fe200078e00ff */
[----:B------:R-:W-:Y:S01]  /*7240*/  PRMT R146, R146, 0x5410, R77 ;  /* 0x0000541092927816 */ /* 0x000fe2000000004d */
[----:B------:R-:W-:Y:S01]  /*7250*/  FMUL.FTZ R67, R64, R149 ;  /* 0x0000009540437220 */ /* 0x000fe20000410000 */
[----:B------:R-:W-:Y:S01]  /*7260*/  LOP3.LUT R62, R48, 0xffff0000, RZ, 0xc0, !PT ;  /* 0xffff0000303e7812 */ /* 0x000fe200078ec0ff */
[----:B------:R-:W-:Y:S01]  /*7270*/  FMUL.FTZ R77, R64, R145 ;  /* 0x00000091404d7220 */ /* 0x000fe20000410000 */
[----:B------:R-:W-:Y:S01]  /*7280*/  IMAD.U32 R48, R47, 0x10000, RZ ;  /* 0x000100002f307824 */ /* 0x000fe200078e00ff */
[----:B------:R-:W-:Y:S01]  /*7290*/  LOP3.LUT R51, R51, 0xffff0000, RZ, 0xc0, !PT ;  /* 0xffff000033337812 */ /* 0x000fe200078ec0ff */
[C---:B------:R-:W-:Y:S01]  /*72a0*/  FMUL.FTZ R66, R65.reuse, R59 ;  /* 0x0000003b41427220 */ /* 0x040fe20000410000 */
[----:B------:R-:W-:Y:S01]  /*72b0*/  PRMT R148, R148, 0x5410, R79 ;  /* 0x0000541094947816 */ /* 0x000fe2000000004f */
[----:B------:R-:W-:Y:S01]  /*72c0*/  FMUL.FTZ R79, R65, R63 ;  /* 0x0000003f414f7220 */ /* 0x000fe20000410000 */
[----:B------:R-:W-:Y:S01]  /*72d0*/  LOP3.LUT R64, R147, 0xffff0000, RZ, 0xc0, !PT ;  /* 0xffff000093407812 */ /* 0x000fe200078ec0ff */
[----:B------:R-:W-:Y:S01]  /*72e0*/  FFMA.FTZ R67, R60, R145, -R67 ;  /* 0x000000913c437223 */ /* 0x000fe20000010843 */
[----:B------:R-:W-:Y:S01]  /*72f0*/  PRMT R144, R144, 0x5410, R83 ;  /* 0x0000541090907816 */ /* 0x000fe20000000053 */
[----:B------:R-:W-:Y:S01]  /*7300*/  FFMA.FTZ R77, R60, R149, R77 ;  /* 0x000000953c4d7223 */ /* 0x000fe2000001004d */
[----:B------:R-:W-:Y:S01]  /*7310*/  LOP3.LUT R49, R47, 0xffff0000, RZ, 0xc0, !PT ;  /* 0xffff00002f317812 */ /* 0x000fe200078ec0ff */
[C---:B------:R-:W-:Y:S01]  /*7320*/  FFMA.FTZ R65, R48.reuse, R63, R66 ;  /* 0x0000003f30417223 */ /* 0x040fe20000010042 */
[----:B------:R-:W-:Y:S01]  /*7330*/  LOP3.LUT R60, R143, 0xffff0000, RZ, 0xc0, !PT ;  /* 0xffff00008f3c7812 */ /* 0x000fe200078ec0ff */
[----:B------:R-:W-:Y:S01]  /*7340*/  FFMA.FTZ R79, R48, R59, -R79 ;  /* 0x0000003b304f7223 */ /* 0x000fe2000001084f */
[----:B------:R-:W-:Y:S01]  /*7350*/  FMUL.FTZ R66, R51, R64 ;  /* 0x0000004033427220 */ /* 0x000fe20000410000 */
[----:B------:R-:W-:Y:S01]  /*7360*/  IMAD.U32 R48, R144, 0x10000, RZ ;  /* 0x0001000090307824 */ /* 0x000fe200078e00ff */
[----:B------:R-:W-:Y:S01]  /*7370*/  PRMT R142, R142, 0x5410, R81 ;  /* 0x000054108e8e7816 */ /* 0x000fe20000000051 */
[----:B------:R-:W-:-:S02]  /*7380*/  IMAD.U32 R59, R148, 0x10000, RZ ;  /* 0x00010000943b7824 */ /* 0x000fc400078e00ff */
[-C--:B------:R-:W-:Y:S01]  /*7390*/  FMUL.FTZ R82, R51, R60.reuse ;  /* 0x0000003c33527220 */ /* 0x080fe20000410000 */
[----:B------:R-:W-:Y:S01]  /*73a0*/  FFMA.FTZ R76, R49, R60, -R66 ;  /* 0x0000003c314c7223 */ /* 0x000fe20000010842 */
[CC--:B------:R-:W-:Y:S01]  /*73b0*/  FMUL.FTZ R66, R61.reuse, R48.reuse ;  /* 0x000000303d427220 */ /* 0x0c0fe20000410000 */
[-C--:B------:R-:W-:Y:S01]  /*73c0*/  FMUL.FTZ R51, R61, R59.reuse ;  /* 0x0000003b3d337220 */ /* 0x080fe20000410000 */
[----:B------:R-:W-:Y:S01]  /*73d0*/  LOP3.LUT R148, R148, 0xffff0000, RZ, 0xc0, !PT ;  /* 0xffff000094947812 */ /* 0x000fe200078ec0ff */
[----:B------:R-:W-:Y:S02]  /*73e0*/  IMAD.U32 R47, R50, 0x10000, RZ ;  /* 0x00010000322f7824 */ /* 0x000fe400078e00ff */
[C---:B------:R-:W-:Y:S01]  /*73f0*/  FFMA.FTZ R66, R58.reuse, R59, R66 ;  /* 0x0000003b3a427223 */ /* 0x040fe20000010042 */
[----:B------:R-:W-:Y:S01]  /*7400*/  FFMA.FTZ R60, R58, R48, -R51 ;  /* 0x000000303a3c7223 */ /* 0x000fe20000010833 */
[----:B------:R-:W-:Y:S01]  /*7410*/  LOP3.LUT R45, R44, 0xffff0000, RZ, 0xc0, !PT ;  /* 0xffff00002c2d7812 */ /* 0x000fe200078ec0ff */
[----:B------:R-:W-:Y:S01]  /*7420*/  FFMA.FTZ R82, R49, R64, R82 ;  /* 0x0000004031527223 */ /* 0x000fe20000010052 */
[----:B------:R-:W-:Y:S01]  /*7430*/  LOP3.LUT R50, R50, 0xffff0000, RZ, 0xc0, !PT ;  /* 0xffff000032327812 */ /* 0x000fe200078ec0ff */
[----:B------:R-:W-:Y:S01]  /*7440*/  IMAD.U32 R51, R146, 0x10000, RZ ;  /* 0x0001000092337824 */ /* 0x000fe200078e00ff */
[----:B------:R-:W-:Y:S01]  /*7450*/  LOP3.LUT R144, R144, 0xffff0000, RZ, 0xc0, !PT ;  /* 0xffff000090907812 */ /* 0x000fe200078ec0ff */
[----:B------:R-:W-:Y:S01]  /*7460*/  IMAD.U32 R48, R142, 0x10000, RZ ;  /* 0x000100008e307824 */ /* 0x000fe200078e00ff */
[----:B------:R-:W-:Y:S01]  /*7470*/  LOP3.LUT R59, R146, 0xffff0000, RZ, 0xc0, !PT ;  /* 0xffff0000923b7812 */ /* 0x000fe200078ec0ff */
[----:B------:R-:W-:Y:S01]  /*7480*/  FMUL.FTZ R64, R62, R148 ;  /* 0x000000943e407220 */ /* 0x000fe20000410000 */
[----:B------:R-:W-:Y:S01]  /*7490*/  LOP3.LUT R49, R142, 0xffff0000, RZ, 0xc0, !PT ;  /* 0xffff00008e317812 */ /* 0x000fe200078ec0ff */
[C---:B------:R-:W-:Y:S01]  /*74a0*/  IMAD.U32 R44, R46.reuse, 0x10000, RZ ;  /* 0x000100002e2c7824 */ /* 0x040fe200078e00ff */
[----:B------:R-:W-:Y:S01]  /*74b0*/  LOP3.LUT R46, R46, 0xffff0000, RZ, 0xc0, !PT ;  /* 0xffff00002e2e7812 */ /* 0x000fe200078ec0ff */
[C---:B------:R-:W-:Y:S01]  /*74c0*/  FMUL.FTZ R63, R47.reuse, R51 ;  /* 0x000000332f3f7220 */ /* 0x040fe20000410000 */
[----:B------:R-:W-:Y:S01]  /*74d0*/  FMUL.FTZ R58, R47, R48 ;  /* 0x000000302f3a7220 */ /* 0x000fe20000410000 */
[-C--:B------:R-:W-:Y:S01]  /*74e0*/  FMUL.FTZ R62, R62, R144.reuse ;  /* 0x000000903e3e7220 */ /* 0x080fe20000410000 */
[C---:B------:R-:W-:Y:S01]  /*74f0*/  FFMA.FTZ R61, R45.reuse, R144, -R64 ;  /* 0x000000902d3d7223 */ /* 0x040fe20000010840 */
[C---:B------:R-:W-:Y:S01]  /*7500*/  FMUL.FTZ R47, R50.reuse, R59 ;  /* 0x0000003b322f7220 */ /* 0x040fe20000410000 */
[----:B------:R-:W-:Y:S01]  /*7510*/  FMUL.FTZ R50, R50, R49 ;  /* 0x0000003132327220 */ /* 0x000fe20000410000 */
        /* <DEDUP_REMOVED lines=15> */
.L_x_1742:
[----:B------:R-:W-:Y:S05]  /*7610*/  BSYNC B2 ;  /* 0x0000000000027941 */ /* 0x000fea0003800000 */
.L_x_1741:
        /* <DEDUP_REMOVED lines=11> */
.L_x_1740:
[----:B------:R-:W-:Y:S05]  /*76d0*/  BSYNC B1 ;  /* 0x0000000000017941 */ /* 0x000fea0003800000 */
.L_x_1739:
[----:B------:R-:W-:Y:S01]  /*76e0*/  ISETP.GE.OR P4, PT, R210, R114, P2 ;  /* 0x00000072d200720c */ /* 0x000fe20001786670 */
[-C--:B-1234-:R-:W-:Y:S02]  /*76f0*/  IMAD R44, R116, R122.reuse, RZ ;  /* 0x0000007a742c7224 */ /* 0x09efe400078e02ff */
[----:B------:R-:W-:-:S04]  /*7700*/  IMAD.WIDE.U32 R120, R210, R122, R120 ;  /* 0x0000007ad2787225 */ /* 0x000fc800078e0078 */
[----:B------:R-:W-:-:S06]  /*7710*/  IMAD R123, R210, R123, R44 ;  /* 0x0000007bd27b7224 */ /* 0x000fcc00078e022c */
[----:B------:R-:W-:Y:S05]  /*7720*/  @P4 BRA `(.L_x_1719) ;  /* 0x0000000c00804947 */ /* 0x000fea0003800000 */
[----:B------:R-:W1:Y:S01]  /*7730*/  LDC.64 R52, c[0x0][0x2e8] ;  /* 0x0000ba00ff347b82 */ /* 0x000e620000000a00 */
[----:B------:R-:W-:Y:S01]  /*7740*/  IMAD.IADD R56, R121, 0x1, R123 ;  /* 0x0000000179387824 */ /* 0x000fe200078e027b */
[----:B------:R-:W-:Y:S01]  /*7750*/  IADD3 R44, P4, P5, R96, R120, R37 ;  /* 0x00000078602c7210 */ /* 0x000fe20007d9e025 */
[----:B------:R-:W-:Y:S01]  /*7760*/  BSSY B1, `(.L_x_1743) ;  /* 0x0000073000017945 */ /* 0x000fe20003800000 */
[----:B------:R-:W-:Y:S02]  /*7770*/  ISETP.NE.AND P6, PT, R0, RZ, PT ;  /* 0x000000ff0000720c */ /* 0x000fe40003fc5270 */
[----:B------:R-:W-:Y:S02]  /*7780*/  IADD3.X R45, R35, R56, R102, P4, P5 ;  /* 0x00000038232d7210 */ /* 0x000fe400027ea466 */
[----:B------:R-:W-:Y:S02]  /*7790*/  SEL R134, R113, R134, !P6 ;  /* 0x0000008671867207 */ /* 0x000fe40007000000 */
[----:B-1----:R-:W-:-:S04]  /*77a0*/  LEA R54, P4, R44, R52, 0x1 ;  /* 0x000000342c367211 */ /* 0x002fc800078808ff */
[----:B------:R-:W-:Y:S02]  /*77b0*/  LEA.HI.X R55, R44, R53, R45, 0x1, P4 ;  /* 0x000000352c377211 */ /* 0x000fe400020f0c2d */
[----:B------:R-:W-:-:S04]  /*77c0*/  SHF.R.S32.HI R45, RZ, 0x1f, R134 ;  /* 0x0000001fff2d7819 */ /* 0x000fc80000011486 */
[----:B------:R-:W-:-:S04]  /*77d0*/  LEA.HI R134, R45, R134, RZ, 0x4 ;  /* 0x000000862d867211 */ /* 0x000fc800078f20ff */
        /* <DEDUP_REMOVED lines=16> */
[----:B------:R-:W-:Y:S01]  /*78e0*/  SHF.R.U64 R67, R72, 0x10, R73 ;  /* 0x0000001048437819 */ /* 0x000fe20000001249 */
[----:B--2---:R-:W-:Y:S01]  /*78f0*/  IMAD.U32 R62, R49, 0x10000, RZ ;  /* 0x00010000313e7824 */ /* 0x004fe200078e00ff */
[----:B------:R-:W-:Y:S01]  /*7900*/  SHF.R.U64 R77, R68, 0x10, R69 ;  /* 0x00000010444d7819 */ /* 0x000fe20000001245 */
[----:B-1----:R-:W-:Y:S01]  /*7910*/  IMAD.U32 R58, R45, 0x10000, RZ ;  /* 0x000100002d3a7824 */ /* 0x002fe200078e00ff */
[----:B------:R-:W-:Y:S01]  /*7920*/  SHF.R.U32.HI R72, RZ, 0x10, R73 ;  /* 0x00000010ff487819 */ /* 0x000fe20000011649 */
[----:B------:R-:W-:Y:S01]  /*7930*/  IMAD.U32 R64, R51, 0x10000, RZ ;  /* 0x0001000033407824 */ /* 0x000fe200078e00ff */
[----:B------:R-:W-:Y:S01]  /*7940*/  SHF.R.U32.HI R68, RZ, 0x10, R69 ;  /* 0x00000010ff447819 */ /* 0x000fe20000011645 */
[----:B------:R-:W-:Y:S01]  /*7950*/  IMAD.U32 R60, R48, 0x10000, RZ ;  /* 0x00010000303c7824 */ /* 0x000fe200078e00ff */
[----:B------:R-:W-:Y:S02]  /*7960*/  PRMT R141, R141, 0x5410, R72 ;  /* 0x000054108d8d7816 */ /* 0x000fe40000000048 */
[----:B------:R-:W-:-:S02]  /*7970*/  PRMT R137, R137, 0x5410, R68 ;  /* 0x0000541089897816 */ /* 0x000fc40000000044 */
[--C-:B------:R-:W-:Y:S01]  /*7980*/  SHF.R.U64 R66, R70, 0x10, R71.reuse ;  /* 0x0000001046427819 */ /* 0x100fe20000001247 */
[----:B------:R-:W-:Y:S01]  /*7990*/  IMAD.U32 R69, R141, 0x10000, RZ ;  /* 0x000100008d457824 */ /* 0x000fe200078e00ff */
[----:B------:R-:W-:Y:S02]  /*79a0*/  SHF.R.U32.HI R70, RZ, 0x10, R71 ;  /* 0x00000010ff467819 */ /* 0x000fe40000011647 */
[--C-:B------:R-:W-:Y:S02]  /*79b0*/  SHF.R.U64 R71, R74, 0x10, R75.reuse ;  /* 0x000000104a477819 */ /* 0x100fe4000000124b */
[----:B------:R-:W-:Y:S02]  /*79c0*/  SHF.R.U32.HI R74, RZ, 0x10, R75 ;  /* 0x00000010ff4a7819 */ /* 0x000fe4000001164b */
[----:B------:R-:W-:Y:S01]  /*79d0*/  PRMT R140, R140, 0x5410, R67 ;  /* 0x000054108c8c7816 */ /* 0x000fe20000000043 */
[----:B------:R-:W-:Y:S01]  /*79e0*/  IMAD.U32 R67, R137, 0x10000, RZ ;  /* 0x0001000089437824 */ /* 0x000fe200078e00ff */
[----:B------:R-:W-:-:S02]  /*79f0*/  PRMT R133, R133, 0x5410, R66 ;  /* 0x0000541085857816 */ /* 0x000fc40000000042 */
[----:B------:R-:W-:Y:S01]  /*7a00*/  LOP3.LUT R63, R49, 0xffff0000, RZ, 0xc0, !PT ;  /* 0xffff0000313f7812 */ /* 0x000fe200078ec0ff */
[----:B------:R-:W-:Y:S01]  /*7a10*/  FMUL.FTZ R73, R62, R67 ;  /* 0x000000433e497220 */ /* 0x000fe20000410000 */
[----:B------:R-:W-:Y:S02]  /*7a20*/  LOP3.LUT R66, R141, 0xffff0000, RZ, 0xc0, !PT ;  /* 0xffff00008d427812 */ /* 0x000fe400078ec0ff */
[----:B------:R-:W-:Y:S01]  /*7a30*/  PRMT R138, R138, 0x5410, R71 ;  /* 0x000054108a8a7816 */ /* 0x000fe20000000047 */
[-C--:B------:R-:W-:Y:S01]  /*7a40*/  FMUL.FTZ R71, R62, R69.reuse ;  /* 0x000000453e477220 */ /* 0x080fe20000410000 */
[----:B------:R-:W-:Y:S01]  /*7a50*/  PRMT R139, R139, 0x5410, R74 ;  /* 0x000054108b8b7816 */ /* 0x000fe2000000004a */
[C---:B------:R-:W-:Y:S01]  /*7a60*/  FFMA.FTZ R73, R58.reuse, R69, R73 ;  /* 0x000000453a497223 */ /* 0x040fe20000010049 */
[----:B------:R-:W-:Y:S01]  /*7a70*/  PRMT R135, R135, 0x5410, R70 ;  /* 0x0000541087877816 */ /* 0x000fe20000000046 */
[----:B------:R-:W-:Y:S01]  /*7a80*/  FMUL.FTZ R70, R63, R66 ;  /* 0x000000423f467220 */ /* 0x000fe20000410000 */
[----:B------:R-:W-:Y:S01]  /*7a90*/  LOP3.LUT R59, R45, 0xffff0000, RZ, 0xc0, !PT ;  /* 0xffff00002d3b7812 */ /* 0x000fe200078ec0ff */
[----:B------:R-:W-:Y:S01]  /*7aa0*/  FFMA.FTZ R68, R58, R67, -R71 ;  /* 0x000000433a447223 */ /* 0x000fe20000010847 */
[----:B------:R-:W-:Y:S01]  /*7ab0*/  LOP3.LUT R62, R137, 0xffff0000, RZ, 0xc0, !PT ;  /* 0xffff0000893e7812 */ /* 0x000fe200078ec0ff */
[----:B------:R-:W-:Y:S01]  /*7ac0*/  IMAD.U32 R71, R139, 0x10000, RZ ;  /* 0x000100008b477824 */ /* 0x000fe200078e00ff */
[----:B------:R-:W-:Y:S01]  /*7ad0*/  LOP3.LUT R65, R51, 0xffff0000, RZ, 0xc0, !PT ;  /* 0xffff000033417812 */ /* 0x000fe200078ec0ff */
[----:B------:R-:W-:Y:S01]  /*7ae0*/  IMAD.U32 R67, R135, 0x10000, RZ ;  /* 0x0001000087437824 */ /* 0x000fe200078e00ff */
[----:B------:R-:W-:Y:S01]  /*7af0*/  LOP3.LUT R61, R48, 0xffff0000, RZ, 0xc0, !PT ;  /* 0xffff0000303d7812 */ /* 0x000fe200078ec0ff */
[-C--:B------:R-:W-:Y:S01]  /*7b00*/  FMUL.FTZ R58, R63, R62.reuse ;  /* 0x0000003e3f3a7220 */ /* 0x080fe20000410000 */
[----:B------:R-:W-:Y:S01]  /*7b10*/  FFMA.FTZ R69, R59, R62, -R70 ;  /* 0x0000003e3b457223 */ /* 0x000fe20000010846 */
[----:B------:R-:W-:Y:S01]  /*7b20*/  LOP3.LUT R62, R139, 0xffff0000, RZ, 0xc0, !PT ;  /* 0xffff00008b3e7812 */ /* 0x000fe200078ec0ff */
[----:B------:R-:W-:Y:S01]  /*7b30*/  FMUL.FTZ R63, R64, R71 ;  /* 0x00000047403f7220 */ /* 0x000fe20000410000 */
[----:B------:R-:W-:Y:S01]  /*7b40*/  IMAD.U32 R48, R47, 0x10000, RZ ;  /* 0x000100002f307824 */ /* 0x000fe200078e00ff */
[----:B------:R-:W-:Y:S01]  /*7b50*/  PRMT R136, R136, 0x5410, R77 ;  /* 0x0000541088887816 */ /* 0x000fe2000000004d */
[-C--:B------:R-:W-:Y:S01]  /*7b60*/  FMUL.FTZ R64, R64, R67.reuse ;  /* 0x0000004340407220 */ /* 0x080fe20000410000 */
[----:B------:R-:W-:Y:S01]  /*7b70*/  FFMA.FTZ R66, R59, R66, R58 ;  /* 0x000000423b427223 */ /* 0x000fe2000001003a */
[----:B------:R-:W-:Y:S01]  /*7b80*/  LOP3.LUT R49, R47, 0xffff0000, RZ, 0xc0, !PT ;  /* 0xffff00002f317812 */ /* 0x000fe200078ec0ff */
[----:B------:R-:W-:Y:S01]  /*7b90*/  FMUL.FTZ R70, R65, R62 ;  /* 0x0000003e41467220 */ /* 0x000fe20000410000 */
[----:B------:R-:W-:Y:S01]  /*7ba0*/  LOP3.LUT R58, R135, 0xffff0000, RZ, 0xc0, !PT ;  /* 0xffff0000873a7812 */ /* 0x000fe200078ec0ff */
[C---:B------:R-:W-:Y:S01]  /*7bb0*/  FFMA.FTZ R67, R48.reuse, R67, -R63 ;  /* 0x0000004330437223 */ /* 0x040fe2000001083f */
[----:B------:R-:W-:Y:S01]  /*7bc0*/  FFMA.FTZ R64, R48, R71, R64 ;  /* 0x0000004730407223 */ /* 0x000fe20000010040 */
[C---:B------:R-:W-:Y:S01]  /*7bd0*/  IMAD.U32 R59, R140.reuse, 0x10000, RZ ;  /* 0x000100008c3b7824 */ /* 0x040fe200078e00ff */
[----:B------:R-:W-:Y:S01]  /*7be0*/  LOP3.LUT R140, R140, 0xffff0000, RZ, 0xc0, !PT ;  /* 0xffff00008c8c7812 */ /* 0x000fe200078ec0ff */
[----:B------:R-:W-:-:S02]  /*7bf0*/  IMAD.U32 R48, R136, 0x10000, RZ ;  /* 0x0001000088307824 */ /* 0x000fc400078e00ff */
[-C--:B------:R-:W-:Y:S01]  /*7c00*/  FMUL.FTZ R72, R65, R58.reuse ;  /* 0x0000003a41487220 */ /* 0x080fe20000410000 */
[C---:B------:R-:W-:Y:S01]  /*7c10*/  FFMA.FTZ R70, R49.reuse, R58, -R70 ;  /* 0x0000003a31467223 */ /* 0x040fe20000010846 */
[-C--:B------:R-:W-:Y:S01]  /*7c20*/  FMUL.FTZ R58, R60, R59.reuse ;  /* 0x0000003b3c3a7220 */ /* 0x080fe20000410000 */
[----:B------:R-:W-:Y:S01]  /*7c30*/  IMAD.U32 R45, R44, 0x10000, RZ ;  /* 0x000100002c2d7824 */ /* 0x000fe200078e00ff */
[----:B------:R-:W-:Y:S01]  /*7c40*/  LOP3.LUT R136, R136, 0xffff0000, RZ, 0xc0, !PT ;  /* 0xffff000088887812 */ /* 0x000fe200078ec0ff */
[----:B------:R-:W-:Y:S01]  /*7c50*/  FMUL.FTZ R60, R60, R48 ;  /* 0x000000303c3c7220 */ /* 0x000fe20000410000 */
[----:B------:R-:W-:Y:S01]  /*7c60*/  FFMA.FTZ R65, R49, R62, R72 ;  /* 0x0000003e31417223 */ /* 0x000fe20000010048 */
[----:B------:R-:W-:Y:S01]  /*7c70*/  LOP3.LUT R44, R44, 0xffff0000, RZ, 0xc0, !PT ;  /* 0xffff00002c2c7812 */ /* 0x000fe200078ec0ff */
[C---:B------:R-:W-:Y:S02]  /*7c80*/  IMAD.U32 R51, R50.reuse, 0x10000, RZ ;  /* 0x0001000032337824 */ /* 0x040fe400078e00ff */
[----:B------:R-:W-:Y:S01]  /*7c90*/  FMUL.FTZ R63, R61, R140 ;  /* 0x0000008c3d3f7220 */ /* 0x000fe20000410000 */
[C---:B------:R-:W-:Y:S01]  /*7ca0*/  FFMA.FTZ R49, R45.reuse, R48, -R58 ;  /* 0x000000302d317223 */ /* 0x040fe2000001083a */
[----:B------:R-:W-:Y:S01]  /*7cb0*/  FFMA.FTZ R60, R45, R59, R60 ;  /* 0x0000003b2d3c7223 */ /* 0x000fe2000001003c */
[----:B------:R-:W-:Y:S01]  /*7cc0*/  LOP3.LUT R50, R50, 0xffff0000, RZ, 0xc0, !PT ;  /* 0xffff000032327812 */ /* 0x000fe200078ec0ff */
[----:B------:R-:W-:Y:S01]  /*7cd0*/  FMUL.FTZ R61, R61, R136 ;  /* 0x000000883d3d7220 */ /* 0x000fe20000410000 */
[C---:B------:R-:W-:Y:S01]  /*7ce0*/  IMAD.U32 R48, R133.reuse, 0x10000, RZ ;  /* 0x0001000085307824 */ /* 0x040fe200078e00ff */
[C---:B------:R-:W-:Y:S01]  /*7cf0*/  LOP3.LUT R45, R138.reuse, 0xffff0000, RZ, 0xc0, !PT ;  /* 0xffff00008a2d7812 */ /* 0x040fe200078ec0ff */
[----:B------:R-:W-:Y:S01]  /*7d00*/  IMAD.U32 R58, R138, 0x10000, RZ ;  /* 0x000100008a3a7824 */ /* 0x000fe200078e00ff */
[----:B------:R-:W-:Y:S01]  /*7d10*/  LOP3.LUT R133, R133, 0xffff0000, RZ, 0xc0, !PT ;  /* 0xffff000085857812 */ /* 0x000fe200078ec0ff */
[----:B------:R-:W-:-:S02]  /*7d20*/  IMAD.U32 R47, R46, 0x10000, RZ ;  /* 0x000100002e2f7824 */ /* 0x000fc400078e00ff */
[C---:B------:R-:W-:Y:S01]  /*7d30*/  FFMA.FTZ R136, R44.reuse, R136, -R63 ;  /* 0x000000882c887223 */ /* 0x040fe2000001083f */
[----:B------:R-:W-:Y:S01]  /*7d40*/  FFMA.FTZ R61, R44, R140, R61 ;  /* 0x0000008c2c3d7223 */ /* 0x000fe2000001003d */
[----:B------:R-:W-:Y:S01]  /*7d50*/  LOP3.LUT R46, R46, 0xffff0000, RZ, 0xc0, !PT ;  /* 0xffff00002e2e7812 */ /* 0x000fe200078ec0ff */
[C---:B------:R-:W-:Y:S01]  /*7d60*/  FMUL.FTZ R44, R51.reuse, R58 ;  /* 0x0000003a332c7220 */ /* 0x040fe20000410000 */
        /* <DEDUP_REMOVED lines=16> */
[----:B------:R-:W-:-:S02]  /*7e70*/  F2FP.BF16.F32.PACK_AB R47, R70, R67 ;  /* 0x00000043462f723e */ /* 0x000fc400000010ff */
[----:B------:R-:W-:-:S07]  /*7e80*/  F2FP.BF16.F32.PACK_AB R48, R61, R60 ;  /* 0x0000003c3d30723e */ /* 0x000fce00000010ff */
.L_x_1744:
[----:B------:R-:W-:Y:S05]  /*7e90*/  BSYNC B1 ;  /* 0x0000000000017941 */ /* 0x000fea0003800000 */
.L_x_1743:
[----:B-1----:R1:W-:Y:S01]  /*7ea0*/  STG.E.128 desc[UR38][R54.64], R44 ;  /* 0x0000002c36007986 */ /* 0x0023e2000c101d26 */
[----:B------:R-:W-:-:S13]  /*7eb0*/  ISETP.GE.AND P3, PT, R57, R132, PT ;  /* 0x000000843900720c */ /* 0x000fda0003f66270 */
[----:B------:R-:W-:Y:S05]  /*7ec0*/  @P3 BRA `(.L_x_1719) ;  /* 0x0000000400983947 */ /* 0x000fea0003800000 */
[--C-:B-1----:R-:W-:Y:S02]  /*7ed0*/  SHF.R.S32.HI R44, RZ, 0x1f, R57.reuse ;  /* 0x0000001fff2c7819 */ /* 0x102fe40000011439 */
[----:B------:R-:W-:-:S04]  /*7ee0*/  IADD3 R57, P3, P4, R96, R120, R57 ;  /* 0x0000007860397210 */ /* 0x000fc80007c7e039 */
[----:B------:R-:W-:Y:S02]  /*7ef0*/  IADD3.X R56, R35, R56, R44, P3, P4 ;  /* 0x0000003823387210 */ /* 0x000fe40001fe842c */
[----:B------:R-:W-:-:S04]  /*7f00*/  LEA R52, P3, R57, R52, 0x1 ;  /* 0x0000003439347211 */ /* 0x000fc800078608ff */
[----:B------:R-:W-:-:S05]  /*7f10*/  LEA.HI.X R53, R57, R53, R56, 0x1, P3 ;  /* 0x0000003539357211 */ /* 0x000fca00018f0c38 */
[----:B--2---:R1:W-:Y:S01]  /*7f20*/  STG.E.128 desc[UR38][R52.64], R48 ;  /* 0x0000003034007986 */ /* 0x0043e2000c101d26 */
[----:B------:R-:W-:Y:S05]  /*7f30*/  BRA `(.L_x_1719) ;  /* 0x00000004007c7947 */ /* 0x000fea0003800000 */
.L_x_1682:
[----:B------:R-:W-:-:S13]  /*7f40*/  ISETP.NE.AND P0, PT, R191, 0x3, PT ;  /* 0x00000003bf00780c */ /* 0x000fda0003f05270 */
[----:B------:R-:W-:Y:S05]  /*7f50*/  @!P0 BRA `(.L_x_1745) ;  /* 0x0000000000048947 */ /* 0x000fea0003800000 */
[----:B------:R-:W-:Y:S01]  /*7f60*/  BPT.TRAP 0x1 ;  /* 0x000000040000795c */ /* 0x000fe20000300000 */
.L_x_1745:
[----:B------:R-:W-:Y:S01]  /*7f70*/  IMAD R106, R184, 0x8, R2 ;  /* 0x00000008b86a7824 */ /* 0x000fe200078e0202 */
[----:B------:R-:W-:Y:S01]  /*7f80*/  SHF.L.U32 R119, R192, 0x1f, RZ ;  /* 0x0000001fc0777819 */ /* 0x000fe200000006ff */
[----:B------:R-:W-:Y:S01]  /*7f90*/  IMAD R114, R26, -0x80, R24 ;  /* 0xffffff801a727824 */ /* 0x000fe200078e0218 */
[----:B------:R-:W-:Y:S01]  /*7fa0*/  BSSY B1, `(.L_x_1746) ;  /* 0x0000006000017945 */ /* 0x000fe20003800000 */
[----:B------:R-:W-:Y:S01]  /*7fb0*/  SHF.R.S32.HI R45, RZ, 0x1f, R26 ;  /* 0x0000001fff2d7819 */ /* 0x000fe2000001141a */
[----:B------:R-:W0:Y:S01]  /*7fc0*/  SYNCS.PHASECHK.TRANS64.TRYWAIT P3, [R106+URZ+0x28890], R119 ;  /* 0x028890776a0075a7 */ /* 0x000e22000806017f */
[----:B------:R-:W-:Y:S01]  /*7fd0*/  IMAD R44, R3, R26, RZ ;  /* 0x0000001a032c7224 */ /* 0x000fe200078e02ff */
[----:B------:R-:W-:Y:S01]  /*7fe0*/  VIMNMX R114, R114, 0x80, PT ;  /* 0x0000008072727848 */ /* 0x000fe20003fe0100 */
[----:B0-----:R-:W-:Y:S06]  /*7ff0*/  @!P3 BRA `(.L_x_1747) ;  /* 0x000001ec009cb947 */ /* 0x001fec0003800000 */
.L_x_2100:
[----:B------:R-:W-:Y:S05]  /*8000*/  BSYNC B1 ;  /* 0x0000000000017941 */ /* 0x000fea0003800000 */
.L_x_1746:
[----:B------:R-:W-:Y:S01]  /*8010*/  ISETP.GE.AND P3, PT, R23, R114, PT ;  /* 0x000000721700720c */ /* 0x000fe20003f66270 */
[----:B------:R-:W-:Y:S01]  /*8020*/  IMAD R45, R45, R128, R44 ;  /* 0x000000802d2d7224 */ /* 0x000fe200078e022c */
[----:B------:R-:W-:Y:S01]  /*8030*/  BSSY B1, `(.L_x_1748) ;  /* 0x0000012000017945 */ /* 0x000fe20003800000 */
[----:B------:R-:W-:-:S04]  /*8040*/  IMAD.WIDE.U32 R52, R128, R26, RZ ;  /* 0x0000001a80347225 */ /* 0x000fc800078e00ff */
[----:B------:R-:W-:-:S06]  /*8050*/  IMAD.IADD R61, R45, 0x1, R53 ;  /* 0x000000012d3d7824 */ /* 0x000fcc00078e0235 */
[----:B------:R-:W-:Y:S05]  /*8060*/  @P3 BRA `(.L_x_1749) ;  /* 0x0000000000383947 */ /* 0x000fea0003800000 */
[----:B------:R-:W1:Y:S01]  /*8070*/  @!P2 LDC.64 R54, c[0x0][0x2e8] ;  /* 0x0000ba00ff36ab82 */ /* 0x000e620000000a00 */
[----:B------:R-:W2:Y:S01]  /*8080*/  @!P2 LDS.128 R44, [R111+0x18400] ;  /* 0x018400006f2ca984 */ /* 0x000ea20000000c00 */
[----:B------:R-:W-:-:S03]  /*8090*/  @!P2 IADD3 R58, P3, R36, R52, RZ ;  /* 0x00000034243aa210 */ /* 0x000fc60007f7e0ff */
[----:B------:R-:W3:Y:S02]  /*80a0*/  @!P1 LDS.128 R48, [R111+0x1c400] ;  /* 0x01c400006f309984 */ /* 0x000ee40000000c00 */
[----:B------:R-:W-:Y:S01]  /*80b0*/  @!P2 IMAD.X R59, R61, 0x1, R39, P3 ;  /* 0x000000013d3ba824 */ /* 0x000fe200018e0627 */
[----:B------:R-:W4:Y:S01]  /*80c0*/  @!P1 LDC.64 R56, c[0x0][0x2e8] ;  /* 0x0000ba00ff389b82 */ /* 0x000f220000000a00 */
[----:B-1----:R-:W-:-:S04]  /*80d0*/  @!P2 LEA R54, P3, R58, R54, 0x1 ;  /* 0x000000363a36a211 */ /* 0x002fc800078608ff */
[----:B------:R-:W-:Y:S02]  /*80e0*/  @!P2 LEA.HI.X R55, R58, R55, R59, 0x1, P3 ;  /* 0x000000373a37a211 */ /* 0x000fe400018f0c3b */
[----:B------:R-:W-:-:S05]  /*80f0*/  @!P1 IADD3 R58, P3, R99, R52, RZ ;  /* 0x00000034633a9210 */ /* 0x000fca0007f7e0ff */
[----:B------:R-:W-:Y:S01]  /*8100*/  @!P1 IMAD.X R59, R61, 0x1, R104, P3 ;  /* 0x000000013d3b9824 */ /* 0x000fe200018e0668 */
[----:B----4-:R-:W-:-:S04]  /*8110*/  @!P1 LEA R56, P3, R58, R56, 0x1 ;  /* 0x000000383a389211 */ /* 0x010fc800078608ff */
[----:B------:R-:W-:Y:S01]  /*8120*/  @!P1 LEA.HI.X R57, R58, R57, R59, 0x1, P3 ;  /* 0x000000393a399211 */ /* 0x000fe200018f0c3b */
[----:B--2---:R1:W-:Y:S04]  /*8130*/  @!P2 STG.E.128 desc[UR38][R54.64], R44 ;  /* 0x0000002c3600a986 */ /* 0x0043e8000c101d26 */
[----:B---3--:R1:W-:Y:S04]  /*8140*/  @!P1 STG.E.128 desc[UR38][R56.64], R48 ;  /* 0x0000003038009986 */ /* 0x0083e8000c101d26 */
.L_x_1749:
[----:B------:R-:W-:Y:S05]  /*8150*/  BSYNC B1 ;  /* 0x0000000000017941 */ /* 0x000fea0003800000 */
.L_x_1748:
[----:B------:R-:W-:Y:S01]  /*8160*/  ISETP.GE.AND P3, PT, R212, R114, PT ;  /* 0x00000072d400720c */ /* 0x000fe20003f66270 */
[----:B------:R-:W-:-:S12]  /*8170*/  BSSY B1, `(.L_x_1750) ;  /* 0x0000012000017945 */ /* 0x000fd80003800000 */
[----:B------:R-:W-:Y:S05]  /*8180*/  @P3 BRA `(.L_x_1751) ;  /* 0x0000000000403947 */ /* 0x000fea0003800000 */
[----:B-1----:R-:W1:Y:S01]  /*8190*/  @!P2 LDC.64 R54, c[0x0][0x2e8] ;  /* 0x0000ba00ff36ab82 */ /* 0x002e620000000a00 */
[----:B------:R-:W2:Y:S01]  /*81a0*/  @!P2 LDS.128 R44, [R111+0x19400] ;  /* 0x019400006f2ca984 */ /* 0x000ea20000000c00 */
[----:B------:R-:W-:-:S03]  /*81b0*/  IADD3 R60, P3, R88, R52, RZ ;  /* 0x00000034583c7210 */ /* 0x000fc60007f7e0ff */
[----:B------:R-:W3:Y:S02]  /*81c0*/  @!P1 LDS.128 R48, [R111+0x1d400] ;  /* 0x01d400006f309984 */ /* 0x000ee40000000c00 */
[----:B------:R-:W-:Y:S01]  /*81d0*/  IMAD.X R62, R61, 0x1, R89, P3 ;  /* 0x000000013d3e7824 */ /* 0x000fe200018e0659 */
[----:B------:R-:W4:Y:S01]  /*81e0*/  @!P1 LDC.64 R56, c[0x0][0x2e8] ;  /* 0x0000ba00ff389b82 */ /* 0x000f220000000a00 */
[----:B------:R-:W-:-:S05]  /*81f0*/  @!P2 IADD3 R58, P3, R60, R36, RZ ;  /* 0x000000243c3aa210 */ /* 0x000fca0007f7e0ff */
[----:B------:R-:W-:Y:S01]  /*8200*/  @!P2 IMAD.X R59, R62, 0x1, R39, P3 ;  /* 0x000000013e3ba824 */ /* 0x000fe200018e0627 */
        /* <DEDUP_REMOVED lines=8> */
.L_x_1751:
[----:B------:R-:W-:Y:S05]  /*8290*/  BSYNC B1 ;  /* 0x0000000000017941 */ /* 0x000fea0003800000 */
.L_x_1750:
[----:B------:R-:W-:Y:S01]  /*82a0*/  ISETP.GE.AND P3, PT, R211, R114, PT ;  /* 0x00000072d300720c */ /* 0x000fe20003f66270 */
[----:B------:R-:W-:-:S12]  /*82b0*/  BSSY B1, `(.L_x_1752) ;  /* 0x0000012000017945 */ /* 0x000fd80003800000 */
[----:B------:R-:W-:Y:S05]  /*82c0*/  @P3 BRA `(.L_x_1753) ;  /* 0x0000000000403947 */ /* 0x000fea0003800000 */
[----:B-12---:R-:W1:Y:S01]  /*82d0*/  @!P2 LDC.64 R54, c[0x0][0x2e8] ;  /* 0x0000ba00ff36ab82 */ /* 0x006e620000000a00 */
[----:B------:R-:W2:Y:S01]  /*82e0*/  @!P2 LDS.128 R44, [R111+0x1a400] ;  /* 0x01a400006f2ca984 */ /* 0x000ea20000000c00 */
[----:B------:R-:W-:-:S03]  /*82f0*/  LEA R60, P3, R98, R52, 0x6 ;  /* 0x00000034623c7211 */ /* 0x000fc600078630ff */
        /* <DEDUP_REMOVED lines=13> */
.L_x_1753:
[----:B------:R-:W-:Y:S05]  /*83d0*/  BSYNC B1 ;  /* 0x0000000000017941 */ /* 0x000fea0003800000 */
.L_x_1752:
[----:B------:R-:W-:-:S13]  /*83e0*/  ISETP.GE.AND P3, PT, R210, R114, PT ;  /* 0x00000072d200720c */ /* 0x000fda0003f66270 */
[----:B------:R-:W-:Y:S05]  /*83f0*/  @P3 BRA `(.L_x_1719) ;  /* 0x00000000004c3947 */ /* 0x000fea0003800000 */
[----:B------:R-:W3:Y:S01]  /*8400*/  LDC.64 R58, c[0x0][0x300] ;  /* 0x0000c000ff3a7b82 */ /* 0x000ee20000000a00 */
[----:B-12-4-:R-:W1:Y:S01]  /*8410*/  @!P2 LDS.128 R44, [R111+0x1b400] ;  /* 0x01b400006f2ca984 */ /* 0x016e620000000c00 */
[----:B------:R-:W-:-:S03]  /*8420*/  IMAD.MOV.U32 R53, RZ, RZ, R61 ;  /* 0x000000ffff357224 */ /* 0x000fc600078e003d */
[----:B------:R-:W2:Y:S03]  /*8430*/  @!P1 LDS.128 R48, [R111+0x1f400] ;  /* 0x01f400006f309984 */ /* 0x000ea60000000c00 */
[----:B------:R-:W4:Y:S08]  /*8440*/  @!P2 LDC.64 R54, c[0x0][0x2e8] ;  /* 0x0000ba00ff36ab82 */ /* 0x000f300000000a00 */
[----:B------:R-:W5:Y:S01]  /*8450*/  @!P1 LDC.64 R56, c[0x0][0x2e8] ;  /* 0x0000ba00ff389b82 */ /* 0x000f620000000a00 */
[----:B---3--:R-:W-:-:S04]  /*8460*/  IMAD.WIDE.U32 R52, R58, 0x60, R52 ;  /* 0x000000603a347825 */ /* 0x008fc800078e0034 */
[----:B------:R-:W-:-:S04]  /*8470*/  IMAD R59, R59, 0x60, RZ ;  /* 0x000000603b3b7824 */ /* 0x000fc800078e02ff */
[----:B------:R-:W-:Y:S01]  /*8480*/  IMAD.IADD R59, R53, 0x1, R59 ;  /* 0x00000001353b7824 */ /* 0x000fe200078e023b */
[----:B------:R-:W-:-:S05]  /*8490*/  @!P2 IADD3 R53, P3, R36, R52, RZ ;  /* 0x000000342435a210 */ /* 0x000fca0007f7e0ff */
[----:B------:R-:W-:Y:S01]  /*84a0*/  @!P2 IMAD.X R58, R59, 0x1, R39, P3 ;  /* 0x000000013b3aa824 */ /* 0x000fe200018e0627 */
[----:B----4-:R-:W-:-:S04]  /*84b0*/  @!P2 LEA R54, P3, R53, R54, 0x1 ;  /* 0x000000363536a211 */ /* 0x010fc800078608ff */
[----:B------:R-:W-:Y:S02]  /*84c0*/  @!P2 LEA.HI.X R55, R53, R55, R58, 0x1, P3 ;  /* 0x000000373537a211 */ /* 0x000fe400018f0c3a */
[----:B------:R-:W-:-:S03]  /*84d0*/  @!P1 IADD3 R52, P3, R99, R52, RZ ;  /* 0x0000003463349210 */ /* 0x000fc60007f7e0ff */
[----:B-1----:R1:W-:Y:S02]  /*84e0*/  @!P2 STG.E.128 desc[UR38][R54.64], R44 ;  /* 0x0000002c3600a986 */ /* 0x0023e4000c101d26 */
[----:B------:R-:W-:Y:S01]  /*84f0*/  @!P1 IMAD.X R53, R59, 0x1, R104, P3 ;  /* 0x000000013b359824 */ /* 0x000fe200018e0668 */
[----:B-----5:R-:W-:-:S04]  /*8500*/  @!P1 LEA R56, P3, R52, R56, 0x1 ;  /* 0x0000003834389211 */ /* 0x020fc800078608ff */
[----:B------:R-:W-:-:S05]  /*8510*/  @!P1 LEA.HI.X R57, R52, R57, R53, 0x1, P3 ;  /* 0x0000003934399211 */ /* 0x000fca00018f0c35 */
[----:B--2---:R1:W-:Y:S04]  /*8520*/  @!P1 STG.E.128 desc[UR38][R56.64], R48 ;  /* 0x0000003038009986 */ /* 0x0043e8000c101d26 */
.L_x_1719:
[----:B------:R-:W-:Y:S05]  /*8530*/  BSYNC B0 ;  /* 0x0000000000007941 */ /* 0x000fea0003800000 */
.L_x_1681:
[----:B-1234-:R-:W1:Y:S01]  /*8540*/  S2R R44, SR_TID.X ;  /* 0x00000000002c7919 */ /* 0x01ee620000002100 */
        /* <DEDUP_REMOVED lines=8> */
[----:B-1----:R-:W-:Y:S01]  /*85d0*/  LOP3.LUT R44, R44, 0x7f, RZ, 0xc0, !PT ;  /* 0x0000007f2c2c7812 */ /* 0x002fe200078ec0ff */
[----:B--2---:R1:W-:Y:S03]  /*85e0*/  BAR.SYNC.DEFER_BLOCKING R126, 0x80 ;  /* 0x0002007e0000751d */ /* 0x0043e60000010000 */
[----:B------:R-:W-:-:S13]  /*85f0*/  ISETP.NE.AND P3, PT, R44, RZ, PT ;  /* 0x000000ff2c00720c */ /* 0x000fda0003f65270 */
[----:B------:R-:W-:-:S05]  /*8600*/  @!P3 VIADD R44, R106, 0x288a0 ;  /* 0x000288a06a2cb836 */ /* 0x000fca0000000000 */
[----:B------:R-:W-:-:S04]  /*8610*/  @!P3 PRMT R44, RZ, 0x654, R44 ;  /* 0x00000654ff2cb816 */ /* 0x000fc8000000002c */
[----:B------:R1:W-:Y:S01]  /*8620*/  @!P3 SYNCS.ARRIVE.TRANS64.RED.A1T0 RZ, [R44+URZ], RZ ;  /* 0x000000ff2cffb9a7 */ /* 0x0003e2000810043f */
[----:B------:R-:W-:Y:S05]  /*8630*/  @!P0 BRA `(.L_x_1755) ;  /* 0x0000000000048947 */ /* 0x000fea0003800000 */
[----:B------:R-:W-:Y:S01]  /*8640*/  BPT.TRAP 0x1 ;  /* 0x000000040000795c */ /* 0x000fe20000300000 */
.L_x_1755:
[----:B------:R-:W-:Y:S05]  /*8650*/  BSYNC B0 ;  /* 0x0000000000007941 */ /* 0x000fea0003800000 */
.L_x_1754:
[----:B------:R-:W2:Y:S01]  /*8660*/  SYNCS.PHASECHK.TRANS64.TRYWAIT P0, [R106+URZ+0x288b0], R119 ;  /* 0x0288b0776a0075a7 */ /* 0x000ea2000800017f */
[----:B------:R-:W-:Y:S01]  /*8670*/  ULDC UR36, c[0x0][0x2f4] ;  /* 0x0000bd0000247ab9 */ /* 0x000fe20000000800 */
[----:B------:R-:W-:Y:S01]  /*8680*/  ULDC.64 UR40, c[0x0][0x328] ;  /* 0x0000ca0000287ab9 */ /* 0x000fe20000000a00 */
[----:B------:R-:W-:Y:S01]  /*8690*/  ULDC.64 UR42, c[0x0][0x318] ;  /* 0x0000c600002a7ab9 */ /* 0x000fe20000000a00 */
[----:B------:R-:W-:Y:S04]  /*86a0*/  BSSY B0, `(.L_x_1756) ;  /* 0x0000002000007945 */ /* 0x000fe80003800000 */
[----:B--2---:R-:W-:Y:S05]  /*86b0*/  @!P0 BRA `(.L_x_1757) ;  /* 0x000001e800008947 */ /* 0x004fea0003800000 */
.L_x_2101:
[----:B------:R-:W-:Y:S05]  /*86c0*/  BSYNC B0 ;  /* 0x0000000000007941 */ /* 0x000fea0003800000 */
.L_x_1756:
[----:B------:R-:W-:Y:S01]  /*86d0*/  ISETP.GE.AND P0, PT, R23, R114, PT ;  /* 0x000000721700720c */ /* 0x000fe20003f06270 */
[----:B------:R-:W-:Y:S01]  /*86e0*/  BSSY B0, `(.L_x_1758) ;  /* 0x0000011000007945 */ /* 0x000fe20003800000 */
[----:B------:R-:W-:-:S11]  /*86f0*/  IMAD.WIDE R48, R26, 0x80, R42 ;  /* 0x000000801a307825 */ /* 0x000fd600078e022a */
[----:B------:R-:W-:Y:S05]  /*8700*/  @P0 BRA `(.L_x_1759) ;  /* 0x0000000000380947 */ /* 0x000fea0003800000 */
[----:B------:R-:W-:Y:S02]  /*8710*/  IMAD R47, R49, UR40, RZ ;  /* 0x00000028312f7c24 */ /* 0x000fe4000f8e02ff */
[----:B-1----:R-:W-:Y:S02]  /*8720*/  IMAD.MOV.U32 R44, RZ, RZ, R94 ;  /* 0x000000ffff2c7224 */ /* 0x002fe400078e005e */
[----:B------:R-:W-:Y:S02]  /*8730*/  IMAD.MOV.U32 R45, RZ, RZ, R105 ;  /* 0x000000ffff2d7224 */ /* 0x000fe400078e0069 */
[C---:B------:R-:W-:Y:S02]  /*8740*/  IMAD R47, R48.reuse, UR41, R47 ;  /* 0x00000029302f7c24 */ /* 0x040fe4000f8e022f */
[----:B------:R-:W-:-:S04]  /*8750*/  IMAD.WIDE.U32 R44, R48, UR40, R44 ;  /* 0x00000028302c7c25 */ /* 0x000fc8000f8e002c */
[----:B------:R-:W-:Y:S01]  /*8760*/  IMAD.IADD R45, R45, 0x1, R47 ;  /* 0x000000012d2d7824 */ /* 0x000fe200078e022f */
[----:B------:R-:W-:-:S04]  /*8770*/  LEA R50, P0, R44, UR42, 0x1 ;  /* 0x0000002a2c327c11 */ /* 0x000fc8000f8008ff */
[----:B------:R-:W-:Y:S02]  /*8780*/  LEA.HI.X R51, R44, UR43, R45, 0x1, P0 ;  /* 0x0000002b2c337c11 */ /* 0x000fe400080f0c2d */
[----:B------:R-:W-:-:S13]  /*8790*/  ISETP.GE.AND P0, PT, R16, UR36, PT ;  /* 0x0000002410007c0c */ /* 0x000fda000bf06270 */
[----:B------:R-:W1:Y:S04]  /*87a0*/  @!P0 LDS.128 R44, [R111+0x400] ;  /* 0x000400006f2c8984 */ /* 0x000e680000000c00 */
[----:B-1----:R-:W-:Y:S01]  /*87b0*/  @!P0 STG.E.128 desc[UR38][R50.64], R44 ;  /* 0x0000002c32008986 */ /* 0x002fe2000c101d26 */
[----:B------:R-:W-:-:S13]  /*87c0*/  ISETP.GE.AND P0, PT, R190, UR36, PT ;  /* 0x00000024be007c0c */ /* 0x000fda000bf06270 */
[----:B------:R-:W1:Y:S04]  /*87d0*/  @!P0 LDS.128 R44, [R111+0x4400] ;  /* 0x004400006f2c8984 */ /* 0x000e680000000c00 */
[----:B-1----:R3:W-:Y:S02]  /*87e0*/  @!P0 STG.E.128 desc[UR38][R50.64+0x80], R44 ;  /* 0x0000802c32008986 */ /* 0x0027e4000c101d26 */
.L_x_1759:
[----:B------:R-:W-:Y:S05]  /*87f0*/  BSYNC B0 ;  /* 0x0000000000007941 */ /* 0x000fea0003800000 */
.L_x_1758:
[----:B------:R-:W-:Y:S01]  /*8800*/  ISETP.GE.AND P0, PT, R212, R114, PT ;  /* 0x00000072d400720c */ /* 0x000fe20003f06270 */
[----:B------:R-:W-:-:S12]  /*8810*/  BSSY B0, `(.L_x_1760) ;  /* 0x0000012000007945 */ /* 0x000fd80003800000 */
[----:B------:R-:W-:Y:S05]  /*8820*/  @P0 BRA `(.L_x_1761) ;  /* 0x0000000000400947 */ /* 0x000fea0003800000 */
[----:B---3--:R-:W-:Y:S01]  /*8830*/  IADD3 R47, P0, R48, 0x20, RZ ;  /* 0x00000020302f7810 */ /* 0x008fe20007f1e0ff */
[----:B------:R-:W-:-:S04]  /*8840*/  IMAD.MOV.U32 R45, RZ, RZ, R105 ;  /* 0x000000ffff2d7224 */ /* 0x000fc800078e0069 */
[----:B-1----:R-:W-:-:S04]  /*8850*/  IMAD.X R44, RZ, RZ, R49, P0 ;  /* 0x000000ffff2c7224 */ /* 0x002fc800000e0631 */
[----:B------:R-:W-:Y:S02]  /*8860*/  IMAD R46, R44, UR40, RZ ;  /* 0x000000282c2e7c24 */ /* 0x000fe4000f8e02ff */
[----:B------:R-:W-:-:S04]  /*8870*/  IMAD.MOV.U32 R44, RZ, RZ, R94 ;  /* 0x000000ffff2c7224 */ /* 0x000fc800078e005e */
[----:B------:R-:W-:-:S04]  /*8880*/  IMAD.WIDE.U32 R44, R47, UR40, R44 ;  /* 0x000000282f2c7c25 */ /* 0x000fc8000f8e002c */
[----:B------:R-:W-:Y:S01]  /*8890*/  IMAD R47, R47, UR41, R46 ;  /* 0x000000292f2f7c24 */ /* 0x000fe2000f8e022e */
[----:B------:R-:W-:-:S03]  /*88a0*/  LEA R50, P0, R44, UR42, 0x1 ;  /* 0x0000002a2c327c11 */ /* 0x000fc6000f8008ff */
[----:B------:R-:W-:-:S05]  /*88b0*/  IMAD.IADD R45, R45, 0x1, R47 ;  /* 0x000000012d2d7824 */ /* 0x000fca00078e022f */
[----:B------:R-:W-:Y:S02]  /*88c0*/  LEA.HI.X R51, R44, UR43, R45, 0x1, P0 ;  /* 0x0000002b2c337c11 */ /* 0x000fe400080f0c2d */
[----:B------:R-:W-:-:S13]  /*88d0*/  ISETP.GE.AND P0, PT, R16, UR36, PT ;  /* 0x0000002410007c0c */ /* 0x000fda000bf06270 */
[----:B------:R-:W1:Y:S04]  /*88e0*/  @!P0 LDS.128 R44, [R111+0x1400] ;  /* 0x001400006f2c8984 */ /* 0x000e680000000c00 */
[----:B-1----:R-:W-:Y:S01]  /*88f0*/  @!P0 STG.E.128 desc[UR38][R50.64], R44 ;  /* 0x0000002c32008986 */ /* 0x002fe2000c101d26 */
[----:B------:R-:W-:-:S13]  /*8900*/  ISETP.GE.AND P0, PT, R190, UR36, PT ;  /* 0x00000024be007c0c */ /* 0x000fda000bf06270 */
[----:B------:R-:W1:Y:S04]  /*8910*/  @!P0 LDS.128 R44, [R111+0x5400] ;  /* 0x005400006f2c8984 */ /* 0x000e680000000c00 */
[----:B-1----:R4:W-:Y:S02]  /*8920*/  @!P0 STG.E.128 desc[UR38][R50.64+0x80], R44 ;  /* 0x0000802c32008986 */ /* 0x0029e4000c101d26 */
.L_x_1761:
[----:B------:R-:W-:Y:S05]  /*8930*/  BSYNC B0 ;  /* 0x0000000000007941 */ /* 0x000fea0003800000 */
.L_x_1760:
[----:B------:R-:W-:Y:S01]  /*8940*/  ISETP.GE.AND P0, PT, R211, R114, PT ;  /* 0x00000072d300720c */ /* 0x000fe20003f06270 */
[----:B------:R-:W-:-:S12]  /*8950*/  BSSY B0, `(.L_x_1762) ;  /* 0x0000012000007945 */ /* 0x000fd80003800000 */
[----:B------:R-:W-:Y:S05]  /*8960*/  @P0 BRA `(.L_x_1763) ;  /* 0x0000000000400947 */ /* 0x000fea0003800000 */
[----:B---34-:R-:W-:Y:S01]  /*8970*/  IADD3 R47, P0, R48, 0x40, RZ ;  /* 0x00000040302f7810 */ /* 0x018fe20007f1e0ff */
        /* <DEDUP_REMOVED lines=15> */
.L_x_1763:
[----:B------:R-:W-:Y:S05]  /*8a70*/  BSYNC B0 ;  /* 0x0000000000007941 */ /* 0x000fea0003800000 */
.L_x_1762:
[----:B------:R-:W-:Y:S01]  /*8a80*/  ISETP.GE.AND P0, PT, R210, R114, PT ;  /* 0x00000072d200720c */ /* 0x000fe20003f06270 */
[----:B------:R-:W-:-:S12]  /*8a90*/  BSSY B0, `(.L_x_1764) ;  /* 0x0000012000007945 */ /* 0x000fd80003800000 */
[----:B------:R-:W-:Y:S05]  /*8aa0*/  @P0 BRA `(.L_x_1765) ;  /* 0x0000000000400947 */ /* 0x000fea0003800000 */
[----:B-1-34-:R-:W-:Y:S01]  /*8ab0*/  IADD3 R47, P0, R48, 0x60, RZ ;  /* 0x00000060302f7810 */ /* 0x01afe20007f1e0ff */
[----:B------:R-:W-:Y:S02]  /*8ac0*/  IMAD.MOV.U32 R44, RZ, RZ, R94 ;  /* 0x000000ffff2c7224 */ /* 0x000fe400078e005e */
        /* <DEDUP_REMOVED lines=14> */
.L_x_1765:
[----:B------:R-:W-:Y:S05]  /*8bb0*/  BSYNC B0 ;  /* 0x0000000000007941 */ /* 0x000fea0003800000 */
.L_x_1764:
[----:B------:R-:W-:Y:S01]  /*8bc0*/  @!PT LDS RZ, [RZ] ;  /* 0x00000000fffff984 */ /* 0x000fe20000000800 */
[----:B------:R-:W-:Y:S01]  /*8bd0*/  @!PT LDS RZ, [RZ] ;  /* 0x00000000fffff984 */ /* 0x000fe20000000800 */
[----:B------:R-:W-:Y:S01]  /*8be0*/  @!PT LDS RZ, [RZ] ;  /* 0x00000000fffff984 */ /* 0x000fe20000000800 */
[----:B------:R-:W-:Y:S01]  /*8bf0*/  @!PT LDS RZ, [RZ] ;  /* 0x00000000fffff984 */ /* 0x000fe20000000800 */
[----:B------:R5:W-:Y:S06]  /*8c00*/  MEMBAR.ALL.CTA ;  /* 0x0000000000007992 */ /* 0x000bec0000008000 */
[----:B-----5:R-:W5:Y:S02]  /*8c10*/  FENCE.VIEW.ASYNC.S ;  /* 0x00000000000073c6 */ /* 0x020f640000000000 */
[----:B-----5:R1:W-:Y:S01]  /*8c20*/  BAR.SYNC.DEFER_BLOCKING R126, 0x80 ;  /* 0x0002007e0000751d */ /* 0x0203e20000010000 */
[----:B------:R-:W-:Y:S01]  /*8c30*/  ISETP.NE.AND P4, PT, R107, RZ, PT ;  /* 0x000000ff6b00720c */ /* 0x000fe20003f85270 */
[----:B------:R-:W-:-:S02]  /*8c40*/  VIADD R184, R184, 0x1 ;  /* 0x00000001b8b87836 */ /* 0x000fc40000000000 */
[----:B0-2---:R-:W-:-:S03]  /*8c50*/  @!P3 VIADD R106, R106, 0x288c0 ;  /* 0x000288c06a6ab836 */ /* 0x005fc60000000000 */
[C---:B------:R-:W-:Y:S02]  /*8c60*/  ISETP.NE.AND P0, PT, R184.reuse, 0x2, PT ;  /* 0x00000002b800780c */ /* 0x040fe40003f05270 */
[----:B------:R-:W-:Y:S02]  /*8c70*/  @!P3 PRMT R106, RZ, 0x654, R106 ;  /* 0x00000654ff6ab816 */ /* 0x000fe4000000006a */
[----:B-1-34-:R-:W-:Y:S02]  /*8c80*/  SEL R45, RZ, 0x1, P0 ;  /* 0x00000001ff2d7807 */ /* 0x01afe40000000000 */
[----:B------:R-:W-:Y:S02]  /*8c90*/  SEL R184, R184, RZ, P0 ;  /* 0x000000ffb8b87207 */ /* 0x000fe40000000000 */
[----:B------:R-:W-:Y:S01]  /*8ca0*/  LOP3.LUT R192, R192, R45, RZ, 0x3c, !PT ;  /* 0x0000002dc0c07212 */ /* 0x000fe200078e3cff */
[----:B------:R0:W-:Y:S01]  /*8cb0*/  @!P3 SYNCS.ARRIVE.TRANS64.RED.A1T0 RZ, [R106+URZ], RZ ;  /* 0x000000ff6affb9a7 */ /* 0x0001e2000810043f */
[----:B------:R-:W-:Y:S05]  /*8cc0*/  @P4 BRA `(.L_x_1766) ;  /* 0xffffff9800904947 */ /* 0x000fea000383ffff */
[----:B------:R-:W1:Y:S01]  /*8cd0*/  S2R R44, SR_TID.X ;  /* 0x00000000002c7919 */ /* 0x000e620000002100 */
[----:B------:R-:W-:Y:S02]  /*8ce0*/  PLOP3.LUT P0, PT, PT, PT, PT, 0x8, 0x0 ;  /* 0x000000000000781c */ /* 0x000fe40003f0e170 */
[----:B-1----:R-:W-:-:S04]  /*8cf0*/  SHF.R.U32.HI R44, RZ, 0x7, R44 ;  /* 0x00000007ff2c7819 */ /* 0x002fc8000001162c */
[----:B------:R-:W-:-:S13]  /*8d00*/  ISETP.NE.AND P4, PT, R44, 0x1, PT ;  /* 0x000000012c00780c */ /* 0x000fda0003f85270 */
[----:B------:R-:W-:Y:S06]  /*8d10*/  @!P4 BAR.ARV 0x9, 0x100 ;  /* 0x024400000000cb1d */ /* 0x000fec0000002000 */
.L_x_1676:
[----:B------:R-:W1:Y:S01]  /*8d20*/  LDC R0, c[0x0][0x448] ;  /* 0x00011200ff007b82 */ /* 0x000e620000000800 */
[----:B------:R-:W-:-:S07]  /*8d30*/  IADD3 R5, R188, 0x1, -R187 ;  /* 0x00000001bc057810 */ /* 0x000fce0007ffe8bb */
[----:B------:R-:W2:Y:S01]  /*8d40*/  LDC.64 R6, c[0x0][0x9e0] ;  /* 0x00027800ff067b82 */ /* 0x000ea20000000a00 */
[----:B-1----:R-:W-:Y:S01]  /*8d50*/  ISETP.NE.AND P1, PT, R0, 0x1, PT ;  /* 0x000000010000780c */ /* 0x002fe20003f25270 */
[----:B------:R-:W-:Y:S01]  /*8d60*/  VIADD R0, R193, 0x7f ;  /* 0x0000007fc1007836 */ /* 0x000fe20000000000 */
[----:B--2---:R-:W-:-:S11]  /*8d70*/  ISETP.GE.AND P2, PT, R7, 0x1, PT ;  /* 0x000000010700780c */ /* 0x004fd60003f46270 */
[----:B------:R-:W1:Y:S08]  /*8d80*/  @P1 LDC R3, c[0x0][0x44c] ;  /* 0x00011300ff031b82 */ /* 0x000e700000000800 */
[----:B------:R-:W2:Y:S01]  /*8d90*/  @P1 LDC R4, c[0x0][0x450] ;  /* 0x00011400ff041b82 */ /* 0x000ea20000000800 */
[----:B-1----:R-:W-:-:S05]  /*8da0*/  @P1 IMAD.HI.U32 R3, R0, R3, RZ ;  /* 0x0000000300031227 */ /* 0x002fca00078e00ff */
[----:B--2---:R-:W-:-:S05]  /*8db0*/  @P1 SHF.R.U32.HI R0, RZ, R4, R3 ;  /* 0x00000004ff001219 */ /* 0x004fca0000011603 */
[----:B------:R-:W-:Y:S01]  /*8dc0*/  IMAD.IADD R5, R5, 0x1, R0 ;  /* 0x0000000105057824 */ /* 0x000fe200078e0200 */
[----:B------:R-:W-:Y:S06]  /*8dd0*/  @P0 BRA `(.L_x_1767) ;  /* 0x00000000000c0947 */ /* 0x000fec0003800000 */
[----:B------:R-:W1:Y:S01]  /*8de0*/  FENCE.VIEW.ASYNC.G ;  /* 0x00000000000073c6 */ /* 0x000e620000000100 */
[----:B------:R-:W-:Y:S05]  /*8df0*/  WARPSYNC.ALL ;  /* 0x0000000000007948 */ /* 0x000fea0003800000 */
[----:B-1----:R-:W-:Y:S06]  /*8e00*/  BAR.ARV 0xc, 0x180 ;  /* 0x0306000000007b1d */ /* 0x002fec0000002000 */
.L_x_1767:
[----:B------:R-:W-:Y:S01]  /*8e10*/  IMAD.IADD R0, R5, 0x1, R6 ;  /* 0x0000000105007824 */ /* 0x000fe200078e0206 */
[----:B------:R-:W-:Y:S06]  /*8e20*/  @!P2 BRA `(.L_x_1768) ;  /* 0x000000000048a947 */ /* 0x000fec0003800000 */
[C---:B------:R-:W-:Y:S01]  /*8e30*/  ISETP.GT.AND P0, PT, R5.reuse, RZ, PT ;  /* 0x000000ff0500720c */ /* 0x040fe20003f04270 */
[----:B------:R-:W-:Y:S01]  /*8e40*/  BSSY B0, `(.L_x_1769) ;  /* 0x000000e000007945 */ /* 0x000fe20003800000 */
[----:B------:R-:W-:-:S11]  /*8e50*/  VIADD R3, R5, 0xffffffff ;  /* 0xffffffff05037836 */ /* 0x000fd60000000000 */
[----:B------:R-:W-:Y:S05]  /*8e60*/  @P0 BRA `(.L_x_1770) ;  /* 0x00000000001c0947 */ /* 0x000fea0003800000 */
[----:B------:R-:W-:Y:S01]  /*8e70*/  ISETP.NE.AND P0, PT, R7, 0x1, PT ;  /* 0x000000010700780c */ /* 0x000fe20003f05270 */
[----:B------:R-:W-:-:S12]  /*8e80*/  IMAD.MOV R3, RZ, RZ, -R5 ;  /* 0x000000ffff037224 */ /* 0x000fd800078e0a05 */
[----:B------:R-:W1:Y:S02]  /*8e90*/  @P0 LDC.64 R8, c[0x0][0x9e8] ;  /* 0x00027a00ff080b82 */ /* 0x000e640000000a00 */
[----:B-1----:R-:W-:-:S05]  /*8ea0*/  @P0 IMAD.HI.U32 R4, R3, R8, RZ ;  /* 0x0000000803040227 */ /* 0x002fca00078e00ff */
[----:B------:R-:W-:-:S04]  /*8eb0*/  @P0 SHF.R.U32.HI R3, RZ, R9, R4 ;  /* 0x00000009ff030219 */ /* 0x000fc80000011604 */
[----:B------:R-:W-:Y:S01]  /*8ec0*/  LOP3.LUT R3, RZ, R3, RZ, 0x33, !PT ;  /* 0x00000003ff037212 */ /* 0x000fe200078e33ff */
[----:B------:R-:W-:Y:S06]  /*8ed0*/  BRA `(.L_x_1771) ;  /* 0x0000000000107947 */ /* 0x000fec0003800000 */
.L_x_1770:
[----:B------:R-:W-:-:S13]  /*8ee0*/  ISETP.NE.AND P0, PT, R7, 0x1, PT ;  /* 0x000000010700780c */ /* 0x000fda0003f05270 */
[----:B------:R-:W1:Y:S02]  /*8ef0*/  @P0 LDC.64 R4, c[0x0][0x9e8] ;  /* 0x00027a00ff040b82 */ /* 0x000e640000000a00 */
[----:B-1----:R-:W-:-:S05]  /*8f00*/  @P0 IMAD.HI.U32 R4, R3, R4, RZ ;  /* 0x0000000403040227 */ /* 0x002fca00078e00ff */
[----:B------:R-:W-:-:S07]  /*8f10*/  @P0 SHF.R.U32.HI R3, RZ, R5, R4 ;  /* 0x00000005ff030219 */ /* 0x000fce0000011604 */
.L_x_1771:
[----:B------:R-:W-:Y:S05]  /*8f20*/  BSYNC B0 ;  /* 0x0000000000007941 */ /* 0x000fea0003800000 */
.L_x_1769:
[----:B------:R-:W-:-:S05]  /*8f30*/  IMAD R3, R3, R7, R7 ;  /* 0x0000000703037224 */ /* 0x000fca00078e0207 */
[----:B------:R-:W-:-:S07]  /*8f40*/  VIMNMX R0, R0, R3, PT ;  /* 0x0000000300007248 */ /* 0x000fce0003fe0100 */
.L_x_1768:
[----:B------:R-:W1:Y:S01]  /*8f50*/  @P1 LDC R4, c[0x0][0x44c] ;  /* 0x00011300ff041b82 */ /* 0x000e620000000800 */
[----:B------:R-:W-:Y:S01]  /*8f60*/  VIADD R0, R0, 0x7f ;  /* 0x0000007f00007836 */ /* 0x000fe20000000000 */
[----:B------:R-:W-:-:S04]  /*8f70*/  ULDC UR4, c[0x0][0x9dc] ;  /* 0x0002770000047ab9 */ /* 0x000fc80000000800 */
[----:B------:R-:W-:Y:S02]  /*8f80*/  SHF.R.S32.HI R3, RZ, 0x1f, R0 ;  /* 0x0000001fff037819 */ /* 0x000fe40000011400 */
[----:B------:R-:W2:Y:S02]  /*8f90*/  @P1 LDC R6, c[0x0][0x450] ;  /* 0x00011400ff061b82 */ /* 0x000ea40000000800 */
[----:B------:R-:W-:-:S04]  /*8fa0*/  LEA.HI R3, R3, R0, RZ, 0x7 ;  /* 0x0000000003037211 */ /* 0x000fc800078f38ff */
[----:B------:R-:W-:-:S04]  /*8fb0*/  SHF.R.S32.HI R0, RZ, 0x7, R3 ;  /* 0x00000007ff007819 */ /* 0x000fc80000011403 */
[----:B------:R-:W-:Y:S01]  /*8fc0*/  VIMNMX R129, R129, R0, PT ;  /* 0x0000000081817248 */ /* 0x000fe20003fe0100 */
[----:B-1----:R-:W-:-:S04]  /*8fd0*/  @P1 IMAD.HI.U32 R5, R193, R4, RZ ;  /* 0x00000004c1051227 */ /* 0x002fc800078e00ff */
[----:B------:R-:W-:Y:S01]  /*8fe0*/  IMAD.MOV.U32 R4, RZ, RZ, R193 ;  /* 0x000000ffff047224 */ /* 0x000fe200078e00c1 */
[----:B--2---:R-:W-:-:S05]  /*8ff0*/  @P1 SHF.R.U32.HI R4, RZ, R6, R5 ;  /* 0x00000006ff041219 */ /* 0x004fca0000011605 */
        /* <DEDUP_REMOVED lines=8> */
[----:B------:R-:W1:Y:S02]  /*9080*/  @P0 LDC.64 R8, c[0x0][0x9e8] ;  /* 0x00027a00ff080b82 */ /* 0x000e640000000a00 */
[----:B-1----:R-:W-:-:S05]  /*9090*/  @P0 IMAD.HI.U32 R0, R3, R8, RZ ;  /* 0x0000000803000227 */ /* 0x002fca00078e00ff */
[----:B------:R-:W-:-:S04]  /*90a0*/  @P0 SHF.R.U32.HI R3, RZ, R9, R0 ;  /* 0x00000009ff030219 */ /* 0x000fc80000011600 */
[----:B------:R-:W-:Y:S01]  /*90b0*/  LOP3.LUT R3, RZ, R3, RZ, 0x33, !PT ;  /* 0x00000003ff037212 */ /* 0x000fe200078e33ff */
[----:B------:R-:W-:Y:S06]  /*90c0*/  BRA `(.L_x_1775) ;  /* 0x0000000000107947 */ /* 0x000fec0003800000 */
.L_x_1774:
[----:B------:R-:W-:-:S13]  /*90d0*/  ISETP.NE.AND P0, PT, R7, 0x1, PT ;  /* 0x000000010700780c */ /* 0x000fda0003f05270 */
[----:B------:R-:W1:Y:S02]  /*90e0*/  @P0 LDC.64 R8, c[0x0][0x9e8] ;  /* 0x00027a00ff080b82 */ /* 0x000e640000000a00 */
[----:B-1----:R-:W-:-:S05]  /*90f0*/  @P0 IMAD.HI.U32 R0, R3, R8, RZ ;  /* 0x0000000803000227 */ /* 0x002fca00078e00ff */
[----:B------:R-:W-:-:S07]  /*9100*/  @P0 SHF.R.U32.HI R3, RZ, R9, R0 ;  /* 0x00000009ff030219 */ /* 0x000fce0000011600 */
.L_x_1775:
[----:B------:R-:W-:Y:S05]  /*9110*/  BSYNC B0 ;  /* 0x0000000000007941 */ /* 0x000fea0003800000 */
.L_x_1773:
[----:B------:R-:W-:-:S05]  /*9120*/  IMAD R3, R3, R7, RZ ;  /* 0x0000000703037224 */ /* 0x000fca00078e02ff */
[----:B------:R-:W-:-:S07]  /*9130*/  VIMNMX R4, R4, R3, !PT ;  /* 0x0000000304047248 */ /* 0x000fce0007fe0100 */
.L_x_1772:
[----:B------:R-:W-:Y:S01]  /*9140*/  SHF.R.S32.HI R3, RZ, 0x1f, R4 ;  /* 0x0000001fff037819 */ /* 0x000fe20000011404 */
[----:B------:R-:W-:Y:S01]  /*9150*/  IMAD.MOV.U32 R0, RZ, RZ, RZ ;  /* 0x000000ffff007224 */ /* 0x000fe200078e00ff */
[----:B------:R-:W-:Y:S02]  /*9160*/  PLOP3.LUT P0, PT, PT, PT, PT, 0x80, 0x0 ;  /* 0x000000000000781c */ /* 0x000fe40003f0f070 */
[----:B------:R-:W-:Y:S02]  /*9170*/  CS2R R150, SRZ ;  /* 0x0000000000967805 */ /* 0x000fe4000001ff00 */
[----:B------:R-:W-:Y:S01]  /*9180*/  LEA.HI R4, R3, R4, RZ, 0x7 ;  /* 0x0000000403047211 */ /* 0x000fe200078f38ff */
[----:B------:R-:W-:Y:S01]  /*9190*/  IMAD.MOV.U32 R3, RZ, RZ, RZ ;  /* 0x000000ffff037224 */ /* 0x000fe200078e00ff */
[----:B------:R-:W-:Y:S02]  /*91a0*/  CS2R R148, SRZ ;  /* 0x0000000000947805 */ /* 0x000fe4000001ff00 */
[----:B------:R-:W-:-:S02]  /*91b0*/  CS2R R146, SRZ ;  /* 0x0000000000927805 */ /* 0x000fc4000001ff00 */
[----:B------:R-:W-:Y:S02]  /*91c0*/  SHF.R.S32.HI R4, RZ, 0x7, R4 ;  /* 0x00000007ff047819 */ /* 0x000fe40000011404 */
[----:B------:R-:W-:Y:S02]  /*91d0*/  CS2R R144, SRZ ;  /* 0x0000000000907805 */ /* 0x000fe4000001ff00 */
[----:B------:R-:W-:Y:S01]  /*91e0*/  CS2R R38, SRZ ;  /* 0x0000000000267805 */ /* 0x000fe2000001ff00 */
[----:B------:R-:W-:Y:S01]  /*91f0*/  IMAD.MOV.U32 R142, RZ, RZ, RZ ;  /* 0x000000ffff8e7224 */ /* 0x000fe200078e00ff */
[----:B------:R-:W-:Y:S01]  /*9200*/  VIMNMX R196, RZ, R4, !PT ;  /* 0x00000004ffc47248 */ /* 0x000fe20007fe0100 */
[----:B------:R-:W-:Y:S01]  /*9210*/  IMAD.MOV.U32 R141, RZ, RZ, RZ ;  /* 0x000000ffff8d7224 */ /* 0x000fe200078e00ff */
[----:B------:R-:W-:Y:S01]  /*9220*/  CS2R R36, SRZ ;  /* 0x0000000000247805 */ /* 0x000fe2000001ff00 */
[----:B------:R-:W-:Y:S01]  /*9230*/  IMAD.MOV.U32 R138, RZ, RZ, RZ ;  /* 0x000000ffff8a7224 */ /* 0x000fe200078e00ff */
[----:B------:R-:W-:Y:S01]  /*9240*/  ISETP.GT.AND P1, PT, R129, R196, PT ;  /* 0x000000c48100720c */ /* 0x000fe20003f24270 */
[----:B------:R-:W-:Y:S01]  /*9250*/  IMAD.MOV.U32 R137, RZ, RZ, RZ ;  /* 0x000000ffff897224 */ /* 0x000fe200078e00ff */
[----:B------:R-:W-:Y:S01]  /*9260*/  CS2R R134, SRZ ;  /* 0x0000000000867805 */ /* 0x000fe2000001ff00 */
[----:B------:R-:W-:Y:S01]  /*9270*/  IMAD.MOV.U32 R133, RZ, RZ, RZ ;  /* 0x000000ffff857224 */ /* 0x000fe200078e00ff */
[----:B------:R-:W-:-:S02]  /*9280*/  CS2R R34, SRZ ;  /* 0x0000000000227805 */ /* 0x000fc4000001ff00 */
[----:B------:R-:W-:Y:S01]  /*9290*/  CS2R R130, SRZ ;  /* 0x0000000000827805 */ /* 0x000fe2000001ff00 */
[----:B------:R-:W-:Y:S01]  /*92a0*/  IMAD.MOV.U32 R128, RZ, RZ, RZ ;  /* 0x000000ffff807224 */ /* 0x000fe200078e00ff */
        /* <DEDUP_REMOVED lines=10> */
[----:B0-----:R-:W-:-:S02]  /*9350*/  CS2R R106, SRZ ;  /* 0x00000000006a7805 */ /* 0x001fc4000001ff00 */
[----:B------:R-:W-:Y:S02]  /*9360*/  CS2R R104, SRZ ;  /* 0x0000000000687805 */ /* 0x000fe4000001ff00 */
[----:B------:R-:W-:Y:S02]  /*9370*/  CS2R R102, SRZ ;  /* 0x0000000000667805 */ /* 0x000fe4000001ff00 */
[----:B------:R-:W-:Y:S02]  /*9380*/  CS2R R100, SRZ ;  /* 0x0000000000647805 */ /* 0x000fe4000001ff00 */
[----:B------:R-:W-:Y:S02]  /*9390*/  CS2R R98, SRZ ;  /* 0x0000000000627805 */ /* 0x000fe4000001ff00 */
[----:B------:R-:W-:Y:S02]  /*93a0*/  CS2R R96, SRZ ;  /* 0x0000000000607805 */ /* 0x000fe4000001ff00 */
[----:B------:R-:W-:Y:S01]  /*93b0*/  CS2R R6, SRZ ;  /* 0x0000000000067805 */ /* 0x000fe2000001ff00 */
[----:B------:R-:W-:Y:S01]  /*93c0*/  IMAD.MOV.U32 R94, RZ, RZ, RZ ;  /* 0x000000ffff5e7224 */ /* 0x000fe200078e00ff */
[----:B------:R-:W-:Y:S01]  /*93d0*/  CS2R R90, SRZ ;  /* 0x00000000005a7805 */ /* 0x000fe2000001ff00 */
[----:B------:R-:W-:Y:S01]  /*93e0*/  IMAD.MOV.U32 R93, RZ, RZ, RZ ;  /* 0x000000ffff5d7224 */ /* 0x000fe200078e00ff */
[----:B------:R-:W-:Y:S01]  /*93f0*/  CS2R R88, SRZ ;  /* 0x0000000000587805 */ /* 0x000fe2000001ff00 */
[----:B------:R-:W-:Y:S06]  /*9400*/  @!P1 BRA `(.L_x_1776) ;  /* 0x0000013c00809947 */ /* 0x000fec0003800000 */
[----:B------:R-:W-:-:S03]  /*9410*/  UMOV UR4, 0xffffffff ;  /* 0xffffffff00047882 */ /* 0x000fc60000000000 */
[----:B------:R-:W-:Y:S05]  /*9420*/  BRA.DIV UR4, `(.L_x_1777) ;  /* 0x000001da04b87947 */ /* 0x000fea000b800000 */
[----:B------:R0:W1:Y:S02]  /*9430*/  SHFL.IDX PT, R194, R222, RZ, 0x1f ;  /* 0x00001fffdec27589 */ /* 0x00006400000e0000 */
.L_x_2104:
[----:B-1----:R-:W-:Y:S02]  /*9440*/  LEA.HI R0, R194, R194, RZ, 0x1 ;  /* 0x000000c2c2007211 */ /* 0x002fe400078f08ff */
[----:B------:R-:W-:Y:S02]  /*9450*/  LOP3.LUT P0, RZ, R217, 0x3ff, RZ, 0xc0, !PT ;  /* 0x000003ffd9ff7812 */ /* 0x000fe4000780c0ff */
[----:B------:R-:W-:Y:S02]  /*9460*/  LOP3.LUT R3, R0, 0x1e, RZ, 0xc0, !PT ;  /* 0x0000001e00037812 */ /* 0x000fe400078ec0ff */
[----:B------:R-:W-:-:S03]  /*9470*/  P2R R24, PR, RZ, 0x1 ;  /* 0x00000001ff187803 */ /* 0x000fc60000000000 */
        /* <DEDUP_REMOVED lines=9> */
[----:B------:R1:W2:Y:S01]  /*9510*/  LDC.64 R14, c[0x4][R0] ;  /* 0x01000000000e7b82 */ /* 0x0002a20000000a00 */
        /* <DEDUP_REMOVED lines=8> */
[----:B-1----:R-:W-:-:S07]  /*95a0*/  IMAD.MOV.U32 R13, RZ, RZ, RZ ;  /* 0x000000ffff0d7224 */ /* 0x002fce00078e00ff */
[----:B------:R-:W-:-:S07]  /*95b0*/  LEPC R20, `(.L_x_1778) ;  /* 0x000000001014794e */ /* 0x000fce0000000000 */
[----:B0-2--5:R-:W-:Y:S05]  /*95c0*/  CALL.ABS.NOINC R14 ;  /* 0x000000000e007343 */ /* 0x025fea0003c00000 */
.L_x_1778:
[----:B------:R-:W-:Y:S02]  /*95d0*/  ULDC UR4, c[0x0][0x3f4] ;  /* 0x0000fd0000047ab9 */ /* 0x000fe40000000800 */
[----:B------:R-:W-:-:S13]  /*95e0*/  ISETP.LT.AND P0, PT, RZ, UR4, PT ;  /* 0x00000004ff007c0c */ /* 0x000fda000bf01270 */
[----:B------:R-:W-:Y:S05]  /*95f0*/  @P0 BRA `(.L_x_1779) ;  /* 0x00000000003c0947 */ /* 0x000fea0003800000 */
[----:B------:R-:W-:-:S04]  /*9600*/  LEA.HI R0, R213, R213, RZ, 0x1 ;  /* 0x000000d5d5007211 */ /* 0x000fc800078f08ff */
        /* <DEDUP_REMOVED lines=8> */
.L_x_1782:
[----:B--2---:R2:W3:Y:S02]  /*9690*/  SYNCS.PHASECHK.TRANS64.TRYWAIT P0, [R2+URZ+0x28800], R3 ;  /* 0x02880003020075a7 */ /* 0x0044e4000800017f */
[----:B---3--:R-:W-:Y:S05]  /*96a0*/  @!P0 NANOSLEEP.SYNCS 0x989680 ;  /* 0x009896800000895d */ /* 0x008fea0003900000 */
[----:B------:R-:W3:Y:S02]  /*96b0*/  @!P0 SYNCS.PHASECHK.TRANS64 P0, [R2+URZ+0x28800], R3 ;  /* 0x02880003020085a7 */ /* 0x000ee4000800007f */
[----:B---3--:R-:W-:Y:S05]  /*96c0*/  @!P0 BRA `(.L_x_1782) ;  /* 0xfffffffc00f08947 */ /* 0x008fea000383ffff */
.L_x_1781:
[----:B------:R-:W-:Y:S05]  /*96d0*/  BSYNC B0 ;  /* 0x0000000000007941 */ /* 0x000fea0003800000 */
.L_x_1780:
[----:B------:R-:W-:Y:S05]  /*96e0*/  BRA `(.L_x_1783) ;  /* 0x0000005000e87947 */ /* 0x000fea0003800000 */
.L_x_1779:
[----:B------:R-:W-:Y:S01]  /*96f0*/  ISETP.NE.AND P0, PT, R24, RZ, PT ;  /* 0x000000ff1800720c */ /* 0x000fe20003f05270 */
[----:B------:R-:W-:Y:S01]  /*9700*/  ULDC.64 UR4, c[0x0][0x3f8] ;  /* 0x0000fe0000047ab9 */ /* 0x000fe20000000a00 */
[----:B-----5:R-:W-:Y:S01]  /*9710*/  SHF.R.S32.HI R0, RZ, 0x1f, R115 ;  /* 0x0000001fff007819 */ /* 0x020fe20000011473 */
[----:B------:R-:W-:Y:S01]  /*9720*/  ULDC.64 UR6, c[0x0][0x408] ;  /* 0x0001020000067ab9 */ /* 0x000fe20000000a00 */
[----:B------:R-:W-:-:S04]  /*9730*/  IMAD.WIDE.U32 R24, R115, UR4, RZ ;  /* 0x0000000473187c25 */ /* 0x000fc8000f8e00ff */
[C---:B------:R-:W-:Y:S02]  /*9740*/  IMAD R4, R0.reuse, UR4, RZ ;  /* 0x0000000400047c24 */ /* 0x040fe4000f8e02ff */
[----:B------:R-:W-:Y:S02]  /*9750*/  IMAD R0, R0, UR6, RZ ;  /* 0x0000000600007c24 */ /* 0x000fe4000f8e02ff */
[C---:B------:R-:W-:Y:S02]  /*9760*/  IMAD R29, R115.reuse, UR5, R4 ;  /* 0x00000005731d7c24 */ /* 0x040fe4000f8e0204 */
[C---:B------:R-:W-:Y:S02]  /*9770*/  IMAD R31, R115.reuse, UR7, R0 ;  /* 0x00000007731f7c24 */ /* 0x040fe4000f8e0200 */
[----:B------:R-:W-:-:S04]  /*9780*/  IMAD.WIDE.U32 R26, R115, UR6, RZ ;  /* 0x00000006731a7c25 */ /* 0x000fc8000f8e00ff */
[----:B------:R-:W-:Y:S02]  /*9790*/  IMAD.IADD R29, R29, 0x1, R25 ;  /* 0x000000011d1d7824 */ /* 0x000fe400078e0219 */
[----:B------:R-:W-:Y:S01]  /*97a0*/  IMAD.IADD R31, R31, 0x1, R27 ;  /* 0x000000011f1f7824 */ /* 0x000fe200078e021b */
        /* <DEDUP_REMOVED lines=16> */
[----:B0-2---:R-:W-:Y:S05]  /*98b0*/  CALL.ABS.NOINC R14 ;  /* 0x000000000e007343 */ /* 0x005fea0003c00000 */
.L_x_1784:
[----:B------:R-:W-:Y:S01]  /*98c0*/  ULDC.U8 UR4, c[0x0][0x410] ;  /* 0x0001040000047ab9 */ /* 0x000fe20000000000 */
[----:B------:R-:W-:Y:S01]  /*98d0*/  IMAD.IADD R57, R23, 0x1, R193 ;  /* 0x0000000117397824 */ /* 0x000fe200078e02c1 */
[----:B------:R-:W-:Y:S01]  /*98e0*/  ISETP.NE.AND P0, PT, RZ, UR4, PT ;  /* 0x00000004ff007c0c */ /* 0x000fe2000bf05270 */
[----:B------:R-:W-:Y:S02]  /*98f0*/  BSSY B0, `(.L_x_1785) ;  /* 0x0000511000007945 */ /* 0x000fe40003800000 */
[----:B------:R-:W-:-:S10]  /*9900*/  IMAD R3, R207, 0x20, R57 ;  /* 0x00000020cf037824 */ /* 0x000fd400078e0239 */
[----:B------:R-:W-:Y:S05]  /*9910*/  @!P0 BRA `(.L_x_1786) ;  /* 0x0000002800588947 */ /* 0x000fea0003800000 */
[----:B------:R-:W1:Y:S01]  /*9920*/  LDC R74, c[0x0][0x448] ;  /* 0x00011200ff4a7b82 */ /* 0x000e620000000800 */
[----:B------:R-:W-:Y:S01]  /*9930*/  ULDC.64 UR4, c[0x0][0x3f8] ;  /* 0x0000fe0000047ab9 */ /* 0x000fe20000000a00 */
[----:B------:R-:W-:Y:S01]  /*9940*/  ULDC.64 UR6, c[0x0][0x408] ;  /* 0x0001020000067ab9 */ /* 0x000fe20000000a00 */
[----:B------:R-:W-:Y:S02]  /*9950*/  IMAD.MOV.U32 R6, RZ, RZ, R24 ;  /* 0x000000ffff067224 */ /* 0x000fe400078e0018 */
[----:B------:R-:W-:Y:S02]  /*9960*/  IMAD.MOV.U32 R7, RZ, RZ, R29 ;  /* 0x000000ffff077224 */ /* 0x000fe400078e001d */
[----:B------:R-:W-:Y:S02]  /*9970*/  IMAD.MOV.U32 R8, RZ, RZ, R26 ;  /* 0x000000ffff087224 */ /* 0x000fe400078e001a */
[----:B------:R-:W-:Y:S01]  /*9980*/  IMAD.MOV.U32 R9, RZ, RZ, R31 ;  /* 0x000000ffff097224 */ /* 0x000fe200078e001f */
[----:B-1----:R-:W-:-:S13]  /*9990*/  ISETP.NE.AND P0, PT, R74, 0x1, PT ;  /* 0x000000014a00780c */ /* 0x002fda0003f05270 */
[----:B------:R-:W1:Y:S08]  /*99a0*/  @P0 LDC R0, c[0x0][0x44c] ;  /* 0x00011300ff000b82 */ /* 0x000e700000000800 */
[----:B------:R-:W2:Y:S01]  /*99b0*/  @P0 LDC R5, c[0x0][0x450] ;  /* 0x00011400ff050b82 */ /* 0x000ea20000000800 */
[----:B-1----:R-:W-:-:S05]  /*99c0*/  @P0 IMAD.HI.U32 R0, R3, R0, RZ ;  /* 0x0000000003000227 */ /* 0x002fca00078e00ff */
[----:B--2---:R-:W-:-:S04]  /*99d0*/  @P0 SHF.R.U32.HI R3, RZ, R5, R0 ;  /* 0x00000005ff030219 */ /* 0x004fc80000011600 */
[----:B------:R-:W-:Y:S01]  /*99e0*/  SHF.R.S32.HI R0, RZ, 0x1f, R3 ;  /* 0x0000001fff007819 */ /* 0x000fe20000011403 */
[----:B------:R-:W-:-:S04]  /*99f0*/  IMAD.WIDE.U32 R6, R3, UR4, R6 ;  /* 0x0000000403067c25 */ /* 0x000fc8000f8e0006 */
[C---:B------:R-:W-:Y:S02]  /*9a00*/  IMAD R4, R0.reuse, UR4, RZ ;  /* 0x0000000400047c24 */ /* 0x040fe4000f8e02ff */
[----:B------:R-:W-:Y:S02]  /*9a10*/  IMAD R0, R0, UR6, RZ ;  /* 0x0000000600007c24 */ /* 0x000fe4000f8e02ff */
[C---:B------:R-:W-:Y:S01]  /*9a20*/  IMAD R11, R3.reuse, UR5, R4 ;  /* 0x00000005030b7c24 */ /* 0x040fe2000f8e0204 */
[----:B------:R-:W-:Y:S01]  /*9a30*/  ULDC.64 UR4, c[0x0][0x3e8] ;  /* 0x0000fa0000047ab9 */ /* 0x000fe20000000a00 */
[C---:B------:R-:W-:Y:S01]  /*9a40*/  IMAD.WIDE.U32 R8, R3.reuse, UR6, R8 ;  /* 0x0000000603087c25 */ /* 0x040fe2000f8e0008 */
[----:B------:R-:W-:Y:S01]  /*9a50*/  LEA R5, P0, R6, UR4, 0x1 ;  /* 0x0000000406057c11 */ /* 0x000fe2000f8008ff */
[----:B------:R-:W-:Y:S02]  /*9a60*/  UMOV UR4, 0xffffffff ;  /* 0xffffffff00047882 */ /* 0x000fe40000000000 */
[----:B------:R-:W-:Y:S01]  /*9a70*/  IMAD R3, R3, UR7, R0 ;  /* 0x0000000703037c24 */ /* 0x000fe2000f8e0200 */
[----:B------:R-:W-:Y:S01]  /*9a80*/  ULDC.64 UR6, c[0x0][0x400] ;  /* 0x0001000000067ab9 */ /* 0x000fe20000000a00 */
[----:B------:R-:W-:Y:S01]  /*9a90*/  IMAD.IADD R11, R7, 0x1, R11 ;  /* 0x00000001070b7824 */ /* 0x000fe200078e020b */
[----:B------:R-:W-:Y:S01]  /*9aa0*/  LEA R7, P1, R8, UR6, 0x1 ;  /* 0x0000000608077c11 */ /* 0x000fe2000f8208ff */
[----:B------:R-:W-:-:S03]  /*9ab0*/  IMAD.IADD R3, R9, 0x1, R3 ;  /* 0x0000000109037824 */ /* 0x000fc600078e0203 */
[----:B------:R-:W-:Y:S02]  /*9ac0*/  LEA.HI.X R6, R6, UR5, R11, 0x1, P0 ;  /* 0x0000000506067c11 */ /* 0x000fe400080f0c0b */
[----:B------:R-:W-:Y:S01]  /*9ad0*/  LEA.HI.X R8, R8, UR7, R3, 0x1, P1 ;  /* 0x0000000708087c11 */ /* 0x000fe200088f0c03 */
[----:B------:R-:W-:Y:S06]  /*9ae0*/  BRA.DIV UR4, `(.L_x_1787) ;  /* 0x000001d604347947 */ /* 0x000fec000b800000 */
[----:B------:R1:W2:Y:S04]  /*9af0*/  SHFL.IDX PT, R0, R6, RZ, 0x181f ;  /* 0x00181fff06007589 */ /* 0x0002a800000e0000 */
[----:B------:R1:W3:Y:S04]  /*9b00*/  SHFL.IDX PT, R3, R5, RZ, 0x181f ;  /* 0x00181fff05037589 */ /* 0x0002e800000e0000 */
[----:B------:R1:W4:Y:S04]  /*9b10*/  SHFL.IDX PT, R4, R8, RZ, 0x181f ;  /* 0x00181fff08047589 */ /* 0x00032800000e0000 */
[----:B------:R1:W0:Y:S02]  /*9b20*/  SHFL.IDX PT, R14, R7, RZ, 0x181f ;  /* 0x00181fff070e7589 */ /* 0x00022400000e0000 */
.L_x_2110:
[----:B------:R-:W-:Y:S01]  /*9b30*/  IMAD R74, R187, R74, RZ ;  /* 0x0000004abb4a7224 */ /* 0x000fe200078e02ff */
[----:B------:R-:W-:Y:S01]  /*9b40*/  BSSY B1, `(.L_x_1788) ;  /* 0x000001e000017945 */ /* 0x000fe20003800000 */
[----:B------:R-:W-:Y:S02]  /*9b50*/  CS2R R48, SRZ ;  /* 0x0000000000307805 */ /* 0x000fe4000001ff00 */
[----:B------:R-:W-:Y:S02]  /*9b60*/  CS2R R44, SRZ ;  /* 0x00000000002c7805 */ /* 0x000fe4000001ff00 */
[----:B------:R-:W-:Y:S02]  /*9b70*/  CS2R R46, SRZ ;  /* 0x00000000002e7805 */ /* 0x000fe4000001ff00 */
[----:B------:R-:W-:Y:S02]  /*9b80*/  ISETP.GE.AND P0, PT, R57, R74, PT ;  /* 0x0000004a3900720c */ /* 0x000fe40003f06270 */
[----:B------:R-:W-:-:S11]  /*9b90*/  CS2R R40, SRZ ;  /* 0x0000000000287805 */ /* 0x000fd6000001ff00 */
[----:B------:R-:W-:Y:S05]  /*9ba0*/  @P0 BRA `(.L_x_1789) ;  /* 0x00000000005c0947 */ /* 0x000fea0003800000 */
[----:B------:R-:W-:Y:S01]  /*9bb0*/  ULDC UR4, c[0x0][0x3f4] ;  /* 0x0000fd0000047ab9 */ /* 0x000fe20000000800 */
[----:B------:R-:W-:Y:S02]  /*9bc0*/  CS2R R40, SRZ ;  /* 0x0000000000287805 */ /* 0x000fe4000001ff00 */
[----:B------:R-:W-:Y:S02]  /*9bd0*/  ISETP.GE.AND P4, PT, R18, UR4, PT ;  /* 0x0000000412007c0c */ /* 0x000fe4000bf86270 */
[----:B------:R-:W-:Y:S02]  /*9be0*/  CS2R R44, SRZ ;  /* 0x00000000002c7805 */ /* 0x000fe4000001ff00 */
[----:B------:R-:W-:-:S09]  /*9bf0*/  ISETP.GE.AND P5, PT, R185, UR4, PT ;  /* 0x00000004b9007c0c */ /* 0x000fd2000bfa6270 */
[C---:B------:R-:W-:Y:S01]  /*9c00*/  @!P4 IMAD.SHL.U32 R12, R18.reuse, 0x2, RZ ;  /* 0x00000002120cc824 */ /* 0x040fe200078e00ff */
[----:B------:R-:W-:-:S03]  /*9c10*/  @!P4 SHF.L.U64.HI R13, R18, 0x1, R19 ;  /* 0x00000001120dc819 */ /* 0x000fc60000010213 */
[C---:B------:R-:W-:Y:S01]  /*9c20*/  @!P5 IMAD.SHL.U32 R15, R185.reuse, 0x2, RZ ;  /* 0x00000002b90fd824 */ /* 0x040fe200078e00ff */
[----:B------:R-:W-:Y:S02]  /*9c30*/  @!P5 SHF.L.U64.HI R9, R185, 0x1, R216 ;  /* 0x00000001b909d819 */ /* 0x000fe400000102d8 */
[CC--:B---3--:R-:W-:Y:S02]  /*9c40*/  @!P4 IADD3 R10, P0, R3.reuse, R12.reuse, RZ ;  /* 0x0000000c030ac210 */ /* 0x0c8fe40007f1e0ff */
[----:B0-----:R-:W-:Y:S02]  /*9c50*/  @!P4 IADD3 R12, P1, R14, R12, RZ ;  /* 0x0000000c0e0cc210 */ /* 0x001fe40007f3e0ff */
[-C--:B------:R-:W-:Y:S01]  /*9c60*/  @!P5 IADD3 R20, P2, R3, R15.reuse, RZ ;  /* 0x0000000f0314d210 */ /* 0x080fe20007f5e0ff */
[----:B--2---:R-:W-:Y:S01]  /*9c70*/  @!P4 IMAD.X R11, R0, 0x1, R13, P0 ;  /* 0x00000001000bc824 */ /* 0x004fe200000e060d */
[----:B------:R-:W-:Y:S02]  /*9c80*/  @!P5 IADD3 R14, P3, R14, R15, RZ ;  /* 0x0000000f0e0ed210 */ /* 0x000fe40007f7e0ff */
[----:B------:R-:W-:-:S02]  /*9c90*/  CS2R R46, SRZ ;  /* 0x00000000002e7805 */ /* 0x000fc4000001ff00 */
[----:B------:R-:W-:Y:S01]  /*9ca0*/  CS2R R48, SRZ ;  /* 0x0000000000307805 */ /* 0x000fe2000001ff00 */
[----:B------:R-:W-:Y:S02]  /*9cb0*/  @!P5 IMAD.X R21, R0, 0x1, R9, P2 ;  /* 0x000000010015d824 */ /* 0x000fe400010e0609 */
[C---:B----4-:R-:W-:Y:S02]  /*9cc0*/  @!P4 IMAD.X R13, R4.reuse, 0x1, R13, P1 ;  /* 0x00000001040dc824 */ /* 0x050fe400008e060d */
[----:B------:R-:W-:Y:S01]  /*9cd0*/  @!P5 IMAD.X R15, R4, 0x1, R9, P3 ;  /* 0x00000001040fd824 */ /* 0x000fe200018e0609 */
[----:B------:R0:W5:Y:S04]  /*9ce0*/  @!P5 LD.E.64 R40, desc[UR38][R20.64] ;  /* 0x000000261428d980 */ /* 0x000168000c101b00 */
[----:B------:R0:W5:Y:S04]  /*9cf0*/  @!P5 LD.E.64 R44, desc[UR38][R14.64] ;  /* 0x000000260e2cd980 */ /* 0x000168000c101b00 */
[----:B------:R0:W5:Y:S04]  /*9d00*/  @!P4 LD.E.64 R46, desc[UR38][R10.64] ;  /* 0x000000260a2ec980 */ /* 0x000168000c101b00 */
[----:B------:R0:W5:Y:S02]  /*9d10*/  @!P4 LD.E.64 R48, desc[UR38][R12.64] ;  /* 0x000000260c30c980 */ /* 0x000164000c101b00 */
.L_x_1789:
[----:B------:R-:W-:Y:S05]  /*9d20*/  BSYNC B1 ;  /* 0x0000000000017941 */ /* 0x000fea0003800000 */
.L_x_1788:
[----:B--2--5:R-:W-:Y:S01]  /*9d30*/  IMAD.MOV.U32 R0, RZ, RZ, R48 ;  /* 0x000000ffff007224 */ /* 0x024fe200078e0030 */
[----:B------:R-:W-:Y:S01]  /*9d40*/  UMOV UR4, 0xffffffff ;  /* 0xffffffff00047882 */ /* 0x000fe20000000000 */
[----:B---3--:R-:W-:Y:S01]  /*9d50*/  IMAD.MOV.U32 R3, RZ, RZ, R49 ;  /* 0x000000ffff037224 */ /* 0x008fe200078e0031 */
[----:B------:R-:W-:Y:S01]  /*9d60*/  CS2R R38, SRZ ;  /* 0x0000000000267805 */ /* 0x000fe2000001ff00 */
[----:B----4-:R-:W-:Y:S01]  /*9d70*/  IMAD.MOV.U32 R4, RZ, RZ, R44 ;  /* 0x000000ffff047224 */ /* 0x010fe200078e002c */
        /* <DEDUP_REMOVED lines=13> */
[----:B------:R-:W-:Y:S06]  /*9e50*/  BRA.DIV UR4, `(.L_x_1790) ;  /* 0x000001d204c87947 */ /* 0x000fec000b800000 */
[----:B------:R2:W3:Y:S04]  /*9e60*/  SHFL.IDX PT, R0, R6, 0x1, 0x181f ;  /* 0x00381f0006007f89 */ /* 0x0004e800000e0000 */
[----:B------:R2:W4:Y:S04]  /*9e70*/  SHFL.IDX PT, R3, R5, 0x1, 0x181f ;  /* 0x00381f0005037f89 */ /* 0x00052800000e0000 */
[----:B------:R2:W1:Y:S04]  /*9e80*/  SHFL.IDX PT, R4, R8, 0x1, 0x181f ;  /* 0x00381f0008047f89 */ /* 0x00046800000e0000 */
[----:B0-----:R2:W0:Y:S02]  /*9e90*/  SHFL.IDX PT, R14, R7, 0x1, 0x181f ;  /* 0x00381f00070e7f89 */ /* 0x00142400000e0000 */
.L_x_2116:
[----:B------:R-:W-:Y:S01]  /*9ea0*/  VIADD R9, R57, 0x20 ;  /* 0x0000002039097836 */ /* 0x000fe20000000000 */
[----:B------:R-:W-:Y:S01]  /*9eb0*/  BSSY B1, `(.L_x_1791) ;  /* 0x000001d000017945 */ /* 0x000fe20003800000 */
[----:B------:R-:W-:Y:S02]  /*9ec0*/  CS2R R34, SRZ ;  /* 0x0000000000227805 */ /* 0x000fe4000001ff00 */
[----:B------:R-:W-:Y:S02]  /*9ed0*/  CS2R R36, SRZ ;  /* 0x0000000000247805 */ /* 0x000fe4000001ff00 */
[----:B------:R-:W-:Y:S02]  /*9ee0*/  CS2R R32, SRZ ;  /* 0x0000000000207805 */ /* 0x000fe4000001ff00 */
[----:B------:R-:W-:-:S13]  /*9ef0*/  ISETP.GE.AND P0, PT, R9, R74, PT ;  /* 0x0000004a0900720c */ /* 0x000fda0003f06270 */
        /* <DEDUP_REMOVED lines=10> */
[CC--:B----4-:R-:W-:Y:S02]  /*9fa0*/  @!P4 IADD3 R10, P0, R3.reuse, R12.reuse, RZ ;  /* 0x0000000c030ac210 */ /* 0x0d0fe40007f1e0ff */
[-C--:B------:R-:W-:Y:S02]  /*9fb0*/  @!P5 IADD3 R20, P2, R3, R11.reuse, RZ ;  /* 0x0000000b0314d210 */ /* 0x080fe40007f5e0ff */
[C---:B0-----:R-:W-:Y:S02]  /*9fc0*/  @!P4 IADD3 R12, P1, R14.reuse, R12, RZ ;  /* 0x0000000c0e0cc210 */ /* 0x041fe40007f3e0ff */
[----:B------:R-:W-:Y:S01]  /*9fd0*/  @!P5 IADD3 R14, P3, R14, R11, RZ ;  /* 0x0000000b0e0ed210 */ /* 0x000fe20007f7e0ff */
[----:B---3--:R-:W-:Y:S01]  /*9fe0*/  @!P5 IMAD.X R21, R0, 0x1, R15, P2 ;  /* 0x000000010015d824 */ /* 0x008fe200010e060f */
[----:B------:R-:W-:-:S02]  /*9ff0*/  CS2R R36, SRZ ;  /* 0x0000000000247805 */ /* 0x000fc4000001ff00 */
[----:B------:R-:W-:Y:S01]  /*a000*/  CS2R R38, SRZ ;  /* 0x0000000000267805 */ /* 0x000fe2000001ff00 */
[--C-:B------:R-:W-:Y:S02]  /*a010*/  @!P4 IMAD.X R11, R0, 0x1, R9.reuse, P0 ;  /* 0x00000001000bc824 */ /* 0x100fe400000e0609 */
[C---:B-1----:R-:W-:Y:S01]  /*a020*/  @!P4 IMAD.X R13, R4.reuse, 0x1, R9, P1 ;  /* 0x00000001040dc824 */ /* 0x042fe200008e0609 */
[----:B------:R0:W5:Y:S01]  /*a030*/  @!P5 LD.E.64 R32, desc[UR38][R20.64] ;  /* 0x000000261420d980 */ /* 0x000162000c101b00 */
[----:B------:R-:W-:-:S03]  /*a040*/  @!P5 IMAD.X R15, R4, 0x1, R15, P3 ;  /* 0x00000001040fd824 */ /* 0x000fc600018e060f */
[----:B------:R0:W5:Y:S04]  /*a050*/  @!P4 LD.E.64 R36, desc[UR38][R10.64] ;  /* 0x000000260a24c980 */ /* 0x000168000c101b00 */
[----:B------:R0:W5:Y:S04]  /*a060*/  @!P5 LD.E.64 R34, desc[UR38][R14.64] ;  /* 0x000000260e22d980 */ /* 0x000168000c101b00 */
[----:B------:R0:W5:Y:S02]  /*a070*/  @!P4 LD.E.64 R38, desc[UR38][R12.64] ;  /* 0x000000260c26c980 */ /* 0x000164000c101b00 */
.L_x_1792:
[----:B------:R-:W-:Y:S05]  /*a080*/  BSYNC B1 ;  /* 0x0000000000017941 */ /* 0x000fea0003800000 */
.L_x_1791:
[----:B---3-5:R-:W-:Y:S01]  /*a090*/  IMAD.MOV.U32 R0, RZ, RZ, R38 ;  /* 0x000000ffff007224 */ /* 0x028fe200078e0026 */
[----:B------:R-:W-:Y:S01]  /*a0a0*/  UMOV UR4, 0xffffffff ;  /* 0xffffffff00047882 */ /* 0x000fe20000000000 */
[----:B----4-:R-:W-:Y:S02]  /*a0b0*/  IMAD.MOV.U32 R3, RZ, RZ, R39 ;  /* 0x000000ffff037224 */ /* 0x010fe400078e0027 */
[----:B-1----:R-:W-:Y:S01]  /*a0c0*/  IMAD.MOV.U32 R4, RZ, RZ, R34 ;  /* 0x000000ffff047224 */ /* 0x002fe200078e0022 */
        /* <DEDUP_REMOVED lines=18> */
.L_x_2122:
[----:B------:R-:W-:Y:S01]  /*a1f0*/  VIADD R9, R57, 0x40 ;  /* 0x0000004039097836 */ /* 0x000fe20000000000 */
        /* <DEDUP_REMOVED lines=30> */
.L_x_1795:
[----:B------:R-:W-:Y:S05]  /*a3e0*/  BSYNC B1 ;  /* 0x0000000000017941 */ /* 0x000fea0003800000 */
.L_x_1794:
[----:B---3-5:R-:W-:Y:S01]  /*a3f0*/  IMAD.MOV.U32 R0, RZ, RZ, R30 ;  /* 0x000000ffff007224 */ /* 0x028fe200078e001e */
[----:B------:R-:W-:Y:S01]  /*a400*/  UMOV UR4, 0xffffffff ;  /* 0xffffffff00047882 */ /* 0x000fe20000000000 */
[----:B----4-:R-:W-:Y:S01]  /*a410*/  IMAD.MOV.U32 R3, RZ, RZ, R31 ;  /* 0x000000ffff037224 */ /* 0x010fe200078e001f */
[----:B0-----:R-:W-:Y:S01]  /*a420*/  CS2R R26, SRZ ;  /* 0x00000000001a7805 */ /* 0x001fe2000001ff00 */
        /* <DEDUP_REMOVED lines=15> */
[----:B------:R0:W1:Y:S04]  /*a520*/  SHFL.IDX PT, R0, R6, 0x3, 0x181f ;  /* 0x00781f0006007f89 */ /* 0x00006800000e0000 */
[----:B------:R0:W3:Y:S04]  /*a530*/  SHFL.IDX PT, R3, R5, 0x3, 0x181f ;  /* 0x00781f0005037f89 */ /* 0x0000e800000e0000 */
[----:B------:R0:W4:Y:S04]  /*a540*/  SHFL.IDX PT, R4, R8, 0x3, 0x181f ;  /* 0x00781f0008047f89 */ /* 0x00012800000e0000 */
[----:B------:R0:W0:Y:S02]  /*a550*/  SHFL.IDX PT, R14, R7, 0x3, 0x181f ;  /* 0x00781f00070e7f89 */ /* 0x00002400000e0000 */
.L_x_2128:
[----:B------:R-:W-:Y:S01]  /*a560*/  VIADD R57, R57, 0x60 ;  /* 0x0000006039397836 */ /* 0x000fe20000000000 */
[----:B0-2---:R-:W-:Y:S01]  /*a570*/  LEA.HI R5, R213, R213, RZ, 0x1 ;  /* 0x000000d5d5057211 */ /* 0x005fe200078f08ff */
[----:B------:R-:W-:Y:S01]  /*a580*/  BSSY B1, `(.L_x_1797) ;  /* 0x0000020000017945 */ /* 0x000fe20003800000 */
[----:B------:R-:W-:Y:S02]  /*a590*/  CS2R R10, SRZ ;  /* 0x00000000000a7805 */ /* 0x000fe4000001ff00 */
[----:B------:R-:W-:Y:S02]  /*a5a0*/  CS2R R12, SRZ ;  /* 0x00000000000c7805 */ /* 0x000fe4000001ff00 */
[----:B------:R-:W-:Y:S02]  /*a5b0*/  ISETP.GE.AND P0, PT, R57, R74, PT ;  /* 0x0000004a3900720c */ /* 0x000fe40003f06270 */
[----:B------:R-:W-:Y:S02]  /*a5c0*/  CS2R R8, SRZ ;  /* 0x0000000000087805 */ /* 0x000fe4000001ff00 */
[----:B------:R-:W-:-:S05]  /*a5d0*/  LOP3.LUT R6, R5, 0xfffffffe, RZ, 0xc0, !PT ;  /* 0xfffffffe05067812 */ /* 0x000fca00078ec0ff */
[----:B------:R-:W-:-:S05]  /*a5e0*/  IMAD.IADD R5, R213, 0x1, -R6 ;  /* 0x00000001d5057824 */ /* 0x000fca00078e0a06 */
[----:B------:R-:W-:Y:S01]  /*a5f0*/  SHF.L.U32 R5, R5, 0x1f, RZ ;  /* 0x0000001f05057819 */ /* 0x000fe200000006ff */
[----:B------:R-:W-:Y:S06]  /*a600*/  @P0 BRA `(.L_x_1798) ;  /* 0x00000000005c0947 */ /* 0x000fec0003800000 */
[----:B------:R-:W-:Y:S01]  /*a610*/  ULDC UR4, c[0x0][0x3f4] ;  /* 0x0000fd0000047ab9 */ /* 0x000fe20000000800 */
[----:B------:R-:W-:Y:S02]  /*a620*/  CS2R R8, SRZ ;  /* 0x0000000000087805 */ /* 0x000fe4000001ff00 */
[----:B------:R-:W-:Y:S02]  /*a630*/  ISETP.GE.AND P4, PT, R18, UR4, PT ;  /* 0x0000000412007c0c */ /* 0x000fe4000bf86270 */
[----:B------:R-:W-:-:S11]  /*a640*/  ISETP.GE.AND P5, PT, R185, UR4, PT ;  /* 0x00000004b9007c0c */ /* 0x000fd6000bfa6270 */
[C---:B------:R-:W-:Y:S01]  /*a650*/  @!P4 IMAD.SHL.U32 R62, R18.reuse, 0x2, RZ ;  /* 0x00000002123ec824 */ /* 0x040fe200078e00ff */
[----:B------:R-:W-:Y:S01]  /*a660*/  @!P4 SHF.L.U64.HI R11, R18, 0x1, R19 ;  /* 0x00000001120bc819 */ /* 0x000fe20000010213 */
[C---:B------:R-:W-:Y:S01]  /*a670*/  @!P5 IMAD.SHL.U32 R15, R185.reuse, 0x2, RZ ;  /* 0x00000002b90fd824 */ /* 0x040fe200078e00ff */
[----:B------:R-:W-:Y:S02]  /*a680*/  @!P5 SHF.L.U64.HI R13, R185, 0x1, R216 ;  /* 0x00000001b90dd819 */ /* 0x000fe400000102d8 */
[CC--:B---3--:R-:W-:Y:S02]  /*a690*/  @!P4 IADD3 R6, P0, R3.reuse, R62.reuse, RZ ;  /* 0x0000003e0306c210 */ /* 0x0c8fe40007f1e0ff */
[----:B------:R-:W-:Y:S02]  /*a6a0*/  @!P4 IADD3 R62, P1, R14, R62, RZ ;  /* 0x0000003e0e3ec210 */ /* 0x000fe40007f3e0ff */
[-C--:B------:R-:W-:Y:S01]  /*a6b0*/  @!P5 IADD3 R64, P2, R3, R15.reuse, RZ ;  /* 0x0000000f0340d210 */ /* 0x080fe20007f5e0ff */
[--C-:B-1----:R-:W-:Y:S01]  /*a6c0*/  @!P4 IMAD.X R7, R0, 0x1, R11.reuse, P0 ;  /* 0x000000010007c824 */ /* 0x102fe200000e060b */
[----:B------:R-:W-:Y:S01]  /*a6d0*/  @!P5 IADD3 R14, P3, R14, R15, RZ ;  /* 0x0000000f0e0ed210 */ /* 0x000fe20007f7e0ff */
[----:B----4-:R-:W-:Y:S01]  /*a6e0*/  @!P4 IMAD.X R63, R4, 0x1, R11, P1 ;  /* 0x00000001043fc824 */ /* 0x010fe200008e060b */
[----:B------:R-:W-:Y:S01]  /*a6f0*/  CS2R R10, SRZ ;  /* 0x00000000000a7805 */ /* 0x000fe2000001ff00 */
[--C-:B------:R-:W-:Y:S01]  /*a700*/  @!P5 IMAD.X R65, R0, 0x1, R13.reuse, P2 ;  /* 0x000000010041d824 */ /* 0x100fe200010e060d */
[----:B------:R-:W-:Y:S01]  /*a710*/  CS2R R26, SRZ ;  /* 0x00000000001a7805 */ /* 0x000fe2000001ff00 */
[----:B------:R-:W-:Y:S01]  /*a720*/  @!P5 IMAD.X R15, R4, 0x1, R13, P3 ;  /* 0x00000001040fd824 */ /* 0x000fe200018e060d */
[----:B------:R-:W-:-:S02]  /*a730*/  CS2R R12, SRZ ;  /* 0x00000000000c7805 */ /* 0x000fc4000001ff00 */
[----:B------:R0:W5:Y:S04]  /*a740*/  @!P5 LD.E.64 R8, desc[UR38][R64.64] ;  /* 0x000000264008d980 */ /* 0x000168000c101b00 */
[----:B------:R0:W5:Y:S04]  /*a750*/  @!P5 LD.E.64 R10, desc[UR38][R14.64] ;  /* 0x000000260e0ad980 */ /* 0x000168000c101b00 */
[----:B------:R0:W5:Y:S04]  /*a760*/  @!P4 LD.E.64 R12, desc[UR38][R6.64] ;  /* 0x00000026060cc980 */ /* 0x000168000c101b00 */
[----:B------:R0:W5:Y:S02]  /*a770*/  @!P4 LD.E.64 R26, desc[UR38][R62.64] ;  /* 0x000000263e1ac980 */ /* 0x000164000c101b00 */
.L_x_1798:
[----:B------:R-:W-:Y:S05]  /*a780*/  BSYNC B1 ;  /* 0x0000000000017941 */ /* 0x000fea0003800000 */
.L_x_1797:
[----:B------:R-:W2:Y:S01]  /*a790*/  SYNCS.PHASECHK.TRANS64.TRYWAIT P0, [R2+URZ+0x28800], R5 ;  /* 0x02880005020075a7 */ /* 0x000ea2000800017f */
[----:B----45:R-:W-:Y:S01]  /*a7a0*/  IMAD.MOV.U32 R4, RZ, RZ, R27 ;  /* 0x000000ffff047224 */ /* 0x030fe200078e001b */
[----:B-1----:R-:W-:Y:S01]  /*a7b0*/  VIADDMNMX R0, R74, -R193, 0x80, PT ;  /* 0x000000804a007446 */ /* 0x002fe200038009c1 */
[----:B---3--:R-:W-:Y:S01]  /*a7c0*/  IMAD.MOV.U32 R3, RZ, RZ, R26 ;  /* 0x000000ffff037224 */ /* 0x008fe200078e001a */
[----:B------:R-:W-:Y:S01]  /*a7d0*/  BSSY B1, `(.L_x_1799) ;  /* 0x000000e000017945 */ /* 0x000fe20003800000 */
[----:B0-----:R-:W-:Y:S01]  /*a7e0*/  IMAD.MOV.U32 R6, RZ, RZ, R12 ;  /* 0x000000ffff067224 */ /* 0x001fe200078e000c */
        /* <DEDUP_REMOVED lines=8> */
[----:B------:R-:W-:Y:S01]  /*a870*/  ISETP.GE.AND P1, PT, R23, R0, PT ;  /* 0x000000001700720c */ /* 0x000fe20003f26270 */
[----:B------:R-:W-:Y:S01]  /*a880*/  IMAD.MOV.U32 R6, RZ, RZ, R9 ;  /* 0x000000ffff067224 */ /* 0x000fe200078e0009 */
[----:B------:R-:W-:Y:S01]  /*a890*/  PRMT R65, R7, 0x7610, R65 ;  /* 0x0000761007417816 */ /* 0x000fe20000000041 */
[----:B--2---:R-:W-:Y:S10]  /*a8a0*/  @!P0 BRA `(.L_x_1800) ;  /* 0x000001cc00848947 */ /* 0x004ff40003800000 */
.L_x_2129:
[----:B------:R-:W-:Y:S05]  /*a8b0*/  BSYNC B1 ;  /* 0x0000000000017941 */ /* 0x000fea0003800000 */
.L_x_1799:
[----:B------:R-:W-:Y:S01]  /*a8c0*/  BSSY B1, `(.L_x_1801) ;  /* 0x0000067000017945 */ /* 0x000fe20003800000 */
[----:B------:R-:W-:Y:S02]  /*a8d0*/  PRMT R15, R4, 0x7610, R15 ;  /* 0x00007610040f7816 */ /* 0x000fe4000000000f */
[----:B------:R-:W-:Y:S01]  /*a8e0*/  PRMT R57, R6, 0x7610, R57 ;  /* 0x0000761006397816 */ /* 0x000fe20000000039 */
[----:B------:R-:W-:Y:S06]  /*a8f0*/  @P1 BRA `(.L_x_1802) ;  /* 0x00000004008c1947 */ /* 0x000fec0003800000 */
[----:B------:R-:W1:Y:S01]  /*a900*/  LDC R4, c[0x0][0x3f4] ;  /* 0x0000fd00ff047b82 */ /* 0x000e620000000800 */
[----:B------:R-:W-:Y:S01]  /*a910*/  BSSY B2, `(.L_x_1803) ;  /* 0x0000032000027945 */ /* 0x000fe20003800000 */
[-C--:B-1----:R-:W-:Y:S02]  /*a920*/  ISETP.GE.AND P0, PT, R18, R4.reuse, PT ;  /* 0x000000041200720c */ /* 0x082fe40003f06270 */
[----:B------:R-:W-:-:S11]  /*a930*/  ISETP.GE.AND P1, PT, R185, R4, PT ;  /* 0x00000004b900720c */ /* 0x000fd60003f26270 */
[----:B------:R-:W-:Y:S05]  /*a940*/  @P0 BRA `(.L_x_1804) ;  /* 0x0000000000b80947 */ /* 0x000fea0003800000 */
[----:B0-----:R-:W0:Y:S01]  /*a950*/  LDS.128 R4, [R205] ;  /* 0x00000000cd047984 */ /* 0x001e220000000c00 */
[----:B------:R-:W-:Y:S02]  /*a960*/  SHF.R.U32.HI R78, RZ, 0x10, R49 ;  /* 0x00000010ff4e7819 */ /* 0x000fe40000011631 */
[----:B------:R-:W-:Y:S02]  /*a970*/  SHF.R.U32.HI R75, RZ, 0x10, R47 ;  /* 0x00000010ff4b7819 */ /* 0x000fe4000001162f */
[----:B------:R-:W-:Y:S02]  /*a980*/  PRMT R78, R43, 0x5432, R78 ;  /* 0x000054322b4e7816 */ /* 0x000fe4000000004e */
[----:B------:R-:W-:Y:S02]  /*a990*/  SHF.R.U64 R77, R48, 0x10, R49 ;  /* 0x00000010304d7819 */ /* 0x000fe40000001231 */
[----:B------:R-:W-:Y:S01]  /*a9a0*/  PRMT R75, R79, 0x5410, R75 ;  /* 0x000054104f4b7816 */ /* 0x000fe2000000004b */
[----:B------:R-:W-:Y:S01]  /*a9b0*/  IMAD.U32 R79, R78, 0x10000, RZ ;  /* 0x000100004e4f7824 */ /* 0x000fe200078e00ff */
[----:B------:R-:W-:-:S02]  /*a9c0*/  SHF.R.U64 R74, R46, 0x10, R47 ;  /* 0x000000102e4a7819 */ /* 0x000fc4000000122f */
[----:B------:R-:W-:Y:S01]  /*a9d0*/  PRMT R77, R76, 0x5410, R77 ;  /* 0x000054104c4d7816 */ /* 0x000fe2000000004d */
[C---:B------:R-:W-:Y:S01]  /*a9e0*/  IMAD.U32 R76, R75.reuse, 0x10000, RZ ;  /* 0x000100004b4c7824 */ /* 0x040fe200078e00ff */
[----:B------:R-:W-:Y:S02]  /*a9f0*/  LOP3.LUT R78, R78, 0xffff0000, RZ, 0xc0, !PT ;  /* 0xffff00004e4e7812 */ /* 0x000fe400078ec0ff */
[----:B------:R-:W-:Y:S02]  /*aa00*/  LOP3.LUT R75, R75, 0xffff0000, RZ, 0xc0, !PT ;  /* 0xffff00004b4b7812 */ /* 0x000fe400078ec0ff */
[----:B------:R-:W-:Y:S02]  /*aa10*/  PRMT R74, R50, 0x5432, R74 ;  /* 0x00005432324a7816 */ /* 0x000fe4000000004a */
[C---:B0-----:R-:W-:Y:S01]  /*aa20*/  LOP3.LUT R47, R6.reuse, 0xffff0000, RZ, 0xc0, !PT ;  /* 0xffff0000062f7812 */ /* 0x041fe200078ec0ff */
[----:B------:R-:W-:Y:S01]  /*aa30*/  IMAD.U32 R46, R6, 0x10000, RZ ;  /* 0x00010000062e7824 */ /* 0x000fe200078e00ff */
[C---:B------:R-:W-:Y:S01]  /*aa40*/  LOP3.LUT R49, R7.reuse, 0xffff0000, RZ, 0xc0, !PT ;  /* 0xffff000007317812 */ /* 0x040fe200078ec0ff */
[----:B------:R-:W-:-:S02]  /*aa50*/  IMAD.U32 R48, R7, 0x10000, RZ ;  /* 0x0001000007307824 */ /* 0x000fc400078e00ff */
[CC--:B------:R-:W-:Y:S01]  /*aa60*/  FMUL.FTZ R81, R47.reuse, R79.reuse ;  /* 0x0000004f2f517220 */ /* 0x0c0fe20000410000 */
[----:B------:R-:W-:Y:S01]  /*aa70*/  FMUL.FTZ R80, R47, R76 ;  /* 0x0000004c2f507220 */ /* 0x000fe20000410000 */
[----:B------:R-:W-:Y:S01]  /*aa80*/  FMUL.FTZ R47, R49, R78 ;  /* 0x0000004e312f7220 */ /* 0x000fe20000410000 */
[----:B------:R-:W-:Y:S02]  /*aa90*/  IMAD.U32 R6, R4, 0x10000, RZ ;  /* 0x0001000004067824 */ /* 0x000fe400078e00ff */
[C---:B------:R-:W-:Y:S01]  /*aaa0*/  FFMA.FTZ R81, R46.reuse, R76, -R81 ;  /* 0x0000004c2e517223 */ /* 0x040fe20000010851 */
[----:B------:R-:W-:Y:S01]  /*aab0*/  FFMA.FTZ R80, R46, R79, R80 ;  /* 0x0000004f2e507223 */ /* 0x000fe20000010050 */
[-C--:B------:R-:W-:Y:S01]  /*aac0*/  FFMA.FTZ R79, R48, R75.reuse, -R47 ;  /* 0x0000004b304f7223 */ /* 0x080fe2000001082f */
[C---:B------:R-:W-:Y:S01]  /*aad0*/  IMAD.U32 R7, R5.reuse, 0x10000, RZ ;  /* 0x0001000005077824 */ /* 0x040fe200078e00ff */
[----:B------:R-:W-:Y:S01]  /*aae0*/  LOP3.LUT R4, R4, 0xffff0000, RZ, 0xc0, !PT ;  /* 0xffff000004047812 */ /* 0x000fe200078ec0ff */
[C---:B------:R-:W-:Y:S01]  /*aaf0*/  IMAD.U32 R47, R74.reuse, 0x10000, RZ ;  /* 0x000100004a2f7824 */ /* 0x040fe200078e00ff */
[----:B------:R-:W-:Y:S01]  /*ab00*/  LOP3.LUT R5, R5, 0xffff0000, RZ, 0xc0, !PT ;  /* 0xffff000005057812 */ /* 0x000fe200078ec0ff */
[----:B------:R-:W-:Y:S01]  /*ab10*/  FMUL.FTZ R83, R49, R75 ;  /* 0x0000004b31537220 */ /* 0x000fe20000410000 */
[C---:B------:R-:W-:Y:S01]  /*ab20*/  LOP3.LUT R46, R77.reuse, 0xffff0000, RZ, 0xc0, !PT ;  /* 0xffff00004d2e7812 */ /* 0x040fe200078ec0ff */
[----:B------:R-:W-:Y:S01]  /*ab30*/  IMAD.U32 R49, R77, 0x10000, RZ ;  /* 0x000100004d317824 */ /* 0x000fe200078e00ff */
[----:B------:R-:W-:Y:S01]  /*ab40*/  LOP3.LUT R74, R74, 0xffff0000, RZ, 0xc0, !PT ;  /* 0xffff00004a4a7812 */ /* 0x000fe200078ec0ff */
[----:B------:R-:W-:Y:S01]  /*ab50*/  FFMA.FTZ R78, R48, R78, R83 ;  /* 0x0000004e304e7223 */ /* 0x000fe20000010053 */
[C---:B------:R-:W-:Y:S01]  /*ab60*/  FMUL.FTZ R48, R4.reuse, R47 ;  /* 0x0000002f04307220 */ /* 0x040fe20000410000 */
[-C--:B------:R-:W-:Y:S01]  /*ab70*/  FMUL.FTZ R75, R4, R49.reuse ;  /* 0x00000031044b7220 */ /* 0x080fe20000410000 */
[C---:B------:R-:W-:Y:S01]  /*ab80*/  FMUL.FTZ R76, R5.reuse, R46 ;  /* 0x0000002e054c7220 */ /* 0x040fe20000410000 */
[-C--:B------:R-:W-:Y:S01]  /*ab90*/  FMUL.FTZ R77, R5, R74.reuse ;  /* 0x0000004a054d7220 */ /* 0x080fe20000410000 */
[C---:B------:R-:W-:Y:S01]  /*aba0*/  FFMA.FTZ R49, R6.reuse, R49, R48 ;  /* 0x0000003106317223 */ /* 0x040fe20000010030 */
[----:B------:R-:W-:Y:S01]  /*abb0*/  FFMA.FTZ R4, R6, R47, -R75 ;  /* 0x0000002f06047223 */ /* 0x000fe2000001084b */
[C---:B------:R-:W-:Y:S01]  /*abc0*/  FFMA.FTZ R5, R7.reuse, R74, -R76 ;  /* 0x0000004a07057223 */ /* 0x040fe2000001084c */
[----:B------:R-:W-:Y:S01]  /*abd0*/  FFMA.FTZ R46, R7, R46, R77 ;  /* 0x0000002e072e7223 */ /* 0x000fe2000001004d */
[----:B------:R-:W-:-:S02]  /*abe0*/  F2FP.BF16.F32.PACK_AB R6, R80, R81 ;  /* 0x000000515006723e */ /* 0x000fc400000010ff */
[----:B------:R-:W-:Y:S02]  /*abf0*/  F2FP.BF16.F32.PACK_AB R7, R78, R79 ;  /* 0x0000004f4e07723e */ /* 0x000fe400000010ff */
[----:B------:R-:W-:Y:S02]  /*ac00*/  F2FP.BF16.F32.PACK_AB R4, R49, R4 ;  /* 0x000000043104723e */ /* 0x000fe400000010ff */
[----:B------:R-:W-:-:S05]  /*ac10*/  F2FP.BF16.F32.PACK_AB R5, R46, R5 ;  /* 0x000000052e05723e */ /* 0x000fca00000010ff */
[----:B------:R1:W-:Y:S02]  /*ac20*/  STS.128 [R205], R4 ;  /* 0x00000004cd007388 */ /* 0x0003e40000000c00 */
.L_x_1804:
[----:B------:R-:W-:Y:S05]  /*ac30*/  BSYNC B2 ;  /* 0x0000000000027941 */ /* 0x000fea0003800000 */
.L_x_1803:
[----:B------:R-:W-:Y:S05]  /*ac40*/  @P1 BRA `(.L_x_1802) ;  /* 0x0000000000b81947 */ /* 0x000fea0003800000 */
[----:B01----:R-:W0:Y:S01]  /*ac50*/  LDS.128 R4, [R205+0x4000] ;  /* 0x00400000cd047984 */ /* 0x003e220000000c00 */
[--C-:B------:R-:W-:Y:S02]  /*ac60*/  SHF.R.U64 R47, R40, 0x10, R41.reuse ;  /* 0x00000010282f7819 */ /* 0x100fe40000001229 */
[----:B------:R-:W-:Y:S02]  /*ac70*/  SHF.R.U32.HI R40, RZ, 0x10, R41 ;  /* 0x00000010ff287819 */ /* 0x000fe40000011629 */
[--C-:B------:R-:W-:Y:S02]  /*ac80*/  SHF.R.U64 R41, R44, 0x10, R45.reuse ;  /* 0x000000102c297819 */ /* 0x100fe4000000122d */
[----:B------:R-:W-:Y:S02]  /*ac90*/  SHF.R.U32.HI R44, RZ, 0x10, R45 ;  /* 0x00000010ff2c7819 */ /* 0x000fe4000001162d */
[----:B------:R-:W-:Y:S02]  /*aca0*/  PRMT R73, R73, 0x5410, R40 ;  /* 0x0000541049497816 */ /* 0x000fe40000000028 */
[----:B------:R-:W-:-:S02]  /*acb0*/  PRMT R71, R71, 0x5410, R44 ;  /* 0x0000541047477816 */ /* 0x000fc4000000002c */
[----:B------:R-:W-:Y:S01]  /*acc0*/  PRMT R70, R70, 0x5410, R41 ;  /* 0x0000541046467816 */ /* 0x000fe20000000029 */
[----:B------:R-:W-:Y:S01]  /*acd0*/  IMAD.U32 R46, R73, 0x10000, RZ ;  /* 0x00010000492e7824 */ /* 0x000fe200078e00ff */
[----:B------:R-:W-:Y:S01]  /*ace0*/  PRMT R72, R72, 0x5410, R47 ;  /* 0x0000541048487816 */ /* 0x000fe2000000002f */
[C---:B------:R-:W-:Y:S01]  /*acf0*/  IMAD.U32 R47, R71.reuse, 0x10000, RZ ;  /* 0x00010000472f7824 */ /* 0x040fe200078e00ff */
[----:B------:R-:W-:Y:S02]  /*ad00*/  LOP3.LUT R71, R71, 0xffff0000, RZ, 0xc0, !PT ;  /* 0xffff000047477812 */ /* 0x000fe400078ec0ff */
[----:B------:R-:W-:Y:S02]  /*ad10*/  LOP3.LUT R73, R73, 0xffff0000, RZ, 0xc0, !PT ;  /* 0xffff000049497812 */ /* 0x000fe400078ec0ff */
[C---:B0-----:R-:W-:Y:S01]  /*ad20*/  LOP3.LUT R41, R6.reuse, 0xffff0000, RZ, 0xc0, !PT ;  /* 0xffff000006297812 */ /* 0x041fe200078ec0ff */
[----:B------:R-:W-:Y:S01]  /*ad30*/  IMAD.U32 R40, R6, 0x10000, RZ ;  /* 0x0001000006287824 */ /* 0x000fe200078e00ff */
[C---:B------:R-:W-:Y:S01]  /*ad40*/  LOP3.LUT R45, R7.reuse, 0xffff0000, RZ, 0xc0, !PT ;  /* 0xffff0000072d7812 */ /* 0x040fe200078ec0ff */
[----:B------:R-:W-:-:S02]  /*ad50*/  IMAD.U32 R44, R7, 0x10000, RZ ;  /* 0x00010000072c7824 */ /* 0x000fc400078e00ff */
[CC--:B------:R-:W-:Y:S01]  /*ad60*/  FMUL.FTZ R48, R41.reuse, R46.reuse ;  /* 0x0000002e29307220 */ /* 0x0c0fe20000410000 */
[----:B------:R-:W-:Y:S01]  /*ad70*/  FMUL.FTZ R49, R41, R47 ;  /* 0x0000002f29317220 */ /* 0x000fe20000410000 */
[C---:B------:R-:W-:Y:S01]  /*ad80*/  FMUL.FTZ R41, R45.reuse, R71 ;  /* 0x000000472d297220 */ /* 0x040fe20000410000 */
[----:B------:R-:W-:Y:S02]  /*ad90*/  IMAD.U32 R6, R4, 0x10000, RZ ;  /* 0x0001000004067824 */ /* 0x000fe400078e00ff */
[----:B------:R-:W-:Y:S01]  /*ada0*/  FFMA.FTZ R75, R40, R47, R48 ;  /* 0x0000002f284b7223 */ /* 0x000fe20000010030 */
[-C--:B------:R-:W-:Y:S01]  /*adb0*/  FMUL.FTZ R47, R45, R73.reuse ;  /* 0x000000492d2f7220 */ /* 0x080fe20000410000 */
[----:B------:R-:W-:Y:S01]  /*adc0*/  FFMA.FTZ R73, R44, R73, -R41 ;  /* 0x000000492c497223 */ /* 0x000fe20000010829 */
[C---:B------:R-:W-:Y:S01]  /*add0*/  IMAD.U32 R7, R5.reuse, 0x10000, RZ ;  /* 0x0001000005077824 */ /* 0x040fe200078e00ff */
[----:B------:R-:W-:Y:S01]  /*ade0*/  LOP3.LUT R4, R4, 0xffff0000, RZ, 0xc0, !PT ;  /* 0xffff000004047812 */ /* 0x000fe200078ec0ff */
[----:B------:R-:W-:Y:S01]  /*adf0*/  IMAD.U32 R45, R70, 0x10000, RZ ;  /* 0x00010000462d7824 */ /* 0x000fe200078e00ff */
[----:B------:R-:W-:Y:S01]  /*ae00*/  LOP3.LUT R5, R5, 0xffff0000, RZ, 0xc0, !PT ;  /* 0xffff000005057812 */ /* 0x000fe200078ec0ff */
[----:B------:R-:W-:Y:S01]  /*ae10*/  IMAD.U32 R41, R72, 0x10000, RZ ;  /* 0x0001000048297824 */ /* 0x000fe200078e00ff */
[----:B------:R-:W-:Y:S01]  /*ae20*/  LOP3.LUT R70, R70, 0xffff0000, RZ, 0xc0, !PT ;  /* 0xffff000046467812 */ /* 0x000fe200078ec0ff */
[----:B------:R-:W-:Y:S01]  /*ae30*/  FFMA.FTZ R46, R40, R46, -R49 ;  /* 0x0000002e282e7223 */ /* 0x000fe20000010831 */
        /* <DEDUP_REMOVED lines=15> */
.L_x_1802:
[----:B------:R-:W-:Y:S05]  /*af30*/  BSYNC B1 ;  /* 0x0000000000017941 */ /* 0x000fea0003800000 */
.L_x_1801:
[----:B------:R-:W-:Y:S01]  /*af40*/  ISETP.GE.AND P0, PT, R212, R0, PT ;  /* 0x00000000d400720c */ /* 0x000fe20003f06270 */
[----:B------:R-:W-:-:S12]  /*af50*/  BSSY B1, `(.L_x_1805) ;  /* 0x0000065000017945 */ /* 0x000fd80003800000 */
[----:B------:R-:W-:Y:S05]  /*af60*/  @P0 BRA `(.L_x_1806) ;  /* 0x00000004008c0947 */ /* 0x000fea0003800000 */
[----:B-12---:R-:W1:Y:S01]  /*af70*/  LDC R4, c[0x0][0x3f4] ;  /* 0x0000fd00ff047b82 */ /* 0x006e620000000800 */
[----:B------:R-:W-:Y:S01]  /*af80*/  BSSY B2, `(.L_x_1807) ;  /* 0x0000032000027945 */ /* 0x000fe20003800000 */
[-C--:B-1----:R-:W-:Y:S02]  /*af90*/  ISETP.GE.AND P0, PT, R18, R4.reuse, PT ;  /* 0x000000041200720c */ /* 0x082fe40003f06270 */
[----:B------:R-:W-:-:S11]  /*afa0*/  ISETP.GE.AND P1, PT, R185, R4, PT ;  /* 0x00000004b900720c */ /* 0x000fd60003f26270 */
[----:B------:R-:W-:Y:S05]  /*afb0*/  @P0 BRA `(.L_x_1808) ;  /* 0x0000000000b80947 */ /* 0x000fea0003800000 */
[----:B0-----:R-:W0:Y:S01]  /*afc0*/  LDS.128 R4, [R205+0x1000] ;  /* 0x00100000cd047984 */ /* 0x001e220000000c00 */
[----:B------:R-:W-:Y:S02]  /*afd0*/  SHF.R.U64 R40, R36, 0x10, R37 ;  /* 0x0000001024287819 */ /* 0x000fe40000001225 */
[----:B------:R-:W-:Y:S02]  /*afe0*/  SHF.R.U64 R36, R38, 0x10, R39 ;  /* 0x0000001026247819 */ /* 0x000fe40000001227 */
[----:B------:R-:W-:Y:S02]  /*aff0*/  SHF.R.U32.HI R37, RZ, 0x10, R37 ;  /* 0x00000010ff257819 */ /* 0x000fe40000011625 */
        /* <DEDUP_REMOVED lines=13> */
[C---:B------:R-:W-:Y:S01]  /*b0d0*/  FMUL.FTZ R44, R37.reuse, R40 ;  /* 0x00000028252c7220 */ /* 0x040fe20000410000 */
[-C--:B------:R-:W-:Y:S01]  /*b0e0*/  FMUL.FTZ R45, R37, R41.reuse ;  /* 0x00000029252d7220 */ /* 0x080fe20000410000 */
[----:B------:R-:W-:Y:S01]  /*b0f0*/  FMUL.FTZ R37, R39, R66 ;  /* 0x0000004227257220 */ /* 0x000fe20000410000 */
[----:B------:R-:W-:Y:S02]  /*b100*/  IMAD.U32 R6, R4, 0x10000, RZ ;  /* 0x0001000004067824 */ /* 0x000fe400078e00ff */
[C---:B------:R-:W-:Y:S01]  /*b110*/  FFMA.FTZ R47, R36.reuse, R41, R44 ;  /* 0x00000029242f7223 */ /* 0x040fe2000001002c */
[----:B------:R-:W-:Y:S02]  /*b120*/  IMAD.U32 R7, R5, 0x10000, RZ ;  /* 0x0001000005077824 */ /* 0x000fe400078e00ff */
[----:B------:R-:W-:Y:S01]  /*b130*/  FFMA.FTZ R46, R36, R40, -R45 ;  /* 0x00000028242e7223 */ /* 0x000fe2000001082d */
[-C--:B------:R-:W-:Y:S01]  /*b140*/  FMUL.FTZ R41, R39, R68.reuse ;  /* 0x0000004427297220 */ /* 0x080fe20000410000 */
[----:B------:R-:W-:Y:S01]  /*b150*/  LOP3.LUT R4, R4, 0xffff0000, RZ, 0xc0, !PT ;  /* 0xffff000004047812 */ /* 0x000fe200078ec0ff */
[C---:B------:R-:W-:Y:S01]  /*b160*/  FFMA.FTZ R68, R38.reuse, R68, -R37 ;  /* 0x0000004426447223 */ /* 0x040fe20000010825 */
[----:B------:R-:W-:Y:S01]  /*b170*/  LOP3.LUT R5, R5, 0xffff0000, RZ, 0xc0, !PT ;  /* 0xffff000005057812 */ /* 0x000fe200078ec0ff */
[C---:B------:R-:W-:Y:S01]  /*b180*/  IMAD.U32 R39, R67.reuse, 0x10000, RZ ;  /* 0x0001000043277824 */ /* 0x040fe200078e00ff */
[----:B------:R-:W-:Y:S01]  /*b190*/  LOP3.LUT R40, R67, 0xffff0000, RZ, 0xc0, !PT ;  /* 0xffff000043287812 */ /* 0x000fe200078ec0ff */
[C---:B------:R-:W-:Y:S01]  /*b1a0*/  IMAD.U32 R37, R69.reuse, 0x10000, RZ ;  /* 0x0001000045257824 */ /* 0x040fe200078e00ff */
        /* <DEDUP_REMOVED lines=15> */
.L_x_1808:
[----:B------:R-:W-:Y:S05]  /*b2a0*/  BSYNC B2 ;  /* 0x0000000000027941 */ /* 0x000fea0003800000 */
.L_x_1807:
[----:B------:R-:W-:Y:S05]  /*b2b0*/  @P1 BRA `(.L_x_1806) ;  /* 0x0000000000b81947 */ /* 0x000fea0003800000 */
[----:B01----:R-:W0:Y:S01]  /*b2c0*/  LDS.128 R4, [R205+0x5000] ;  /* 0x00500000cd047984 */ /* 0x003e220000000c00 */
        /* <DEDUP_REMOVED lines=45> */
.L_x_1806:
[----:B------:R-:W-:Y:S05]  /*b5a0*/  BSYNC B1 ;  /* 0x0000000000017941 */ /* 0x000fea0003800000 */
.L_x_1805:
[----:B------:R-:W-:Y:S01]  /*b5b0*/  ISETP.GE.AND P0, PT, R211, R0, PT ;  /* 0x00000000d300720c */ /* 0x000fe20003f06270 */
[----:B------:R-:W-:-:S12]  /*b5c0*/  BSSY B1, `(.L_x_1809) ;  /* 0x0000065000017945 */ /* 0x000fd80003800000 */
[----:B------:R-:W-:Y:S05]  /*b5d0*/  @P0 BRA `(.L_x_1810) ;  /* 0x00000004008c0947 */ /* 0x000fea0003800000 */
[----:B-123--:R-:W1:Y:S01]  /*b5e0*/  LDC R4, c[0x0][0x3f4] ;  /* 0x0000fd00ff047b82 */ /* 0x00ee620000000800 */
[----:B------:R-:W-:Y:S01]  /*b5f0*/  BSSY B2, `(.L_x_1811) ;  /* 0x0000032000027945 */ /* 0x000fe20003800000 */
[-C--:B-1----:R-:W-:Y:S02]  /*b600*/  ISETP.GE.AND P0, PT, R18, R4.reuse, PT ;  /* 0x000000041200720c */ /* 0x082fe40003f06270 */
[----:B------:R-:W-:-:S11]  /*b610*/  ISETP.GE.AND P1, PT, R185, R4, PT ;  /* 0x00000004b900720c */ /* 0x000fd60003f26270 */
[----:B------:R-:W-:Y:S05]  /*b620*/  @P0 BRA `(.L_x_1812) ;  /* 0x0000000000b80947 */ /* 0x000fea0003800000 */
[----:B0-----:R-:W0:Y:S01]  /*b630*/  LDS.128 R4, [R205+0x2000] ;  /* 0x00200000cd047984 */ /* 0x001e220000000c00 */
        /* <DEDUP_REMOVED lines=45> */
.L_x_1812:
[----:B------:R-:W-:Y:S05]  /*b910*/  BSYNC B2 ;  /* 0x0000000000027941 */ /* 0x000fea0003800000 */
.L_x_1811:
        /* <DEDUP_REMOVED lines=9> */
[C---:B------:R-:W-:Y:S01]  /*b9b0*/  IMAD.U32 R28, R52.reuse, 0x10000, RZ ;  /* 0x00010000341c7824 */ /* 0x040fe200078e00ff */
[----:B------:R-:W-:Y:S01]  /*b9c0*/  LOP3.LUT R52, R52, 0xffff0000, RZ, 0xc0, !PT ;  /* 0xffff000034347812 */ /* 0x000fe200078ec0ff */
[C---:B------:R-:W-:Y:S01]  /*b9d0*/  IMAD.U32 R29, R50.reuse, 0x10000, RZ ;  /* 0x00010000321d7824 */ /* 0x040fe200078e00ff */
[----:B------:R-:W-:Y:S02]  /*b9e0*/  LOP3.LUT R50, R50, 0xffff0000, RZ, 0xc0, !PT ;  /* 0xffff000032327812 */ /* 0x000fe400078ec0ff */
[----:B------:R-:W-:Y:S02]  /*b9f0*/  PRMT R51, R51, 0x5410, R24 ;  /* 0x0000541033337816 */ /* 0x000fe40000000018 */
        /* <DEDUP_REMOVED lines=33> */
.L_x_1810:
[----:B------:R-:W-:Y:S05]  /*bc10*/  BSYNC B1 ;  /* 0x0000000000017941 */ /* 0x000fea0003800000 */
.L_x_1809:
[----:B------:R-:W-:-:S13]  /*bc20*/  ISETP.GE.AND P0, PT, R210, R0, PT ;  /* 0x00000000d200720c */ /* 0x000fda0003f06270 */
[----:B------:R-:W-:Y:S05]  /*bc30*/  @P0 BRA `(.L_x_1813) ;  /* 0x0000002c00700947 */ /* 0x000fea0003800000 */
[----:B------:R-:W5:Y:S01]  /*bc40*/  LDC R0, c[0x0][0x3f4] ;  /* 0x0000fd00ff007b82 */ /* 0x000f620000000800 */
[----:B------:R-:W-:Y:S01]  /*bc50*/  BSSY B1, `(.L_x_1814) ;  /* 0x0000032000017945 */ /* 0x000fe20003800000 */
[-C--:B-----5:R-:W-:Y:S02]  /*bc60*/  ISETP.GE.AND P0, PT, R18, R0.reuse, PT ;  /* 0x000000001200720c */ /* 0x0a0fe40003f06270 */
[----:B------:R-:W-:-:S11]  /*bc70*/  ISETP.GE.AND P1, PT, R185, R0, PT ;  /* 0x00000000b900720c */ /* 0x000fd60003f26270 */
[----:B------:R-:W-:Y:S05]  /*bc80*/  @P0 BRA `(.L_x_1815) ;  /* 0x0000000000b80947 */ /* 0x000fea0003800000 */
[----:B01234-:R-:W0:Y:S01]  /*bc90*/  LDS.128 R4, [R205+0x3000] ;  /* 0x00300000cd047984 */ /* 0x01fe220000000c00 */
[--C-:B------:R-:W-:Y:S02]  /*bca0*/  SHF.R.U64 R21, R12, 0x10, R13.reuse ;  /* 0x000000100c157819 */ /* 0x100fe4000000120d */
[----:B------:R-:W-:Y:S02]  /*bcb0*/  SHF.R.U32.HI R12, RZ, 0x10, R13 ;  /* 0x00000010ff0c7819 */ /* 0x000fe4000001160d */
[--C-:B------:R-:W-:Y:S02]  /*bcc0*/  SHF.R.U64 R13, R26, 0x10, R27.reuse ;  /* 0x000000101a0d7819 */ /* 0x100fe4000000121b */
[----:B------:R-:W-:Y:S02]  /*bcd0*/  SHF.R.U32.HI R26, RZ, 0x10, R27 ;  /* 0x00000010ff1a7819 */ /* 0x000fe4000001161b */
[----:B------:R-:W-:Y:S02]  /*bce0*/  PRMT R65, R65, 0x5410, R12 ;  /* 0x0000541041417816 */ /* 0x000fe4000000000c */
[----:B------:R-:W-:-:S02]  /*bcf0*/  PRMT R63, R63, 0x5410, R26 ;  /* 0x000054103f3f7816 */ /* 0x000fc4000000001a */
[----:B------:R-:W-:Y:S02]  /*bd00*/  PRMT R62, R62, 0x5410, R13 ;  /* 0x000054103e3e7816 */ /* 0x000fe4000000000d */
[----:B------:R-:W-:Y:S01]  /*bd10*/  PRMT R64, R64, 0x5410, R21 ;  /* 0x0000541040407816 */ /* 0x000fe20000000015 */
[C---:B------:R-:W-:Y:S01]  /*bd20*/  IMAD.U32 R24, R63.reuse, 0x10000, RZ ;  /* 0x000100003f187824 */ /* 0x040fe200078e00ff */
[----:B------:R-:W-:Y:S01]  /*bd30*/  LOP3.LUT R63, R63, 0xffff0000, RZ, 0xc0, !PT ;  /* 0xffff00003f3f7812 */ /* 0x000fe200078ec0ff */
[C---:B------:R-:W-:Y:S01]  /*bd40*/  IMAD.U32 R21, R65.reuse, 0x10000, RZ ;  /* 0x0001000041157824 */ /* 0x040fe200078e00ff */
[----:B------:R-:W-:Y:S02]  /*bd50*/  LOP3.LUT R65, R65, 0xffff0000, RZ, 0xc0, !PT ;  /* 0xffff000041417812 */ /* 0x000fe400078ec0ff */
[C---:B0-----:R-:W-:Y:S01]  /*bd60*/  LOP3.LUT R13, R6.reuse, 0xffff0000, RZ, 0xc0, !PT ;  /* 0xffff0000060d7812 */ /* 0x041fe200078ec0ff */
[C---:B------:R-:W-:Y:S01]  /*bd70*/  IMAD.U32 R20, R7.reuse, 0x10000, RZ ;  /* 0x0001000007147824 */ /* 0x040fe200078e00ff */
[----:B------:R-:W-:Y:S01]  /*bd80*/  LOP3.LUT R7, R7, 0xffff0000, RZ, 0xc0, !PT ;  /* 0xffff000007077812 */ /* 0x000fe200078ec0ff */
[----:B------:R-:W-:-:S02]  /*bd90*/  IMAD.U32 R12, R6, 0x10000, RZ ;  /* 0x00010000060c7824 */ /* 0x000fc400078e00ff */
[CC--:B------:R-:W-:Y:S01]  /*bda0*/  FMUL.FTZ R25, R13.reuse, R24.reuse ;  /* 0x000000180d197220 */ /* 0x0c0fe20000410000 */
[----:B------:R-:W-:Y:S01]  /*bdb0*/  FMUL.FTZ R13, R13, R21 ;  /* 0x000000150d0d7220 */ /* 0x000fe20000410000 */
[C---:B------:R-:W-:Y:S01]  /*bdc0*/  FMUL.FTZ R27, R7.reuse, R63 ;  /* 0x0000003f071b7220 */ /* 0x040fe20000410000 */
[----:B------:R-:W-:Y:S02]  /*bdd0*/  IMAD.U32 R0, R4, 0x10000, RZ ;  /* 0x0001000004007824 */ /* 0x000fe400078e00ff */
[C---:B------:R-:W-:Y:S01]  /*bde0*/  FFMA.FTZ R26, R12.reuse, R21, -R25 ;  /* 0x000000150c1a7223 */ /* 0x040fe20000010819 */
[----:B------:R-:W-:Y:S01]  /*bdf0*/  FFMA.FTZ R29, R12, R24, R13 ;  /* 0x000000180c1d7223 */ /* 0x000fe2000001000d */
[-C--:B------:R-:W-:Y:S01]  /*be00*/  FMUL.FTZ R21, R7, R65.reuse ;  /* 0x0000004107157220 */ /* 0x080fe20000410000 */
        /* <DEDUP_REMOVED lines=22> */
.L_x_1815:
[----:B------:R-:W-:Y:S05]  /*bf70*/  BSYNC B1 ;  /* 0x0000000000017941 */ /* 0x000fea0003800000 */
.L_x_1814:
[----:B------:R-:W-:Y:S05]  /*bf80*/  @P1 BRA `(.L_x_1813) ;  /* 0x00000028009c1947 */ /* 0x000fea0003800000 */
[----:B01234-:R-:W0:Y:S01]  /*bf90*/  LDS.128 R4, [R205+0x7000] ;  /* 0x00700000cd047984 */ /* 0x01fe220000000c00 */
        /* <DEDUP_REMOVED lines=11> */
[----:B------:R-:W-:Y:S01]  /*c050*/  PRMT R15, R15, 0x5410, R0 ;  /* 0x000054100f0f7816 */ /* 0x000fe20000000000 */
        /* <DEDUP_REMOVED lines=11> */
[----:B------:R-:W-:Y:S01]  /*c110*/  FFMA.FTZ R20, R8, R13, R6 ;  /* 0x0000000d08147223 */ /* 0x000fe20000010006 */
[-C--:B------:R-:W-:Y:S01]  /*c120*/  FMUL.FTZ R8, R7, R10.reuse ;  /* 0x0000000a07087220 */ /* 0x080fe20000410000 */
[C---:B------:R-:W-:Y:S01]  /*c130*/  IMAD.U32 R7, R12.reuse, 0x10000, RZ ;  /* 0x000100000c077824 */ /* 0x040fe200078e00ff */
[----:B------:R-:W-:Y:S01]  /*c140*/  LOP3.LUT R5, R5, 0xffff0000, RZ, 0xc0, !PT ;  /* 0xffff000005057812 */ /* 0x000fe200078ec0ff */
[----:B------:R-:W-:Y:S01]  /*c150*/  IMAD.U32 R6, R15, 0x10000, RZ ;  /* 0x000100000f067824 */ /* 0x000fe200078e00ff */
[----:B------:R-:W-:Y:S01]  /*c160*/  LOP3.LUT R12, R12, 0xffff0000, RZ, 0xc0, !PT ;  /* 0xffff00000c0c7812 */ /* 0x000fe200078ec0ff */
[----:B------:R-:W-:Y:S01]  /*c170*/  FFMA.FTZ R24, R9, R10, -R24 ;  /* 0x0000000a09187223 */ /* 0x000fe20000010818 */
[----:B------:R-:W-:Y:S01]  /*c180*/  LOP3.LUT R15, R15, 0xffff0000, RZ, 0xc0, !PT ;  /* 0xffff00000f0f7812 */ /* 0x000fe200078ec0ff */
[----:B------:R-:W-:Y:S01]  /*c190*/  FFMA.FTZ R11, R9, R14, R8 ;  /* 0x0000000e090b7223 */ /* 0x000fe20000010008 */
[C---:B------:R-:W-:Y:S01]  /*c1a0*/  FMUL.FTZ R9, R3.reuse, R7 ;  /* 0x0000000703097220 */ /* 0x040fe20000410000 */
[----:B------:R-:W-:Y:S01]  /*c1b0*/  FMUL.FTZ R8, R3, R6 ;  /* 0x0000000603087220 */ /* 0x000fe20000410000 */
        /* <DEDUP_REMOVED lines=10> */
[----:B------:R0:W-:Y:S01]  /*c260*/  STS.128 [R205+0x7000], R4 ;  /* 0x00700004cd007388 */ /* 0x0001e20000000c00 */
[----:B------:R-:W-:Y:S05]  /*c270*/  BRA `(.L_x_1813) ;  /* 0x0000002400e07947 */ /* 0x000fea0003800000 */
.L_x_1786:
[----:B------:R-:W1:Y:S01]  /*c280*/  LDC R0, c[0x0][0x448] ;  /* 0x00011200ff007b82 */ /* 0x000e620000000800 */
[----:B------:R-:W-:Y:S01]  /*c290*/  ULDC.64 UR4, c[0x0][0x3f8] ;  /* 0x0000fe0000047ab9 */ /* 0x000fe20000000a00 */
[----:B------:R-:W-:Y:S01]  /*c2a0*/  ULDC.64 UR6, c[0x0][0x408] ;  /* 0x0001020000067ab9 */ /* 0x000fe20000000a00 */
        /* <DEDUP_REMOVED lines=24> */
[----:B------:R-:W1:Y:S01]  /*c430*/  LDC R56, c[0x0][0x3f4] ;  /* 0x0000fd00ff387b82 */ /* 0x000e620000000800 */
[----:B------:R-:W2:Y:S01]  /*c440*/  SHFL.IDX PT, R4, R32, RZ, 0x181f ;  /* 0x00181fff20047589 */ /* 0x000ea200000e0000 */
[----:B------:R-:W-:-:S03]  /*c450*/  IMAD R0, R187, R0, RZ ;  /* 0x00000000bb007224 */ /* 0x000fc600078e02ff */
[----:B------:R-:W3:Y:S04]  /*c460*/  SHFL.IDX PT, R3, R35, RZ, 0x181f ;  /* 0x00181fff23037589 */ /* 0x000ee800000e0000 */
[----:B------:R-:W4:Y:S04]  /*c470*/  SHFL.IDX PT, R14, R34, RZ, 0x181f ;  /* 0x00181fff220e7589 */ /* 0x000f2800000e0000 */
[----:B------:R-:W5:Y:S01]  /*c480*/  SHFL.IDX PT, R5, R33, RZ, 0x181f ;  /* 0x00181fff21057589 */ /* 0x000f6200000e0000 */
[----:B-1----:R-:W-:-:S04]  /*c490*/  ISETP.GE.AND P0, PT, R16, R56, PT ;  /* 0x000000381000720c */ /* 0x002fc80003f06270 */
[----:B------:R-:W-:-:S13]  /*c4a0*/  ISETP.GE.OR P1, PT, R57, R0, P0 ;  /* 0x000000003900720c */ /* 0x000fda0000726670 */
[C---:B------:R-:W-:Y:S01]  /*c4b0*/  @!P1 IMAD.SHL.U32 R7, R16.reuse, 0x2, RZ ;  /* 0x0000000210079824 */ /* 0x040fe200078e00ff */
[----:B------:R-:W-:-:S04]  /*c4c0*/  @!P1 SHF.L.U64.HI R6, R16, 0x1, R17 ;  /* 0x0000000110069819 */ /* 0x000fc80000010211 */
[----:B--2---:R-:W-:-:S05]  /*c4d0*/  @!P1 IADD3 R4, P2, R4, R7, RZ ;  /* 0x0000000704049210 */ /* 0x004fca0007f5e0ff */
[----:B---3--:R-:W-:Y:S02]  /*c4e0*/  @!P1 IMAD.X R3, R3, 0x1, R6, P2 ;  /* 0x0000000103039824 */ /* 0x008fe400010e0606 */
[----:B------:R-:W-:Y:S02]  /*c4f0*/  @!P1 IMAD.MOV.U32 R24, RZ, RZ, R4 ;  /* 0x000000ffff189224 */ /* 0x000fe400078e0004 */
[----:B------:R-:W-:-:S06]  /*c500*/  @!P1 IMAD.MOV.U32 R25, RZ, RZ, R3 ;  /* 0x000000ffff199224 */ /* 0x000fcc00078e0003 */
[----:B------:R-:W2:Y:S01]  /*c510*/  @!P1 LD.E.128 R24, desc[UR38][R24.64] ;  /* 0x0000002618189980 */ /* 0x000ea2000c101d00 */
[----:B----4-:R-:W-:-:S05]  /*c520*/  @!P1 IADD3 R14, P2, R14, R7, RZ ;  /* 0x000000070e0e9210 */ /* 0x010fca0007f5e0ff */
[----:B-----5:R-:W-:Y:S02]  /*c530*/  @!P1 IMAD.X R5, R5, 0x1, R6, P2 ;  /* 0x0000000105059824 */ /* 0x020fe400010e0606 */
[----:B------:R-:W-:-:S06]  /*c540*/  @!P1 IMAD.MOV.U32 R4, RZ, RZ, R14 ;  /* 0x000000ffff049224 */ /* 0x000fcc00078e000e */
[----:B------:R-:W3:Y:S01]  /*c550*/  @!P1 LD.E.128 R4, desc[UR38][R4.64] ;  /* 0x0000002604049980 */ /* 0x000ee2000c101d00 */
[----:B------:R-:W-:Y:S02]  /*c560*/  CS2R R48, SRZ ;  /* 0x0000000000307805 */ /* 0x000fe4000001ff00 */
[----:B------:R-:W-:Y:S02]  /*c570*/  CS2R R50, SRZ ;  /* 0x0000000000327805 */ /* 0x000fe4000001ff00 */
[----:B------:R-:W-:Y:S01]  /*c580*/  CS2R R20, SRZ ;  /* 0x0000000000147805 */ /* 0x000fe2000001ff00 */
[----:B------:R1:W4:Y:S01]  /*c590*/  SHFL.IDX PT, R9, R33, 0x1, 0x181f ;  /* 0x00381f0021097f89 */ /* 0x00032200000e0000 */
[----:B------:R-:W-:-:S03]  /*c5a0*/  CS2R R36, SRZ ;  /* 0x0000000000247805 */ /* 0x000fc6000001ff00 */
[----:B------:R1:W0:Y:S01]  /*c5b0*/  SHFL.IDX PT, R14, R34, 0x1, 0x181f ;  /* 0x00381f00220e7f89 */ /* 0x00022200000e0000 */
[----:B--2---:R-:W-:Y:S02]  /*c5c0*/  @!P1 IMAD.MOV.U32 R48, RZ, RZ, R24 ;  /* 0x000000ffff309224 */ /* 0x004fe400078e0018 */
[----:B------:R-:W-:Y:S01]  /*c5d0*/  @!P1 IMAD.MOV.U32 R49, RZ, RZ, R25 ;  /* 0x000000ffff319224 */ /* 0x000fe200078e0019 */
[----:B------:R-:W-:Y:S01]  /*c5e0*/  CS2R R24, SRZ ;  /* 0x0000000000187805 */ /* 0x000fe2000001ff00 */
[----:B------:R-:W-:Y:S02]  /*c5f0*/  IMAD.MOV.U32 R3, RZ, RZ, R48 ;  /* 0x000000ffff037224 */ /* 0x000fe400078e0030 */
[----:B------:R-:W-:Y:S02]  /*c600*/  IMAD.MOV.U32 R8, RZ, RZ, R49 ;  /* 0x000000ffff087224 */ /* 0x000fe400078e0031 */
[----:B------:R-:W-:Y:S01]  /*c610*/  @!P1 IMAD.MOV.U32 R50, RZ, RZ, R26 ;  /* 0x000000ffff329224 */ /* 0x000fe200078e001a */
[----:B------:R-:W-:Y:S01]  /*c620*/  PRMT R46, R46, 0x5410, R3 ;  /* 0x000054102e2e7816 */ /* 0x000fe20000000003 */
[----:B------:R-:W-:Y:S01]  /*c630*/  @!P1 IMAD.MOV.U32 R51, RZ, RZ, R27 ;  /* 0x000000ffff339224 */ /* 0x000fe200078e001b */
[----:B------:R-:W-:Y:S01]  /*c640*/  PRMT R83, R8, 0x7610, R83 ;  /* 0x0000761008537816 */ /* 0x000fe20000000053 */
[----:B------:R1:W2:Y:S01]  /*c650*/  SHFL.IDX PT, R3, R35, 0x1, 0x181f ;  /* 0x00381f0023037f89 */ /* 0x0002a200000e0000 */
[----:B------:R-:W-:-:S02]  /*c660*/  IMAD.MOV.U32 R10, RZ, RZ, R50 ;  /* 0x000000ffff0a7224 */ /* 0x000fc400078e0032 */
[----:B------:R-:W-:Y:S01]  /*c670*/  IMAD.MOV.U32 R11, RZ, RZ, R51 ;  /* 0x000000ffff0b7224 */ /* 0x000fe200078e0033 */
[----:B------:R1:W0:Y:S01]  /*c680*/  SHFL.IDX PT, R8, R32, 0x1, 0x181f ;  /* 0x00381f0020087f89 */ /* 0x00022200000e0000 */
[----:B---3--:R-:W-:Y:S01]  /*c690*/  @!P1 IMAD.MOV.U32 R20, RZ, RZ, R4 ;  /* 0x000000ffff149224 */ /* 0x008fe200078e0004 */
[----:B------:R-:W-:Y:S01]  /*c6a0*/  PRMT R43, R10, 0x7610, R43 ;  /* 0x000076100a2b7816 */ /* 0x000fe2000000002b */
[----:B------:R-:W-:Y:S01]  /*c6b0*/  @!P1 IMAD.MOV.U32 R21, RZ, RZ, R5 ;  /* 0x000000ffff159224 */ /* 0x000fe200078e0005 */
[----:B------:R-:W-:Y:S01]  /*c6c0*/  PRMT R44, R11, 0x7610, R44 ;  /* 0x000076100b2c7816 */ /* 0x000fe2000000002c */
[----:B------:R-:W-:Y:S02]  /*c6d0*/  @!P1 IMAD.MOV.U32 R36, RZ, RZ, R6 ;  /* 0x000000ffff249224 */ /* 0x000fe400078e0006 */
[----:B------:R-:W-:Y:S02]  /*c6e0*/  @!P1 IMAD.MOV.U32 R37, RZ, RZ, R7 ;  /* 0x000000ffff259224 */ /* 0x000fe400078e0007 */
[----:B------:R-:W-:-:S02]  /*c6f0*/  IMAD.MOV.U32 R4, RZ, RZ, R20 ;  /* 0x000000ffff047224 */ /* 0x000fc400078e0014 */
[----:B------:R-:W-:Y:S02]  /*c700*/  IMAD.MOV.U32 R5, RZ, RZ, R21 ;  /* 0x000000ffff057224 */ /* 0x000fe400078e0015 */
[----:B------:R-:W-:Y:S01]  /*c710*/  IMAD.MOV.U32 R6, RZ, RZ, R36 ;  /* 0x000000ffff067224 */ /* 0x000fe200078e0024 */
[----:B------:R-:W-:Y:S01]  /*c720*/  PRMT R43, R43, 0x5410, R4 ;  /* 0x000054102b2b7816 */ /* 0x000fe20000000004 */
[----:B------:R-:W-:Y:S01]  /*c730*/  IMAD.MOV.U32 R7, RZ, RZ, R37 ;  /* 0x000000ffff077224 */ /* 0x000fe200078e0025 */
[----:B------:R-:W-:Y:S02]  /*c740*/  PRMT R44, R44, 0x5410, R5 ;  /* 0x000054102c2c7816 */ /* 0x000fe40000000005 */
[----:B------:R-:W-:Y:S02]  /*c750*/  PRMT R45, R45, 0x5410, R6 ;  /* 0x000054102d2d7816 */ /* 0x000fe40000000006 */
[----:B-12-4-:R-:W-:-:S07]  /*c760*/  PRMT R81, R7, 0x7610, R81 ;  /* 0x0000761007517816 */ /* 0x016fce0000000051 */
.L_x_2139:
[----:B------:R-:W-:Y:S01]  /*c770*/  VIADD R5, R57, 0x20 ;  /* 0x0000002039057836 */ /* 0x000fe20000000000 */
[----:B------:R-:W-:Y:S01]  /*c780*/  BSSY B1, `(.L_x_1817) ;  /* 0x0000012000017945 */ /* 0x000fe20003800000 */
[----:B------:R-:W-:Y:S02]  /*c790*/  CS2R R26, SRZ ;  /* 0x00000000001a7805 */ /* 0x000fe4000001ff00 */
[----:B------:R-:W-:Y:S02]  /*c7a0*/  CS2R R6, SRZ ;  /* 0x0000000000067805 */ /* 0x000fe4000001ff00 */
[----:B------:R-:W-:Y:S02]  /*c7b0*/  ISETP.GE.AND P1, PT, R5, R0, PT ;  /* 0x000000000500720c */ /* 0x000fe40003f26270 */
[----:B------:R-:W-:-:S11]  /*c7c0*/  CS2R R4, SRZ ;  /* 0x0000000000047805 */ /* 0x000fd6000001ff00 */
[----:B------:R-:W-:Y:S05]  /*c7d0*/  @P1 BRA `(.L_x_1818) ;  /* 0x0000000000301947 */ /* 0x000fea0003800000 */
[----:B------:R-:W-:Y:S02]  /*c7e0*/  CS2R R26, SRZ ;  /* 0x00000000001a7805 */ /* 0x000fe4000001ff00 */
[----:B------:R-:W-:Y:S02]  /*c7f0*/  CS2R R4, SRZ ;  /* 0x0000000000047805 */ /* 0x000fe4000001ff00 */
[----:B------:R-:W-:Y:S01]  /*c800*/  CS2R R6, SRZ ;  /* 0x0000000000067805 */ /* 0x000fe2000001ff00 */
[----:B------:R-:W-:Y:S06]  /*c810*/  @P0 BRA `(.L_x_1818) ;  /* 0x0000000000200947 */ /* 0x000fec0003800000 */
[C---:B------:R-:W-:Y:S01]  /*c820*/  IMAD.SHL.U32 R15, R16.reuse, 0x2, RZ ;  /* 0x00000002100f7824 */ /* 0x040fe200078e00ff */
[----:B------:R-:W-:-:S04]  /*c830*/  SHF.L.U64.HI R6, R16, 0x1, R17 ;  /* 0x0000000110067819 */ /* 0x000fc80000010211 */
[-C--:B0-----:R-:W-:Y:S02]  /*c840*/  IADD3 R4, P1, R8, R15.reuse, RZ ;  /* 0x0000000f08047210 */ /* 0x081fe40007f3e0ff */
[----:B------:R-:W-:-:S03]  /*c850*/  IADD3 R14, P2, R14, R15, RZ ;  /* 0x0000000f0e0e7210 */ /* 0x000fc60007f5e0ff */
[--C-:B------:R-:W-:Y:S02]  /*c860*/  IMAD.X R5, R3, 0x1, R6.reuse, P1 ;  /* 0x0000000103057824 */ /* 0x100fe400008e0606 */
[----:B------:R-:W-:-:S04]  /*c870*/  IMAD.X R15, R9, 0x1, R6, P2 ;  /* 0x00000001090f7824 */ /* 0x000fc800010e0606 */
[----:B------:R-:W5:Y:S04]  /*c880*/  LD.E.128 R4, desc[UR38][R4.64] ;  /* 0x0000002604047980 */ /* 0x000f68000c101d00 */
[----:B------:R1:W5:Y:S02]  /*c890*/  LD.E.128 R24, desc[UR38][R14.64] ;  /* 0x000000260e187980 */ /* 0x000364000c101d00 */
.L_x_1818:
[----:B------:R-:W-:Y:S05]  /*c8a0*/  BSYNC B1 ;  /* 0x0000000000017941 */ /* 0x000fea0003800000 */
.L_x_1817:
[----:B-----5:R-:W-:Y:S01]  /*c8b0*/  IMAD.MOV.U32 R3, RZ, RZ, R24 ;  /* 0x000000ffff037224 */ /* 0x020fe200078e0018 */
[----:B------:R-:W-:Y:S01]  /*c8c0*/  UMOV UR4, 0xffffffff ;  /* 0xffffffff00047882 */ /* 0x000fe20000000000 */
[----:B0-----:R-:W-:Y:S02]  /*c8d0*/  IMAD.MOV.U32 R8, RZ, RZ, R25 ;  /* 0x000000ffff087224 */ /* 0x001fe400078e0019 */
        /* <DEDUP_REMOVED lines=15> */
[----:B------:R-:W0:Y:S01]  /*c9d0*/  SHFL.IDX PT, R8, R32, 0x2, 0x181f ;  /* 0x00581f0020087f89 */ /* 0x000e2200000e0000 */
[----:B------:R-:W-:-:S03]  /*c9e0*/  VIADD R9, R57, 0x40 ;  /* 0x0000004039097836 */ /* 0x000fc60000000000 */
[----:B------:R-:W2:Y:S02]  /*c9f0*/  SHFL.IDX PT, R3, R35, 0x2, 0x181f ;  /* 0x00581f0023037f89 */ /* 0x000ea400000e0000 */
[----:B------:R-:W-:Y:S02]  /*ca00*/  ISETP.GE.OR P1, PT, R9, R0, P0 ;  /* 0x000000000900720c */ /* 0x000fe40000726670 */
[----:B-1----:R-:W1:Y:S04]  /*ca10*/  SHFL.IDX PT, R14, R34, 0x2, 0x181f ;  /* 0x00581f00220e7f89 */ /* 0x002e6800000e0000 */
[----:B------:R-:W3:Y:S07]  /*ca20*/  SHFL.IDX PT, R28, R33, 0x2, 0x181f ;  /* 0x00581f00211c7f89 */ /* 0x000eee00000e0000 */
[C---:B------:R-:W-:Y:S01]  /*ca30*/  @!P1 IMAD.SHL.U32 R31, R16.reuse, 0x2, RZ ;  /* 0x00000002101f9824 */ /* 0x040fe200078e00ff */
[----:B------:R-:W-:-:S04]  /*ca40*/  @!P1 SHF.L.U64.HI R29, R16, 0x1, R17 ;  /* 0x00000001101d9819 */ /* 0x000fc80000010211 */
[----:B0-----:R-:W-:-:S05]  /*ca50*/  @!P1 IADD3 R8, P2, R8, R31, RZ ;  /* 0x0000001f08089210 */ /* 0x001fca0007f5e0ff */
[----:B--2---:R-:W-:-:S06]  /*ca60*/  @!P1 IMAD.X R9, R3, 0x1, R29, P2 ;  /* 0x0000000103099824 */ /* 0x004fcc00010e061d */
[----:B------:R-:W2:Y:S01]  /*ca70*/  @!P1 LD.E.128 R8, desc[UR38][R8.64] ;  /* 0x0000002608089980 */ /* 0x000ea2000c101d00 */
[----:B-1----:R-:W-:-:S05]  /*ca80*/  @!P1 IADD3 R14, P2, R14, R31, RZ ;  /* 0x0000001f0e0e9210 */ /* 0x002fca0007f5e0ff */
[----:B---3--:R-:W-:-:S04]  /*ca90*/  @!P1 IMAD.X R3, R28, 0x1, R29, P2 ;  /* 0x000000011c039824 */ /* 0x008fc800010e061d */
[----:B------:R-:W-:-:S05]  /*caa0*/  @!P1 IMAD.MOV.U32 R15, RZ, RZ, R3 ;  /* 0x000000ffff0f9224 */ /* 0x000fca00078e0003 */
[----:B------:R-:W3:Y:S01]  /*cab0*/  @!P1 LD.E.128 R28, desc[UR38][R14.64] ;  /* 0x000000260e1c9980 */ /* 0x000ee2000c101d00 */
[----:B------:R-:W-:Y:S02]  /*cac0*/  CS2R R52, SRZ ;  /* 0x0000000000347805 */ /* 0x000fe4000001ff00 */
[----:B------:R-:W-:Y:S02]  /*cad0*/  CS2R R54, SRZ ;  /* 0x0000000000367805 */ /* 0x000fe4000001ff00 */
[----:B------:R-:W-:Y:S01]  /*cae0*/  CS2R R38, SRZ ;  /* 0x0000000000267805 */ /* 0x000fe2000001ff00 */
[----:B------:R-:W0:Y:S01]  /*caf0*/  SHFL.IDX PT, R32, R32, 0x3, 0x181f ;  /* 0x00781f0020207f89 */ /* 0x000e2200000e0000 */
[----:B------:R-:W-:-:S03]  /*cb00*/  CS2R R40, SRZ ;  /* 0x0000000000287805 */ /* 0x000fc6000001ff00 */
[----:B------:R-:W1:Y:S04]  /*cb10*/  SHFL.IDX PT, R34, R34, 0x3, 0x181f ;  /* 0x00781f0022227f89 */ /* 0x000e6800000e0000 */
[----:B------:R-:W4:Y:S01]  /*cb20*/  SHFL.IDX PT, R33, R33, 0x3, 0x181f ;  /* 0x00781f0021217f89 */ /* 0x000f2200000e0000 */
[----:B--2---:R-:W-:Y:S02]  /*cb30*/  @!P1 IMAD.MOV.U32 R52, RZ, RZ, R8 ;  /* 0x000000ffff349224 */ /* 0x004fe400078e0008 */
[----:B------:R-:W-:Y:S02]  /*cb40*/  @!P1 IMAD.MOV.U32 R54, RZ, RZ, R10 ;  /* 0x000000ffff369224 */ /* 0x000fe400078e000a */
[----:B------:R-:W-:Y:S02]  /*cb50*/  IMAD.MOV.U32 R3, RZ, RZ, R52 ;  /* 0x000000ffff037224 */ /* 0x000fe400078e0034 */
[----:B------:R-:W-:-:S02]  /*cb60*/  @!P1 IMAD.MOV.U32 R55, RZ, RZ, R11 ;  /* 0x000000ffff379224 */ /* 0x000fc400078e000b */
[----:B------:R-:W-:Y:S01]  /*cb70*/  @!P1 IMAD.MOV.U32 R53, RZ, RZ, R9 ;  /* 0x000000ffff359224 */ /* 0x000fe200078e0009 */
[----:B------:R-:W-:Y:S01]  /*cb80*/  PRMT R65, R3, 0x7610, R65 ;  /* 0x0000761003417816 */ /* 0x000fe20000000041 */
[----:B------:R-:W-:Y:S01]  /*cb90*/  IMAD.MOV.U32 R8, RZ, RZ, R54 ;  /* 0x000000ffff087224 */ /* 0x000fe200078e0036 */
[----:B------:R2:W0:Y:S01]  /*cba0*/  SHFL.IDX PT, R3, R35, 0x3, 0x181f ;  /* 0x00781f0023037f89 */ /* 0x00042200000e0000 */
[----:B------:R-:W-:Y:S02]  /*cbb0*/  IMAD.MOV.U32 R9, RZ, RZ, R55 ;  /* 0x000000ffff097224 */ /* 0x000fe400078e0037 */
[----:B------:R-:W-:Y:S01]  /*cbc0*/  IMAD.MOV.U32 R12, RZ, RZ, R53 ;  /* 0x000000ffff0c7224 */ /* 0x000fe200078e0035 */
[----:B------:R-:W-:Y:S01]  /*cbd0*/  PRMT R45, R8, 0x7610, R45 ;  /* 0x00007610082d7816 */ /* 0x000fe2000000002d */
[----:B---3--:R-:W-:Y:S01]  /*cbe0*/  @!P1 IMAD.MOV.U32 R38, RZ, RZ, R28 ;  /* 0x000000ffff269224 */ /* 0x008fe200078e001c */
[----:B------:R-:W-:Y:S01]  /*cbf0*/  PRMT R46, R9, 0x7610, R46 ;  /* 0x00007610092e7816 */ /* 0x000fe2000000002e */
[----:B------:R-:W-:Y:S01]  /*cc00*/  @!P1 IMAD.MOV.U32 R39, RZ, RZ, R29 ;  /* 0x000000ffff279224 */ /* 0x000fe200078e001d */
[----:B------:R-:W-:Y:S01]  /*cc10*/  PRMT R66, R12, 0x7610, R66 ;  /* 0x000076100c427816 */ /* 0x000fe20000000042 */
[----:B------:R-:W-:-:S02]  /*cc20*/  @!P1 IMAD.MOV.U32 R40, RZ, RZ, R30 ;  /* 0x000000ffff289224 */ /* 0x000fc400078e001e */
[----:B------:R-:W-:Y:S02]  /*cc30*/  @!P1 IMAD.MOV.U32 R41, RZ, RZ, R31 ;  /* 0x000000ffff299224 */ /* 0x000fe400078e001f */
[----:B------:R-:W-:Y:S02]  /*cc40*/  IMAD.MOV.U32 R8, RZ, RZ, R38 ;  /* 0x000000ffff087224 */ /* 0x000fe400078e0026 */
[----:B------:R-:W-:Y:S02]  /*cc50*/  IMAD.MOV.U32 R9, RZ, RZ, R39 ;  /* 0x000000ffff097224 */ /* 0x000fe400078e0027 */
[----:B------:R-:W-:Y:S01]  /*cc60*/  IMAD.MOV.U32 R10, RZ, RZ, R40 ;  /* 0x000000ffff0a7224 */ /* 0x000fe200078e0028 */
[----:B------:R-:W-:Y:S01]  /*cc70*/  PRMT R72, R8, 0x7610, R72 ;  /* 0x0000761008487816 */ /* 0x000fe20000000048 */
[----:B------:R-:W-:Y:S01]  /*cc80*/  IMAD.MOV.U32 R11, RZ, RZ, R41 ;  /* 0x000000ffff0b7224 */ /* 0x000fe200078e0029 */
[----:B------:R-:W-:Y:S02]  /*cc90*/  PRMT R73, R9, 0x7610, R73 ;  /* 0x0000761009497816 */ /* 0x000fe40000000049 */
[----:B------:R-:W-:-:S02]  /*cca0*/  CS2R R8, SRZ ;  /* 0x0000000000087805 */ /* 0x000fc4000001ff00 */
[----:B------:R-:W-:Y:S02]  /*ccb0*/  PRMT R74, R10, 0x7610, R74 ;  /* 0x000076100a4a7816 */ /* 0x000fe4000000004a */
[----:B012-4-:R-:W-:-:S07]  /*ccc0*/  PRMT R75, R11, 0x7610, R75 ;  /* 0x000076100b4b7816 */ /* 0x017fce000000004b */
.L_x_2149:
[----:B------:R-:W-:Y:S01]  /*ccd0*/  VIADD R57, R57, 0x60 ;  /* 0x0000006039397836 */ /* 0x000fe20000000000 */
[----:B------:R-:W-:Y:S01]  /*cce0*/  LEA.HI R10, R213, R213, RZ, 0x1 ;  /* 0x000000d5d50a7211 */ /* 0x000fe200078f08ff */
[----:B------:R-:W-:Y:S01]  /*ccf0*/  BSSY B1, `(.L_x_1820) ;  /* 0x0000015000017945 */ /* 0x000fe20003800000 */
[----:B------:R-:W-:Y:S02]  /*cd00*/  CS2R R12, SRZ ;  /* 0x00000000000c7805 */ /* 0x000fe4000001ff00 */
[----:B------:R-:W-:Y:S02]  /*cd10*/  CS2R R14, SRZ ;  /* 0x00000000000e7805 */ /* 0x000fe4000001ff00 */
[----:B------:R-:W-:Y:S02]  /*cd20*/  ISETP.GE.AND P1, PT, R57, R0, PT ;  /* 0x000000003900720c */ /* 0x000fe40003f26270 */
[----:B------:R-:W-:-:S05]  /*cd30*/  LOP3.LUT R10, R10, 0xfffffffe, RZ, 0xc0, !PT ;  /* 0xfffffffe0a0a7812 */ /* 0x000fca00078ec0ff */
[----:B------:R-:W-:Y:S01]  /*cd40*/  IMAD.IADD R29, R213, 0x1, -R10 ;  /* 0x00000001d51d7824 */ /* 0x000fe200078e0a0a */
[----:B------:R-:W-:-:S04]  /*cd50*/  CS2R R10, SRZ ;  /* 0x00000000000a7805 */ /* 0x000fc8000001ff00 */
[----:B------:R-:W-:Y:S01]  /*cd60*/  SHF.L.U32 R29, R29, 0x1f, RZ ;  /* 0x0000001f1d1d7819 */ /* 0x000fe200000006ff */
[----:B------:R-:W-:Y:S06]  /*cd70*/  @P1 BRA `(.L_x_1821) ;  /* 0x0000000000301947 */ /* 0x000fec0003800000 */
[----:B------:R-:W-:Y:S02]  /*cd80*/  CS2R R10, SRZ ;  /* 0x00000000000a7805 */ /* 0x000fe4000001ff00 */
[----:B------:R-:W-:Y:S02]  /*cd90*/  CS2R R12, SRZ ;  /* 0x00000000000c7805 */ /* 0x000fe4000001ff00 */
[----:B------:R-:W-:Y:S01]  /*cda0*/  CS2R R14, SRZ ;  /* 0x00000000000e7805 */ /* 0x000fe2000001ff00 */
[----:B------:R-:W-:Y:S06]  /*cdb0*/  @P0 BRA `(.L_x_1821) ;  /* 0x0000000000200947 */ /* 0x000fec0003800000 */
[C---:B------:R-:W-:Y:S01]  /*cdc0*/  IMAD.SHL.U32 R9, R16.reuse, 0x2, RZ ;  /* 0x0000000210097824 */ /* 0x040fe200078e00ff */
[----:B------:R-:W-:-:S04]  /*cdd0*/  SHF.L.U64.HI R10, R16, 0x1, R17 ;  /* 0x00000001100a7819 */ /* 0x000fc80000010211 */
[-C--:B------:R-:W-:Y:S02]  /*cde0*/  IADD3 R12, P1, R32, R9.reuse, RZ ;  /* 0x00000009200c7210 */ /* 0x080fe40007f3e0ff */
[----:B------:R-:W-:-:S03]  /*cdf0*/  IADD3 R8, P2, R34, R9, RZ ;  /* 0x0000000922087210 */ /* 0x000fc60007f5e0ff */
[--C-:B------:R-:W-:Y:S02]  /*ce00*/  IMAD.X R13, R3, 0x1, R10.reuse, P1 ;  /* 0x00000001030d7824 */ /* 0x100fe400008e060a */
[----:B------:R-:W-:-:S04]  /*ce10*/  IMAD.X R9, R33, 0x1, R10, P2 ;  /* 0x0000000121097824 */ /* 0x000fc800010e060a */
[----:B------:R-:W5:Y:S04]  /*ce20*/  LD.E.128 R12, desc[UR38][R12.64] ;  /* 0x000000260c0c7980 */ /* 0x000f68000c101d00 */
[----:B------:R-:W5:Y:S02]  /*ce30*/  LD.E.128 R8, desc[UR38][R8.64] ;  /* 0x0000002608087980 */ /* 0x000f64000c101d00 */
.L_x_1821:
[----:B------:R-:W-:Y:S05]  /*ce40*/  BSYNC B1 ;  /* 0x0000000000017941 */ /* 0x000fea0003800000 */
.L_x_1820:
[----:B------:R-:W0:Y:S01]  /*ce50*/  SYNCS.PHASECHK.TRANS64.TRYWAIT P4, [R2+URZ+0x28800], R29 ;  /* 0x0288001d020075a7 */ /* 0x000e22000808017f */
[----:B------:R-:W-:Y:S01]  /*ce60*/  VIADDMNMX R0, R0, -R193, 0x80, PT ;  /* 0x0000008000007446 */ /* 0x000fe200038009c1 */
[----:B-----5:R-:W-:Y:S01]  /*ce70*/  IMAD.MOV.U32 R3, RZ, RZ, R8 ;  /* 0x000000ffff037224 */ /* 0x020fe200078e0008 */
[----:B------:R-:W-:Y:S01]  /*ce80*/  BSSY B1, `(.L_x_1822) ;  /* 0x0000013000017945 */ /* 0x000fe20003800000 */
[----:B------:R-:W-:Y:S01]  /*ce90*/  IMAD.MOV.U32 R28, RZ, RZ, R9 ;  /* 0x000000ffff1c7224 */ /* 0x000fe200078e0009 */
[-C--:B------:R-:W-:Y:S01]  /*cea0*/  ISETP.GE.OR P3, PT, R23, R0.reuse, P0 ;  /* 0x000000001700720c */ /* 0x080fe20000766670 */
[----:B------:R-:W-:Y:S01]  /*ceb0*/  IMAD.MOV.U32 R30, RZ, RZ, R13 ;  /* 0x000000ffff1e7224 */ /* 0x000fe200078e000d */
[-C--:B------:R-:W-:Y:S02]  /*cec0*/  ISETP.GE.OR P2, PT, R212, R0.reuse, P0 ;  /* 0x00000000d400720c */ /* 0x080fe40000746670 */
[-C--:B------:R-:W-:Y:S02]  /*ced0*/  ISETP.GE.OR P1, PT, R211, R0.reuse, P0 ;  /* 0x00000000d300720c */ /* 0x080fe40000726670 */
[----:B------:R-:W-:Y:S01]  /*cee0*/  ISETP.GE.OR P0, PT, R210, R0, P0 ;  /* 0x00000000d200720c */ /* 0x000fe20000706670 */
        /* <DEDUP_REMOVED lines=11> */
[----:B0-----:R-:W-:Y:S06]  /*cfa0*/  @!P4 BRA `(.L_x_1823) ;  /* 0x000001b000b4c947 */ /* 0x001fec0003800000 */
.L_x_2150:
[----:B------:R-:W-:Y:S05]  /*cfb0*/  BSYNC B1 ;  /* 0x0000000000017941 */ /* 0x000fea0003800000 */
.L_x_1822:
[----:B------:R-:W-:Y:S04]  /*cfc0*/  BSSY B1, `(.L_x_1824) ;  /* 0x0000069000017945 */ /* 0x000fe80003800000 */
[----:B------:R-:W-:Y:S05]  /*cfd0*/  @P3 BRA `(.L_x_1825) ;  /* 0x00000004009c3947 */ /* 0x000fea0003800000 */
[----:B------:R-:W-:Y:S02]  /*cfe0*/  LEA.HI R28, R56, R207, RZ, 0x1d ;  /* 0x000000cf381c7211 */ /* 0x000fe400078fe8ff */
[----:B------:R-:W-:Y:S02]  /*cff0*/  SHF.R.U64 R48, R48, 0x10, R49 ;  /* 0x0000001030307819 */ /* 0x000fe40000001231 */
[----:B------:R-:W-:Y:S01]  /*d000*/  SHF.R.S32.HI R31, RZ, 0x1f, R28 ;  /* 0x0000001fff1f7819 */ /* 0x000fe2000001141c */
[----:B0-----:R-:W-:Y:S01]  /*d010*/  IMAD.SHL.U32 R29, R28, 0x8, RZ ;  /* 0x000000081c1d7824 */ /* 0x001fe200078e00ff */
[----:B------:R-:W-:Y:S02]  /*d020*/  SHF.R.U64 R80, R20, 0x10, R21 ;  /* 0x0000001014507819 */ /* 0x000fe40000001215 */
[----:B------:R-:W-:Y:S02]  /*d030*/  LEA.HI R31, R31, R28, RZ, 0x3 ;  /* 0x0000001c1f1f7211 */ /* 0x000fe400078f18ff */
[----:B------:R-:W-:-:S02]  /*d040*/  LOP3.LUT R30, R29, 0x38, RZ, 0xc0, !PT ;  /* 0x000000381d1e7812 */ /* 0x000fc400078ec0ff */
[----:B------:R-:W-:Y:S01]  /*d050*/  SHF.R.U64 R78, R50, 0x10, R51 ;  /* 0x00000010324e7819 */ /* 0x000fe20000001233 */
[----:B------:R-:W-:Y:S01]  /*d060*/  IMAD.SHL.U32 R31, R31, 0x400, RZ ;  /* 0x000004001f1f7824 */ /* 0x000fe200078e00ff */
[----:B------:R-:W-:Y:S02]  /*d070*/  LOP3.LUT R30, R30, 0x1c0, R225, 0xf8, !PT ;  /* 0x000001c01e1e7812 */ /* 0x000fe400078ef8e1 */
[----:B------:R-:W-:Y:S02]  /*d080*/  SHF.R.U32.HI R85, RZ, 0x10, R37 ;  /* 0x00000010ff557819 */ /* 0x000fe40000011625 */
[----:B------:R-:W-:Y:S02]  /*d090*/  LOP3.LUT R30, R30, R203, RZ, 0x3c, !PT ;  /* 0x000000cb1e1e7212 */ /* 0x000fe400078e3cff */
[----:B------:R-:W-:Y:S02]  /*d0a0*/  LOP3.LUT R31, R31, 0x7fffe000, RZ, 0xc0, !PT ;  /* 0x7fffe0001f1f7812 */ /* 0x000fe400078ec0ff */
[----:B------:R-:W-:-:S02]  /*d0b0*/  PRMT R50, R46, 0x5432, R48 ;  /* 0x000054322e327816 */ /* 0x000fc40000000030 */
[----:B------:R-:W-:Y:S02]  /*d0c0*/  IADD3 R33, R30, R31, R204 ;  /* 0x0000001f1e217210 */ /* 0x000fe40007ffe0cc */
[----:B------:R-:W0:Y:S01]  /*d0d0*/  LDS.128 R28, [R205] ;  /* 0x00000000cd1c7984 */ /* 0x000e220000000c00 */
[----:B------:R-:W-:Y:S02]  /*d0e0*/  PRMT R80, R43, 0x5432, R80 ;  /* 0x000054322b507816 */ /* 0x000fe40000000050 */
[----:B------:R-:W-:Y:S01]  /*d0f0*/  IMAD R76, R33, 0x2, R2 ;  /* 0x00000002214c7824 */ /* 0x000fe200078e0202 */
[----:B------:R-:W-:Y:S02]  /*d100*/  SHF.R.U32.HI R77, RZ, 0x10, R49 ;  /* 0x00000010ff4d7819 */ /* 0x000fe40000011631 */
[----:B------:R-:W-:Y:S02]  /*d110*/  SHF.R.U32.HI R82, RZ, 0x10, R21 ;  /* 0x00000010ff527819 */ /* 0x000fe40000011615 */
[----:B------:R-:W1:Y:S01]  /*d120*/  LDS.128 R32, [R76+0x10400] ;  /* 0x010400004c207984 */ /* 0x000e620000000c00 */
[----:B------:R-:W-:Y:S01]  /*d130*/  SHF.R.U32.HI R79, RZ, 0x10, R51 ;  /* 0x00000010ff4f7819 */ /* 0x000fe20000011633 */
[----:B------:R-:W-:Y:S01]  /*d140*/  IMAD.U32 R51, R50, 0x10000, RZ ;  /* 0x0001000032337824 */ /* 0x000fe200078e00ff */
[----:B------:R-:W-:-:S02]  /*d150*/  PRMT R78, R43, 0x5410, R78 ;  /* 0x000054102b4e7816 */ /* 0x000fc4000000004e */
[----:B------:R-:W-:Y:S01]  /*d160*/  PRMT R85, R81, 0x5410, R85 ;  /* 0x0000541051557816 */ /* 0x000fe20000000055 */
[----:B------:R-:W-:Y:S01]  /*d170*/  IMAD.U32 R81, R80, 0x10000, RZ ;  /* 0x0001000050517824 */ /* 0x000fe200078e00ff */
[----:B------:R-:W-:Y:S02]  /*d180*/  PRMT R77, R83, 0x5410, R77 ;  /* 0x00005410534d7816 */ /* 0x000fe4000000004d */
[C---:B------:R-:W-:Y:S01]  /*d190*/  PRMT R82, R44.reuse, 0x5432, R82 ;  /* 0x000054322c527816 */ /* 0x040fe20000000052 */
[----:B------:R-:W-:Y:S01]  /*d1a0*/  IMAD.U32 R86, R85, 0x10000, RZ ;  /* 0x0001000055567824 */ /* 0x000fe200078e00ff */
[----:B------:R-:W-:Y:S02]  /*d1b0*/  PRMT R79, R44, 0x5410, R79 ;  /* 0x000054102c4f7816 */ /* 0x000fe4000000004f */
[----:B------:R-:W-:Y:S01]  /*d1c0*/  SHF.R.U64 R84, R36, 0x10, R37 ;  /* 0x0000001024547819 */ /* 0x000fe20000001225 */
[----:B------:R-:W-:Y:S01]  /*d1d0*/  IMAD.U32 R83, R82, 0x10000, RZ ;  /* 0x0001000052537824 */ /* 0x000fe200078e00ff */
[----:B------:R-:W-:-:S02]  /*d1e0*/  LOP3.LUT R80, R80, 0xffff0000, RZ, 0xc0, !PT ;  /* 0xffff000050507812 */ /* 0x000fc400078ec0ff */
[----:B------:R-:W-:Y:S02]  /*d1f0*/  LOP3.LUT R50, R50, 0xffff0000, RZ, 0xc0, !PT ;  /* 0xffff000032327812 */ /* 0x000fe400078ec0ff */
[----:B------:R-:W-:Y:S02]  /*d200*/  PRMT R84, R45, 0x5432, R84 ;  /* 0x000054322d547816 */ /* 0x000fe40000000054 */
[----:B------:R-:W-:Y:S01]  /*d210*/  LOP3.LUT R82, R82, 0xffff0000, RZ, 0xc0, !PT ;  /* 0xffff000052527812 */ /* 0x000fe200078ec0ff */
        /* <DEDUP_REMOVED lines=14> */
[C---:B------:R-:W-:Y:S01]  /*d300*/  IMAD.U32 R43, R77.reuse, 0x10000, RZ ;  /* 0x000100004d2b7824 */ /* 0x040fe200078e00ff */
[----:B------:R-:W-:Y:S01]  /*d310*/  LOP3.LUT R77, R77, 0xffff0000, RZ, 0xc0, !PT ;  /* 0xffff00004d4d7812 */ /* 0x000fe200078ec0ff */
[----:B------:R-:W-:-:S02]  /*d320*/  IMAD.U32 R49, R35, 0x10000, RZ ;  /* 0x0001000023317824 */ /* 0x000fc400078e00ff */
[C---:B------:R-:W-:Y:S01]  /*d330*/  FFMA.FTZ R87, R20.reuse, R51, -R87 ;  /* 0x0000003314577223 */ /* 0x040fe20000010857 */
[----:B------:R-:W-:Y:S01]  /*d340*/  FFMA.FTZ R89, R20, R81, R89 ;  /* 0x0000005114597223 */ /* 0x000fe20000010059 */
[C---:B------:R-:W-:Y:S01]  /*d350*/  FMUL.FTZ R51, R44.reuse, R83 ;  /* 0x000000532c337220 */ /* 0x040fe20000410000 */
[----:B------:R-:W-:Y:S02]  /*d360*/  IMAD.U32 R20, R79, 0x10000, RZ ;  /* 0x000100004f147824 */ /* 0x000fe400078e00ff */
[-C--:B------:R-:W-:Y:S01]  /*d370*/  FMUL.FTZ R81, R44, R43.reuse ;  /* 0x0000002b2c517220 */ /* 0x080fe20000410000 */
[C---:B------:R-:W-:Y:S01]  /*d380*/  FMUL.FTZ R44, R49.reuse, R86 ;  /* 0x00000056312c7220 */ /* 0x040fe20000410000 */
[C---:B------:R-:W-:Y:S01]  /*d390*/  FFMA.FTZ R51, R36.reuse, R43, -R51 ;  /* 0x0000002b24337223 */ /* 0x040fe20000010833 */
[-C--:B------:R-:W-:Y:S01]  /*d3a0*/  FMUL.FTZ R49, R49, R20.reuse ;  /* 0x0000001431317220 */ /* 0x080fe20000410000 */
[----:B------:R-:W-:Y:S01]  /*d3b0*/  FFMA.FTZ R81, R36, R83, R81 ;  /* 0x0000005324517223 */ /* 0x000fe20000010051 */
[----:B------:R-:W-:Y:S01]  /*d3c0*/  FFMA.FTZ R43, R37, R20, -R44 ;  /* 0x00000014252b7223 */ /* 0x000fe2000001082c */
[C---:B------:R-:W-:Y:S01]  /*d3d0*/  FMUL.FTZ R20, R32.reuse, R80 ;  /* 0x0000005020147220 */ /* 0x040fe20000410000 */
[----:B------:R-:W-:Y:S01]  /*d3e0*/  FMUL.FTZ R36, R32, R50 ;  /* 0x0000003220247220 */ /* 0x000fe20000410000 */
[----:B------:R-:W-:-:S02]  /*d3f0*/  IMAD.U32 R48, R34, 0x10000, RZ ;  /* 0x0001000022307824 */ /* 0x000fc400078e00ff */
[----:B------:R-:W-:Y:S01]  /*d400*/  FFMA.FTZ R49, R37, R86, R49 ;  /* 0x0000005625317223 */ /* 0x000fe20000010031 */
[----:B------:R-:W-:Y:S02]  /*d410*/  IMAD.U32 R32, R84, 0x10000, RZ ;  /* 0x0001000054207824 */ /* 0x000fe400078e00ff */
[----:B------:R-:W-:Y:S01]  /*d420*/  FMUL.FTZ R37, R33, R82 ;  /* 0x0000005221257220 */ /* 0x000fe20000410000 */
[----:B------:R-:W-:Y:S01]  /*d430*/  FFMA.FTZ R50, R21, R50, -R20 ;  /* 0x0000003215327223 */ /* 0x000fe20000010814 */
[-C--:B------:R-:W-:Y:S01]  /*d440*/  FMUL.FTZ R33, R33, R77.reuse ;  /* 0x0000004d21217220 */ /* 0x080fe20000410000 */
[----:B------:R-:W-:Y:S02]  /*d450*/  IMAD.U32 R20, R78, 0x10000, RZ ;  /* 0x000100004e147824 */ /* 0x000fe400078e00ff */
[----:B------:R-:W-:Y:S01]  /*d460*/  FFMA.FTZ R36, R21, R80, R36 ;  /* 0x0000005015247223 */ /* 0x000fe20000010024 */
[----:B------:R-:W-:Y:S01]  /*d470*/  FMUL.FTZ R80, R48, R32 ;  /* 0x0000002030507220 */ /* 0x000fe20000410000 */
[----:B------:R-:W-:Y:S01]  /*d480*/  FFMA.FTZ R82, R28, R82, R33 ;  /* 0x000000521c527223 */ /* 0x000fe20000010021 */
[----:B------:R-:W-:Y:S01]  /*d490*/  LOP3.LUT R34, R34, 0xffff0000, RZ, 0xc0, !PT ;  /* 0xffff000022227812 */ /* 0x000fe200078ec0ff */
[----:B------:R-:W-:Y:S01]  /*d4a0*/  FFMA.FTZ R44, R28, R77, -R37 ;  /* 0x0000004d1c2c7223 */ /* 0x000fe20000010825 */
[-C--:B------:R-:W-:Y:S01]  /*d4b0*/  FMUL.FTZ R48, R48, R20.reuse ;  /* 0x0000001430307220 */ /* 0x080fe20000410000 */
[----:B------:R-:W-:Y:S01]  /*d4c0*/  LOP3.LUT R33, R84, 0xffff0000, RZ, 0xc0, !PT ;  /* 0xffff000054217812 */ /* 0x000fe200078ec0ff */
[----:B------:R-:W-:Y:S01]  /*d4d0*/  FFMA.FTZ R80, R29, R20, -R80 ;  /* 0x000000141d507223 */ /* 0x000fe20000010850 */
[----:B------:R-:W-:Y:S01]  /*d4e0*/  LOP3.LUT R35, R35, 0xffff0000, RZ, 0xc0, !PT ;  /* 0xffff000023237812 */ /* 0x000fe200078ec0ff */
[----:B------:R-:W-:Y:S01]  /*d4f0*/  FFMA.FTZ R48, R29, R32, R48 ;  /* 0x000000201d307223 */ /* 0x000fe20000010030 */
[----:B------:R-:W-:Y:S01]  /*d500*/  LOP3.LUT R21, R78, 0xffff0000, RZ, 0xc0, !PT ;  /* 0xffff00004e157812 */ /* 0x000fe200078ec0ff */
[----:B------:R-:W-:Y:S01]  /*d510*/  FMUL.FTZ R29, R34, R33 ;  /* 0x00000021221d7220 */ /* 0x000fe20000410000 */
[----:B------:R-:W-:-:S02]  /*d520*/  LOP3.LUT R28, R85, 0xffff0000, RZ, 0xc0, !PT ;  /* 0xffff0000551c7812 */ /* 0x000fc400078ec0ff */
[----:B------:R-:W-:Y:S01]  /*d530*/  LOP3.LUT R20, R79, 0xffff0000, RZ, 0xc0, !PT ;  /* 0xffff00004f147812 */ /* 0x000fe200078ec0ff */
[-C--:B------:R-:W-:Y:S01]  /*d540*/  FMUL.FTZ R34, R34, R21.reuse ;  /* 0x0000001522227220 */ /* 0x080fe20000410000 */
[----:B------:R-:W-:Y:S01]  /*d550*/  FFMA.FTZ R21, R30, R21, -R29 ;  /* 0x000000151e157223 */ /* 0x000fe2000001081d */
[C---:B------:R-:W-:Y:S01]  /*d560*/  FMUL.FTZ R32, R35.reuse, R28 ;  /* 0x0000001c23207220 */ /* 0x040fe20000410000 */
[----:B------:R-:W-:Y:S01]  /*d570*/  F2FP.BF16.F32.PACK_AB R29, R44, R51 ;  /* 0x000000332c1d723e */ /* 0x000fe200000010ff */
[-C--:B------:R-:W-:Y:S01]  /*d580*/  FMUL.FTZ R37, R35, R20.reuse ;  /* 0x0000001423257220 */ /* 0x080fe20000410000 */
[----:B------:R-:W-:Y:S01]  /*d590*/  FFMA.FTZ R35, R30, R33, R34 ;  /* 0x000000211e237223 */ /* 0x000fe20000010022 */
[----:B------:R-:W-:Y:S01]  /*d5a0*/  FFMA.FTZ R20, R31, R20, -R32 ;  /* 0x000000141f147223 */ /* 0x000fe20000010820 */
        /* <DEDUP_REMOVED lines=8> */
[----:B------:R-:W-:-:S05]  /*d630*/  F2FP.BF16.F32.PACK_AB R35, R78, R49 ;  /* 0x000000314e23723e */ /* 0x000fca00000010ff */
[----:B------:R1:W-:Y:S02]  /*d640*/  STS.128 [R76+0x10400], R32 ;  /* 0x010400204c007388 */ /* 0x0003e40000000c00 */
.L_x_1825:
[----:B------:R-:W-:Y:S05]  /*d650*/  BSYNC B1 ;  /* 0x0000000000017941 */ /* 0x000fea0003800000 */
.L_x_1824:
[----:B------:R-:W-:Y:S04]  /*d660*/  BSSY B1, `(.L_x_1826) ;  /* 0x0000068000017945 */ /* 0x000fe80003800000 */
[----:B------:R-:W-:Y:S05]  /*d670*/  @P2 BRA `(.L_x_1827) ;  /* 0x0000000400982947 */ /* 0x000fea0003800000 */
[----:B------:R-:W-:Y:S02]  /*d680*/  LEA.HI R20, R56, R207, RZ, 0x1d ;  /* 0x000000cf38147211 */ /* 0x000fe400078fe8ff */
[--C-:B------:R-:W-:Y:S02]  /*d690*/  SHF.R.U64 R36, R4, 0x10, R5.reuse ;  /* 0x0000001004247819 */ /* 0x100fe40000001205 */
[----:B------:R-:W-:Y:S01]  /*d6a0*/  SHF.R.S32.HI R21, RZ, 0x1f, R20 ;  /* 0x0000001fff157819 */ /* 0x000fe20000011414 */
[----:B-1----:R-:W-:Y:S01]  /*d6b0*/  IMAD.SHL.U32 R28, R20, 0x8, RZ ;  /* 0x00000008141c7824 */ /* 0x002fe200078e00ff */
[----:B------:R-:W-:Y:S02]  /*d6c0*/  SHF.R.U32.HI R5, RZ, 0x10, R5 ;  /* 0x00000010ff057819 */ /* 0x000fe40000011605 */
[----:B------:R-:W-:Y:S02]  /*d6d0*/  LEA.HI R20, R21, R20, RZ, 0x3 ;  /* 0x0000001415147211 */ /* 0x000fe400078f18ff */
[----:B------:R-:W-:-:S02]  /*d6e0*/  LOP3.LUT R21, R199, 0x38, R28, 0xf8, !PT ;  /* 0x00000038c7157812 */ /* 0x000fc400078ef81c */
[----:B0-----:R-:W0:Y:S01]  /*d6f0*/  LDS.128 R28, [R221] ;  /* 0x00000000dd1c7984 */ /* 0x001e220000000c00 */
[----:B------:R-:W-:Y:S01]  /*d700*/  IMAD.SHL.U32 R20, R20, 0x400, RZ ;  /* 0x0000040014147824 */ /* 0x000fe200078e00ff */
[----:B------:R-:W-:Y:S02]  /*d710*/  LOP3.LUT R21, R21, R228, RZ, 0x3c, !PT ;  /* 0x000000e415157212 */ /* 0x000fe400078e3cff */
[--C-:B------:R-:W-:Y:S02]  /*d720*/  SHF.R.U64 R4, R26, 0x10, R27.reuse ;  /* 0x000000101a047819 */ /* 0x100fe4000000121b */
[----:B------:R-:W-:Y:S02]  /*d730*/  LOP3.LUT R20, R20, 0x7fffe000, RZ, 0xc0, !PT ;  /* 0x7fffe00014147812 */ /* 0x000fe400078ec0ff */
[----:B------:R-:W-:Y:S02]  /*d740*/  SHF.R.U32.HI R27, RZ, 0x10, R27 ;  /* 0x00000010ff1b7819 */ /* 0x000fe4000001161b */
[----:B------:R-:W-:-:S02]  /*d750*/  IADD3 R21, R21, R20, R202 ;  /* 0x0000001415157210 */ /* 0x000fc40007ffe0ca */
[----:B------:R-:W-:Y:S02]  /*d760*/  SHF.R.U64 R20, R6, 0x10, R7 ;  /* 0x0000001006147819 */ /* 0x000fe40000001207 */
[----:B------:R-:W-:Y:S01]  /*d770*/  SHF.R.U64 R6, R24, 0x10, R25 ;  /* 0x0000001018067819 */ /* 0x000fe20000001219 */
[----:B------:R-:W-:Y:S01]  /*d780*/  IMAD R21, R21, 0x2, R2 ;  /* 0x0000000215157824 */ /* 0x000fe200078e0202 */
[----:B------:R-:W-:Y:S02]  /*d790*/  SHF.R.U32.HI R7, RZ, 0x10, R7 ;  /* 0x00000010ff077819 */ /* 0x000fe40000011607 */
[----:B------:R-:W-:Y:S02]  /*d7a0*/  SHF.R.U32.HI R25, RZ, 0x10, R25 ;  /* 0x00000010ff197819 */ /* 0x000fe40000011619 */
[----:B------:R-:W1:Y:S01]  /*d7b0*/  LDS.128 R32, [R21+0x10400] ;  /* 0x0104000015207984 */ /* 0x000e620000000c00 */
[----:B------:R-:W-:Y:S02]  /*d7c0*/  PRMT R47, R47, 0x5410, R6 ;  /* 0x000054102f2f7816 */ /* 0x000fe40000000006 */
[----:B------:R-:W-:-:S02]  /*d7d0*/  PRMT R61, R61, 0x5410, R36 ;  /* 0x000054103d3d7816 */ /* 0x000fc40000000024 */
[----:B------:R-:W-:Y:S01]  /*d7e0*/  PRMT R62, R62, 0x5410, R5 ;  /* 0x000054103e3e7816 */ /* 0x000fe20000000005 */
[----:B------:R-:W-:Y:S01]  /*d7f0*/  IMAD.U32 R37, R47, 0x10000, RZ ;  /* 0x000100002f257824 */ /* 0x000fe200078e00ff */
[----:B------:R-:W-:Y:S01]  /*d800*/  PRMT R63, R63, 0x5410, R20 ;  /* 0x000054103f3f7816 */ /* 0x000fe20000000014 */
[----:B------:R-:W-:Y:S01]  /*d810*/  IMAD.U32 R36, R61, 0x10000, RZ ;  /* 0x000100003d247824 */ /* 0x000fe200078e00ff */
[----:B------:R-:W-:Y:S02]  /*d820*/  PRMT R64, R64, 0x5410, R7 ;  /* 0x0000541040407816 */ /* 0x000fe40000000007 */
[----:B------:R-:W-:Y:S02]  /*d830*/  PRMT R58, R58, 0x5410, R25 ;  /* 0x000054103a3a7816 */ /* 0x000fe40000000019 */
[----:B------:R-:W-:Y:S02]  /*d840*/  PRMT R59, R59, 0x5410, R4 ;  /* 0x000054103b3b7816 */ /* 0x000fe40000000004 */
[----:B------:R-:W-:-:S02]  /*d850*/  PRMT R60, R60, 0x5410, R27 ;  /* 0x000054103c3c7816 */ /* 0x000fc4000000001b */
        /* <DEDUP_REMOVED lines=21> */
[----:B------:R-:W-:Y:S02]  /*d9b0*/  IMAD.U32 R25, R62, 0x10000, RZ ;  /* 0x000100003e197824 */ /* 0x000fe400078e00ff */
[----:B------:R-:W-:Y:S01]  /*d9c0*/  FFMA.FTZ R43, R4, R36, -R43 ;  /* 0x00000024042b7223 */ /* 0x000fe2000001082b */
[C---:B------:R-:W-:Y:S01]  /*d9d0*/  FMUL.FTZ R51, R27.reuse, R35 ;  /* 0x000000231b337220 */ /* 0x040fe20000410000 */
[----:B------:R-:W-:Y:S02]  /*d9e0*/  IMAD.U32 R36, R60, 0x10000, RZ ;  /* 0x000100003c247824 */ /* 0x000fe400078e00ff */
[----:B------:R-:W-:Y:S01]  /*d9f0*/  FFMA.FTZ R49, R4, R37, R49 ;  /* 0x0000002504317223 */ /* 0x000fe20000010031 */
[-C--:B------:R-:W-:Y:S01]  /*da00*/  FMUL.FTZ R27, R27, R25.reuse ;  /* 0x000000191b1b7220 */ /* 0x080fe20000410000 */
[----:B------:R-:W-:Y:S01]  /*da10*/  FFMA.FTZ R51, R6, R25, -R51 ;  /* 0x0000001906337223 */ /* 0x000fe20000010833 */
[----:B------:R-:W-:-:S02]  /*da20*/  IMAD.U32 R4, R64, 0x10000, RZ ;  /* 0x0001000040047824 */ /* 0x000fc400078e00ff */
[C---:B------:R-:W-:Y:S01]  /*da30*/  FMUL.FTZ R25, R33.reuse, R36 ;  /* 0x0000002421197220 */ /* 0x040fe20000410000 */
[----:B------:R-:W-:Y:S01]  /*da40*/  FFMA.FTZ R35, R6, R35, R27 ;  /* 0x0000002306237223 */ /* 0x000fe2000001001b */
[----:B------:R-:W-:Y:S01]  /*da50*/  LOP3.LUT R27, R58, 0xffff0000, RZ, 0xc0, !PT ;  /* 0xffff00003a1b7812 */ /* 0x000fe200078ec0ff */
[-C--:B------:R-:W-:Y:S01]  /*da60*/  FMUL.FTZ R33, R33, R4.reuse ;  /* 0x0000000421217220 */ /* 0x080fe20000410000 */
[----:B------:R-:W-:Y:S01]  /*da70*/  FFMA.FTZ R37, R24, R4, -R25 ;  /* 0x0000000418257223 */ /* 0x000fe20000010819 */
[----:B------:R-:W-:Y:S01]  /*da80*/  LOP3.LUT R25, R62, 0xffff0000, RZ, 0xc0, !PT ;  /* 0xffff00003e197812 */ /* 0x000fe200078ec0ff */
[----:B------:R-:W-:Y:S01]  /*da90*/  FMUL.FTZ R4, R26, R47 ;  /* 0x0000002f1a047220 */ /* 0x000fe20000410000 */
[----:B------:R-:W-:Y:S01]  /*daa0*/  FFMA.FTZ R48, R24, R36, R33 ;  /* 0x0000002418307223 */ /* 0x000fe20000010021 */
[C---:B------:R-:W-:Y:S01]  /*dab0*/  FMUL.FTZ R33, R32.reuse, R27 ;  /* 0x0000001b20217220 */ /* 0x040fe20000410000 */
[----:B------:R-:W-:Y:S02]  /*dac0*/  IMAD.U32 R6, R59, 0x10000, RZ ;  /* 0x000100003b067824 */ /* 0x000fe400078e00ff */
[----:B------:R-:W-:Y:S01]  /*dad0*/  FFMA.FTZ R24, R5, R61, -R4 ;  /* 0x0000003d05187223 */ /* 0x000fe20000010804 */
[----:B------:R-:W-:Y:S01]  /*dae0*/  FMUL.FTZ R36, R32, R25 ;  /* 0x0000001920247220 */ /* 0x000fe20000410000 */
[----:B------:R-:W-:-:S02]  /*daf0*/  IMAD.U32 R4, R63, 0x10000, RZ ;  /* 0x000100003f047824 */ /* 0x000fc400078e00ff */
[----:B------:R-:W-:Y:S01]  /*db00*/  FMUL.FTZ R26, R26, R61 ;  /* 0x0000003d1a1a7220 */ /* 0x000fe20000410000 */
[C---:B------:R-:W-:Y:S01]  /*db10*/  FFMA.FTZ R32, R28.reuse, R25, -R33 ;  /* 0x000000191c207223 */ /* 0x040fe20000010821 */
[----:B------:R-:W-:Y:S01]  /*db20*/  FFMA.FTZ R36, R28, R27, R36 ;  /* 0x0000001b1c247223 */ /* 0x000fe20000010024 */
[C---:B------:R-:W-:Y:S01]  /*db30*/  FMUL.FTZ R44, R29.reuse, R6 ;  /* 0x000000061d2c7220 */ /* 0x040fe20000410000 */
[-C--:B------:R-:W-:Y:S01]  /*db40*/  FMUL.FTZ R28, R29, R4.reuse ;  /* 0x000000041d1c7220 */ /* 0x080fe20000410000 */
[----:B------:R-:W-:Y:S01]  /*db50*/  LOP3.LUT R59, R59, 0xffff0000, RZ, 0xc0, !PT ;  /* 0xffff00003b3b7812 */ /* 0x000fe200078ec0ff */
[----:B------:R-:W-:Y:S01]  /*db60*/  FFMA.FTZ R26, R5, R47, R26 ;  /* 0x0000002f051a7223 */ /* 0x000fe2000001001a */
[----:B------:R-:W-:Y:S01]  /*db70*/  LOP3.LUT R63, R63, 0xffff0000, RZ, 0xc0, !PT ;  /* 0xffff00003f3f7812 */ /* 0x000fe200078ec0ff */
[C---:B------:R-:W-:Y:S01]  /*db80*/  FFMA.FTZ R44, R7.reuse, R4, -R44 ;  /* 0x00000004072c7223 */ /* 0x040fe2000001082c */
[----:B------:R-:W-:Y:S01]  /*db90*/  LOP3.LUT R25, R60, 0xffff0000, RZ, 0xc0, !PT ;  /* 0xffff00003c197812 */ /* 0x000fe200078ec0ff */
[----:B------:R-:W-:Y:S01]  /*dba0*/  FFMA.FTZ R28, R7, R6, R28 ;  /* 0x00000006071c7223 */ /* 0x000fe2000001001c */
[----:B------:R-:W-:Y:S01]  /*dbb0*/  LOP3.LUT R5, R64, 0xffff0000, RZ, 0xc0, !PT ;  /* 0xffff000040057812 */ /* 0x000fe200078ec0ff */
[C---:B------:R-:W-:Y:S01]  /*dbc0*/  FMUL.FTZ R7, R31.reuse, R59 ;  /* 0x0000003b1f077220 */ /* 0x040fe20000410000 */
[----:B------:R-:W-:Y:S01]  /*dbd0*/  FMUL.FTZ R4, R31, R63 ;  /* 0x0000003f1f047220 */ /* 0x000fe20000410000 */
[----:B------:R-:W-:-:S02]  /*dbe0*/  FMUL.FTZ R27, R34, R25 ;  /* 0x00000019221b7220 */ /* 0x000fc40000410000 */
[----:B------:R-:W-:Y:S01]  /*dbf0*/  FMUL.FTZ R34, R34, R5 ;  /* 0x0000000522227220 */ /* 0x000fe20000410000 */
[C---:B------:R-:W-:Y:S01]  /*dc00*/  FFMA.FTZ R7, R20.reuse, R63, -R7 ;  /* 0x0000003f14077223 */ /* 0x040fe20000010807 */
[----:B------:R-:W-:Y:S01]  /*dc10*/  FFMA.FTZ R59, R20, R59, R4 ;  /* 0x0000003b143b7223 */ /* 0x000fe20000010004 */
[C---:B------:R-:W-:Y:S01]  /*dc20*/  FFMA.FTZ R20, R30.reuse, R5, -R27 ;  /* 0x000000051e147223 */ /* 0x040fe2000001081b */
[----:B------:R-:W-:Y:S01]  /*dc30*/  FFMA.FTZ R27, R30, R25, R34 ;  /* 0x000000191e1b7223 */ /* 0x000fe20000010022 */
[----:B------:R-:W-:Y:S02]  /*dc40*/  F2FP.BF16.F32.PACK_AB R4, R24, R43 ;  /* 0x0000002b1804723e */ /* 0x000fe400000010ff */
[----:B------:R-:W-:Y:S02]  /*dc50*/  F2FP.BF16.F32.PACK_AB R6, R7, R44 ;  /* 0x0000002c0706723e */ /* 0x000fe400000010ff */
[----:B------:R-:W-:Y:S02]  /*dc60*/  F2FP.BF16.F32.PACK_AB R24, R26, R49 ;  /* 0x000000311a18723e */ /* 0x000fe400000010ff */
[----:B------:R-:W-:-:S02]  /*dc70*/  F2FP.BF16.F32.PACK_AB R5, R32, R51 ;  /* 0x000000332005723e */ /* 0x000fc400000010ff */
[----:B------:R-:W-:Y:S02]  /*dc80*/  F2FP.BF16.F32.PACK_AB R7, R20, R37 ;  /* 0x000000251407723e */ /* 0x000fe400000010ff */
[----:B------:R-:W-:Y:S02]  /*dc90*/  F2FP.BF16.F32.PACK_AB R25, R36, R35 ;  /* 0x000000232419723e */ /* 0x000fe400000010ff */
[----:B------:R-:W-:Y:S01]  /*dca0*/  F2FP.BF16.F32.PACK_AB R26, R59, R28 ;  /* 0x0000001c3b1a723e */ /* 0x000fe200000010ff */
[----:B------:R2:W-:Y:S01]  /*dcb0*/  STS.128 [R221], R4 ;  /* 0x00000004dd007388 */ /* 0x0005e20000000c00 */
[----:B------:R-:W-:-:S05]  /*dcc0*/  F2FP.BF16.F32.PACK_AB R27, R27, R48 ;  /* 0x000000301b1b723e */ /* 0x000fca00000010ff */
[----:B------:R2:W-:Y:S02]  /*dcd0*/  STS.128 [R21+0x10400], R24 ;  /* 0x0104001815007388 */ /* 0x0005e40000000c00 */
.L_x_1827:
[----:B------:R-:W-:Y:S05]  /*dce0*/  BSYNC B1 ;  /* 0x0000000000017941 */ /* 0x000fea0003800000 */
.L_x_1826:
[----:B------:R-:W-:Y:S04]  /*dcf0*/  BSSY B1, `(.L_x_1828) ;  /* 0x0000068000017945 */ /* 0x000fe80003800000 */
[----:B------:R-:W-:Y:S05]  /*dd00*/  @P1 BRA `(.L_x_1829) ;  /* 0x0000000400981947 */ /* 0x000fea0003800000 */
[----:B--2---:R-:W-:Y:S02]  /*dd10*/  LEA.HI R4, R56, R207, RZ, 0x1d ;  /* 0x000000cf38047211 */ /* 0x004fe400078fe8ff */
[----:B-1----:R-:W-:Y:S02]  /*dd20*/  SHF.R.U64 R31, R38, 0x10, R39 ;  /* 0x00000010261f7819 */ /* 0x002fe40000001227 */
[----:B------:R-:W-:Y:S01]  /*dd30*/  SHF.R.S32.HI R7, RZ, 0x1f, R4 ;  /* 0x0000001fff077819 */ /* 0x000fe20000011404 */
[----:B------:R-:W-:Y:S01]  /*dd40*/  IMAD.SHL.U32 R5, R4, 0x8, RZ ;  /* 0x0000000804057824 */ /* 0x000fe200078e00ff */
[----:B------:R-:W-:Y:S02]  /*dd50*/  SHF.R.U64 R28, R52, 0x10, R53 ;  /* 0x00000010341c7819 */ /* 0x000fe40000001235 */
[----:B------:R-:W-:Y:S02]  /*dd60*/  LEA.HI R7, R7, R4, RZ, 0x3 ;  /* 0x0000000407077211 */ /* 0x000fe400078f18ff */
[----:B------:R-:W-:-:S02]  /*dd70*/  LOP3.LUT R4, R198, 0x38, R5, 0xf8, !PT ;  /* 0x00000038c6047812 */ /* 0x000fc400078ef805 */
[----:B------:R-:W-:Y:S01]  /*dd80*/  SHF.R.U32.HI R38, RZ, 0x10, R39 ;  /* 0x00000010ff267819 */ /* 0x000fe20000011627 */
[----:B------:R-:W-:Y:S01]  /*dd90*/  IMAD.SHL.U32 R7, R7, 0x400, RZ ;  /* 0x0000040007077824 */ /* 0x000fe200078e00ff */
[----:B------:R-:W-:Y:S02]  /*dda0*/  LOP3.LUT R4, R4, R227, RZ, 0x3c, !PT ;  /* 0x000000e304047212 */ /* 0x000fe400078e3cff */
[----:B------:R-:W-:Y:S02]  /*ddb0*/  PRMT R72, R72, 0x5410, R31 ;  /* 0x0000541048487816 */ /* 0x000fe4000000001f */
[----:B------:R-:W-:Y:S02]  /*ddc0*/  LOP3.LUT R7, R7, 0x7fffe000, RZ, 0xc0, !PT ;  /* 0x7fffe00007077812 */ /* 0x000fe400078ec0ff */
[----:B------:R-:W-:Y:S01]  /*ddd0*/  PRMT R65, R65, 0x5410, R28 ;  /* 0x0000541041417816 */ /* 0x000fe2000000001c */
[----:B------:R-:W-:Y:S01]  /*dde0*/  IMAD.U32 R36, R72, 0x10000, RZ ;  /* 0x0001000048247824 */ /* 0x000fe200078e00ff */
[----:B------:R-:W-:-:S02]  /*ddf0*/  IADD3 R21, R4, R7, R201 ;  /* 0x0000000704157210 */ /* 0x000fc40007ffe0c9 */
[----:B------:R-:W1:Y:S01]  /*de00*/  LDS.128 R4, [R220] ;  /* 0x00000000dc047984 */ /* 0x000e620000000c00 */
[----:B------:R-:W-:Y:S01]  /*de10*/  SHF.R.U32.HI R53, RZ, 0x10, R53 ;  /* 0x00000010ff357819 */ /* 0x000fe20000011635 */
[----:B------:R-:W-:Y:S01]  /*de20*/  IMAD.U32 R35, R65, 0x10000, RZ ;  /* 0x0001000041237824 */ /* 0x000fe200078e00ff */
[----:B------:R-:W-:Y:S01]  /*de30*/  SHF.R.U64 R20, R54, 0x10, R55 ;  /* 0x0000001036147819 */ /* 0x000fe20000001237 */
[----:B------:R-:W-:Y:S01]  /*de40*/  IMAD R21, R21, 0x2, R2 ;  /* 0x0000000215157824 */ /* 0x000fe200078e0202 */
[--C-:B0-----:R-:W-:Y:S02]  /*de50*/  SHF.R.U64 R29, R40, 0x10, R41.reuse ;  /* 0x00000010281d7819 */ /* 0x101fe40000001229 */
[----:B------:R-:W-:Y:S02]  /*de60*/  PRMT R73, R73, 0x5410, R38 ;  /* 0x0000541049497816 */ /* 0x000fe40000000026 */
[----:B------:R-:W0:Y:S01]  /*de70*/  LDS.128 R24, [R21+0x10400] ;  /* 0x0104000015187984 */ /* 0x000e220000000c00 */
[----:B------:R-:W-:-:S02]  /*de80*/  SHF.R.U32.HI R40, RZ, 0x10, R41 ;  /* 0x00000010ff287819 */ /* 0x000fc40000011629 */
[----:B------:R-:W-:Y:S01]  /*de90*/  PRMT R66, R66, 0x5410, R53 ;  /* 0x0000541042427816 */ /* 0x000fe20000000035 */
[----:B------:R-:W-:Y:S01]  /*dea0*/  IMAD.U32 R37, R73, 0x10000, RZ ;  /* 0x0001000049257824 */ /* 0x000fe200078e00ff */
[----:B------:R-:W-:Y:S02]  /*deb0*/  PRMT R45, R45, 0x5410, R20 ;  /* 0x000054102d2d7816 */ /* 0x000fe40000000014 */
[----:B------:R-:W-:Y:S02]  /*dec0*/  SHF.R.U32.HI R55, RZ, 0x10, R55 ;  /* 0x00000010ff377819 */ /* 0x000fe40000011637 */
[----:B------:R-:W-:Y:S02]  /*ded0*/  PRMT R75, R75, 0x5410, R40 ;  /* 0x000054104b4b7816 */ /* 0x000fe40000000028 */
[----:B------:R-:W-:Y:S02]  /*dee0*/  PRMT R46, R46, 0x5410, R55 ;  /* 0x000054102e2e7816 */ /* 0x000fe40000000037 */
[----:B------:R-:W-:-:S02]  /*def0*/  LOP3.LUT R65, R65, 0xffff0000, RZ, 0xc0, !PT ;  /* 0xffff000041417812 */ /* 0x000fc400078ec0ff */
[----:B------:R-:W-:Y:S01]  /*df00*/  PRMT R74, R74, 0x5410, R29 ;  /* 0x000054104a4a7816 */ /* 0x000fe2000000001d */
        /* <DEDUP_REMOVED lines=12> */
[C---:B------:R-:W-:Y:S01]  /*dfd0*/  FMUL.FTZ R39, R31.reuse, R36 ;  /* 0x000000241f277220 */ /* 0x040fe20000410000 */
[----:B------:R-:W-:Y:S01]  /*dfe0*/  FMUL.FTZ R41, R31, R35 ;  /* 0x000000231f297220 */ /* 0x000fe20000410000 */
[----:B------:R-:W-:-:S02]  /*dff0*/  IMAD.U32 R31, R66, 0x10000, RZ ;  /* 0x00010000421f7824 */ /* 0x000fc400078e00ff */
[----:B------:R-:W-:Y:S01]  /*e000*/  FMUL.FTZ R43, R32, R37 ;  /* 0x00000025202b7220 */ /* 0x000fe20000410000 */
[----:B------:R-:W-:Y:S01]  /*e010*/  FFMA.FTZ R38, R20, R35, -R39 ;  /* 0x0000002314267223 */ /* 0x000fe20000010827 */
[----:B------:R-:W-:Y:S02]  /*e020*/  IMAD.U32 R34, R27, 0x10000, RZ ;  /* 0x000100001b227824 */ /* 0x000fe400078e00ff */
[-C--:B------:R-:W-:Y:S01]  /*e030*/  FMUL.FTZ R47, R32, R31.reuse ;  /* 0x0000001f202f7220 */ /* 0x080fe20000410000 */
[----:B------:R-:W-:Y:S02]  /*e040*/  IMAD.U32 R39, R75, 0x10000, RZ ;  /* 0x000100004b277824 */ /* 0x000fe400078e00ff */
[----:B------:R-:W-:Y:S01]  /*e050*/  FFMA.FTZ R43, R28, R31, -R43 ;  /* 0x0000001f1c2b7223 */ /* 0x000fe2000001082b */
[----:B------:R-:W-:Y:S01]  /*e060*/  IMAD.U32 R35, R46, 0x10000, RZ ;  /* 0x000100002e237824 */ /* 0x000fe200078e00ff */
[----:B------:R-:W-:Y:S01]  /*e070*/  LOP3.LUT R31, R72, 0xffff0000, RZ, 0xc0, !PT ;  /* 0xffff0000481f7812 */ /* 0x000fe200078ec0ff */
[----:B------:R-:W-:Y:S01]  /*e080*/  FMUL.FTZ R49, R34, R39 ;  /* 0x0000002722317220 */ /* 0x000fe20000410000 */
[----:B------:R-:W-:Y:S01]  /*e090*/  FFMA.FTZ R47, R28, R37, R47 ;  /* 0x000000251c2f7223 */ /* 0x000fe2000001002f */
[----:B------:R-:W-:Y:S01]  /*e0a0*/  LOP3.LUT R28, R73, 0xffff0000, RZ, 0xc0, !PT ;  /* 0xffff0000491c7812 */ /* 0x000fe200078ec0ff */
[-C--:B------:R-:W-:Y:S01]  /*e0b0*/  FMUL.FTZ R34, R34, R35.reuse ;  /* 0x0000002322227220 */ /* 0x080fe20000410000 */
[----:B------:R-:W-:Y:S01]  /*e0c0*/  FFMA.FTZ R49, R30, R35, -R49 ;  /* 0x000000231e317223 */ /* 0x000fe20000010831 */
[----:B------:R-:W-:Y:S01]  /*e0d0*/  LOP3.LUT R66, R66, 0xffff0000, RZ, 0xc0, !PT ;  /* 0xffff000042427812 */ /* 0x000fe200078ec0ff */
[C---:B------:R-:W-:Y:S01]  /*e0e0*/  FMUL.FTZ R35, R24.reuse, R31 ;  /* 0x0000001f18237220 */ /* 0x040fe20000410000 */
[----:B------:R-:W-:Y:S01]  /*e0f0*/  FMUL.FTZ R37, R24, R65 ;  /* 0x0000004118257220 */ /* 0x000fe20000410000 */
[----:B------:R-:W-:-:S02]  /*e100*/  IMAD.U32 R33, R26, 0x10000, RZ ;  /* 0x000100001a217824 */ /* 0x000fc400078e00ff */
[----:B------:R-:W-:Y:S01]  /*e110*/  FFMA.FTZ R41, R20, R36, R41 ;  /* 0x0000002414297223 */ /* 0x000fe20000010029 */
[----:B------:R-:W-:Y:S02]  /*e120*/  IMAD.U32 R24, R74, 0x10000, RZ ;  /* 0x000100004a187824 */ /* 0x000fe400078e00ff */
[----:B------:R-:W-:Y:S01]  /*e130*/  FFMA.FTZ R39, R30, R39, R34 ;  /* 0x000000271e277223 */ /* 0x000fe20000010022 */
[----:B------:R-:W-:Y:S01]  /*e140*/  FMUL.FTZ R32, R25, R28 ;  /* 0x0000001c19207220 */ /* 0x000fe20000410000 */
[C---:B------:R-:W-:Y:S01]  /*e150*/  FFMA.FTZ R35, R4.reuse, R65, -R35 ;  /* 0x0000004104237223 */ /* 0x040fe20000010823 */
[----:B------:R-:W-:Y:S02]  /*e160*/  IMAD.U32 R20, R45, 0x10000, RZ ;  /* 0x000100002d147824 */ /* 0x000fe400078e00ff */
[----:B------:R-:W-:Y:S01]  /*e170*/  FMUL.FTZ R25, R25, R66 ;  /* 0x0000004219197220 */ /* 0x000fe20000410000 */
[----:B------:R-:W-:Y:S01]  /*e180*/  FFMA.FTZ R30, R4, R31, R37 ;  /* 0x0000001f041e7223 */ /* 0x000fe20000010025 */
[----:B------:R-:W-:Y:S01]  /*e190*/  FMUL.FTZ R4, R33, R24 ;  /* 0x0000001821047220 */ /* 0x000fe20000410000 */
[C---:B------:R-:W-:Y:S01]  /*e1a0*/  FFMA.FTZ R32, R5.reuse, R66, -R32 ;  /* 0x0000004205207223 */ /* 0x040fe20000010820 */
[----:B------:R-:W-:Y:S01]  /*e1b0*/  FFMA.FTZ R28, R5, R28, R25 ;  /* 0x0000001c051c7223 */ /* 0x000fe20000010019 */
[-C--:B------:R-:W-:Y:S01]  /*e1c0*/  FMUL.FTZ R34, R33, R20.reuse ;  /* 0x0000001421227220 */ /* 0x080fe20000410000 */
[----:B------:R-:W-:Y:S01]  /*e1d0*/  LOP3.LUT R26, R26, 0xffff0000, RZ, 0xc0, !PT ;  /* 0xffff00001a1a7812 */ /* 0x000fe200078ec0ff */
[C---:B------:R-:W-:Y:S01]  /*e1e0*/  FFMA.FTZ R20, R29.reuse, R20, -R4 ;  /* 0x000000141d147223 */ /* 0x040fe20000010804 */
[----:B------:R-:W-:Y:S01]  /*e1f0*/  LOP3.LUT R5, R74, 0xffff0000, RZ, 0xc0, !PT ;  /* 0xffff00004a057812 */ /* 0x000fe200078ec0ff */
[----:B------:R-:W-:Y:S01]  /*e200*/  FFMA.FTZ R34, R29, R24, R34 ;  /* 0x000000181d227223 */ /* 0x000fe20000010022 */
[----:B------:R-:W-:-:S02]  /*e210*/  LOP3.LUT R27, R27, 0xffff0000, RZ, 0xc0, !PT ;  /* 0xffff00001b1b7812 */ /* 0x000fc400078ec0ff */
[----:B------:R-:W-:Y:S01]  /*e220*/  LOP3.LUT R45, R45, 0xffff0000, RZ, 0xc0, !PT ;  /* 0xffff00002d2d7812 */ /* 0x000fe200078ec0ff */
[----:B------:R-:W-:Y:S01]  /*e230*/  FMUL.FTZ R25, R26, R5 ;  /* 0x000000051a197220 */ /* 0x000fe20000410000 */
[----:B------:R-:W-:Y:S02]  /*e240*/  LOP3.LUT R4, R75, 0xffff0000, RZ, 0xc0, !PT ;  /* 0xffff00004b047812 */ /* 0x000fe400078ec0ff */
[----:B------:R-:W-:Y:S01]  /*e250*/  LOP3.LUT R46, R46, 0xffff0000, RZ, 0xc0, !PT ;  /* 0xffff00002e2e7812 */ /* 0x000fe200078ec0ff */
[-C--:B------:R-:W-:Y:S01]  /*e260*/  FMUL.FTZ R26, R26, R45.reuse ;  /* 0x0000002d1a1a7220 */ /* 0x080fe20000410000 */
[----:B------:R-:W-:Y:S01]  /*e270*/  FFMA.FTZ R45, R6, R45, -R25 ;  /* 0x0000002d062d7223 */ /* 0x000fe20000010819 */
[C---:B------:R-:W-:Y:S01]  /*e280*/  FMUL.FTZ R24, R27.reuse, R4 ;  /* 0x000000041b187220 */ /* 0x040fe20000410000 */
[----:B------:R-:W-:Y:S01]  /*e290*/  F2FP.BF16.F32.PACK_AB R25, R28, R47 ;  /* 0x0000002f1c19723e */ /* 0x000fe200000010ff */
[-C--:B------:R-:W-:Y:S01]  /*e2a0*/  FMUL.FTZ R29, R27, R46.reuse ;  /* 0x0000002e1b1d7220 */ /* 0x080fe20000410000 */
[----:B------:R-:W-:Y:S01]  /*e2b0*/  FFMA.FTZ R27, R6, R5, R26 ;  /* 0x00000005061b7223 */ /* 0x000fe2000001001a */
[C---:B------:R-:W-:Y:S01]  /*e2c0*/  FFMA.FTZ R46, R7.reuse, R46, -R24 ;  /* 0x0000002e072e7223 */ /* 0x040fe20000010818 */
[----:B------:R-:W-:Y:S01]  /*e2d0*/  F2FP.BF16.F32.PACK_AB R5, R32, R43 ;  /* 0x0000002b2005723e */ /* 0x000fe200000010ff */
[----:B------:R-:W-:Y:S01]  /*e2e0*/  FFMA.FTZ R36, R7, R4, R29 ;  /* 0x0000000407247223 */ /* 0x000fe2000001001d */
[----:B------:R-:W-:-:S02]  /*e2f0*/  F2FP.BF16.F32.PACK_AB R4, R35, R38 ;  /* 0x000000262304723e */ /* 0x000fc400000010ff */
[----:B------:R-:W-:Y:S02]  /*e300*/  F2FP.BF16.F32.PACK_AB R6, R45, R20 ;  /* 0x000000142d06723e */ /* 0x000fe400000010ff */
[----:B------:R-:W-:Y:S02]  /*e310*/  F2FP.BF16.F32.PACK_AB R26, R27, R34 ;  /* 0x000000221b1a723e */ /* 0x000fe400000010ff */
[----:B------:R-:W-:Y:S02]  /*e320*/  F2FP.BF16.F32.PACK_AB R7, R46, R49 ;  /* 0x000000312e07723e */ /* 0x000fe400000010ff */
[----:B------:R-:W-:Y:S02]  /*e330*/  F2FP.BF16.F32.PACK_AB R24, R30, R41 ;  /* 0x000000291e18723e */ /* 0x000fe400000010ff */
[----:B------:R-:W-:Y:S01]  /*e340*/  F2FP.BF16.F32.PACK_AB R27, R36, R39 ;  /* 0x00000027241b723e */ /* 0x000fe200000010ff */
[----:B------:R3:W-:Y:S04]  /*e350*/  STS.128 [R220], R4 ;  /* 0x00000004dc007388 */ /* 0x0007e80000000c00 */
[----:B------:R3:W-:Y:S02]  /*e360*/  STS.128 [R21+0x10400], R24 ;  /* 0x0104001815007388 */ /* 0x0007e40000000c00 */
.L_x_1829:
[----:B------:R-:W-:Y:S05]  /*e370*/  BSYNC B1 ;  /* 0x0000000000017941 */ /* 0x000fea0003800000 */
.L_x_1828:
[----:B------:R-:W-:Y:S01]  /*e380*/  PRMT R20, R3, 0x5410, R0 ;  /* 0x0000541003147816 */ /* 0x000fe20000000000 */
[----:B------:R-:W-:Y:S06]  /*e390*/  @P0 BRA `(.L_x_1813) ;  /* 0x0000000400980947 */ /* 0x000fec0003800000 */
[----:B------:R-:W-:Y:S01]  /*e3a0*/  LEA.HI R56, R56, R207, RZ, 0x1d ;  /* 0x000000cf38387211 */ /* 0x000fe200078fe8ff */
[----:B--23--:R-:W2:Y:S01]  /*e3b0*/  LDS.128 R4, [R219] ;  /* 0x00000000db047984 */ /* 0x00cea20000000c00 */
[--C-:B------:R-:W-:Y:S02]  /*e3c0*/  SHF.R.U64 R21, R12, 0x10, R13.reuse ;  /* 0x000000100c157819 */ /* 0x100fe4000000120d */
[----:B------:R-:W-:Y:S01]  /*e3d0*/  SHF.R.S32.HI R3, RZ, 0x1f, R56 ;  /* 0x0000001fff037819 */ /* 0x000fe20000011438 */
[----:B------:R-:W-:Y:S01]  /*e3e0*/  IMAD.SHL.U32 R0, R56, 0x8, RZ ;  /* 0x0000000838007824 */ /* 0x000fe200078e00ff */
[----:B------:R-:W-:Y:S02]  /*e3f0*/  SHF.R.U32.HI R12, RZ, 0x10, R13 ;  /* 0x00000010ff0c7819 */ /* 0x000fe4000001160d */
[----:B------:R-:W-:Y:S02]  /*e400*/  LEA.HI R56, R3, R56, RZ, 0x3 ;  /* 0x0000003803387211 */ /* 0x000fe400078f18ff */
[----:B------:R-:W-:-:S02]  /*e410*/  LOP3.LUT R3, R197, 0x38, R0, 0xf8, !PT ;  /* 0x00000038c5037812 */ /* 0x000fc400078ef800 */
[--C-:B------:R-:W-:Y:S01]  /*e420*/  SHF.R.U64 R0, R8, 0x10, R9.reuse ;  /* 0x0000001008007819 */ /* 0x100fe20000001209 */
[----:B------:R-:W-:Y:S01]  /*e430*/  IMAD.SHL.U32 R56, R56, 0x400, RZ ;  /* 0x0000040038387824 */ /* 0x000fe200078e00ff */
[----:B------:R-:W-:Y:S02]  /*e440*/  LOP3.LUT R3, R3, R226, RZ, 0x3c, !PT ;  /* 0x000000e203037212 */ /* 0x000fe400078e3cff */
[----:B------:R-:W-:Y:S02]  /*e450*/  SHF.R.U32.HI R8, RZ, 0x10, R9 ;  /* 0x00000010ff087819 */ /* 0x000fe40000011609 */
[----:B------:R-:W-:Y:S02]  /*e460*/  LOP3.LUT R56, R56, 0x7fffe000, RZ, 0xc0, !PT ;  /* 0x7fffe00038387812 */ /* 0x000fe400078ec0ff */
[----:B------:R-:W-:Y:S02]  /*e470*/  PRMT R57, R57, 0x5410, R0 ;  /* 0x0000541039397816 */ /* 0x000fe40000000000 */
[----:B------:R-:W-:-:S02]  /*e480*/  IADD3 R3, R3, R56, R200 ;  /* 0x0000003803037210 */ /* 0x000fc40007ffe0c8 */
[--C-:B------:R-:W-:Y:S02]  /*e490*/  SHF.R.U64 R9, R10, 0x10, R11.reuse ;  /* 0x000000100a097819 */ /* 0x100fe4000000120b */
[----:B------:R-:W-:Y:S01]  /*e4a0*/  SHF.R.U32.HI R10, RZ, 0x10, R11 ;  /* 0x00000010ff0a7819 */ /* 0x000fe2000001160b */
[----:B------:R-:W-:Y:S01]  /*e4b0*/  IMAD R3, R3, 0x2, R2 ;  /* 0x0000000203037824 */ /* 0x000fe200078e0202 */
[----:B------:R-:W-:Y:S02]  /*e4c0*/  PRMT R71, R71, 0x5410, R12 ;  /* 0x0000541047477816 */ /* 0x000fe4000000000c */
[--C-:B-1----:R-:W-:Y:S02]  /*e4d0*/  SHF.R.U64 R28, R14, 0x10, R15.reuse ;  /* 0x000000100e1c7819 */ /* 0x102fe4000000120f */
[----:B------:R-:W1:Y:S01]  /*e4e0*/  LDS.128 R24, [R3+0x10400] ;  /* 0x0104000003187984 */ /* 0x000e620000000c00 */
[----:B0-----:R-:W-:Y:S02]  /*e4f0*/  SHF.R.U32.HI R29, RZ, 0x10, R15 ;  /* 0x00000010ff1d7819 */ /* 0x001fe4000001160f */
[----:B------:R-:W-:-:S02]  /*e500*/  PRMT R70, R70, 0x5410, R21 ;  /* 0x0000541046467816 */ /* 0x000fc40000000015 */
[----:B------:R-:W-:Y:S02]  /*e510*/  PRMT R67, R67, 0x5410, R8 ;  /* 0x0000541043437816 */ /* 0x000fe40000000008 */
[----:B------:R-:W-:Y:S01]  /*e520*/  PRMT R28, R20, 0x5432, R28 ;  /* 0x00005432141c7816 */ /* 0x000fe2000000001c */
[----:B------:R-:W-:Y:S01]  /*e530*/  IMAD.U32 R21, R70, 0x10000, RZ ;  /* 0x0001000046157824 */ /* 0x000fe200078e00ff */
[----:B------:R-:W-:Y:S01]  /*e540*/  PRMT R29, R20, 0x5410, R29 ;  /* 0x00005410141d7816 */ /* 0x000fe2000000001d */
[----:B--2---:R-:W-:Y:S01]  /*e550*/  IMAD.U32 R0, R4, 0x10000, RZ ;  /* 0x0001000004007824 */ /* 0x004fe200078e00ff */
[----:B------:R-:W-:Y:S01]  /*e560*/  PRMT R69, R69, 0x5410, R10 ;  /* 0x0000541045457816 */ /* 0x000fe2000000000a */
[----:B------:R-:W-:Y:S01]  /*e570*/  IMAD.U32 R8, R5, 0x10000, RZ ;  /* 0x0001000005087824 */ /* 0x000fe200078e00ff */
[----:B------:R-:W-:Y:S01]  /*e580*/  PRMT R68, R68, 0x5410, R9 ;  /* 0x0000541044447816 */ /* 0x000fe20000000009 */
[----:B------:R-:W-:Y:S01]  /*e590*/  IMAD.U32 R10, R7, 0x10000, RZ ;  /* 0x00010000070a7824 */ /* 0x000fe200078e00ff */
[----:B------:R-:W-:Y:S01]  /*e5a0*/  LOP3.LUT R4, R4, 0xffff0000, RZ, 0xc0, !PT ;  /* 0xffff000004047812 */ /* 0x000fe200078ec0ff */
[----:B------:R-:W-:Y:S01]  /*e5b0*/  IMAD.U32 R9, R6, 0x10000, RZ ;  /* 0x0001000006097824 */ /* 0x000fe200078e00ff */
[----:B------:R-:W-:-:S02]  /*e5c0*/  LOP3.LUT R5, R5, 0xffff0000, RZ, 0xc0, !PT ;  /* 0xffff000005057812 */ /* 0x000fc400078ec0ff */
[----:B------:R-:W-:Y:S02]  /*e5d0*/  LOP3.LUT R6, R6, 0xffff0000, RZ, 0xc0, !PT ;  /* 0xffff000006067812 */ /* 0x000fe400078ec0ff */
[----:B------:R-:W-:Y:S01]  /*e5e0*/  LOP3.LUT R7, R7, 0xffff0000, RZ, 0xc0, !PT ;  /* 0xffff000007077812 */ /* 0x000fe200078ec0ff */
[C---:B-1----:R-:W-:Y:S01]  /*e5f0*/  IMAD.U32 R11, R24.reuse, 0x10000, RZ ;  /* 0x00010000180b7824 */ /* 0x042fe200078e00ff */
[----:B------:R-:W-:Y:S01]  /*e600*/  LOP3.LUT R12, R24, 0xffff0000, RZ, 0xc0, !PT ;  /* 0xffff0000180c7812 */ /* 0x000fe200078ec0ff */
[C---:B------:R-:W-:Y:S01]  /*e610*/  IMAD.U32 R13, R25.reuse, 0x10000, RZ ;  /* 0x00010000190d7824 */ /* 0x040fe200078e00ff */
[----:B------:R-:W-:Y:S01]  /*e620*/  LOP3.LUT R24, R25, 0xffff0000, RZ, 0xc0, !PT ;  /* 0xffff000019187812 */ /* 0x000fe200078ec0ff */
[----:B------:R-:W-:Y:S01]  /*e630*/  IMAD.U32 R25, R57, 0x10000, RZ ;  /* 0x0001000039197824 */ /* 0x000fe200078e00ff */
[C---:B------:R-:W-:Y:S01]  /*e640*/  LOP3.LUT R15, R26.reuse, 0xffff0000, RZ, 0xc0, !PT ;  /* 0xffff00001a0f7812 */ /* 0x040fe200078ec0ff */
[----:B------:R-:W-:Y:S01]  /*e650*/  IMAD.U32 R14, R26, 0x10000, RZ ;  /* 0x000100001a0e7824 */ /* 0x000fe200078e00ff */
[C---:B------:R-:W-:Y:S01]  /*e660*/  LOP3.LUT R26, R27.reuse, 0xffff0000, RZ, 0xc0, !PT ;  /* 0xffff00001b1a7812 */ /* 0x040fe200078ec0ff */
[----:B------:R-:W-:-:S02]  /*e670*/  IMAD.U32 R20, R27, 0x10000, RZ ;  /* 0x000100001b147824 */ /* 0x000fc400078e00ff */
[----:B------:R-:W-:Y:S01]  /*e680*/  FMUL.FTZ R31, R11, R25 ;  /* 0x000000190b1f7220 */ /* 0x000fe20000410000 */
[----:B------:R-:W-:Y:S02]  /*e690*/  IMAD.U32 R27, R67, 0x10000, RZ ;  /* 0x00010000431b7824 */ /* 0x000fe400078e00ff */
[-C--:B------:R-:W-:Y:S01]  /*e6a0*/  FMUL.FTZ R33, R11, R21.reuse ;  /* 0x000000150b217220 */ /* 0x080fe20000410000 */
[----:B------:R-:W-:Y:S02]  /*e6b0*/  IMAD.U32 R11, R71, 0x10000, RZ ;  /* 0x00010000470b7824 */ /* 0x000fe400078e00ff */
[----:B------:R-:W-:Y:S01]  /*e6c0*/  FFMA.FTZ R30, R0, R21, -R31 ;  /* 0x00000015001e7223 */ /* 0x000fe2000001081f */
[----:B------:R-:W-:Y:S01]  /*e6d0*/  FMUL.FTZ R35, R13, R27 ;  /* 0x0000001b0d237220 */ /* 0x000fe20000410000 */
[----:B------:R-:W-:Y:S02]  /*e6e0*/  IMAD.U32 R31, R69, 0x10000, RZ ;  /* 0x00010000451f7824 */ /* 0x000fe400078e00ff */
[----:B------:R-:W-:Y:S01]  /*e6f0*/  FMUL.FTZ R13, R13, R11 ;  /* 0x0000000b0d0d7220 */ /* 0x000fe20000410000 */
[----:B------:R-:W-:-:S02]  /*e700*/  IMAD.U32 R21, R29, 0x10000, RZ ;  /* 0x000100001d157824 */ /* 0x000fc400078e00ff */
[----:B------:R-:W-:Y:S01]  /*e710*/  FFMA.FTZ R35, R8, R11, -R35 ;  /* 0x0000000b08237223 */ /* 0x000fe20000010823 */
[----:B------:R-:W-:Y:S01]  /*e720*/  FMUL.FTZ R11, R20, R31 ;  /* 0x0000001f140b7220 */ /* 0x000fe20000410000 */
[----:B------:R-:W-:Y:S01]  /*e730*/  FFMA.FTZ R33, R0, R25, R33 ;  /* 0x0000001900217223 */ /* 0x000fe20000010021 */
[-C--:B------:R-:W-:Y:S01]  /*e740*/  FMUL.FTZ R0, R20, R21.reuse ;  /* 0x0000001514007220 */ /* 0x080fe20000410000 */
[----:B------:R-:W-:Y:S01]  /*e750*/  LOP3.LUT R57, R57, 0xffff0000, RZ, 0xc0, !PT ;  /* 0xffff000039397812 */ /* 0x000fe200078ec0ff */
[----:B------:R-:W-:Y:S01]  /*e760*/  FFMA.FTZ R20, R10, R21, -R11 ;  /* 0x000000150a147223 */ /* 0x000fe2000001080b */
[----:B------:R-:W-:Y:S01]  /*e770*/  LOP3.LUT R11, R70, 0xffff0000, RZ, 0xc0, !PT ;  /* 0xffff0000460b7812 */ /* 0x000fe200078ec0ff */
[----:B------:R-:W-:Y:S01]  /*e780*/  FFMA.FTZ R27, R8, R27, R13 ;  /* 0x0000001b081b7223 */ /* 0x000fe2000001000d */
[----:B------:R-:W-:Y:S01]  /*e790*/  LOP3.LUT R67, R67, 0xffff0000, RZ, 0xc0, !PT ;  /* 0xffff000043437812 */ /* 0x000fe200078ec0ff */
[C---:B------:R-:W-:Y:S01]  /*e7a0*/  FMUL.FTZ R13, R12.reuse, R57 ;  /* 0x000000390c0d7220 */ /* 0x040fe20000410000 */
[----:B------:R-:W-:Y:S01]  /*e7b0*/  LOP3.LUT R71, R71, 0xffff0000, RZ, 0xc0, !PT ;  /* 0xffff000047477812 */ /* 0x000fe200078ec0ff */
[----:B------:R-:W-:Y:S01]  /*e7c0*/  FMUL.FTZ R21, R12, R11 ;  /* 0x0000000b0c157220 */ /* 0x000fe20000410000 */
[----:B------:R-:W-:-:S02]  /*e7d0*/  IMAD.U32 R8, R68, 0x10000, RZ ;  /* 0x0001000044087824 */ /* 0x000fc400078e00ff */
[----:B------:R-:W-:Y:S01]  /*e7e0*/  FFMA.FTZ R31, R10, R31, R0 ;  /* 0x0000001f0a1f7223 */ /* 0x000fe20000010000 */
[----:B------:R-:W-:Y:S01]  /*e7f0*/  FFMA.FTZ R13, R4, R11, -R13 ;  /* 0x0000000b040d7223 */ /* 0x000fe2000001080d */
[----:B------:R-:W-:Y:S02]  /*e800*/  IMAD.U32 R0, R28, 0x10000, RZ ;  /* 0x000100001c007824 */ /* 0x000fe400078e00ff */
[----:B------:R-:W-:Y:S01]  /*e810*/  FMUL.FTZ R12, R24, R67 ;  /* 0x00000043180c7220 */ /* 0x000fe20000410000 */
[----:B------:R-:W-:Y:S01]  /*e820*/  FFMA.FTZ R10, R4, R57, R21 ;  /* 0x00000039040a7223 */ /* 0x000fe20000010015 */
[-C--:B------:R-:W-:Y:S01]  /*e830*/  FMUL.FTZ R24, R24, R71.reuse ;  /* 0x0000004718187220 */ /* 0x080fe20000410000 */
[----:B------:R-:W-:Y:S01]  /*e840*/  FMUL.FTZ R4, R14, R8 ;  /* 0x000000080e047220 */ /* 0x000fe20000410000 */
[----:B------:R-:W-:Y:S01]  /*e850*/  LOP3.LUT R68, R68, 0xffff0000, RZ, 0xc0, !PT ;  /* 0xffff000044447812 */ /* 0x000fe200078ec0ff */
[-C--:B------:R-:W-:Y:S01]  /*e860*/  FMUL.FTZ R14, R14, R0.reuse ;  /* 0x000000000e0e7220 */ /* 0x080fe20000410000 */
[----:B------:R-:W-:Y:S01]  /*e870*/  LOP3.LUT R69, R69, 0xffff0000, RZ, 0xc0, !PT ;  /* 0xffff000045457812 */ /* 0x000fe200078ec0ff */
[C---:B------:R-:W-:Y:S01]  /*e880*/  FFMA.FTZ R12, R5.reuse, R71, -R12 ;  /* 0x00000047050c7223 */ /* 0x040fe2000001080c */
[----:B------:R-:W-:Y:S01]  /*e890*/  LOP3.LUT R28, R28, 0xffff0000, RZ, 0xc0, !PT ;  /* 0xffff00001c1c7812 */ /* 0x000fe200078ec0ff */
[----:B------:R-:W-:Y:S01]  /*e8a0*/  FFMA.FTZ R24, R5, R67, R24 ;  /* 0x0000004305187223 */ /* 0x000fe20000010018 */
[----:B------:R-:W-:Y:S01]  /*e8b0*/  LOP3.LUT R29, R29, 0xffff0000, RZ, 0xc0, !PT ;  /* 0xffff00001d1d7812 */ /* 0x000fe200078ec0ff */
[----:B------:R-:W-:Y:S01]  /*e8c0*/  FFMA.FTZ R0, R9, R0, -R4 ;  /* 0x0000000009007223 */ /* 0x000fe20000010804 */
[C---:B------:R-:W-:Y:S01]  /*e8d0*/  FMUL.FTZ R5, R15.reuse, R68 ;  /* 0x000000440f057220 */ /* 0x040fe20000410000 */
[C---:B------:R-:W-:Y:S01]  /*e8e0*/  FMUL.FTZ R4, R26.reuse, R69 ;  /* 0x000000451a047220 */ /* 0x040fe20000410000 */
[-C--:B------:R-:W-:Y:S01]  /*e8f0*/  FMUL.FTZ R15, R15, R28.reuse ;  /* 0x0000001c0f0f7220 */ /* 0x080fe20000410000 */
[-C--:B------:R-:W-:Y:S01]  /*e900*/  FMUL.FTZ R26, R26, R29.reuse ;  /* 0x0000001d1a1a7220 */ /* 0x080fe20000410000 */
[C---:B------:R-:W-:Y:S01]  /*e910*/  FFMA.FTZ R11, R6.reuse, R28, -R5 ;  /* 0x0000001c060b7223 */ /* 0x040fe20000010805 */
        /* <DEDUP_REMOVED lines=10> */
[----:B------:R-:W-:Y:S01]  /*e9c0*/  F2FP.BF16.F32.PACK_AB R10, R15, R14 ;  /* 0x0000000e0f0a723e */ /* 0x000fe200000010ff */
[----:B------:R4:W-:Y:S01]  /*e9d0*/  STS.128 [R219], R4 ;  /* 0x00000004db007388 */ /* 0x0009e20000000c00 */
[----:B------:R-:W-:-:S05]  /*e9e0*/  F2FP.BF16.F32.PACK_AB R11, R26, R31 ;  /* 0x0000001f1a0b723e */ /* 0x000fca00000010ff */
[----:B------:R4:W-:Y:S02]  /*e9f0*/  STS.128 [R3+0x10400], R8 ;  /* 0x0104000803007388 */ /* 0x0009e40000000c00 */
.L_x_1813:
[----:B------:R-:W-:Y:S05]  /*ea00*/  BSYNC B0 ;  /* 0x0000000000007941 */ /* 0x000fea0003800000 */
.L_x_1785:
        /* <DEDUP_REMOVED lines=8> */
.L_x_1783:
[----:B------:R-:W-:-:S13]  /*ea90*/  ISETP.NE.AND P0, PT, R191, 0x3, PT ;  /* 0x00000003bf00780c */ /* 0x000fda0003f05270 */
[----:B------:R-:W-:Y:S05]  /*eaa0*/  @!P0 BRA `(.L_x_1830) ;  /* 0x0000000000048947 */ /* 0x000fea0003800000 */
[----:B------:R-:W-:Y:S01]  /*eab0*/  BPT.TRAP 0x1 ;  /* 0x000000040000795c */ /* 0x000fe20000300000 */
.L_x_1830:
[----:B----4-:R-:W-:Y:S01]  /*eac0*/  IMAD R8, R22, 0x8, R2 ;  /* 0x0000000816087824 */ /* 0x010fe200078e0202 */
[----:B-12---:R-:W-:-:S04]  /*ead0*/  SHF.L.U32 R3, R186, 0x1f, RZ ;  /* 0x0000001fba037819 */ /* 0x006fc800000006ff */
[----:B------:R1:W2:Y:S01]  /*eae0*/  SYNCS.PHASECHK.TRANS64.TRYWAIT P2, [R8+URZ+0x28830], R3 ;  /* 0x02883003080075a7 */ /* 0x0002a2000804017f */
[----:B------:R-:W-:Y:S05]  /*eaf0*/  @!P0 BRA `(.L_x_1831) ;  /* 0x0000000000048947 */ /* 0x000fea0003800000 */
[----:B------:R-:W-:Y:S01]  /*eb00*/  BPT.TRAP 0x1 ;  /* 0x000000040000795c */ /* 0x000fe20000300000 */
.L_x_1831:
[----:B------:R-:W4:Y:S02]  /*eb10*/  S2R R0, SR_TID.X ;  /* 0x0000000000007919 */ /* 0x000f240000002100 */
[----:B----4-:R-:W-:-:S04]  /*eb20*/  LOP3.LUT R0, R0, 0x7f, RZ, 0xc0, !PT ;  /* 0x0000007f00007812 */ /* 0x010fc800078ec0ff */
[----:B------:R-:W-:Y:S01]  /*eb30*/  ISETP.NE.AND P1, PT, R0, RZ, PT ;  /* 0x000000ff0000720c */ /* 0x000fe20003f25270 */
[----:B--2---:R-:W-:-:S12]  /*eb40*/  @P2 BRA `(.L_x_1832) ;  /* 0x0000000000082947 */ /* 0x004fd80003800000 */
[----:B------:R-:W2:Y:S02]  /*eb50*/  SYNCS.PHASECHK.TRANS64.TRYWAIT P2, [R8+URZ+0x28830], R3 ;  /* 0x02883003080075a7 */ /* 0x000ea4000804017f */
[----:B--2---:R-:W-:Y:S05]  /*eb60*/  @!P2 BRA `(.L_x_1833) ;  /* 0x0000019400d8a947 */ /* 0x004fea0003800000 */
.L_x_1832:
[----:B------:R-:W-:Y:S05]  /*eb70*/  WARPSYNC.ALL ;  /* 0x0000000000007948 */ /* 0x000fea0003800000 */
[----:B------:R-:W-:Y:S01]  /*eb80*/  VIADD R0, R2, 0x18400 ;  /* 0x0001840002007836 */ /* 0x000fe20000000000 */
[----:B------:R-:W-:Y:S01]  /*eb90*/  R2UR UR44, R42 ;  /* 0x000000002a2c72ca */ /* 0x000fe200000e0000 */
[----:B0--3--:R-:W-:Y:S01]  /*eba0*/  IMAD.MOV.U32 R7, RZ, RZ, 0x40000040 ;  /* 0x40000040ff077424 */ /* 0x009fe200078e00ff */
[----:B------:R-:W-:Y:S01]  /*ebb0*/  WARPGROUP.ARRIVE ;  /* 0x00000000000079c5 */ /* 0x000fe20000000000 */
[----:B------:R-:W-:Y:S01]  /*ebc0*/  UMOV UR45, 0x40000040 ;  /* 0x40000040002d7882 */ /* 0x000fe20000000000 */
[----:B------:R-:W-:Y:S01]  /*ebd0*/  SHF.R.U32.HI R0, RZ, 0x4, R0 ;  /* 0x00000004ff007819 */ /* 0x000fe20000011600 */
[----:B------:R-:W-:Y:S01]  /*ebe0*/  IMAD.MOV.U32 R11, RZ, RZ, 0x40000040 ;  /* 0x40000040ff0b7424 */ /* 0x000fe200078e00ff */
[----:B------:R-:W-:Y:S01]  /*ebf0*/  R2UR UR47, R7 ;  /* 0x00000000072f72ca */ /* 0x000fe200000e0000 */
[----:B------:R-:W-:Y:S01]  /*ec00*/  UMOV UR9, 0x40000040 ;  /* 0x4000004000097882 */ /* 0x000fe20000000000 */
[----:B------:R-:W-:Y:S01]  /*ec10*/  LOP3.LUT R0, R0, 0x3fff, RZ, 0xc0, !PT ;  /* 0x00003fff00007812 */ /* 0x000fe200078ec0ff */
[----:B------:R-:W-:Y:S01]  /*ec20*/  UMOV UR13, 0x40000040 ;  /* 0x40000040000d7882 */ /* 0x000fe20000000000 */
[----:B------:R-:W-:Y:S01]  /*ec30*/  R2UR UR11, R11 ;  /* 0x000000000b0b72ca */ /* 0x000fe200000e0000 */
[----:B------:R-:W-:Y:S01]  /*ec40*/  IMAD.MOV.U32 R11, RZ, RZ, 0x40000040 ;  /* 0x40000040ff0b7424 */ /* 0x000fe200078e00ff */
[----:B------:R-:W-:Y:S01]  /*ec50*/  LOP3.LUT R5, R0, 0x10000, RZ, 0xfc, !PT ;  /* 0x0001000000057812 */ /* 0x000fe200078efcff */
[----:B------:R-:W-:Y:S01]  /*ec60*/  ULOP3.LUT UR44, UR44, 0x10000, URZ, 0xfc, !UPT ;  /* 0x000100002c2c7892 */ /* 0x000fe2000f8efc3f */
[----:B------:R-:W-:Y:S01]  /*ec70*/  IMAD.MOV.U32 R7, RZ, RZ, 0x40000040 ;  /* 0x40000040ff077424 */ /* 0x000fe200078e00ff */
[----:B------:R-:W-:Y:S01]  /*ec80*/  UMOV UR17, 0x40000040 ;  /* 0x4000004000117882 */ /* 0x000fe20000000000 */
[----:B------:R-:W-:Y:S01]  /*ec90*/  R2UR UR15, R11 ;  /* 0x000000000b0f72ca */ /* 0x000fe200000e0000 */
[----:B------:R-:W-:Y:S01]  /*eca0*/  IMAD R6, R22, 0x800, R5 ;  /* 0x0000080016067824 */ /* 0x000fe200078e0205 */
[----:B------:R-:W-:Y:S01]  /*ecb0*/  UIADD3 UR8, UR44, 0x2, URZ ;  /* 0x000000022c087890 */ /* 0x000fe2000fffe03f */
[----:B------:R-:W-:Y:S01]  /*ecc0*/  IMAD.MOV.U32 R11, RZ, RZ, 0x40000040 ;  /* 0x40000040ff0b7424 */ /* 0x000fe200078e00ff */
[----:B------:R-:W-:Y:S01]  /*ecd0*/  UIADD3 UR12, UR44, 0x4, URZ ;  /* 0x000000042c0c7890 */ /* 0x000fe2000fffe03f */
[C---:B------:R-:W-:Y:S01]  /*ece0*/  VIADD R10, R6.reuse, 0x2 ;  /* 0x00000002060a7836 */ /* 0x040fe20000000000 */
[----:B------:R-:W-:Y:S01]  /*ecf0*/  R2UR UR46, R6 ;  /* 0x00000000062e72ca */ /* 0x000fe200000e0000 */
[----:B------:R-:W-:Y:S01]  /*ed00*/  UIADD3 UR16, UR44, 0x6, URZ ;  /* 0x000000062c107890 */ /* 0x000fe2000fffe03f */
[----:B------:R-:W-:Y:S01]  /*ed10*/  R2UR UR19, R11 ;  /* 0x000000000b1372ca */ /* 0x000fe200000e0000 */
[----:B------:R-:W-:Y:S01]  /*ed20*/  IMAD.MOV.U32 R11, RZ, RZ, 0x40000040 ;  /* 0x40000040ff0b7424 */ /* 0x000fe200078e00ff */
[----:B------:R-:W-:Y:S01]  /*ed30*/  R2UR UR10, R10 ;  /* 0x000000000a0a72ca */ /* 0x000fe200000e0000 */
[----:B------:R-:W-:Y:S01]  /*ed40*/  VIADD R10, R6, 0x4 ;  /* 0x00000004060a7836 */ /* 0x000fe20000000000 */
[----:B------:R-:W-:Y:S01]  /*ed50*/  UIADD3 UR20, UR44, 0x400, URZ ;  /* 0x000004002c147890 */ /* 0x000fe2000fffe03f */
[----:B------:R-:W-:Y:S01]  /*ed60*/  R2UR UR35, R7 ;  /* 0x00000000072372ca */ /* 0x000fe200000e0000 */
[----:B------:R-:W-:Y:S01]  /*ed70*/  UMOV UR21, 0x40000040 ;  /* 0x4000004000157882 */ /* 0x000fe20000000000 */
[----:B------:R-:W-:Y:S01]  /*ed80*/  R2UR UR23, R11 ;  /* 0x000000000b1772ca */ /* 0x000fe200000e0000 */
[----:B------:R-:W-:Y:S01]  /*ed90*/  IMAD.MOV.U32 R11, RZ, RZ, 0x40000040 ;  /* 0x40000040ff0b7424 */ /* 0x000fe200078e00ff */
[----:B------:R-:W-:Y:S01]  /*eda0*/  R2UR UR14, R10 ;  /* 0x000000000a0e72ca */ /* 0x000fe200000e0000 */
[----:B------:R-:W-:Y:S01]  /*edb0*/  VIADD R10, R6, 0x6 ;  /* 0x00000006060a7836 */ /* 0x000fe20000000000 */
[----:B------:R-:W-:Y:S01]  /*edc0*/  HGMMA.64x128x16.F32.BF16 R24, gdesc[UR44], RZ, !UPT, gsb0 ;  /* 0x01e000002c1879f0 */ /* 0x000fe2000c0018ff */
[----:B------:R-:W-:Y:S01]  /*edd0*/  UIADD3 UR24, UR44, 0x402, URZ ;  /* 0x000004022c187890 */ /* 0x000fe2000fffe03f */
[----:B------:R-:W-:Y:S01]  /*ede0*/  R2UR UR27, R11 ;  /* 0x000000000b1b72ca */ /* 0x000fe200000e0000 */
[----:B------:R-:W-:Y:S01]  /*edf0*/  UMOV UR25, 0x40000040 ;  /* 0x4000004000197882 */ /* 0x000fe20000000000 */
[----:B------:R-:W-:Y:S01]  /*ee00*/  R2UR UR18, R10 ;  /* 0x000000000a1272ca */ /* 0x000fe200000e0000 */
[----:B------:R-:W-:Y:S01]  /*ee10*/  VIADD R10, R6, 0x400 ;  /* 0x00000400060a7836 */ /* 0x000fe20000000000 */
[----:B------:R-:W-:Y:S01]  /*ee20*/  UIADD3 UR28, UR44, 0x404, URZ ;  /* 0x000004042c1c7890 */ /* 0x000fe2000fffe03f */
[----:B------:R-:W-:Y:S01]  /*ee30*/  IMAD.MOV.U32 R11, RZ, RZ, 0x40000040 ;  /* 0x40000040ff0b7424 */ /* 0x000fe200078e00ff */
[----:B------:R-:W-:Y:S01]  /*ee40*/  UMOV UR29, 0x40000040 ;  /* 0x40000040001d7882 */ /* 0x000fe20000000000 */
[----:B------:R-:W-:Y:S01]  /*ee50*/  UIADD3 UR32, UR44, 0x406, URZ ;  /* 0x000004062c207890 */ /* 0x000fe2000fffe03f */
[----:B------:R-:W-:Y:S01]  /*ee60*/  R2UR UR22, R10 ;  /* 0x000000000a1672ca */ /* 0x000fe200000e0000 */
[----:B------:R-:W-:Y:S01]  /*ee70*/  VIADD R10, R6, 0x402 ;  /* 0x00000402060a7836 */ /* 0x000fe20000000000 */
[----:B------:R-:W-:Y:S01]  /*ee80*/  R2UR UR31, R11 ;  /* 0x000000000b1f72ca */ /* 0x000fe200000e0000 */
[----:B------:R-:W-:Y:S01]  /*ee90*/  UMOV UR33, 0x40000040 ;  /* 0x4000004000217882 */ /* 0x000fe20000000000 */
[----:B------:R-:W-:Y:S01]  /*eea0*/  ULDC UR4, c[0x0][0x9d8] ;  /* 0x0002760000047ab9 */ /* 0x000fe20000000800 */
[----:B-12---:R-:W-:Y:S01]  /*eeb0*/  @!P1 VIADD R8, R8, 0x28840 ;  /* 0x0002884008089836 */ /* 0x006fe20000000000 */
[----:B------:R-:W-:Y:S01]  /*eec0*/  R2UR UR26, R10 ;  /* 0x000000000a1a72ca */ /* 0x000fe200000e0000 */
[C---:B------:R-:W-:Y:S01]  /*eed0*/  VIADD R10, R6.reuse, 0x404 ;  /* 0x00000404060a7836 */ /* 0x040fe20000000000 */
[----:B------:R-:W-:Y:S01]  /*eee0*/  ULDC UR50, c[0x0][0x9dc] ;  /* 0x0002770000327ab9 */ /* 0x000fe20000000800 */
[----:B------:R-:W-:Y:S01]  /*eef0*/  VIADD R6, R6, 0x406 ;  /* 0x0000040606067836 */ /* 0x000fe20000000000 */
[----:B------:R-:W-:Y:S01]  /*ef00*/  @!P1 PRMT R8, RZ, 0x654, R8 ;  /* 0x00000654ff089816 */ /* 0x000fe20000000008 */
[----:B------:R-:W-:Y:S01]  /*ef10*/  ULOP3.LUT UR50, URZ, UR50, URZ, 0x33, !UPT ;  /* 0x000000323f327292 */ /* 0x000fe2000f8e333f */
[----:B------:R-:W-:-:S02]  /*ef20*/  R2UR UR30, R10 ;  /* 0x000000000a1e72ca */ /* 0x000fc400000e0000 */
[----:B------:R-:W-:Y:S02]  /*ef30*/  R2UR UR34, R6 ;  /* 0x00000000062272ca */ /* 0x000fe400000e0000 */
[----:B------:R-:W0:Y:S02]  /*ef40*/  LDC R6, c[0x0][0x448] ;  /* 0x00011200ff067b82 */ /* 0x000e240000000800 */
[----:B0-----:R-:W-:Y:S01]  /*ef50*/  ISETP.NE.AND P2, PT, R6, 0x1, PT ;  /* 0x000000010600780c */ /* 0x001fe20003f45270 */
[----:B------:R-:W-:-:S12]  /*ef60*/  IMAD.IADD R6, R195, 0x1, R193 ;  /* 0x00000001c3067824 */ /* 0x000fd800078e02c1 */
[----:B------:R-:W0:Y:S02]  /*ef70*/  @P2 LDC R7, c[0x0][0x44c] ;  /* 0x00011300ff072b82 */ /* 0x000e240000000800 */
[----:B0-----:R-:W-:Y:S01]  /*ef80*/  @P2 IMAD.HI.U32 R7, R6, R7, RZ ;  /* 0x0000000706072227 */ /* 0x001fe200078e00ff */
[----:B------:R-:W-:Y:S02]  /*ef90*/  WARPGROUP.DEPBAR.LE gsb0, 0x0 ;  /* 0x00008000000079c5 */ /* 0x000fe40000010000 */
[----:B------:R-:W-:-:S06]  /*efa0*/  WARPGROUP.ARRIVE ;  /* 0x00000000000079c5 */ /* 0x000fcc0000000000 */
        /* <DEDUP_REMOVED lines=22> */
[----:B------:R-:W0:Y:S01]  /*f110*/  @P2 LDC R42, c[0x0][0x450] ;  /* 0x00011400ff2a2b82 */ /* 0x000e220000000800 */
[----:B------:R-:W-:Y:S02]  /*f120*/  IMAD.MOV.U32 R49, RZ, RZ, R6 ;  /* 0x000000ffff317224 */ /* 0x000fe400078e0006 */
        /* <DEDUP_REMOVED lines=22> */
[----:B0-----:R-:W-:Y:S01]  /*f290*/  @P2 SHF.R.U32.HI R49, RZ, R42, R7 ;  /* 0x0000002aff312219 */ /* 0x001fe20000011607 */
[----:B------:R-:W-:Y:S01]  /*f2a0*/  IMAD.MOV.U32 R42, RZ, RZ, -0x80 ;  /* 0xffffff80ff2a7424 */ /* 0x000fe200078e00ff */
[----:B------:R-:W0:Y:S01]  /*f2b0*/  LDC.64 R6, c[0x0][0x9e0] ;  /* 0x00027800ff067b82 */ /* 0x000e220000000a00 */
[----:B------:R-:W-:Y:S01]  /*f2c0*/  FMUL.FTZ R29, R29, UR4 ;  /* 0x000000041d1d7c20 */ /* 0x000fe20008410000 */
[----:B------:R-:W-:Y:S01]  /*f2d0*/  FMUL.FTZ R32, R32, UR4 ;  /* 0x0000000420207c20 */ /* 0x000fe20008410000 */
[----:B------:R-:W1:Y:S01]  /*f2e0*/  SHFL.IDX PT, R48, R49, RZ, 0x1c1f ;  /* 0x001c1fff31307589 */ /* 0x000e6200000e0000 */
[----:B------:R-:W-:-:S02]  /*f2f0*/  IMAD R55, R129, R42, 0x80 ;  /* 0x0000008081377424 */ /* 0x000fc400078e022a */
[----:B------:R-:W-:Y:S01]  /*f300*/  FMUL.FTZ R33, R33, UR4 ;  /* 0x0000000421217c20 */ /* 0x000fe20008410000 */
[----:B------:R-:W-:Y:S01]  /*f310*/  FMUL.FTZ R36, R36, UR4 ;  /* 0x0000000424247c20 */ /* 0x000fe20008410000 */
[----:B------:R-:W-:Y:S01]  /*f320*/  FMUL.FTZ R37, R37, UR4 ;  /* 0x0000000425257c20 */ /* 0x000fe20008410000 */
[----:B------:R-:W-:Y:S02]  /*f330*/  VIADD R44, R55, 0x1 ;  /* 0x00000001372c7836 */ /* 0x000fe40000000000 */
        /* <DEDUP_REMOVED lines=35> */
[----:B0-----:R-:W-:Y:S01]  /*f570*/  ISETP.GE.AND P3, PT, R7, 0x1, PT ;  /* 0x000000010700780c */ /* 0x001fe20003f66270 */
[----:B------:R-:W0:Y:S01]  /*f580*/  MUFU.TANH R4, R4 ;  /* 0x0000000400047308 */ /* 0x000e220000002400 */
[----:B------:R2:W-:Y:S01]  /*f590*/  @!P1 SYNCS.ARRIVE.TRANS64.RED.A1T0 RZ, [R8+URZ], RZ ;  /* 0x000000ff08ff99a7 */ /* 0x0005e2000810043f */
[----:B------:R-:W-:Y:S01]  /*f5a0*/  FMUL.FTZ R68, R68, UR4 ;  /* 0x0000000444447c20 */ /* 0x000fe20008410000 */
[----:B------:R-:W-:-:S05]  /*f5b0*/  IADD3 R45, -R187, R44, R188 ;  /* 0x0000002cbb2d7210 */ /* 0x000fca0007ffe1bc */
[----:B------:R-:W3:Y:S01]  /*f5c0*/  MUFU.TANH R9, R9 ;  /* 0x0000000900097308 */ /* 0x000ee20000002400 */
[----:B--2---:R-:W-:Y:S02]  /*f5d0*/  IMAD.IADD R8, R188, 0x1, R55 ;  /* 0x00000001bc087824 */ /* 0x004fe400078e0237 */
[----:B------:R-:W-:Y:S02]  /*f5e0*/  IMAD.IADD R57, R45, 0x1, R6 ;  /* 0x000000012d397824 */ /* 0x000fe400078e0206 */
[----:B------:R-:W-:Y:S02]  /*f5f0*/  IMAD R106, R189, -0x2, R8 ;  /* 0xfffffffebd6a7824 */ /* 0x000fe400078e0208 */
[----:B------:R-:W-:Y:S01]  /*f600*/  VIADD R59, R45, UR50 ;  /* 0x000000322d3b7c36 */ /* 0x000fe20008000000 */
[----:B------:R-:W2:Y:S02]  /*f610*/  MUFU.TANH R0, R0 ;  /* 0x0000000000007308 */ /* 0x000ea40000002400 */
[----:B-1----:R-:W-:Y:S01]  /*f620*/  VIADDMNMX R8, R48, R57, R106, PT ;  /* 0x0000003930087246 */ /* 0x002fe2000380016a */
[----:B------:R-:W-:-:S05]  /*f630*/  IMAD.IADD R51, R59, 0x1, R48 ;  /* 0x000000013b337824 */ /* 0x000fca00078e0230 */
[----:B------:R-:W1:Y:S08]  /*f640*/  MUFU.TANH R3, R3 ;  /* 0x0000000300037308 */ /* 0x000e700000002400 */
        /* <DEDUP_REMOVED lines=60> */
[----:B---3--:R-:W-:Y:S01]  /*fa10*/  LEA R68, R129, 0xffffff80, 0x7 ;  /* 0xffffff8081447811 */ /* 0x008fe200078e38ff */
[----:B-12-4-:R-:W-:Y:S06]  /*fa20*/  @!P3 BRA `(.L_x_1834) ;  /* 0x000000000050b947 */ /* 0x016fec0003800000 */
[----:B------:R-:W-:Y:S01]  /*fa30*/  IADD3 R48, -R187, R188, R48 ;  /* 0x000000bcbb307210 */ /* 0x000fe20007ffe130 */
[----:B------:R-:W-:Y:S03]  /*fa40*/  BSSY B0, `(.L_x_1835) ;  /* 0x000000e000007945 */ /* 0x000fe60003800000 */
[----:B------:R-:W-:-:S13]  /*fa50*/  ISETP.GT.AND P4, PT, R48, -0x1, PT ;  /* 0xffffffff3000780c */ /* 0x000fda0003f84270 */
        /* <DEDUP_REMOVED lines=8> */
.L_x_1836:
[----:B------:R-:W-:-:S13]  /*fae0*/  ISETP.NE.AND P4, PT, R7, 0x1, PT ;  /* 0x000000010700780c */ /* 0x000fda0003f85270 */
[----:B------:R-:W1:Y:S02]  /*faf0*/  @P4 LDC.64 R44, c[0x0][0x9e8] ;  /* 0x00027a00ff2c4b82 */ /* 0x000e640000000a00 */
[----:B-1----:R-:W-:-:S05]  /*fb00*/  @P4 IMAD.HI.U32 R44, R48, R44, RZ ;  /* 0x0000002c302c4227 */ /* 0x002fca00078e00ff */
[----:B------:R-:W-:-:S07]  /*fb10*/  @P4 SHF.R.U32.HI R48, RZ, R45, R44 ;  /* 0x0000002dff304219 */ /* 0x000fce000001162c */
.L_x_1837:
[----:B------:R-:W-:Y:S05]  /*fb20*/  BSYNC B0 ;  /* 0x0000000000007941 */ /* 0x000fea0003800000 */
.L_x_1835:
[----:B------:R-:W-:-:S04]  /*fb30*/  IMAD R48, R48, R7, -R68 ;  /* 0x0000000730307224 */ /* 0x000fc800078e0a44 */
[----:B------:R-:W-:-:S05]  /*fb40*/  IMAD R48, R189, -0x2, R48 ;  /* 0xfffffffebd307824 */ /* 0x000fca00078e0230 */
[----:B------:R-:W-:Y:S02]  /*fb50*/  VIMNMX R51, R51, R48, !PT ;  /* 0x0000003033337248 */ /* 0x000fe40007fe0100 */
[----:B------:R-:W-:-:S07]  /*fb60*/  VIADDMNMX R8, R48, R7, R8, PT ;  /* 0x0000000730087246 */ /* 0x000fce0003800108 */
.L_x_1834:
[C---:B------:R-:W-:Y:S02]  /*fb70*/  ISETP.GE.AND P4, PT, R55.reuse, 0x2, PT ;  /* 0x000000023700780c */ /* 0x040fe40003f86270 */
[----:B------:R-:W-:Y:S02]  /*fb80*/  ISETP.GE.AND P6, PT, R55, 0x9, PT ;  /* 0x000000093700780c */ /* 0x000fe40003fc6270 */
[----:B------:R-:W-:Y:S02]  /*fb90*/  ISETP.GT.AND P5, PT, R51, 0x1, !P4 ;  /* 0x000000013300780c */ /* 0x000fe400067a4270 */
[----:B------:R-:W-:Y:S02]  /*fba0*/  P2R R53, PR, RZ, 0x40 ;  /* 0x00000040ff357803 */ /* 0x000fe40000000000 */
[----:B------:R-:W-:-:S04]  /*fbb0*/  ISETP.LT.OR P5, PT, R8, 0x2, P5 ;  /* 0x000000020800780c */ /* 0x000fc80002fa1670 */
[----:B------:R-:W-:Y:S02]  /*fbc0*/  FSEL R136, R9, -INF , !P5 ;  /* 0xff80000009887808 */ /* 0x000fe40006800000 */
[----:B------:R-:W-:Y:S02]  /*fbd0*/  ISETP.GT.AND P5, PT, R51, 0x8, !P6 ;  /* 0x000000083300780c */ /* 0x000fe400077a4270 */
[----:B------:R-:W-:Y:S02]  /*fbe0*/  ISETP.GE.AND P6, PT, R55, 0xa, PT ;  /* 0x0000000a3700780c */ /* 0x000fe40003fc6270 */
[----:B------:R-:W-:Y:S02]  /*fbf0*/  ISETP.LT.OR P5, PT, R8, 0x9, P5 ;  /* 0x000000090800780c */ /* 0x000fe40002fa1670 */
[----:B------:R-:W-:Y:S02]  /*fc00*/  P2R R61, PR, RZ, 0x40 ;  /* 0x00000040ff3d7803 */ /* 0x000fe40000000000 */
[----:B------:R-:W-:-:S02]  /*fc10*/  FSEL R134, R28, -INF , !P5 ;  /* 0xff8000001c867808 */ /* 0x000fc40006800000 */
[----:B------:R-:W-:Y:S02]  /*fc20*/  ISETP.GT.AND P5, PT, R51, 0x9, !P6 ;  /* 0x000000093300780c */ /* 0x000fe400077a4270 */
[----:B------:R-:W-:Y:S02]  /*fc30*/  ISETP.GE.AND P6, PT, R55, 0x11, PT ;  /* 0x000000113700780c */ /* 0x000fe40003fc6270 */
[----:B------:R-:W-:Y:S02]  /*fc40*/  ISETP.LT.OR P5, PT, R8, 0xa, P5 ;  /* 0x0000000a0800780c */ /* 0x000fe40002fa1670 */
[----:B------:R-:W-:Y:S02]  /*fc50*/  P2R R63, PR, RZ, 0x40 ;  /* 0x00000040ff3f7803 */ /* 0x000fe40000000000 */
[----:B0-----:R-:W-:Y:S02]  /*fc60*/  FSEL R132, R29, -INF , !P5 ;  /* 0xff8000001d847808 */ /* 0x001fe40006800000 */
[----:B------:R-:W-:-:S02]  /*fc70*/  ISETP.GT.AND P5, PT, R51, 0x10, !P6 ;  /* 0x000000103300780c */ /* 0x000fc400077a4270 */
[----:B------:R-:W-:Y:S02]  /*fc80*/  ISETP.GE.AND P6, PT, R55, 0x12, PT ;  /* 0x000000123700780c */ /* 0x000fe40003fc6270 */
[----:B------:R-:W-:Y:S02]  /*fc90*/  ISETP.LT.OR P5, PT, R8, 0x11, P5 ;  /* 0x000000110800780c */ /* 0x000fe40002fa1670 */
[----:B------:R-:W-:Y:S02]  /*fca0*/  P2R R65, PR, RZ, 0x40 ;  /* 0x00000040ff417803 */ /* 0x000fe40000000000 */
[----:B------:R-:W-:Y:S02]  /*fcb0*/  FSEL R130, R32, -INF , !P5 ;  /* 0xff80000020827808 */ /* 0x000fe40006800000 */
[----:B------:R-:W-:Y:S02]  /*fcc0*/  ISETP.GT.AND P5, PT, R51, 0x11, !P6 ;  /* 0x000000113300780c */ /* 0x000fe400077a4270 */
[----:B------:R-:W-:-:S02]  /*fcd0*/  ISETP.GE.AND P6, PT, R55, 0x19, PT ;  /* 0x000000193700780c */ /* 0x000fc40003fc6270 */
[C---:B------:R-:W-:Y:S02]  /*fce0*/  ISETP.LT.OR P5, PT, R8.reuse, 0x12, P5 ;  /* 0x000000120800780c */ /* 0x040fe40002fa1670 */
[----:B------:R-:W-:Y:S02]  /*fcf0*/  P2R R67, PR, RZ, 0x40 ;  /* 0x00000040ff437803 */ /* 0x000fe40000000000 */
[----:B------:R-:W-:Y:S02]  /*fd00*/  FSEL R128, R33, -INF , !P5 ;  /* 0xff80000021807808 */ /* 0x000fe40006800000 */
[----:B------:R-:W-:Y:S02]  /*fd10*/  ISETP.GT.AND P5, PT, R51, 0x18, !P6 ;  /* 0x000000183300780c */ /* 0x000fe400077a4270 */
[----:B------:R-:W-:Y:S02]  /*fd20*/  ISETP.GE.AND P6, PT, R55, 0x1a, PT ;  /* 0x0000001a3700780c */ /* 0x000fe40003fc6270 */
[----:B------:R-:W-:-:S02]  /*fd30*/  ISETP.LT.OR P5, PT, R8, 0x19, P5 ;  /* 0x000000190800780c */ /* 0x000fc40002fa1670 */
[----:B------:R-:W-:Y:S02]  /*fd40*/  P2R R69, PR, RZ, 0x40 ;  /* 0x00000040ff457803 */ /* 0x000fe40000000000 */
[----:B------:R-:W-:Y:S02]  /*fd50*/  FSEL R126, R36, -INF , !P5 ;  /* 0xff800000247e7808 */ /* 0x000fe40006800000 */
[----:B------:R-:W-:Y:S02]  /*fd60*/  ISETP.GT.AND P5, PT, R51, 0x19, !P6 ;  /* 0x000000193300780c */ /* 0x000fe400077a4270 */
[----:B------:R-:W-:Y:S02]  /*fd70*/  ISETP.GE.AND P6, PT, R55, 0x21, PT ;  /* 0x000000213700780c */ /* 0x000fe40003fc6270 */
[----:B------:R-:W-:Y:S02]  /*fd80*/  ISETP.LT.OR P5, PT, R8, 0x1a, P5 ;  /* 0x0000001a0800780c */ /* 0x000fe40002fa1670 */
[----:B------:R-:W-:-:S02]  /*fd90*/  P2R R70, PR, RZ, 0x40 ;  /* 0x00000040ff467803 */ /* 0x000fc40000000000 */
        /* <DEDUP_REMOVED lines=10> */
[----:B------:R-:W-:Y:S02]  /*fe40*/  FSEL R120, R120, -INF , !P5 ;  /* 0xff80000078787808 */ /* 0x000fe40006800000 */
[----:B------:R-:W-:-:S02]  /*fe50*/  ISETP.GT.AND P5, PT, R51, 0x28, !P6 ;  /* 0x000000283300780c */ /* 0x000fc400077a4270 */
[----:B------:R-:W-:Y:S02]  /*fe60*/  ISETP.GE.AND P6, PT, R55, 0x2a, PT ;  /* 0x0000002a3700780c */ /* 0x000fe40003fc6270 */
[----:B------:R-:W-:Y:S02]  /*fe70*/  ISETP.LT.OR P5, PT, R8, 0x29, P5 ;  /* 0x000000290800780c */ /* 0x000fe40002fa1670 */
[----:B------:R-:W-:Y:S02]  /*fe80*/  P2R R74, PR, RZ, 0x40 ;  /* 0x00000040ff4a7803 */ /* 0x000fe40000000000 */
[----:B------:R-:W-:Y:S02]  /*fe90*/  FSEL R118, R118, -INF , !P5 ;  /* 0xff80000076767808 */ /* 0x000fe40006800000 */
[----:B------:R-:W-:Y:S02]  /*fea0*/  ISETP.GT.AND P5, PT, R51, 0x29, !P6 ;  /* 0x000000293300780c */ /* 0x000fe400077a4270 */
[----:B------:R-:W-:-:S02]  /*feb0*/  ISETP.GE.AND P6, PT, R55, 0x31, PT ;  /* 0x000000313700780c */ /* 0x000fc40003fc6270 */
[----:B------:R-:W-:Y:S02]  /*fec0*/  ISETP.LT.OR P5, PT, R8, 0x2a, P5 ;  /* 0x0000002a0800780c */ /* 0x000fe40002fa1670 */
        /* <DEDUP_REMOVED lines=69> */
[----:B------:R-:W-:-:S04]  /*10320*/  ISETP.LT.OR P5, PT, R8, 0x62, P5 ;  /* 0x000000620800780c */ /* 0x000fc80002fa1670 */
        /* <DEDUP_REMOVED lines=31> */
[----:B------:R-:W-:-:S04]  /*10520*/  ISETP.GT.AND P6, PT, R51, 0x79, !P6 ;  /* 0x000000793300780c */ /* 0x000fc800077c4270 */
[----:B------:R-:W-:Y:S02]  /*10530*/  ISETP.LT.OR P6, PT, R8, 0x7a, P6 ;  /* 0x0000007a0800780c */ /* 0x000fe400037c1670 */
[----:B------:R-:W0:Y:S02]  /*10540*/  SHFL.IDX PT, R8, R49, 0x1, 0x1c1f ;  /* 0x003c1f0031087f89 */ /* 0x000e2400000e0000 */
[----:B------:R-:W-:Y:S02]  /*10550*/  FSEL R4, R85, -INF , !P6 ;  /* 0xff80000055047808 */ /* 0x000fe40007000000 */
[----:B0-----:R-:W-:Y:S01]  /*10560*/  VIADDMNMX R106, R8, R57, R106, PT ;  /* 0x00000039086a7246 */ /* 0x001fe2000380016a */
[----:B------:R-:W-:Y:S01]  /*10570*/  IMAD.IADD R29, R59, 0x1, R8 ;  /* 0x000000013b1d7824 */ /* 0x000fe200078e0208 */
[----:B------:R-:W-:Y:S06]  /*10580*/  @!P3 BRA `(.L_x_1838) ;  /* 0x000000000050b947 */ /* 0x000fec0003800000 */
[----:B------:R-:W-:Y:S01]  /*10590*/  IADD3 R37, -R187, R188, R8 ;  /* 0x000000bcbb257210 */ /* 0x000fe20007ffe108 */
[----:B------:R-:W-:Y:S03]  /*105a0*/  BSSY B0, `(.L_x_1839) ;  /* 0x000000e000007945 */ /* 0x000fe60003800000 */
        /* <DEDUP_REMOVED lines=9> */
.L_x_1840:
[----:B------:R-:W-:-:S13]  /*10640*/  ISETP.NE.AND P6, PT, R7, 0x1, PT ;  /* 0x000000010700780c */ /* 0x000fda0003fc5270 */
[----:B------:R-:W0:Y:S02]  /*10650*/  @P6 LDC.64 R8, c[0x0][0x9e8] ;  /* 0x00027a00ff086b82 */ /* 0x000e240000000a00 */
[----:B0-----:R-:W-:-:S05]  /*10660*/  @P6 IMAD.HI.U32 R8, R37, R8, RZ ;  /* 0x0000000825086227 */ /* 0x001fca00078e00ff */
[----:B------:R-:W-:-:S07]  /*10670*/  @P6 SHF.R.U32.HI R37, RZ, R9, R8 ;  /* 0x00000009ff256219 */ /* 0x000fce0000011608 */
.L_x_1841:
[----:B------:R-:W-:Y:S05]  /*10680*/  BSYNC B0 ;  /* 0x0000000000007941 */ /* 0x000fea0003800000 */
.L_x_1839:
[----:B------:R-:W-:-:S04]  /*10690*/  IMAD R8, R37, R7, -R68 ;  /* 0x0000000725087224 */ /* 0x000fc800078e0a44 */
[----:B------:R-:W-:-:S05]  /*106a0*/  IMAD R8, R189, -0x2, R8 ;  /* 0xfffffffebd087824 */ /* 0x000fca00078e0208 */
[----:B------:R-:W-:Y:S02]  /*106b0*/  VIMNMX R29, R29, R8, !PT ;  /* 0x000000081d1d7248 */ /* 0x000fe40007fe0100 */
[----:B------:R-:W-:-:S07]  /*106c0*/  VIADDMNMX R106, R8, R7, R106, PT ;  /* 0x00000007086a7246 */ /* 0x000fce000380016a */
.L_x_1838:
[----:B------:R-:W-:Y:S01]  /*106d0*/  ISETP.GT.AND P4, PT, R29, 0x1, !P4 ;  /* 0x000000011d00780c */ /* 0x000fe20006784270 */
[----:B------:R-:W-:Y:S01]  /*106e0*/  ULDC UR4, c[0x0][0x988] ;  /* 0x0002620000047ab9 */ /* 0x000fe20000000800 */
[----:B------:R-:W-:Y:S01]  /*106f0*/  ISETP.NE.AND P6, PT, R69, RZ, PT ;  /* 0x000000ff4500720c */ /* 0x000fe20003fc5270 */
[----:B------:R-:W-:Y:S01]  /*10700*/  IMAD.U32 R59, RZ, RZ, UR4 ;  /* 0x00000004ff3b7e24 */ /* 0x000fe2000f8e00ff */
[----:B------:R-:W-:Y:S02]  /*10710*/  ISETP.LT.OR P4, PT, R106, 0x2, P4 ;  /* 0x000000026a00780c */ /* 0x000fe40002781670 */
[----:B------:R-:W-:Y:S02]  /*10720*/  ISETP.GT.AND P5, PT, R29, 0x78, !P5 ;  /* 0x000000781d00780c */ /* 0x000fe40006fa4270 */
[----:B------:R-:W-:Y:S02]  /*10730*/  FSEL R86, R3, -INF , !P4 ;  /* 0xff80000003567808 */ /* 0x000fe40006000000 */
[----:B------:R-:W-:-:S02]  /*10740*/  ISETP.NE.AND P4, PT, R53, RZ, PT ;  /* 0x000000ff3500720c */ /* 0x000fc40003f85270 */
[----:B------:R-:W-:Y:S01]  /*10750*/  FMNMX.FTZ R3, R33, R136, !PT ;  /* 0x0000008821037209 */ /* 0x000fe20007810000 */
[----:B------:R-:W0:Y:S01]  /*10760*/  @P2 LDC R53, c[0x0][0x450] ;  /* 0x00011400ff352b82 */ /* 0x000e220000000800 */
        /* <DEDUP_REMOVED lines=33> */
[----:B------:R-:W-:Y:S02]  /*10980*/  ISETP.GT.AND P4, PT, R29, 0x19, !P6 ;  /* 0x000000191d00780c */ /* 0x000fe40007784270 */
[----:B------:R-:W-:-:S02]  /*10990*/  ISETP.NE.AND P6, PT, R78, RZ, PT ;  /* 0x000000ff4e00720c */ /* 0x000fc40003fc5270 */
        /* <DEDUP_REMOVED lines=38> */
[----:B------:R-:W-:Y:S01]  /*10c00*/  ISETP.NE.AND P4, PT, R79, RZ, PT ;  /* 0x000000ff4f00720c */ /* 0x000fe20003f85270 */
[----:B------:R-:W1:Y:S01]  /*10c10*/  SHFL.BFLY PT, R10, R3, 0x2, 0x1f ;  /* 0x0c401f00030a7f89 */ /* 0x000e6200000e0000 */
[----:B------:R-:W-:Y:S02]  /*10c20*/  ISETP.LT.OR P5, PT, R106, 0x79, P5 ;  /* 0x000000796a00780c */ /* 0x000fe40002fa1670 */
[----:B------:R-:W-:Y:S02]  /*10c30*/  ISETP.GT.AND P4, PT, R29, 0x31, !P4 ;  /* 0x000000311d00780c */ /* 0x000fe40006784270 */
[----:B------:R-:W-:-:S02]  /*10c40*/  FSEL R42, R42, -INF , !P5 ;  /* 0xff8000002a2a7808 */ /* 0x000fc40006800000 */
[----:B------:R-:W-:-:S04]  /*10c50*/  ISETP.LT.OR P4, PT, R106, 0x32, P4 ;  /* 0x000000326a00780c */ /* 0x000fc80002781670 */
[----:B------:R-:W-:Y:S02]  /*10c60*/  FSEL R74, R27, -INF , !P4 ;  /* 0xff8000001b4a7808 */ /* 0x000fe40006000000 */
[----:B------:R-:W-:-:S04]  /*10c70*/  ISETP.NE.AND P4, PT, R83, RZ, PT ;  /* 0x000000ff5300720c */ /* 0x000fc80003f85270 */
[----:B------:R-:W-:-:S04]  /*10c80*/  ISETP.GT.AND P4, PT, R29, 0x38, !P4 ;  /* 0x000000381d00780c */ /* 0x000fc80006784270 */
[----:B------:R-:W-:Y:S02]  /*10c90*/  ISETP.LT.OR P4, PT, R106, 0x39, P4 ;  /* 0x000000396a00780c */ /* 0x000fe40002781670 */
[----:B-1----:R-:W-:Y:S02]  /*10ca0*/  FMNMX.FTZ R10, R3, R10, !PT ;  /* 0x0000000a030a7209 */ /* 0x002fe40007810000 */
[----:B------:R-:W-:Y:S02]  /*10cb0*/  FSEL R30, R30, -INF , !P4 ;  /* 0xff8000001e1e7808 */ /* 0x000fe40006000000 */
[----:B------:R-:W-:Y:S01]  /*10cc0*/  ISETP.NE.AND P4, PT, R87, RZ, PT ;  /* 0x000000ff5700720c */ /* 0x000fe20003f85270 */
[----:B------:R-:W1:Y:S03]  /*10cd0*/  SHFL.BFLY PT, R11, R10, 0x1, 0x1f ;  /* 0x0c201f000a0b7f89 */ /* 0x000e6600000e0000 */
[----:B------:R-:W-:-:S04]  /*10ce0*/  ISETP.GT.AND P4, PT, R29, 0x39, !P4 ;  /* 0x000000391d00780c */ /* 0x000fc80006784270 */
        /* <DEDUP_REMOVED lines=8> */
[----:B------:R-:W-:-:S03]  /*10d70*/  FMUL.FTZ R9, R11, R59 ;  /* 0x0000003b0b097220 */ /* 0x000fc60000410000 */
        /* <DEDUP_REMOVED lines=58> */
[-CC-:B------:R-:W-:Y:S01]  /*11120*/  FFMA.FTZ R182, R134, R59.reuse, -R49.reuse ;  /* 0x0000003b86b67223 */ /* 0x180fe20000010831 */
[-CC-:B------:R-:W-:Y:S01]  /*11130*/  FFMA.FTZ R9, R132, R59.reuse, -R49.reuse ;  /* 0x0000003b84097223 */ /* 0x180fe20000010831 */
[----:B------:R-:W-:Y:S01]  /*11140*/  FSEL R47, R0, -INF , !P4 ;  /* 0xff800000002f7808 */ /* 0x000fe20006000000 */
[----:B------:R-:W-:Y:S01]  /*11150*/  MUFU.EX2 R180, R180 ;  /* 0x000000b400b47308 */ /* 0x000fe20000000800 */
[----:B------:R-:W-:Y:S01]  /*11160*/  ISETP.GT.AND P4, PT, R29, 0x79, !P6 ;  /* 0x000000791d00780c */ /* 0x000fe20007784270 */
[-CC-:B------:R-:W-:Y:S01]  /*11170*/  FFMA.FTZ R154, R28, R59.reuse, -R49.reuse ;  /* 0x0000003b1c9a7223 */ /* 0x180fe20000010831 */
[----:B------:R-:W-:Y:S01]  /*11180*/  FMNMX.FTZ R13, R47, R86, !PT ;  /* 0x000000562f0d7209 */ /* 0x000fe20007810000 */
[-CC-:B------:R-:W-:Y:S01]  /*11190*/  FFMA.FTZ R176, R130, R59.reuse, -R49.reuse ;  /* 0x0000003b82b07223 */ /* 0x180fe20000010831 */
[----:B------:R-:W-:Y:S01]  /*111a0*/  ISETP.LT.OR P4, PT, R106, 0x7a, P4 ;  /* 0x0000007a6a00780c */ /* 0x000fe20002781670 */
[--C-:B------:R-:W-:Y:S01]  /*111b0*/  FFMA.FTZ R128, R128, R59, -R49.reuse ;  /* 0x0000003b80807223 */ /* 0x100fe20000010831 */
[----:B------:R-:W-:Y:S01]  /*111c0*/  FMNMX.FTZ R13, R8, R13, !PT ;  /* 0x0000000d080d7209 */ /* 0x000fe20007810000 */
[----:B------:R-:W1:Y:S01]  /*111d0*/  MUFU.EX2 R3, R3 ;  /* 0x0000000300037308 */ /* 0x000e620000000800 */
[----:B------:R-:W-:Y:S01]  /*111e0*/  FSEL R0, R43, -INF , !P4 ;  /* 0xff8000002b007808 */ /* 0x000fe20006000000 */
[--C-:B------:R-:W-:Y:S01]  /*111f0*/  FFMA.FTZ R178, R126, R59, -R49.reuse ;  /* 0x0000003b7eb27223 */ /* 0x100fe20000010831 */
[----:B------:R-:W-:Y:S01]  /*11200*/  FMNMX.FTZ R13, R84, R13, !PT ;  /* 0x0000000d540d7209 */ /* 0x000fe20007810000 */
[-CC-:B------:R-:W-:Y:S01]  /*11210*/  FFMA.FTZ R124, R124, R59.reuse, -R49.reuse ;  /* 0x0000003b7c7c7223 */ /* 0x180fe20000010831 */
[-CC-:B------:R-:W-:Y:S01]  /*11220*/  FFMA.FTZ R172, R122, R59.reuse, -R49.reuse ;  /* 0x0000003b7aac7223 */ /* 0x180fe20000010831 */
[--C-:B------:R-:W-:Y:S01]  /*11230*/  FFMA.FTZ R120, R120, R59, -R49.reuse ;  /* 0x0000003b78787223 */ /* 0x100fe20000010831 */
[----:B------:R-:W-:Y:S01]  /*11240*/  FMNMX.FTZ R15, R68, R13, !PT ;  /* 0x0000000d440f7209 */ /* 0x000fe20007810000 */
[----:B------:R-:W2:Y:S01]  /*11250*/  MUFU.EX2 R182, R182 ;  /* 0x000000b600b67308 */ /* 0x000ea20000000800 */
[-CC-:B------:R-:W-:Y:S01]  /*11260*/  FFMA.FTZ R174, R118, R59.reuse, -R49.reuse ;  /* 0x0000003b76ae7223 */ /* 0x180fe20000010831 */
[--C-:B------:R-:W-:Y:S01]  /*11270*/  FFMA.FTZ R116, R116, R59, -R49.reuse ;  /* 0x0000003b74747223 */ /* 0x100fe20000010831 */
[----:B------:R-:W-:Y:S01]  /*11280*/  FMNMX.FTZ R15, R82, R15, !PT ;  /* 0x0000000f520f7209 */ /* 0x000fe20007810000 */
[-CC-:B------:R-:W-:Y:S01]  /*11290*/  FFMA.FTZ R168, R114, R59.reuse, -R49.reuse ;  /* 0x0000003b72a87223 */ /* 0x180fe20000010831 */
[-CC-:B------:R-:W-:Y:S01]  /*112a0*/  FFMA.FTZ R102, R102, R59.reuse, -R49.reuse ;  /* 0x0000003b66667223 */ /* 0x180fe20000010831 */
[--C-:B------:R-:W-:Y:S01]  /*112b0*/  FFMA.FTZ R170, R92, R59, -R49.reuse ;  /* 0x0000003b5caa7223 */ /* 0x100fe20000010831 */
[----:B------:R-:W-:Y:S01]  /*112c0*/  FMNMX.FTZ R15, R14, R15, !PT ;  /* 0x0000000f0e0f7209 */ /* 0x000fe20007810000 */
[----:B------:R-:W3:Y:S01]  /*112d0*/  MUFU.EX2 R9, R9 ;  /* 0x0000000900097308 */ /* 0x000ee20000000800 */
[-CC-:B------:R-:W-:Y:S01]  /*112e0*/  FFMA.FTZ R66, R66, R59.reuse, -R49.reuse ;  /* 0x0000003b42427223 */ /* 0x180fe20000010831 */
[--C-:B------:R-:W-:Y:S01]  /*112f0*/  FFMA.FTZ R164, R88, R59, -R49.reuse ;  /* 0x0000003b58a47223 */ /* 0x100fe20000010831 */
[----:B------:R-:W-:Y:S01]  /*11300*/  FMNMX.FTZ R15, R80, R15, !PT ;  /* 0x0000000f500f7209 */ /* 0x000fe20007810000 */
[-CC-:B------:R-:W-:Y:S01]  /*11310*/  FFMA.FTZ R29, R64, R59.reuse, -R49.reuse ;  /* 0x0000003b401d7223 */ /* 0x180fe20000010831 */
        /* <DEDUP_REMOVED lines=14> */
[----:B------:R-:W-:Y:S01]  /*11400*/  FMNMX.FTZ R21, R76, R21, !PT ;  /* 0x000000154c157209 */ /* 0x000fe20007810000 */
[----:B------:R-:W0:Y:S03]  /*11410*/  @P2 LDC R44, c[0x0][0x44c] ;  /* 0x00011300ff2c2b82 */ /* 0x000e260000000800 */
[----:B------:R-:W-:-:S03]  /*11420*/  FMNMX.FTZ R25, R26, R21, !PT ;  /* 0x000000151a197209 */ /* 0x000fc60007810000 */
[----:B------:R-:W4:Y:S01]  /*11430*/  MUFU.EX2 R13, R128 ;  /* 0x00000080000d7308 */ /* 0x000f220000000800 */
[----:B------:R-:W-:-:S04]  /*11440*/  FMNMX.FTZ R25, R74, R25, !PT ;  /* 0x000000194a197209 */ /* 0x000fc80007810000 */
[----:B------:R-:W-:-:S03]  /*11450*/  FMNMX.FTZ R25, R30, R25, !PT ;  /* 0x000000191e197209 */ /* 0x000fc60007810000 */
[----:B------:R-:W4:Y:S01]  /*11460*/  MUFU.EX2 R178, R178 ;  /* 0x000000b200b27308 */ /* 0x000f220000000800 */
[----:B------:R-:W-:-:S04]  /*11470*/  FMNMX.FTZ R25, R72, R25, !PT ;  /* 0x0000001948197209 */ /* 0x000fc80007810000 */
[----:B------:R-:W-:-:S03]  /*11480*/  FMNMX.FTZ R27, R70, R25, !PT ;  /* 0x00000019461b7209 */ /* 0x000fc60007810000 */
[----:B------:R-:W4:Y:S01]  /*11490*/  MUFU.EX2 R15, R124 ;  /* 0x0000007c000f7308 */ /* 0x000f220000000800 */
[----:B------:R-:W-:Y:S01]  /*114a0*/  FMNMX.FTZ R27, R12, R27, !PT ;  /* 0x0000001b0c1b7209 */ /* 0x000fe20007810000 */
[----:B0-----:R-:W-:-:S03]  /*114b0*/  @P2 IMAD.HI.U32 R44, R193, R44, RZ ;  /* 0x0000002cc12c2227 */ /* 0x001fc600078e00ff */
[----:B------:R-:W-:-:S03]  /*114c0*/  FMNMX.FTZ R27, R38, R27, !PT ;  /* 0x0000001b261b7209 */ /* 0x000fc60007810000 */
[----:B------:R-:W0:Y:S01]  /*114d0*/  MUFU.EX2 R172, R172 ;  /* 0x000000ac00ac7308 */ /* 0x000e220000000800 */
        /* <DEDUP_REMOVED lines=18> */
[----:B------:R-:W-:Y:S01]  /*11600*/  FMNMX.FTZ R10, R0, R33, !PT ;  /* 0x00000021000a7209 */ /* 0x000fe20007810000 */
[----:B------:R-:W-:-:S04]  /*11610*/  FFMA.FTZ R33, R58, R59, -R49 ;  /* 0x0000003b3a217223 */ /* 0x000fc80000010831 */
[----:B------:R-:W1:Y:S02]  /*11620*/  SHFL.BFLY PT, R39, R10, 0x2, 0x1f ;  /* 0x0c401f000a277f89 */ /* 0x000e6400000e0000 */
[----:B------:R-:W-:Y:S08]  /*11630*/  MUFU.EX2 R31, R66 ;  /* 0x00000042001f7308 */ /* 0x000ff00000000800 */
[----:B------:R-:W-:Y:S08]  /*11640*/  MUFU.EX2 R164, R164 ;  /* 0x000000a400a47308 */ /* 0x000ff00000000800 */
[----:B------:R-:W-:Y:S01]  /*11650*/  MUFU.EX2 R29, R29 ;  /* 0x0000001d001d7308 */ /* 0x000fe20000000800 */
[----:B-1----:R-:W-:Y:S01]  /*11660*/  FMNMX.FTZ R45, R10, R39, !PT ;  /* 0x000000270a2d7209 */ /* 0x002fe20007810000 */
[----:B------:R-:W-:-:S06]  /*11670*/  FFMA.FTZ R39, R48, R59, -R49 ;  /* 0x0000003b30277223 */ /* 0x000fcc0000010831 */
[----:B------:R-:W-:Y:S01]  /*11680*/  MUFU.EX2 R166, R166 ;  /* 0x000000a600a67308 */ /* 0x000fe20000000800 */
[----:B------:R-:W1:Y:S07]  /*11690*/  SHFL.BFLY PT, R10, R45, 0x1, 0x1f ;  /* 0x0c201f002d0a7f89 */ /* 0x000e6e00000e0000 */
[----:B------:R-:W-:Y:S08]  /*116a0*/  MUFU.EX2 R33, R33 ;  /* 0x0000002100217308 */ /* 0x000ff00000000800 */
[----:B------:R-:W-:Y:S08]  /*116b0*/  MUFU.EX2 R160, R160 ;  /* 0x000000a000a07308 */ /* 0x000ff00000000800 */
[----:B------:R-:W-:Y:S01]  /*116c0*/  MUFU.EX2 R35, R35 ;  /* 0x0000002300237308 */ /* 0x000fe20000000800 */
[----:B-1----:R-:W-:Y:S01]  /*116d0*/  FMNMX.FTZ R10, R45, R10, !PT ;  /* 0x0000000a2d0a7209 */ /* 0x002fe20007810000 */
[----:B------:R-:W-:-:S03]  /*116e0*/  FFMA.FTZ R45, R4, R59, -R49 ;  /* 0x0000003b042d7223 */ /* 0x000fc60000010831 */
[C---:B------:R-:W-:Y:S01]  /*116f0*/  FSETP.NEU.FTZ.AND P4, PT, R10.reuse, -INF , PT ;  /* 0xff8000000a00780b */ /* 0x040fe20003f9d000 */
[----:B------:R-:W-:Y:S02]  /*11700*/  FMUL.FTZ R28, R10, R59 ;  /* 0x0000003b0a1c7220 */ /* 0x000fe40000410000 */
[----:B------:R-:W-:Y:S03]  /*11710*/  MUFU.EX2 R162, R162 ;  /* 0x000000a200a27308 */ /* 0x000fe60000000800 */
[----:B------:R-:W-:-:S05]  /*11720*/  FSEL R49, R28, RZ, P4 ;  /* 0x000000ff1c317208 */ /* 0x000fca0002000000 */
[----:B------:R-:W-:Y:S01]  /*11730*/  MUFU.EX2 R37, R37 ;  /* 0x0000002500257308 */ /* 0x000fe20000000800 */
[-CC-:B------:R-:W-:Y:S01]  /*11740*/  FFMA.FTZ R181, R47, R59.reuse, -R49.reuse ;  /* 0x0000003b2fb57223 */ /* 0x180fe20000010831 */
[-C--:B------:R-:W-:Y:S01]  /*11750*/  FFMA.FTZ R4, R86, R59.reuse, -R49 ;  /* 0x0000003b56047223 */ /* 0x080fe20000010831 */
[----:B------:R-:W-:Y:S01]  /*11760*/  FADD.FTZ R47, R180, R3 ;  /* 0x00000003b42f7221 */ /* 0x000fe20000010000 */
[-CC-:B------:R-:W-:Y:S01]  /*11770*/  FFMA.FTZ R183, R8, R59.reuse, -R49.reuse ;  /* 0x0000003b08b77223 */ /* 0x180fe20000010831 */
[-CC-:B------:R-:W-:Y:S01]  /*11780*/  FFMA.FTZ R8, R84, R59.reuse, -R49.reuse ;  /* 0x0000003b54087223 */ /* 0x180fe20000010831 */
[-C--:B------:R-:W-:Y:S01]  /*11790*/  FFMA.FTZ R177, R68, R59.reuse, -R49 ;  /* 0x0000003b44b17223 */ /* 0x080fe20000010831 */
[----:B--2---:R-:W-:Y:S01]  /*117a0*/  FADD.FTZ R32, R182, R47 ;  /* 0x0000002fb6207221 */ /* 0x004fe20000010000 */
[----:B------:R-:W-:Y:S01]  /*117b0*/  MUFU.EX2 R181, R181 ;  /* 0x000000b500b57308 */ /* 0x000fe20000000800 */
[-CC-:B------:R-:W-:Y:S01]  /*117c0*/  FFMA.FTZ R28, R82, R59.reuse, -R49.reuse ;  /* 0x0000003b521c7223 */ /* 0x180fe20000010831 */
[-CC-:B------:R-:W-:Y:S01]  /*117d0*/  FFMA.FTZ R179, R14, R59.reuse, -R49.reuse ;  /* 0x0000003b0eb37223 */ /* 0x180fe20000010831 */
[----:B---3--:R-:W-:Y:S01]  /*117e0*/  FADD.FTZ R47, R9, R32 ;  /* 0x00000020092f7221 */ /* 0x008fe20000010000 */
[-CC-:B------:R-:W-:Y:S01]  /*117f0*/  FFMA.FTZ R14, R80, R59.reuse, -R49.reuse ;  /* 0x0000003b500e7223 */ /* 0x180fe20000010831 */
[-CC-:B------:R-:W-:Y:S01]  /*11800*/  FFMA.FTZ R173, R20, R59.reuse, -R49.reuse ;  /* 0x0000003b14ad7223 */ /* 0x180fe20000010831 */
[-C--:B------:R-:W-:Y:S01]  /*11810*/  FFMA.FTZ R20, R78, R59.reuse, -R49 ;  /* 0x0000003b4e147223 */ /* 0x080fe20000010831 */
[----:B----4-:R-:W-:Y:S01]  /*11820*/  FADD.FTZ R32, R176, R47 ;  /* 0x0000002fb0207221 */ /* 0x010fe20000010000 */
[----:B------:R-:W1:Y:S01]  /*11830*/  MUFU.EX2 R4, R4 ;  /* 0x0000000400047308 */ /* 0x000e620000000800 */
[-CC-:B------:R-:W-:Y:S01]  /*11840*/  FFMA.FTZ R175, R24, R59.reuse, -R49.reuse ;  /* 0x0000003b18af7223 */ /* 0x180fe20000010831 */
[-CC-:B------:R-:W-:Y:S01]  /*11850*/  FFMA.FTZ R24, R76, R59.reuse, -R49.reuse ;  /* 0x0000003b4c187223 */ /* 0x180fe20000010831 */
[----:B------:R-:W-:Y:S01]  /*11860*/  FADD.FTZ R47, R13, R32 ;  /* 0x000000200d2f7221 */ /* 0x000fe20000010000 */
[-CC-:B------:R-:W-:Y:S01]  /*11870*/  FFMA.FTZ R169, R26, R59.reuse, -R49.reuse ;  /* 0x0000003b1aa97223 */ /* 0x180fe20000010831 */
[-CC-:B------:R-:W-:Y:S01]  /*11880*/  FFMA.FTZ R26, R74, R59.reuse, -R49.reuse ;  /* 0x0000003b4a1a7223 */ /* 0x180fe20000010831 */
[-C--:B------:R-:W-:Y:S01]  /*11890*/  FFMA.FTZ R171, R30, R59.reuse, -R49 ;  /* 0x0000003b1eab7223 */ /* 0x080fe20000010831 */
[----:B------:R-:W-:Y:S01]  /*118a0*/  FADD.FTZ R36, R178, R47 ;  /* 0x0000002fb2247221 */ /* 0x000fe20000010000 */
[----:B------:R-:W2:Y:S01]  /*118b0*/  MUFU.EX2 R183, R183 ;  /* 0x000000b700b77308 */ /* 0x000ea20000000800 */
[-CC-:B------:R-:W-:Y:S01]  /*118c0*/  FFMA.FTZ R30, R72, R59.reuse, -R49.reuse ;  /* 0x0000003b481e7223 */ /* 0x180fe20000010831 */
[-CC-:B------:R-:W-:Y:S01]  /*118d0*/  FFMA.FTZ R165, R70, R59.reuse, -R49.reuse ;  /* 0x0000003b46a57223 */ /* 0x180fe20000010831 */
[----:B------:R-:W-:Y:S01]  /*118e0*/  FADD.FTZ R51, R15, R36 ;  /* 0x000000240f337221 */ /* 0x000fe20000010000 */
[-CC-:B------:R-:W-:Y:S01]  /*118f0*/  FFMA.FTZ R12, R12, R59.reuse, -R49.reuse ;  /* 0x0000003b0c0c7223 */ /* 0x180fe20000010831 */
[-CC-:B------:R-:W-:Y:S01]  /*11900*/  FFMA.FTZ R167, R38, R59.reuse, -R49.reuse ;  /* 0x0000003b26a77223 */ /* 0x180fe20000010831 */
[-C--:B------:R-:W-:Y:S01]  /*11910*/  FFMA.FTZ R34, R34, R59.reuse, -R49 ;  /* 0x0000003b22227223 */ /* 0x080fe20000010831 */
[----:B0-----:R-:W-:Y:S01]  /*11920*/  FADD.FTZ R36, R172, R51 ;  /* 0x00000033ac247221 */ /* 0x001fe20000010000 */
[----:B------:R-:W0:Y:S01]  /*11930*/  MUFU.EX2 R8, R8 ;  /* 0x0000000800087308 */ /* 0x000e220000000800 */
[----:B-1----:R-:W-:Y:S01]  /*11940*/  FADD.FTZ R32, R181, R4 ;  /* 0x00000004b5207221 */ /* 0x002fe20000010000 */
[-CC-:B------:R-:W-:Y:S01]  /*11950*/  FFMA.FTZ R40, R40, R59.reuse, -R49.reuse ;  /* 0x0000003b28287223 */ /* 0x180fe20000010831 */
[----:B------:R-:W-:Y:S01]  /*11960*/  FADD.FTZ R51, R21, R36 ;  /* 0x0000002415337221 */ /* 0x000fe20000010000 */
[-CC-:B------:R-:W-:Y:S01]  /*11970*/  FFMA.FTZ R90, R90, R59.reuse, -R49.reuse ;  /* 0x0000003b5a5a7223 */ /* 0x180fe20000010831 */
[----:B------:R-:W-:Y:S01]  /*11980*/  F2FP.BF16.F32.PACK_AB R180, R3, R180 ;  /* 0x000000b403b4723e */ /* 0x000fe200000010ff */
[-C--:B------:R-:W-:Y:S01]  /*11990*/  FFMA.FTZ R94, R94, R59.reuse, -R49 ;  /* 0x0000003b5e5e7223 */ /* 0x080fe20000010831 */
[----:B------:R-:W-:Y:S01]  /*119a0*/  FADD.FTZ R36, R174, R51 ;  /* 0x00000033ae247221 */ /* 0x000fe20000010000 */
[----:B------:R-:W1:Y:S01]  /*119b0*/  MUFU.EX2 R177, R177 ;  /* 0x000000b100b17308 */ /* 0x000e620000000800 */
[----:B--2---:R-:W-:Y:S01]  /*119c0*/  FADD.FTZ R47, R183, R32 ;  /* 0x00000020b72f7221 */ /* 0x004fe20000010000 */
[----:B------:R-:W-:Y:S01]  /*119d0*/  F2FP.BF16.F32.PACK_AB R182, R9, R182 ;  /* 0x000000b609b6723e */ /* 0x000fe200000010ff */
[----:B------:R-:W-:Y:S01]  /*119e0*/  FADD.FTZ R51, R25, R36 ;  /* 0x0000002419337221 */ /* 0x000fe20000010000 */
[-CC-:B------:R-:W-:Y:S01]  /*119f0*/  FFMA.FTZ R96, R96, R59.reuse, -R49.reuse ;  /* 0x0000003b60607223 */ /* 0x180fe20000010831 */
[-CC-:B------:R-:W-:Y:S01]  /*11a00*/  FFMA.FTZ R98, R98, R59.reuse, -R49.reuse ;  /* 0x0000003b62627223 */ /* 0x180fe20000010831 */
[-C--:B------:R-:W-:Y:S01]  /*11a10*/  FFMA.FTZ R100, R100, R59.reuse, -R49 ;  /* 0x0000003b64647223 */ /* 0x080fe20000010831 */
[----:B------:R-:W-:Y:S01]  /*11a20*/  FADD.FTZ R36, R168, R51 ;  /* 0x00000033a8247221 */ /* 0x000fe20000010000 */
[----:B------:R-:W2:Y:S01]  /*11a30*/  MUFU.EX2 R28, R28 ;  /* 0x0000001c001c7308 */ /* 0x000ea20000000800 */
[----:B0-----:R-:W-:Y:S01]  /*11a40*/  FADD.FTZ R32, R8, R47 ;  /* 0x0000002f08207221 */ /* 0x001fe20000010000 */
[-CC-:B------:R-:W-:Y:S01]  /*11a50*/  FFMA.FTZ R104, R104, R59.reuse, -R49.reuse ;  /* 0x0000003b68687223 */ /* 0x180fe20000010831 */
[----:B------:R-:W-:Y:S01]  /*11a60*/  FADD.FTZ R51, R27, R36 ;  /* 0x000000241b337221 */ /* 0x000fe20000010000 */
[-CC-:B------:R-:W-:Y:S01]  /*11a70*/  FFMA.FTZ R108, R108, R59.reuse, -R49.reuse ;  /* 0x0000003b6c6c7223 */ /* 0x180fe20000010831 */
[-CC-:B------:R-:W-:Y:S01]  /*11a80*/  FFMA.FTZ R110, R110, R59.reuse, -R49.reuse ;  /* 0x0000003b6e6e7223 */ /* 0x180fe20000010831 */
[-C--:B------:R-:W-:Y:S01]  /*11a90*/  FFMA.FTZ R112, R112, R59.reuse, -R49 ;  /* 0x0000003b70707223 */ /* 0x080fe20000010831 */
[----:B------:R-:W-:Y:S01]  /*11aa0*/  FADD.FTZ R36, R170, R51 ;  /* 0x00000033aa247221 */ /* 0x000fe20000010000 */
[----:B------:R-:W0:Y:S01]  /*11ab0*/  MUFU.EX2 R179, R179 ;  /* 0x000000b300b37308 */ /* 0x000e220000000800 */
[----:B-1----:R-:W-:Y:S01]  /*11ac0*/  FADD.FTZ R47, R177, R32 ;  /* 0x00000020b12f7221 */ /* 0x002fe20000010000 */
[-CC-:B------:R-:W-:Y:S01]  /*11ad0*/  FFMA.FTZ R42, R42, R59.reuse, -R49.reuse ;  /* 0x0000003b2a2a7223 */ /* 0x180fe20000010831 */
[----:B------:R-:W-:Y:S01]  /*11ae0*/  FADD.FTZ R51, R31, R36 ;  /* 0x000000241f337221 */ /* 0x000fe20000010000 */
[----:B------:R-:W-:Y:S01]  /*11af0*/  FFMA.FTZ R0, R0, R59, -R49 ;  /* 0x0000003b00007223 */ /* 0x000fe20000010831 */
[----:B------:R-:W-:Y:S01]  /*11b00*/  F2FP.BF16.F32.PACK_AB R181, R4, R181 ;  /* 0x000000b504b5723e */ /* 0x000fe200000010ff */
[----:B------:R-:W-:-:S02]  /*11b10*/  IMAD.MOV.U32 R38, RZ, RZ, R193 ;  /* 0x000000ffff267224 */ /* 0x000fc400078e00c1 */
[----:B------:R-:W-:Y:S01]  /*11b20*/  FADD.FTZ R36, R164, R51 ;  /* 0x00000033a4247221 */ /* 0x000fe20000010000 */
[----:B------:R-:W1:Y:S01]  /*11b30*/  MUFU.EX2 R14, R14 ;  /* 0x0000000e000e7308 */ /* 0x000e620000000800 */
[----:B--2---:R-:W-:Y:S01]  /*11b40*/  FADD.FTZ R32, R28, R47 ;  /* 0x0000002f1c207221 */ /* 0x004fe20000010000 */
[----:B------:R-:W-:Y:S01]  /*11b50*/  @P2 SHF.R.U32.HI R38, RZ, R53, R44 ;  /* 0x00000035ff262219 */ /* 0x000fe2000001162c */
[----:B------:R-:W-:Y:S01]  /*11b60*/  FADD.FTZ R51, R29, R36 ;  /* 0x000000241d337221 */ /* 0x000fe20000010000 */
[----:B------:R-:W-:Y:S02]  /*11b70*/  F2FP.BF16.F32.PACK_AB R176, R13, R176 ;  /* 0x000000b00db0723e */ /* 0x000fe400000010ff */
[----:B------:R-:W-:Y:S01]  /*11b80*/  F2FP.BF16.F32.PACK_AB R178, R15, R178 ;  /* 0x000000b20fb2723e */ /* 0x000fe200000010ff */
[----:B------:R-:W-:Y:S01]  /*11b90*/  FADD.FTZ R36, R166, R51 ;  /* 0x00000033a6247221 */ /* 0x000fe20000010000 */
[----:B------:R-:W2:Y:S01]  /*11ba0*/  MUFU.EX2 R173, R173 ;  /* 0x000000ad00ad7308 */ /* 0x000ea20000000800 */
[----:B0-----:R-:W-:Y:S01]  /*11bb0*/  FADD.FTZ R47, R179, R32 ;  /* 0x00000020b32f7221 */ /* 0x001fe20000010000 */
[----:B------:R-:W-:-:S02]  /*11bc0*/  IMAD.IADD R127, R127, 0x1, R38 ;  /* 0x000000017f7f7824 */ /* 0x000fc400078e0226 */
[----:B------:R-:W-:Y:S01]  /*11bd0*/  FADD.FTZ R51, R33, R36 ;  /* 0x0000002421337221 */ /* 0x000fe20000010000 */
[----:B------:R-:W-:Y:S02]  /*11be0*/  F2FP.BF16.F32.PACK_AB R172, R21, R172 ;  /* 0x000000ac15ac723e */ /* 0x000fe400000010ff */
[----:B------:R-:W-:Y:S01]  /*11bf0*/  F2FP.BF16.F32.PACK_AB R174, R25, R174 ;  /* 0x000000ae19ae723e */ /* 0x000fe200000010ff */
[----:B------:R-:W-:Y:S01]  /*11c00*/  FADD.FTZ R36, R160, R51 ;  /* 0x00000033a0247221 */ /* 0x000fe20000010000 */
[----:B------:R-:W0:Y:S01]  /*11c10*/  MUFU.EX2 R20, R20 ;  /* 0x0000001400147308 */ /* 0x000e220000000800 */
[----:B-1----:R-:W-:Y:S01]  /*11c20*/  FADD.FTZ R32, R14, R47 ;  /* 0x0000002f0e207221 */ /* 0x002fe20000010000 */
[----:B------:R-:W-:Y:S01]  /*11c30*/  F2FP.BF16.F32.PACK_AB R168, R27, R168 ;  /* 0x000000a81ba8723e */ /* 0x000fe200000010ff */
[----:B------:R-:W-:Y:S01]  /*11c40*/  IMAD.IADD R6, R127, 0x1, R6 ;  /* 0x000000017f067824 */ /* 0x000fe200078e0206 */
[----:B------:R-:W-:Y:S02]  /*11c50*/  F2FP.BF16.F32.PACK_AB R170, R31, R170 ;  /* 0x000000aa1faa723e */ /* 0x000fe400000010ff */
[----:B------:R-:W-:-:S02]  /*11c60*/  F2FP.BF16.F32.PACK_AB R164, R29, R164 ;  /* 0x000000a41da4723e */ /* 0x000fc400000010ff */
[----:B------:R-:W1:Y:S01]  /*11c70*/  MUFU.EX2 R175, R175 ;  /* 0x000000af00af7308 */ /* 0x000e620000000800 */
[----:B--2---:R-:W-:Y:S01]  /*11c80*/  FADD.FTZ R47, R173, R32 ;  /* 0x00000020ad2f7221 */ /* 0x004fe20000010000 */
[----:B------:R-:W-:Y:S02]  /*11c90*/  F2FP.BF16.F32.PACK_AB R166, R33, R166 ;  /* 0x000000a621a6723e */ /* 0x000fe400000010ff */
[----:B------:R-:W-:Y:S02]  /*11ca0*/  F2FP.BF16.F32.PACK_AB R160, R35, R160 ;  /* 0x000000a023a0723e */ /* 0x000fe400000010ff */
[----:B------:R-:W-:Y:S02]  /*11cb0*/  F2FP.BF16.F32.PACK_AB R183, R8, R183 ;  /* 0x000000b708b7723e */ /* 0x000fe400000010ff */
[----:B------:R-:W2:Y:S01]  /*11cc0*/  MUFU.EX2 R24, R24 ;  /* 0x0000001800187308 */ /* 0x000ea20000000800 */
[----:B0-----:R-:W-:Y:S01]  /*11cd0*/  FADD.FTZ R32, R20, R47 ;  /* 0x0000002f14207221 */ /* 0x001fe20000010000 */
[----:B------:R-:W-:-:S02]  /*11ce0*/  F2FP.BF16.F32.PACK_AB R177, R28, R177 ;  /* 0x000000b11cb1723e */ /* 0x000fc400000010ff */
[----:B------:R-:W-:Y:S02]  /*11cf0*/  F2FP.BF16.F32.PACK_AB R179, R14, R179 ;  /* 0x000000b30eb3723e */ /* 0x000fe400000010ff */
[----:B------:R-:W-:Y:S02]  /*11d00*/  F2FP.BF16.F32.PACK_AB R173, R20, R173 ;  /* 0x000000ad14ad723e */ /* 0x000fe400000010ff */
        /* <DEDUP_REMOVED lines=14> */
[----:B------:R-:W-:Y:S01]  /*11df0*/  FADD.FTZ R47, R35, R36 ;  /* 0x00000024232f7221 */ /* 0x000fe20000010000 */
[----:B------:R-:W-:-:S03]  /*11e00*/  F2FP.BF16.F32.PACK_AB R171, R30, R171 ;  /* 0x000000ab1eab723e */ /* 0x000fc600000010ff */
[----:B------:R-:W-:Y:S01]  /*11e10*/  FADD.FTZ R36, R162, R47 ;  /* 0x0000002fa2247221 */ /* 0x000fe20000010000 */
[----:B------:R-:W-:Y:S01]  /*11e20*/  F2FP.BF16.F32.PACK_AB R162, R37, R162 ;  /* 0x000000a225a2723e */ /* 0x000fe200000010ff */
[----:B------:R-:W0:Y:S01]  /*11e30*/  MUFU.EX2 R167, R167 ;  /* 0x000000a700a77308 */ /* 0x000e220000000800 */
[----:B-1----:R-:W-:Y:S01]  /*11e40*/  FADD.FTZ R3, R165, R32 ;  /* 0x00000020a5037221 */ /* 0x002fe20000010000 */
[----:B------:R-:W-:-:S06]  /*11e50*/  FADD.FTZ R9, R37, R36 ;  /* 0x0000002425097221 */ /* 0x000fcc0000010000 */
        /* <DEDUP_REMOVED lines=47> */
[----:B------:R1:W2:Y:S01]  /*12150*/  MUFU.EX2 R155, R0 ;  /* 0x00000000009b7308 */ /* 0x0002a20000000800 */
[C---:B0-----:R-:W-:Y:S01]  /*12160*/  FADD.FTZ R9, R153.reuse, R4 ;  /* 0x0000000499097221 */ /* 0x041fe20000010000 */
[----:B------:R-:W-:Y:S01]  /*12170*/  F2FP.BF16.F32.PACK_AB R153, R153, R110 ;  /* 0x0000006e9999723e */ /* 0x000fe200000010ff */
[----:B------:R-:W-:-:S05]  /*12180*/  VIADD R4, R129, 0xfffffffe ;  /* 0xfffffffe81047836 */ /* 0x000fca0000000000 */
[----:B------:R-:W0:Y:S01]  /*12190*/  MUFU.EX2 R45, R45 ;  /* 0x0000002d002d7308 */ /* 0x000e220000000800 */
[----:B-1----:R-:W-:-:S04]  /*121a0*/  FADD.FTZ R0, R42, R9 ;  /* 0x000000092a007221 */ /* 0x002fc80000010000 */
[C---:B--2---:R-:W-:Y:S01]  /*121b0*/  FADD.FTZ R0, R155.reuse, R0 ;  /* 0x000000009b007221 */ /* 0x044fe20000010000 */
[----:B------:R-:W-:Y:S01]  /*121c0*/  F2FP.BF16.F32.PACK_AB R155, R155, R42 ;  /* 0x0000002a9b9b723e */ /* 0x000fe200000010ff */
[C---:B0-----:R-:W-:Y:S01]  /*121d0*/  FADD.FTZ R3, R45.reuse, R36 ;  /* 0x000000242d037221 */ /* 0x041fe20000010000 */
[----:B------:R-:W-:Y:S01]  /*121e0*/  F2FP.BF16.F32.PACK_AB R154, R45, R154 ;  /* 0x0000009a2d9a723e */ /* 0x000fe200000010ff */
        /* <DEDUP_REMOVED lines=12> */
.L_x_1844:
[----:B------:R-:W-:-:S13]  /*122b0*/  ISETP.NE.AND P4, PT, R7, 0x1, PT ;  /* 0x000000010700780c */ /* 0x000fda0003f85270 */
[----:B------:R-:W0:Y:S02]  /*122c0*/  @P4 LDC.64 R12, c[0x0][0x9e8] ;  /* 0x00027a00ff0c4b82 */ /* 0x000e240000000a00 */
[----:B0-----:R-:W-:-:S05]  /*122d0*/  @P4 IMAD.HI.U32 R12, R8, R12, RZ ;  /* 0x0000000c080c4227 */ /* 0x001fca00078e00ff */
[----:B------:R-:W-:-:S07]  /*122e0*/  @P4 SHF.R.U32.HI R8, RZ, R13, R12 ;  /* 0x0000000dff084219 */ /* 0x000fce000001160c */
.L_x_1845:
[----:B------:R-:W-:Y:S05]  /*122f0*/  BSYNC B0 ;  /* 0x0000000000007941 */ /* 0x000fea0003800000 */
.L_x_1843:
[----:B------:R-:W-:-:S05]  /*12300*/  IMAD R7, R8, R7, R7 ;  /* 0x0000000708077224 */ /* 0x000fca00078e0207 */
[----:B------:R-:W-:-:S07]  /*12310*/  VIMNMX R6, R6, R7, PT ;  /* 0x0000000706067248 */ /* 0x000fce0003fe0100 */
.L_x_1842:
[----:B------:R-:W-:Y:S01]  /*12320*/  SHF.R.S32.HI R7, RZ, 0x1f, R6 ;  /* 0x0000001fff077819 */ /* 0x000fe20000011406 */
[----:B------:R-:W-:Y:S01]  /*12330*/  ULDC UR4, c[0x0][0x9e4] ;  /* 0x0002790000047ab9 */ /* 0x000fe20000000800 */
[----:B------:R-:W-:Y:S01]  /*12340*/  ULDC UR5, c[0x0][0x9e4] ;  /* 0x0002790000057ab9 */ /* 0x000fe20000000800 */
[----:B------:R-:W-:Y:S01]  /*12350*/  ULDC UR7, c[0x0][0x9d8] ;  /* 0x0002760000077ab9 */ /* 0x000fe20000000800 */
[----:B------:R-:W-:Y:S01]  /*12360*/  LEA.HI R7, R7, R6, RZ, 0x7 ;  /* 0x0000000607077211 */ /* 0x000fe200078f38ff */
[----:B------:R-:W-:Y:S01]  /*12370*/  ULDC UR49, c[0x0][0x9d8] ;  /* 0x0002760000317ab9 */ /* 0x000fe20000000800 */
[----:B------:R-:W-:Y:S01]  /*12380*/  ULDC UR37, c[0x0][0x9d8] ;  /* 0x0002760000257ab9 */ /* 0x000fe20000000800 */
[----:B------:R-:W-:Y:S01]  /*12390*/  ULDC UR48, c[0x0][0x9e0] ;  /* 0x0002780000307ab9 */ /* 0x000fe20000000800 */
[----:B------:R-:W-:Y:S01]  /*123a0*/  SHF.R.S32.HI R7, RZ, 0x7, R7 ;  /* 0x00000007ff077819 */ /* 0x000fe20000011407 */
[----:B------:R-:W-:Y:S01]  /*123b0*/  ULDC UR6, c[0x0][0x9e0] ;  /* 0x0002780000067ab9 */ /* 0x000fe20000000800 */
[----:B------:R-:W-:-:S02]  /*123c0*/  CS2R R150, SRZ ;  /* 0x0000000000967805 */ /* 0x000fc4000001ff00 */
[----:B------:R-:W-:Y:S02]  /*123d0*/  CS2R R148, SRZ ;  /* 0x0000000000947805 */ /* 0x000fe4000001ff00 */
[----:B------:R-:W-:Y:S02]  /*123e0*/  VIMNMX R12, R196, R7, !PT ;  /* 0x00000007c40c7248 */ /* 0x000fe40007fe0100 */
[----:B------:R-:W-:Y:S02]  /*123f0*/  CS2R R146, SRZ ;  /* 0x0000000000927805 */ /* 0x000fe4000001ff00 */
[----:B------:R-:W-:Y:S02]  /*12400*/  CS2R R144, SRZ ;  /* 0x0000000000907805 */ /* 0x000fe4000001ff00 */
[----:B------:R-:W-:Y:S02]  /*12410*/  CS2R R142, SRZ ;  /* 0x00000000008e7805 */ /* 0x000fe4000001ff00 */
[----:B------:R-:W-:-:S02]  /*12420*/  ISETP.GE.AND P4, PT, R4, R12, PT ;  /* 0x0000000c0400720c */ /* 0x000fc40003f86270 */
        /* <DEDUP_REMOVED lines=13> */
[----:B-----5:R-:W-:Y:S02]  /*12500*/  CS2R R114, SRZ ;  /* 0x0000000000727805 */ /* 0x020fe4000001ff00 */
        /* <DEDUP_REMOVED lines=12> */
[----:B------:R-:W-:Y:S01]  /*125d0*/  CS2R R88, SRZ ;  /* 0x0000000000587805 */ /* 0x000fe2000001ff00 */
[----:B------:R-:W-:Y:S06]  /*125e0*/  @!P4 BRA `(.L_x_1846) ;  /* 0x0000003800a0c947 */ /* 0x000fec0003800000 */
[----:B------:R-:W-:-:S07]  /*125f0*/  IMAD.MOV.U32 R151, RZ, RZ, RZ ;  /* 0x000000ffff977224 */ /* 0x000fce00078e00ff */
.L_x_1864:
[----:B------:R-:W-:Y:S01]  /*12600*/  VIADD R13, R22, 0x1 ;  /* 0x00000001160d7836 */ /* 0x000fe20000000000 */
[----:B------:R-:W-:Y:S05]  /*12610*/  YIELD ;  /* 0x0000000000007946 */ /* 0x000fea0003800000 */
[----:B------:R-:W-:-:S04]  /*12620*/  ISETP.NE.AND P4, PT, R13, 0x2, PT ;  /* 0x000000020d00780c */ /* 0x000fc80003f85270 */
[----:B------:R-:W-:Y:S02]  /*12630*/  SEL R7, RZ, 0x1, P4 ;  /* 0x00000001ff077807 */ /* 0x000fe40002000000 */
[----:B------:R-:W-:Y:S02]  /*12640*/  SEL R13, R13, RZ, P4 ;  /* 0x000000ff0d0d7207 */ /* 0x000fe40002000000 */
[----:B------:R-:W-:Y:S02]  /*12650*/  ISETP.NE.AND P4, PT, R194, RZ, PT ;  /* 0x000000ffc200720c */ /* 0x000fe40003f85270 */
[----:B------:R-:W-:-:S11]  /*12660*/  LOP3.LUT R14, R186, R7, RZ, 0x3c, !PT ;  /* 0x00000007ba0e7212 */ /* 0x000fd600078e3cff */
[----:B------:R-:W-:Y:S05]  /*12670*/  @P4 BRA `(.L_x_1847) ;  /* 0x0000000000304947 */ /* 0x000fea0003800000 */
[----:B------:R-:W-:Y:S05]  /*12680*/  @!P0 BRA `(.L_x_1848) ;  /* 0x0000000000048947 */ /* 0x000fea0003800000 */
[----:B------:R-:W-:Y:S01]  /*12690*/  BPT.TRAP 0x1 ;  /* 0x000000040000795c */ /* 0x000fe20000300000 */
.L_x_1848:
[----:B------:R-:W-:Y:S01]  /*126a0*/  IMAD R7, R13, 0x8, R2 ;  /* 0x000000080d077824 */ /* 0x000fe200078e0202 */
[----:B------:R-:W-:-:S04]  /*126b0*/  SHF.L.U32 R6, R14, 0x1f, RZ ;  /* 0x0000001f0e067819 */ /* 0x000fc800000006ff */
[----:B------:R0:W1:Y:S01]  /*126c0*/  SYNCS.PHASECHK.TRANS64.TRYWAIT P5, [R7+URZ+0x28830], R6 ;  /* 0x02883006070075a7 */ /* 0x00006200080a017f */
[----:B------:R-:W-:Y:S05]  /*126d0*/  @!P0 BRA `(.L_x_1849) ;  /* 0x0000000000048947 */ /* 0x000fea0003800000 */
[----:B------:R-:W-:Y:S01]  /*126e0*/  BPT.TRAP 0x1 ;  /* 0x000000040000795c */ /* 0x000fe20000300000 */
.L_x_1849:
[----:B------:R-:W-:Y:S04]  /*126f0*/  BSSY B0, `(.L_x_1847) ;  /* 0x0000004000007945 */ /* 0x000fe80003800000 */
[----:B-1----:R-:W-:Y:S05]  /*12700*/  @P5 BRA `(.L_x_1850) ;  /* 0x0000000000085947 */ /* 0x002fea0003800000 */
[----:B------:R-:W1:Y:S02]  /*12710*/  SYNCS.PHASECHK.TRANS64.TRYWAIT P5, [R7+URZ+0x28830], R6 ;  /* 0x02883006070075a7 */ /* 0x000e6400080a017f */
[----:B-1----:R-:W-:Y:S05]  /*12720*/  @!P5 BRA `(.L_x_1851) ;  /* 0x0000015800fcd947 */ /* 0x002fea0003800000 */
.L_x_1850:
[----:B------:R-:W-:Y:S05]  /*12730*/  BSYNC B0 ;  /* 0x0000000000007941 */ /* 0x000fea0003800000 */
.L_x_1847:
[----:B------:R-:W2:Y:S01]  /*12740*/  S2R R8, SR_TID.X ;  /* 0x0000000000087919 */ /* 0x000ea20000002100 */
[----:B01----:R-:W-:Y:S01]  /*12750*/  IMAD.MOV.U32 R7, RZ, RZ, 0x40000040 ;  /* 0x40000040ff077424 */ /* 0x003fe200078e00ff */
[----:B------:R-:W-:Y:S05]  /*12760*/  WARPSYNC.ALL ;  /* 0x0000000000007948 */ /* 0x000fea0003800000 */
[----:B------:R-:W-:Y:S01]  /*12770*/  R2UR UR47, R7 ;  /* 0x00000000072f72ca */ /* 0x000fe200000e0000 */
[----:B------:R-:W-:Y:S02]  /*12780*/  IMAD R6, R13, 0x800, R5 ;  /* 0x000008000d067824 */ /* 0x000fe400078e0205 */
[----:B------:R-:W-:-:S03]  /*12790*/  IMAD.MOV.U32 R9, RZ, RZ, 0x40000040 ;  /* 0x40000040ff097424 */ /* 0x000fc600078e00ff */
[----:B------:R-:W-:Y:S02]  /*127a0*/  R2UR UR46, R6 ;  /* 0x00000000062e72ca */ /* 0x000fe400000e0000 */
[----:B------:R-:W-:Y:S01]  /*127b0*/  R2UR UR11, R9 ;  /* 0x00000000090b72ca */ /* 0x000fe200000e0000 */
[----:B------:R-:W-:-:S05]  /*127c0*/  IMAD.MOV.U32 R9, RZ, RZ, 0x40000040 ;  /* 0x40000040ff097424 */ /* 0x000fca00078e00ff */
[----:B------:R-:W-:Y:S01]  /*127d0*/  R2UR UR15, R9 ;  /* 0x00000000090f72ca */ /* 0x000fe200000e0000 */
[----:B------:R-:W-:-:S05]  /*127e0*/  IMAD.MOV.U32 R9, RZ, RZ, 0x40000040 ;  /* 0x40000040ff097424 */ /* 0x000fca00078e00ff */
[----:B------:R-:W-:Y:S01]  /*127f0*/  R2UR UR19, R9 ;  /* 0x00000000091372ca */ /* 0x000fe200000e0000 */
[----:B------:R-:W-:Y:S01]  /*12800*/  IMAD.MOV.U32 R9, RZ, RZ, 0x40000040 ;  /* 0x40000040ff097424 */ /* 0x000fe200078e00ff */
[----:B--2---:R-:W-:-:S04]  /*12810*/  SHF.R.U32.HI R8, RZ, 0x7, R8 ;  /* 0x00000007ff087819 */ /* 0x004fc80000011608 */
[----:B------:R-:W-:Y:S01]  /*12820*/  R2UR UR23, R9 ;  /* 0x00000000091772ca */ /* 0x000fe200000e0000 */
[----:B------:R-:W-:Y:S02]  /*12830*/  IMAD.MOV.U32 R9, RZ, RZ, 0x40000040 ;  /* 0x40000040ff097424 */ /* 0x000fe400078e00ff */
[----:B------:R-:W-:Y:S02]  /*12840*/  VIADD R7, R8, 0x8 ;  /* 0x0000000808077836 */ /* 0x000fe40000000000 */
[----:B------:R-:W-:Y:S01]  /*12850*/  VIADD R8, R6, 0x2 ;  /* 0x0000000206087836 */ /* 0x000fe20000000000 */
[----:B------:R-:W-:Y:S01]  /*12860*/  R2UR UR27, R9 ;  /* 0x00000000091b72ca */ /* 0x000fe200000e0000 */
[----:B------:R-:W-:Y:S01]  /*12870*/  IMAD.MOV.U32 R9, RZ, RZ, 0x40000040 ;  /* 0x40000040ff097424 */ /* 0x000fe200078e00ff */
[----:B------:R0:W-:Y:S02]  /*12880*/  BAR.SYNC.DEFER_BLOCKING R7, 0x100 ;  /* 0x000400070000751d */ /* 0x0001e40000010000 */
[----:B------:R-:W-:Y:S01]  /*12890*/  R2UR UR10, R8 ;  /* 0x00000000080a72ca */ /* 0x000fe200000e0000 */
[----:B------:R-:W-:Y:S01]  /*128a0*/  VIADD R8, R6, 0x4 ;  /* 0x0000000406087836 */ /* 0x000fe20000000000 */
[----:B------:R-:W-:-:S04]  /*128b0*/  R2UR UR31, R9 ;  /* 0x00000000091f72ca */ /* 0x000fc800000e0000 */
[----:B------:R-:W-:Y:S01]  /*128c0*/  R2UR UR14, R8 ;  /* 0x00000000080e72ca */ /* 0x000fe200000e0000 */
[----:B------:R-:W-:Y:S02]  /*128d0*/  VIADD R8, R6, 0x6 ;  /* 0x0000000606087836 */ /* 0x000fe40000000000 */
[----:B0-----:R-:W-:-:S03]  /*128e0*/  IMAD.MOV.U32 R7, RZ, RZ, 0x40000040 ;  /* 0x40000040ff077424 */ /* 0x001fc600078e00ff */
[----:B------:R-:W-:Y:S01]  /*128f0*/  R2UR UR18, R8 ;  /* 0x00000000081272ca */ /* 0x000fe200000e0000 */
[----:B------:R-:W-:Y:S01]  /*12900*/  VIADD R8, R6, 0x400 ;  /* 0x0000040006087836 */ /* 0x000fe20000000000 */
[----:B------:R-:W-:-:S04]  /*12910*/  R2UR UR35, R7 ;  /* 0x00000000072372ca */ /* 0x000fc800000e0000 */
[----:B------:R-:W-:Y:S01]  /*12920*/  R2UR UR22, R8 ;  /* 0x00000000081672ca */ /* 0x000fe200000e0000 */
[----:B------:R-:W-:Y:S01]  /*12930*/  VIADD R8, R6, 0x402 ;  /* 0x0000040206087836 */ /* 0x000fe20000000000 */
[----:B------:R-:W-:-:S04]  /*12940*/  WARPGROUP.ARRIVE ;  /* 0x00000000000079c5 */ /* 0x000fc80000000000 */
[----:B------:R-:W-:Y:S01]  /*12950*/  R2UR UR26, R8 ;  /* 0x00000000081a72ca */ /* 0x000fe200000e0000 */
[C---:B------:R-:W-:Y:S02]  /*12960*/  VIADD R8, R6.reuse, 0x404 ;  /* 0x0000040406087836 */ /* 0x040fe40000000000 */
[----:B------:R-:W-:Y:S01]  /*12970*/  VIADD R6, R6, 0x406 ;  /* 0x0000040606067836 */ /* 0x000fe20000000000 */
[----:B------:R-:W-:Y:S02]  /*12980*/  HGMMA.64x128x16.F32.BF16 R24, gdesc[UR44], RZ, !UPT, gsb0 ;  /* 0x01e000002c1879f0 */ /* 0x000fe4000c0018ff */
[----:B------:R-:W-:Y:S02]  /*12990*/  R2UR UR30, R8 ;  /* 0x00000000081e72ca */ /* 0x000fe400000e0000 */
[----:B------:R-:W-:Y:S01]  /*129a0*/  R2UR UR34, R6 ;  /* 0x00000000062272ca */ /* 0x000fe200000e0000 */
        /* <DEDUP_REMOVED lines=22> */
[----:B------:R-:W-:Y:S05]  /*12b10*/  @P4 BRA `(.L_x_1852) ;  /* 0x0000000000284947 */ /* 0x000fea0003800000 */
[----:B------:R-:W-:Y:S05]  /*12b20*/  @!P0 BRA `(.L_x_1853) ;  /* 0x0000000000048947 */ /* 0x000fea0003800000 */
[----:B------:R-:W-:Y:S01]  /*12b30*/  BPT.TRAP 0x1 ;  /* 0x000000040000795c */ /* 0x000fe20000300000 */
.L_x_1853:
[----:B------:R-:W-:Y:S01]  /*12b40*/  SHF.L.U32 R6, R186, 0x1f, RZ ;  /* 0x0000001fba067819 */ /* 0x000fe200000006ff */
[----:B------:R-:W-:-:S04]  /*12b50*/  IMAD R7, R22, 0x8, R2 ;  /* 0x0000000816077824 */ /* 0x000fc800078e0202 */
[----:B------:R0:W1:Y:S01]  /*12b60*/  SYNCS.PHASECHK.TRANS64.TRYWAIT P4, [R7+URZ+0x28850], R6 ;  /* 0x02885006070075a7 */ /* 0x000062000808017f */
[----:B------:R-:W-:Y:S05]  /*12b70*/  @!P0 BRA `(.L_x_1854) ;  /* 0x0000000000048947 */ /* 0x000fea0003800000 */
[----:B------:R-:W-:Y:S01]  /*12b80*/  BPT.TRAP 0x1 ;  /* 0x000000040000795c */ /* 0x000fe20000300000 */
.L_x_1854:
[----:B-1----:R-:W-:Y:S05]  /*12b90*/  @P4 BRA `(.L_x_1852) ;  /* 0x0000000000084947 */ /* 0x002fea0003800000 */
[----:B------:R-:W1:Y:S02]  /*12ba0*/  SYNCS.PHASECHK.TRANS64.TRYWAIT P4, [R7+URZ+0x28850], R6 ;  /* 0x02885006070075a7 */ /* 0x000e64000808017f */
[----:B-1----:R-:W-:Y:S05]  /*12bb0*/  @!P4 BRA `(.L_x_1855) ;  /* 0x0000015400ecc947 */ /* 0x002fea0003800000 */
.L_x_1852:
[----:B01----:R-:W-:Y:S01]  /*12bc0*/  VIADD R6, R2, 0x400 ;  /* 0x0000040002067836 */ /* 0x003fe20000000000 */
[----:B------:R-:W-:Y:S05]  /*12bd0*/  WARPSYNC.ALL ;  /* 0x0000000000007948 */ /* 0x000fea0003800000 */
[----:B------:R-:W-:Y:S01]  /*12be0*/  SHF.R.U32.HI R6, RZ, 0x4, R6 ;  /* 0x00000004ff067819 */ /* 0x000fe20000011606 */
[----:B------:R-:W-:Y:S01]  /*12bf0*/  WARPGROUP.ARRIVE ;  /* 0x00000000000079c5 */ /* 0x000fe20000000000 */
[----:B------:R-:W-:Y:S02]  /*12c00*/  IMAD.MOV.U32 R9, RZ, RZ, 0x40000040 ;  /* 0x40000040ff097424 */ /* 0x000fe400078e00ff */
[----:B------:R-:W-:Y:S01]  /*12c10*/  FMUL.FTZ R20, R27, UR49 ;  /* 0x000000311b147c20 */ /* 0x000fe20008410000 */
[----:B------:R-:W-:Y:S01]  /*12c20*/  LOP3.LUT R6, R6, 0x3fff, RZ, 0xc0, !PT ;  /* 0x00003fff06067812 */ /* 0x000fe200078ec0ff */
[----:B------:R-:W-:Y:S01]  /*12c30*/  FMUL.FTZ R27, R28, UR49 ;  /* 0x000000311c1b7c20 */ /* 0x000fe20008410000 */
[----:B------:R-:W-:Y:S01]  /*12c40*/  FMUL.FTZ R28, R29, UR49 ;  /* 0x000000311d1c7c20 */ /* 0x000fe20008410000 */
[----:B------:R-:W-:Y:S01]  /*12c50*/  FMUL.FTZ R29, R34, UR49 ;  /* 0x00000031221d7c20 */ /* 0x000fe20008410000 */
[----:B------:R-:W-:Y:S01]  /*12c60*/  LOP3.LUT R7, R6, 0x4000000, RZ, 0xfc, !PT ;  /* 0x0400000006077812 */ /* 0x000fe200078efcff */
[----:B------:R-:W-:Y:S01]  /*12c70*/  FMUL.FTZ R34, R36, UR49 ;  /* 0x0000003124227c20 */ /* 0x000fe20008410000 */
[----:B------:R-:W-:Y:S01]  /*12c80*/  FMUL.FTZ R36, R39, UR49 ;  /* 0x0000003127247c20 */ /* 0x000fe20008410000 */
[----:B------:R-:W-:Y:S01]  /*12c90*/  FMUL.FTZ R39, R40, UR49 ;  /* 0x0000003128277c20 */ /* 0x000fe20008410000 */
[----:B------:R-:W-:Y:S01]  /*12ca0*/  FMUL.FTZ R40, R41, UR49 ;  /* 0x0000003129287c20 */ /* 0x000fe20008410000 */
[----:B------:R-:W-:Y:S01]  /*12cb0*/  IMAD R6, R22, 0x800, R7 ;  /* 0x0000080016067824 */ /* 0x000fe200078e0207 */
[----:B------:R-:W0:Y:S01]  /*12cc0*/  S2R R186, SR_TID.X ;  /* 0x0000000000ba7919 */ /* 0x000e220000002100 */
[----:B------:R-:W-:-:S02]  /*12cd0*/  IMAD.MOV.U32 R7, RZ, RZ, 0x40000040 ;  /* 0x40000040ff077424 */ /* 0x000fc400078e00ff */
[----:B------:R-:W-:Y:S01]  /*12ce0*/  FMUL.FTZ R41, R46, UR49 ;  /* 0x000000312e297c20 */ /* 0x000fe20008410000 */
[C---:B------:R-:W-:Y:S01]  /*12cf0*/  VIADD R8, R6.reuse, 0x80 ;  /* 0x0000008006087836 */ /* 0x040fe20000000000 */
[----:B------:R-:W-:Y:S01]  /*12d00*/  R2UR UR10, R6 ;  /* 0x00000000060a72ca */ /* 0x000fe200000e0000 */
[----:B------:R-:W-:Y:S01]  /*12d10*/  FMUL.FTZ R46, R51, UR49 ;  /* 0x00000031332e7c20 */ /* 0x000fe20008410000 */
[----:B------:R-:W-:Y:S01]  /*12d20*/  R2UR UR11, R7 ;  /* 0x00000000070b72ca */ /* 0x000fe200000e0000 */
[----:B------:R-:W-:Y:S02]  /*12d30*/  IMAD.MOV.U32 R7, RZ, RZ, 0x40000040 ;  /* 0x40000040ff077424 */ /* 0x000fe400078e00ff */
[----:B------:R-:W-:Y:S01]  /*12d40*/  FMUL.FTZ R51, R53, UR49 ;  /* 0x0000003135337c20 */ /* 0x000fe20008410000 */
[----:B------:R-:W-:Y:S01]  /*12d50*/  FMUL.FTZ R53, R59, UR49 ;  /* 0x000000313b357c20 */ /* 0x000fe20008410000 */
[----:B------:R-:W-:Y:S01]  /*12d60*/  FMUL.FTZ R59, R66, UR49 ;  /* 0x00000031423b7c20 */ /* 0x000fe20008410000 */
[----:B------:R-:W-:Y:S01]  /*12d70*/  FMUL.FTZ R66, R75, UR49 ;  /* 0x000000314b427c20 */ /* 0x000fe20008410000 */
[----:B------:R-:W-:-:S02]  /*12d80*/  IMAD.IADD R75, R195, 0x1, R193 ;  /* 0x00000001c34b7824 */ /* 0x000fc400078e02c1 */
        /* <DEDUP_REMOVED lines=10> */
[----:B------:R-:W-:-:S02]  /*12e30*/  IMAD.MOV.U32 R9, RZ, RZ, 0x40000040 ;  /* 0x40000040ff097424 */ /* 0x000fc400078e00ff */
        /* <DEDUP_REMOVED lines=22> */
[----:B0-----:R-:W-:Y:S01]  /*12fa0*/  SHF.R.U32.HI R186, RZ, 0x7, R186 ;  /* 0x00000007ffba7819 */ /* 0x001fe200000116ba */
        /* <DEDUP_REMOVED lines=19> */
[----:B------:R-:W-:Y:S01]  /*130e0*/  R2UR UR10, R8 ;  /* 0x00000000080a72ca */ /* 0x000fe200000e0000 */
[----:B------:R-:W-:Y:S01]  /*130f0*/  VIADD R8, R6, 0x180 ;  /* 0x0000018006087836 */ /* 0x000fe20000000000 */
[----:B------:R-:W-:Y:S01]  /*13100*/  R2UR UR11, R9 ;  /* 0x00000000090b72ca */ /* 0x000fe200000e0000 */
[----:B------:R-:W-:-:S03]  /*13110*/  IMAD.MOV.U32 R9, RZ, RZ, 0x40000040 ;  /* 0x40000040ff097424 */ /* 0x000fc600078e00ff */
        /* <DEDUP_REMOVED lines=20> */
[----:B------:R-:W-:-:S03]  /*13260*/  FMUL.FTZ R176, R81, UR49 ;  /* 0x0000003151b07c20 */ /* 0x000fc60008410000 */
        /* <DEDUP_REMOVED lines=19> */
[----:B------:R-:W-:-:S04]  /*133a0*/  FMUL.FTZ R172, R84, UR49 ;  /* 0x0000003154ac7c20 */ /* 0x000fc80008410000 */
[----:B------:R-:W-:Y:S01]  /*133b0*/  HGMMA.64x128x16.F32.BF16 R88, R168, gdesc[UR8].tnspB, R88, gsb0 ;  /* 0x41e00008a8587df0 */ /* 0x000fe20008001858 */
[----:B------:R-:W-:Y:S01]  /*133c0*/  R2UR UR10, R8 ;  /* 0x00000000080a72ca */ /* 0x000fe200000e0000 */
[----:B------:R-:W-:Y:S01]  /*133d0*/  VIADD R8, R6, 0x280 ;  /* 0x0000028006087836 */ /* 0x000fe20000000000 */
[----:B------:R-:W-:Y:S01]  /*133e0*/  R2UR UR11, R9 ;  /* 0x00000000090b72ca */ /* 0x000fe200000e0000 */
[----:B------:R-:W-:Y:S01]  /*133f0*/  IMAD.MOV.U32 R9, RZ, RZ, 0x40000040 ;  /* 0x40000040ff097424 */ /* 0x000fe200078e00ff */
        /* <DEDUP_REMOVED lines=8> */
[C---:B------:R-:W-:Y:S01]  /*13480*/  VIADD R8, R6.reuse, 0x300 ;  /* 0x0000030006087836 */ /* 0x040fe20000000000 */
[----:B------:R-:W-:Y:S01]  /*13490*/  R2UR UR11, R9 ;  /* 0x00000000090b72ca */ /* 0x000fe200000e0000 */
[----:B------:R-:W-:Y:S01]  /*134a0*/  IMAD.MOV.U32 R9, RZ, RZ, 0x40000040 ;  /* 0x40000040ff097424 */ /* 0x000fe200078e00ff */
[----:B------:R-:W0:Y:S01]  /*134b0*/  MUFU.TANH R168, R168 ;  /* 0x000000a800a87308 */ /* 0x000e220000002400 */
[----:B------:R-:W-:-:S07]  /*134c0*/  VIADD R6, R6, 0x380 ;  /* 0x0000038006067836 */ /* 0x000fce0000000000 */
[----:B------:R-:W0:Y:S01]  /*134d0*/  MUFU.TANH R170, R170 ;  /* 0x000000aa00aa7308 */ /* 0x000e220000002400 */
[----:B------:R-:W-:Y:S02]  /*134e0*/  WARPGROUP.DEPBAR.LE gsb0, 0x0 ;  /* 0x00008000000079c5 */ /* 0x000fe40000010000 */
[----:B------:R-:W-:Y:S01]  /*134f0*/  WARPGROUP.ARRIVE ;  /* 0x00000000000079c5 */ /* 0x000fe20000000000 */
[----:B------:R-:W-:Y:S01]  /*13500*/  FMUL.FTZ R166, R73, UR49 ;  /* 0x0000003149a67c20 */ /* 0x000fe20008410000 */
[----:B------:R-:W-:Y:S02]  /*13510*/  IMAD.SHL.U32 R73, R4, 0x80, RZ ;  /* 0x0000008004497824 */ /* 0x000fe400078e00ff */
[----:B------:R-:W-:Y:S01]  /*13520*/  FMUL.FTZ R164, R72, UR49 ;  /* 0x0000003148a47c20 */ /* 0x000fe20008410000 */
[----:B------:R-:W-:Y:S01]  /*13530*/  FMUL.FTZ R72, R87, UR49 ;  /* 0x0000003157487c20 */ /* 0x000fe20008410000 */
[----:B------:R-:W-:Y:S01]  /*13540*/  HGMMA.64x128x16.F32.BF16 R88, R160, gdesc[UR8].tnspB, R88, gsb0 ;  /* 0x41e00008a0587df0 */ /* 0x000fe20008001858 */
[----:B------:R-:W-:Y:S01]  /*13550*/  R2UR UR10, R8 ;  /* 0x00000000080a72ca */ /* 0x000fe200000e0000 */
[----:B------:R-:W-:Y:S01]  /*13560*/  FMUL.FTZ R8, R55, UR49 ;  /* 0x0000003137087c20 */ /* 0x000fe20008410000 */
[----:B------:R-:W-:Y:S01]  /*13570*/  R2UR UR11, R9 ;  /* 0x00000000090b72ca */ /* 0x000fe200000e0000 */
[----:B------:R-:W-:Y:S01]  /*13580*/  FMUL.FTZ R55, R62, UR49 ;  /* 0x000000313e377c20 */ /* 0x000fe20008410000 */
[----:B------:R-:W-:Y:S01]  /*13590*/  FMUL.FTZ R62, R64, UR49 ;  /* 0x00000031403e7c20 */ /* 0x000fe20008410000 */
[----:B------:R-:W-:Y:S01]  /*135a0*/  FMUL.FTZ R64, R71, UR49 ;  /* 0x0000003147407c20 */ /* 0x000fe20008410000 */
[----:B------:R-:W-:Y:S01]  /*135b0*/  FMUL.FTZ R9, R56, UR49 ;  /* 0x0000003138097c20 */ /* 0x000fe20008410000 */
[----:B------:R-:W5:Y:S01]  /*135c0*/  @P2 LDC R71, c[0x0][0x450] ;  /* 0x00011400ff472b82 */ /* 0x000f620000000800 */
[----:B------:R-:W-:Y:S01]  /*135d0*/  FMUL.FTZ R56, R63, UR49 ;  /* 0x000000313f387c20 */ /* 0x000fe20008410000 */
[----:B------:R-:W-:Y:S01]  /*135e0*/  FMUL.FTZ R63, R70, UR49 ;  /* 0x00000031463f7c20 */ /* 0x000fe20008410000 */
[----:B------:R-:W-:Y:S01]  /*135f0*/  IADD3 R74, -R73, 0x1, RZ ;  /* 0x00000001494a7810 */ /* 0x000fe20007ffe1ff */
[----:B------:R-:W-:Y:S01]  /*13600*/  FMUL.FTZ R70, R82, UR49 ;  /* 0x0000003152467c20 */ /* 0x000fe20008410000 */
[----:B------:R-:W0:Y:S03]  /*13610*/  MUFU.TANH R8, R8 ;  /* 0x0000000800087308 */ /* 0x000e260000002400 */
[----:B------:R-:W-:-:S05]  /*13620*/  IMAD R74, R189, -0x2, R74 ;  /* 0xfffffffebd4a7824 */ /* 0x000fca00078e024a */
[----:B------:R-:W0:Y:S01]  /*13630*/  MUFU.TANH R9, R9 ;  /* 0x0000000900097308 */ /* 0x000e220000002400 */
[----:B------:R-:W-:-:S05]  /*13640*/  IADD3 R74, -R187, R74, R188 ;  /* 0x0000004abb4a7210 */ /* 0x000fca0007ffe1bc */
[----:B------:R-:W-:Y:S02]  /*13650*/  VIADD R77, R74, UR48 ;  /* 0x000000304a4d7c36 */ /* 0x000fe40008000000 */
        /* <DEDUP_REMOVED lines=10> */
[----:B------:R-:W-:-:S06]  /*13700*/  WARPGROUP.ARRIVE ;  /* 0x00000000000079c5 */ /* 0x000fcc0000000000 */
[----:B------:R-:W-:Y:S01]  /*13710*/  HGMMA.64x128x16.F32.BF16 R88, R156, gdesc[UR8].tnspB, R88, gsb0 ;  /* 0x41e000089c587df0 */ /* 0x000fe20008001858 */
[----:B------:R-:W-:Y:S02]  /*13720*/  R2UR UR10, R6 ;  /* 0x00000000060a72ca */ /* 0x000fe400000e0000 */
[----:B------:R-:W-:Y:S01]  /*13730*/  R2UR UR11, R7 ;  /* 0x00000000070b72ca */ /* 0x000fe200000e0000 */
[----:B------:R-:W1:Y:S01]  /*13740*/  @P2 LDC R6, c[0x0][0x44c] ;  /* 0x00011300ff062b82 */ /* 0x000e620000000800 */
[----:B------:R-:W-:-:S04]  /*13750*/  @!P1 IMAD R7, R13, 0x8, R2 ;  /* 0x000000080d079824 */ /* 0x000fc800078e0202 */
[----:B------:R-:W-:-:S05]  /*13760*/  @!P1 VIADD R7, R7, 0x28840 ;  /* 0x0002884007079836 */ /* 0x000fca0000000000 */
[----:B------:R-:W-:Y:S01]  /*13770*/  @!P1 PRMT R7, RZ, 0x654, R7 ;  /* 0x00000654ff079816 */ /* 0x000fe20000000007 */
[----:B-1----:R-:W-:-:S05]  /*13780*/  @P2 IMAD.HI.U32 R6, R75, R6, RZ ;  /* 0x000000064b062227 */ /* 0x002fca00078e00ff */
[----:B-----5:R-:W-:Y:S01]  /*13790*/  @P2 SHF.R.U32.HI R75, RZ, R71, R6 ;  /* 0x00000047ff4b2219 */ /* 0x020fe20000011606 */
[----:B------:R-:W-:Y:S01]  /*137a0*/  FMUL.FTZ R71, R86, UR49 ;  /* 0x0000003156477c20 */ /* 0x000fe20008410000 */
[----:B------:R-:W-:-:S03]  /*137b0*/  IADD3 R6, -R186, 0xb, RZ ;  /* 0x0000000bba067810 */ /* 0x000fc60007ffe1ff */
[----:B------:R-:W1:Y:S02]  /*137c0*/  SHFL.IDX PT, R76, R75, RZ, 0x1c1f ;  /* 0x001c1fff4b4c7589 */ /* 0x000e6400000e0000 */
[----:B------:R-:W0:Y:S01]  /*137d0*/  MUFU.TANH R71, R71 ;  /* 0x0000004700477308 */ /* 0x000e220000002400 */
[--C-:B-1----:R-:W-:Y:S01]  /*137e0*/  IMAD.IADD R81, R77, 0x1, R76.reuse ;  /* 0x000000014d517824 */ /* 0x102fe200078e024c */
[----:B------:R-:W-:Y:S02]  /*137f0*/  WARPGROUP.DEPBAR.LE gsb0, 0x0 ;  /* 0x00008000000079c5 */ /* 0x000fe40000010000 */
[----:B------:R-:W-:Y:S01]  /*13800*/  WARPGROUP.ARRIVE ;  /* 0x00000000000079c5 */ /* 0x000fe20000000000 */
[----:B------:R-:W-:Y:S01]  /*13810*/  FMUL.FTZ R158, R68, UR49 ;  /* 0x00000031449e7c20 */ /* 0x000fe20008410000 */
[----:B------:R-:W-:Y:S01]  /*13820*/  FMUL.FTZ R157, R69, UR49 ;  /* 0x00000031459d7c20 */ /* 0x000fe20008410000 */
[----:B------:R-:W-:Y:S01]  /*13830*/  FMUL.FTZ R68, R79, UR49 ;  /* 0x000000314f447c20 */ /* 0x000fe20008410000 */
[----:B------:R-:W-:Y:S01]  /*13840*/  FMUL.FTZ R69, R83, UR49 ;  /* 0x0000003153457c20 */ /* 0x000fe20008410000 */
[----:B------:R-:W-:Y:S01]  /*13850*/  VIADD R79, R74, UR50 ;  /* 0x000000324a4f7c36 */ /* 0x000fe20008000000 */
[----:B------:R-:W-:Y:S01]  /*13860*/  HGMMA.64x128x16.F32.BF16 R88, R152, gdesc[UR8].tnspB, R88, gsb0 ;  /* 0x41e0000898587df0 */ /* 0x000fe20008001858 */
[----:B------:R-:W1:Y:S02]  /*13870*/  MUFU.TANH R158, R158 ;  /* 0x0000009e009e7308 */ /* 0x000e640000002400 */
[----:B------:R-:W-:-:S06]  /*13880*/  IMAD.IADD R83, R79, 0x1, R76 ;  /* 0x000000014f537824 */ /* 0x000fcc00078e024c */
[----:B------:R-:W0:Y:S08]  /*13890*/  MUFU.TANH R157, R157 ;  /* 0x0000009d009d7308 */ /* 0x000e300000002400 */
[----:B------:R-:W0:Y:S08]  /*138a0*/  MUFU.TANH R68, R68 ;  /* 0x0000004400447308 */ /* 0x000e300000002400 */
[----:B------:R-:W0:Y:S01]  /*138b0*/  MUFU.TANH R69, R69 ;  /* 0x0000004500457308 */ /* 0x000e220000002400 */
[----:B------:R-:W-:-:S02]  /*138c0*/  WARPGROUP.DEPBAR.LE gsb0, 0x0 ;  /* 0x00008000000079c5 */ /* 0x000fc40000010000 */
[----:B------:R0:W-:Y:S06]  /*138d0*/  BAR.ARV R6, 0x100 ;  /* 0x000400060000751d */ /* 0x0001ec0000002000 */
[----:B------:R0:W-:Y:S01]  /*138e0*/  @!P1 SYNCS.ARRIVE.TRANS64.RED.A1T0 RZ, [R7+URZ], RZ ;  /* 0x000000ff07ff99a7 */ /* 0x0001e2000810043f */
[----:B-1234-:R-:W-:Y:S05]  /*138f0*/  @!P3 BRA `(.L_x_1856) ;  /* 0x000000000058b947 */ /* 0x01efea0003800000 */
[----:B------:R-:W-:Y:S01]  /*13900*/  IADD3 R74, -R187, R188, R76 ;  /* 0x000000bcbb4a7210 */ /* 0x000fe20007ffe14c */
[----:B------:R-:W-:Y:S03]  /*13910*/  BSSY B0, `(.L_x_1857) ;  /* 0x0000010000007945 */ /* 0x000fe60003800000 */
[----:B------:R-:W-:-:S13]  /*13920*/  ISETP.GT.AND P4, PT, R74, -0x1, PT ;  /* 0xffffffff4a00780c */ /* 0x000fda0003f84270 */
[----:B------:R-:W-:Y:S05]  /*13930*/  @P4 BRA `(.L_x_1858) ;  /* 0x0000000000204947 */ /* 0x000fea0003800000 */
[----:B------:R-:W-:Y:S01]  /*13940*/  IMAD.U32 R76, RZ, RZ, UR4 ;  /* 0x00000004ff4c7e24 */ /* 0x000fe2000f8e00ff */
[----:B------:R-:W-:-:S04]  /*13950*/  LOP3.LUT R85, RZ, R74, RZ, 0x33, !PT ;  /* 0x0000004aff557212 */ /* 0x000fc800078e33ff */
[----:B------:R-:W-:-:S13]  /*13960*/  ISETP.NE.AND P4, PT, R76, 0x1, PT ;  /* 0x000000014c00780c */ /* 0x000fda0003f85270 */
[----:B0-----:R-:W0:Y:S02]  /*13970*/  @P4 LDC.64 R6, c[0x0][0x9e8] ;  /* 0x00027a00ff064b82 */ /* 0x001e240000000a00 */
[----:B0-----:R-:W-:-:S05]  /*13980*/  @P4 IMAD.HI.U32 R6, R85, R6, RZ ;  /* 0x0000000655064227 */ /* 0x001fca00078e00ff */
[----:B------:R-:W-:-:S04]  /*13990*/  @P4 SHF.R.U32.HI R85, RZ, R7, R6 ;  /* 0x00000007ff554219 */ /* 0x000fc80000011606 */
[----:B------:R-:W-:Y:S01]  /*139a0*/  LOP3.LUT R74, RZ, R85, RZ, 0x33, !PT ;  /* 0x00000055ff4a7212 */ /* 0x000fe200078e33ff */
[----:B------:R-:W-:Y:S06]  /*139b0*/  BRA `(.L_x_1859) ;  /* 0x0000000000147947 */ /* 0x000fec0003800000 */
.L_x_1858:
[----:B------:R-:W-:-:S05]  /*139c0*/  IMAD.U32 R76, RZ, RZ, UR4 ;  /* 0x00000004ff4c7e24 */ /* 0x000fca000f8e00ff */
[----:B------:R-:W-:-:S13]  /*139d0*/  ISETP.NE.AND P4, PT, R76, 0x1, PT ;  /* 0x000000014c00780c */ /* 0x000fda0003f85270 */
[----:B0-----:R-:W0:Y:S02]  /*139e0*/  @P4 LDC.64 R6, c[0x0][0x9e8] ;  /* 0x00027a00ff064b82 */ /* 0x001e240000000a00 */
[----:B0-----:R-:W-:-:S05]  /*139f0*/  @P4 IMAD.HI.U32 R6, R74, R6, RZ ;  /* 0x000000064a064227 */ /* 0x001fca00078e00ff */
[----:B------:R-:W-:-:S07]  /*13a00*/  @P4 SHF.R.U32.HI R74, RZ, R7, R6 ;  /* 0x00000007ff4a4219 */ /* 0x000fce0000011606 */
.L_x_1859:
[----:B------:R-:W-:Y:S05]  /*13a10*/  BSYNC B0 ;  /* 0x0000000000007941 */ /* 0x000fea0003800000 */
.L_x_1857:
[----:B------:R-:W-:-:S04]  /*13a20*/  IMAD R74, R74, R76, -R73 ;  /* 0x0000004c4a4a7224 */ /* 0x000fc800078e0a49 */
[----:B------:R-:W-:-:S05]  /*13a30*/  IMAD R74, R189, -0x2, R74 ;  /* 0xfffffffebd4a7824 */ /* 0x000fca00078e024a */
[----:B------:R-:W-:Y:S02]  /*13a40*/  VIADDMNMX R81, R74, R76, R81, PT ;  /* 0x0000004c4a517246 */ /* 0x000fe40003800151 */
[----:B------:R-:W-:-:S07]  /*13a50*/  VIMNMX R83, R83, R74, !PT ;  /* 0x0000004a53537248 */ /* 0x000fce0007fe0100 */
.L_x_1856:
[----:B------:R-:W-:Y:S01]  /*13a60*/  ISETP.GT.AND P4, PT, R4, -0x1, PT ;  /* 0xffffffff0400780c */ /* 0x000fe20003f84270 */
[----:B0-----:R-:W0:Y:S03]  /*13a70*/  SHFL.IDX PT, R6, R75, 0x1, 0x1c1f ;  /* 0x003c1f004b067f89 */ /* 0x001e2600000e0000 */
[----:B------:R-:W-:-:S04]  /*13a80*/  ISETP.GT.AND P5, PT, R83, RZ, P4 ;  /* 0x000000ff5300720c */ /* 0x000fc800027a4270 */
[----:B------:R-:W-:-:S04]  /*13a90*/  ISETP.LT.OR P5, PT, R81, 0x1, P5 ;  /* 0x000000015100780c */ /* 0x000fc80002fa1670 */
[----:B------:R-:W-:Y:S02]  /*13aa0*/  FSEL R74, R21, -INF , !P5 ;  /* 0xff800000154a7808 */ /* 0x000fe40006800000 */
[----:B------:R-:W-:-:S04]  /*13ab0*/  ISETP.GT.AND P5, PT, R83, 0x1, P4 ;  /* 0x000000015300780c */ /* 0x000fc800027a4270 */
[----:B------:R-:W-:-:S04]  /*13ac0*/  ISETP.LT.OR P5, PT, R81, 0x2, P5 ;  /* 0x000000025100780c */ /* 0x000fc80002fa1670 */
[----:B------:R-:W-:Y:S02]  /*13ad0*/  FSEL R24, R24, -INF , !P5 ;  /* 0xff80000018187808 */ /* 0x000fe40006800000 */
[----:B------:R-:W-:Y:S01]  /*13ae0*/  ISETP.GT.AND P5, PT, R83, 0x8, P4 ;  /* 0x000000085300780c */ /* 0x000fe200027a4270 */
[----:B0-----:R-:W-:-:S03]  /*13af0*/  IMAD.IADD R21, R77, 0x1, R6 ;  /* 0x000000014d157824 */ /* 0x001fc600078e0206 */
[----:B------:R-:W-:-:S04]  /*13b00*/  ISETP.LT.OR P5, PT, R81, 0x9, P5 ;  /* 0x000000095100780c */ /* 0x000fc80002fa1670 */
[----:B------:R-:W-:Y:S02]  /*13b10*/  FSEL R76, R27, -INF , !P5 ;  /* 0xff8000001b4c7808 */ /* 0x000fe40006800000 */
[----:B------:R-:W-:-:S04]  /*13b20*/  ISETP.GT.AND P5, PT, R83, 0x9, P4 ;  /* 0x000000095300780c */ /* 0x000fc800027a4270 */
        /* <DEDUP_REMOVED lines=40> */
[----:B------:R-:W-:Y:S01]  /*13db0*/  FSEL R154, R9, -INF , !P5 ;  /* 0xff800000099a7808 */ /* 0x000fe20006800000 */
[----:B------:R-:W-:Y:S01]  /*13dc0*/  IMAD.IADD R9, R79, 0x1, R6 ;  /* 0x000000014f097824 */ /* 0x000fe200078e0206 */
        /* <DEDUP_REMOVED lines=45> */
[----:B------:R-:W-:Y:S08]  /*140a0*/  @!P3 BRA `(.L_x_1860) ;  /* 0x000000000058b947 */ /* 0x000ff00003800000 */
[----:B------:R-:W-:Y:S01]  /*140b0*/  IADD3 R27, -R187, R188, R6 ;  /* 0x000000bcbb1b7210 */ /* 0x000fe20007ffe106 */
[----:B------:R-:W-:Y:S03]  /*140c0*/  BSSY B0, `(.L_x_1861) ;  /* 0x0000010000007945 */ /* 0x000fe60003800000 */
        /* <DEDUP_REMOVED lines=10> */
.L_x_1862:
[----:B------:R-:W-:-:S05]  /*14170*/  IMAD.U32 R180, RZ, RZ, UR4 ;  /* 0x00000004ffb47e24 */ /* 0x000fca000f8e00ff */
[----:B------:R-:W-:-:S13]  /*14180*/  ISETP.NE.AND P5, PT, R180, 0x1, PT ;  /* 0x00000001b400780c */ /* 0x000fda0003fa5270 */
[----:B------:R-:W0:Y:S02]  /*14190*/  @P5 LDC.64 R6, c[0x0][0x9e8] ;  /* 0x00027a00ff065b82 */ /* 0x000e240000000a00 */
[----:B0-----:R-:W-:-:S05]  /*141a0*/  @P5 IMAD.HI.U32 R6, R27, R6, RZ ;  /* 0x000000061b065227 */ /* 0x001fca00078e00ff */
[----:B------:R-:W-:-:S07]  /*141b0*/  @P5 SHF.R.U32.HI R27, RZ, R7, R6 ;  /* 0x00000007ff1b5219 */ /* 0x000fce0000011606 */
.L_x_1863:
[----:B------:R-:W-:Y:S05]  /*141c0*/  BSYNC B0 ;  /* 0x0000000000007941 */ /* 0x000fea0003800000 */
.L_x_1861:
[----:B------:R-:W-:-:S04]  /*141d0*/  IMAD R6, R27, R180, -R73 ;  /* 0x000000b41b067224 */ /* 0x000fc800078e0a49 */
[----:B------:R-:W-:-:S05]  /*141e0*/  IMAD R6, R189, -0x2, R6 ;  /* 0xfffffffebd067824 */ /* 0x000fca00078e0206 */
[----:B------:R-:W-:Y:S02]  /*141f0*/  VIADDMNMX R21, R6, R180, R21, PT ;  /* 0x000000b406157246 */ /* 0x000fe40003800115 */
[----:B------:R-:W-:-:S07]  /*14200*/  VIMNMX R9, R9, R6, !PT ;  /* 0x0000000609097248 */ /* 0x000fce0007fe0100 */
.L_x_1860:
[----:B------:R-:W-:Y:S01]  /*14210*/  ISETP.GT.AND P5, PT, R9, 0x1, P4 ;  /* 0x000000010900780c */ /* 0x000fe200027a4270 */
[----:B------:R-:W-:Y:S01]  /*14220*/  @!P1 IMAD R61, R22, 0x8, R2 ;  /* 0x00000008163d9824 */ /* 0x000fe200078e0202 */
[----:B------:R-:W-:Y:S02]  /*14230*/  FMNMX.FTZ R7, R74, R11, !PT ;  /* 0x0000000b4a077209 */ /* 0x000fe40007810000 */
[----:B------:R-:W-:Y:S02]  /*14240*/  ISETP.LT.OR P5, PT, R21, 0x2, P5 ;  /* 0x000000021500780c */ /* 0x000fe40002fa1670 */
[----:B------:R-:W-:Y:S02]  /*14250*/  FMNMX.FTZ R7, R24, R7, !PT ;  /* 0x0000000718077209 */ /* 0x000fe40007810000 */
[----:B------:R-:W-:Y:S02]  /*14260*/  FSEL R20, R20, -INF , !P5 ;  /* 0xff80000014147808 */ /* 0x000fe40006800000 */
[----:B------:R-:W-:-:S02]  /*14270*/  ISETP.GT.AND P5, PT, R9, 0x8, P4 ;  /* 0x000000080900780c */ /* 0x000fc400027a4270 */
[----:B------:R-:W-:Y:S02]  /*14280*/  FMNMX.FTZ R7, R76, R7, !PT ;  /* 0x000000074c077209 */ /* 0x000fe40007810000 */
[----:B------:R-:W-:Y:S02]  /*14290*/  ISETP.LT.OR P5, PT, R21, 0x9, P5 ;  /* 0x000000091500780c */ /* 0x000fe40002fa1670 */
[----:B------:R-:W-:Y:S02]  /*142a0*/  FMNMX.FTZ R7, R28, R7, !PT ;  /* 0x000000071c077209 */ /* 0x000fe40007810000 */
[----:B------:R-:W-:Y:S02]  /*142b0*/  FSEL R180, R25, -INF , !P5 ;  /* 0xff80000019b47808 */ /* 0x000fe40006800000 */
[----:B------:R-:W-:Y:S02]  /*142c0*/  ISETP.GT.AND P5, PT, R9, 0x9, P4 ;  /* 0x000000090900780c */ /* 0x000fe400027a4270 */
[----:B------:R-:W-:-:S02]  /*142d0*/  FMNMX.FTZ R7, R78, R7, !PT ;  /* 0x000000074e077209 */ /* 0x000fc40007810000 */
[----:B------:R-:W-:Y:S02]  /*142e0*/  ISETP.LT.OR P5, PT, R21, 0xa, P5 ;  /* 0x0000000a1500780c */ /* 0x000fe40002fa1670 */
[----:B------:R-:W-:Y:S02]  /*142f0*/  FMNMX.FTZ R7, R32, R7, !PT ;  /* 0x0000000720077209 */ /* 0x000fe40007810000 */
[----:B------:R-:W-:Y:S02]  /*14300*/  FSEL R26, R26, -INF , !P5 ;  /* 0xff8000001a1a7808 */ /* 0x000fe40006800000 */
[----:B------:R-:W-:Y:S02]  /*14310*/  ISETP.GT.AND P5, PT, R9, 0x10, P4 ;  /* 0x000000100900780c */ /* 0x000fe400027a4270 */
[----:B------:R-:W-:Y:S02]  /*14320*/  FMNMX.FTZ R7, R34, R7, !PT ;  /* 0x0000000722077209 */ /* 0x000fe40007810000 */
[----:B------:R-:W-:-:S02]  /*14330*/  ISETP.LT.OR P5, PT, R21, 0x11, P5 ;  /* 0x000000111500780c */ /* 0x000fc40002fa1670 */
[----:B------:R-:W-:Y:S02]  /*14340*/  FMNMX.FTZ R7, R80, R7, !PT ;  /* 0x0000000750077209 */ /* 0x000fe40007810000 */
[----:B------:R-:W-:Y:S02]  /*14350*/  FSEL R182, R29, -INF , !P5 ;  /* 0xff8000001db67808 */ /* 0x000fe40006800000 */
[----:B------:R-:W-:Y:S02]  /*14360*/  ISETP.GT.AND P5, PT, R9, 0x11, P4 ;  /* 0x000000110900780c */ /* 0x000fe400027a4270 */
[----:B------:R-:W-:Y:S02]  /*14370*/  FMNMX.FTZ R7, R82, R7, !PT ;  /* 0x0000000752077209 */ /* 0x000fe40007810000 */
[----:B------:R-:W-:Y:S02]  /*14380*/  ISETP.LT.OR P5, PT, R21, 0x12, P5 ;  /* 0x000000121500780c */ /* 0x000fe40002fa1670 */
[----:B------:R-:W-:-:S02]  /*14390*/  FMNMX.FTZ R7, R40, R7, !PT ;  /* 0x0000000728077209 */ /* 0x000fc40007810000 */
[----:B------:R-:W-:Y:S02]  /*143a0*/  FSEL R30, R30, -INF , !P5 ;  /* 0xff8000001e1e7808 */ /* 0x000fe40006800000 */
[----:B------:R-:W-:Y:S02]  /*143b0*/  ISETP.GT.AND P5, PT, R9, 0x18, P4 ;  /* 0x000000180900780c */ /* 0x000fe400027a4270 */
[----:B------:R-:W-:Y:S02]  /*143c0*/  FMNMX.FTZ R7, R84, R7, !PT ;  /* 0x0000000754077209 */ /* 0x000fe40007810000 */
[----:B------:R-:W-:Y:S02]  /*143d0*/  ISETP.LT.OR P5, PT, R21, 0x19, P5 ;  /* 0x000000191500780c */ /* 0x000fe40002fa1670 */
[----:B------:R-:W-:Y:S02]  /*143e0*/  FMNMX.FTZ R7, R44, R7, !PT ;  /* 0x000000072c077209 */ /* 0x000fe40007810000 */
[----:B------:R-:W-:-:S02]  /*143f0*/  FSEL R186, R33, -INF , !P5 ;  /* 0xff80000021ba7808 */ /* 0x000fc40006800000 */
[----:B------:R-:W-:Y:S02]  /*14400*/  ISETP.GT.AND P5, PT, R9, 0x19, P4 ;  /* 0x000000190900780c */ /* 0x000fe400027a4270 */
        /* <DEDUP_REMOVED lines=49> */
[----:B------:R-:W-:Y:S01]  /*14720*/  ISETP.GT.AND P5, PT, R9, 0x41, P4 ;  /* 0x000000410900780c */ /* 0x000fe200027a4270 */
[----:B------:R-:W0:Y:S03]  /*14730*/  SHFL.BFLY PT, R6, R25, 0x2, 0x1f ;  /* 0x0c401f0019067f89 */ /* 0x000e2600000e0000 */
[----:B------:R-:W-:-:S04]  /*14740*/  ISETP.LT.OR P5, PT, R21, 0x42, P5 ;  /* 0x000000421500780c */ /* 0x000fc80002fa1670 */
[----:B------:R-:W-:Y:S02]  /*14750*/  FSEL R53, R53, -INF , !P5 ;  /* 0xff80000035357808 */ /* 0x000fe40006800000 */
[----:B------:R-:W-:-:S04]  /*14760*/  ISETP.GT.AND P5, PT, R9, 0x48, P4 ;  /* 0x000000480900780c */ /* 0x000fc800027a4270 */
[----:B------:R-:W-:-:S04]  /*14770*/  ISETP.LT.OR P5, PT, R21, 0x49, P5 ;  /* 0x000000491500780c */ /* 0x000fc80002fa1670 */
[----:B------:R-:W-:Y:S02]  /*14780*/  FSEL R55, R55, -INF , !P5 ;  /* 0xff80000037377808 */ /* 0x000fe40006800000 */
[----:B------:R-:W-:-:S04]  /*14790*/  ISETP.GT.AND P5, PT, R9, 0x49, P4 ;  /* 0x000000490900780c */ /* 0x000fc800027a4270 */
[----:B------:R-:W-:Y:S02]  /*147a0*/  ISETP.LT.OR P5, PT, R21, 0x4a, P5 ;  /* 0x0000004a1500780c */ /* 0x000fe40002fa1670 */
[----:B0-----:R-:W-:Y:S02]  /*147b0*/  FMNMX.FTZ R27, R25, R6, !PT ;  /* 0x00000006191b7209 */ /* 0x001fe40007810000 */
[----:B------:R-:W-:Y:S02]  /*147c0*/  FSEL R56, R56, -INF , !P5 ;  /* 0xff80000038387808 */ /* 0x000fe40006800000 */
[----:B------:R-:W-:Y:S01]  /*147d0*/  ISETP.GT.AND P5, PT, R9, 0x50, P4 ;  /* 0x000000500900780c */ /* 0x000fe200027a4270 */
[----:B------:R-:W0:Y:S03]  /*147e0*/  SHFL.BFLY PT, R6, R27, 0x1, 0x1f ;  /* 0x0c201f001b067f89 */ /* 0x000e2600000e0000 */
[----:B------:R-:W-:-:S04]  /*147f0*/  ISETP.LT.OR P5, PT, R21, 0x51, P5 ;  /* 0x000000511500780c */ /* 0x000fc80002fa1670 */
[----:B------:R-:W-:Y:S02]  /*14800*/  FSEL R7, R59, -INF , !P5 ;  /* 0xff8000003b077808 */ /* 0x000fe40006800000 */
[----:B------:R-:W-:Y:S01]  /*14810*/  ISETP.GT.AND P5, PT, R9, 0x51, P4 ;  /* 0x000000510900780c */ /* 0x000fe200027a4270 */
[----:B------:R-:W1:Y:S03]  /*14820*/  LDC R59, c[0x0][0x988] ;  /* 0x00026200ff3b7b82 */ /* 0x000e660000000800 */
[----:B------:R-:W-:-:S04]  /*14830*/  ISETP.LT.OR P5, PT, R21, 0x52, P5 ;  /* 0x000000521500780c */ /* 0x000fc80002fa1670 */
[----:B------:R-:W-:Y:S02]  /*14840*/  FSEL R60, R60, -INF , !P5 ;  /* 0xff8000003c3c7808 */ /* 0x000fe40006800000 */
[----:B------:R-:W-:-:S04]  /*14850*/  ISETP.GT.AND P5, PT, R9, 0x58, P4 ;  /* 0x000000580900780c */ /* 0x000fc800027a4270 */
[----:B------:R-:W-:Y:S02]  /*14860*/  ISETP.LT.OR P5, PT, R21, 0x59, P5 ;  /* 0x000000591500780c */ /* 0x000fe40002fa1670 */
[----:B0-----:R-:W-:Y:S02]  /*14870*/  FMNMX.FTZ R6, R27, R6, !PT ;  /* 0x000000061b067209 */ /* 0x001fe40007810000 */
[----:B------:R-:W-:Y:S02]  /*14880*/  FSEL R63, R63, -INF , !P5 ;  /* 0xff8000003f3f7808 */ /* 0x000fe40006800000 */
[----:B------:R-:W-:-:S04]  /*14890*/  ISETP.GT.AND P5, PT, R9, 0x59, P4 ;  /* 0x000000590900780c */ /* 0x000fc800027a4270 */
[----:B------:R-:W-:Y:S01]  /*148a0*/  ISETP.LT.OR P5, PT, R21, 0x5a, P5 ;  /* 0x0000005a1500780c */ /* 0x000fe20002fa1670 */
[----:B-1----:R-:W-:-:S03]  /*148b0*/  FMUL.FTZ R49, R6, R59 ;  /* 0x0000003b06317220 */ /* 0x002fc60000410000 */
        /* <DEDUP_REMOVED lines=22> */
[C---:B------:R-:W-:Y:S02]  /*14a20*/  ISETP.GT.AND P5, PT, R9.reuse, RZ, P4 ;  /* 0x000000ff0900720c */ /* 0x040fe400027a4270 */
[----:B------:R-:W-:Y:S02]  /*14a30*/  ISETP.GT.AND P4, PT, R9, 0x79, P4 ;  /* 0x000000790900780c */ /* 0x000fe40002784270 */
[C---:B------:R-:W-:Y:S02]  /*14a40*/  ISETP.LT.OR P5, PT, R21.reuse, 0x1, P5 ;  /* 0x000000011500780c */ /* 0x040fe40002fa1670 */
[----:B------:R-:W-:Y:S02]  /*14a50*/  ISETP.LT.OR P4, PT, R21, 0x7a, P4 ;  /* 0x0000007a1500780c */ /* 0x000fe40002781670 */
[----:B------:R-:W-:-:S02]  /*14a60*/  FSEL R51, R15, -INF , !P5 ;  /* 0xff8000000f337808 */ /* 0x000fc40006800000 */
[----:B------:R-:W-:Y:S02]  /*14a70*/  FSETP.NEU.FTZ.AND P5, PT, R6, -INF , PT ;  /* 0xff8000000600780b */ /* 0x000fe40003fbd000 */
[----:B------:R-:W-:Y:S02]  /*14a80*/  FMNMX.FTZ R27, R51, R10, !PT ;  /* 0x0000000a331b7209 */ /* 0x000fe40007810000 */
[----:B------:R-:W-:Y:S02]  /*14a90*/  FSEL R49, R49, RZ, P5 ;  /* 0x000000ff31317208 */ /* 0x000fe40002800000 */
[----:B------:R-:W-:Y:S02]  /*14aa0*/  FMNMX.FTZ R29, R20, R27, !PT ;  /* 0x0000001b141d7209 */ /* 0x000fe40007810000 */
[----:B------:R-:W-:Y:S01]  /*14ab0*/  FSEL R72, R72, -INF , !P4 ;  /* 0xff80000048487808 */ /* 0x000fe20006000000 */
[--C-:B------:R-:W-:Y:S01]  /*14ac0*/  FFMA.FTZ R15, R24, R59, -R49.reuse ;  /* 0x0000003b180f7223 */ /* 0x100fe20000010831 */
[----:B------:R-:W-:Y:S01]  /*14ad0*/  FMNMX.FTZ R29, R180, R29, !PT ;  /* 0x0000001db41d7209 */ /* 0x000fe20007810000 */
[-CC-:B------:R-:W-:Y:S01]  /*14ae0*/  FFMA.FTZ R24, R34, R59.reuse, -R49.reuse ;  /* 0x0000003b22187223 */ /* 0x180fe20000010831 */
[-CC-:B------:R-:W-:Y:S01]  /*14af0*/  FFMA.FTZ R43, R50, R59.reuse, -R49.reuse ;  /* 0x0000003b322b7223 */ /* 0x180fe20000010831 */
[--C-:B------:R-:W-:Y:S01]  /*14b00*/  FFMA.FTZ R74, R74, R59, -R49.reuse ;  /* 0x0000003b4a4a7223 */ /* 0x100fe20000010831 */
[----:B------:R-:W-:Y:S01]  /*14b10*/  FMNMX.FTZ R29, R26, R29, !PT ;  /* 0x0000001d1a1d7209 */ /* 0x000fe20007810000 */
[-CC-:B------:R-:W-:Y:S01]  /*14b20*/  FFMA.FTZ R25, R76, R59.reuse, -R49.reuse ;  /* 0x0000003b4c197223 */ /* 0x180fe20000010831 */
[----:B------:R-:W-:Y:S01]  /*14b30*/  MUFU.EX2 R15, R15 ;  /* 0x0000000f000f7308 */ /* 0x000fe20000000800 */
[--C-:B------:R-:W-:Y:S01]  /*14b40*/  FFMA.FTZ R28, R28, R59, -R49.reuse ;  /* 0x0000003b1c1c7223 */ /* 0x100fe20000010831 */
[----:B------:R-:W-:Y:S01]  /*14b50*/  FMNMX.FTZ R29, R182, R29, !PT ;  /* 0x0000001db61d7209 */ /* 0x000fe20007810000 */
[-CC-:B------:R-:W-:Y:S01]  /*14b60*/  FFMA.FTZ R78, R78, R59.reuse, -R49.reuse ;  /* 0x0000003b4e4e7223 */ /* 0x180fe20000010831 */
[-CC-:B------:R-:W-:Y:S01]  /*14b70*/  FFMA.FTZ R32, R32, R59.reuse, -R49.reuse ;  /* 0x0000003b20207223 */ /* 0x180fe20000010831 */
[--C-:B------:R-:W-:Y:S01]  /*14b80*/  FFMA.FTZ R34, R80, R59, -R49.reuse ;  /* 0x0000003b50227223 */ /* 0x100fe20000010831 */
[----:B------:R-:W-:Y:S01]  /*14b90*/  FMNMX.FTZ R31, R30, R29, !PT ;  /* 0x0000001d1e1f7209 */ /* 0x000fe20007810000 */
[-CC-:B------:R-:W-:Y:S01]  /*14ba0*/  FFMA.FTZ R82, R82, R59.reuse, -R49.reuse ;  /* 0x0000003b52527223 */ /* 0x180fe20000010831 */
[----:B------:R0:W-:Y:S01]  /*14bb0*/  MUFU.EX2 R29, R24 ;  /* 0x00000018001d7308 */ /* 0x0001e20000000800 */
        /* <DEDUP_REMOVED lines=22> */
[----:B------:R-:W-:Y:S01]  /*14d20*/  FFMA.FTZ R47, R176, R59, -R49 ;  /* 0x0000003bb02f7223 */ /* 0x000fe20000010831 */
[----:B------:R-:W-:Y:S02]  /*14d30*/  MUFU.EX2 R28, R28 ;  /* 0x0000001c001c7308 */ /* 0x000fe40000000800 */
[----:B------:R-:W-:-:S04]  /*14d40*/  FMNMX.FTZ R33, R234, R33, !PT ;  /* 0x00000021ea217209 */ /* 0x000fc80007810000 */
[----:B------:R-:W-:Y:S02]  /*14d50*/  FMNMX.FTZ R35, R46, R33, !PT ;  /* 0x000000212e237209 */ /* 0x000fe40007810000 */
[----:B------:R-:W-:Y:S02]  /*14d60*/  MUFU.EX2 R27, R78 ;  /* 0x0000004e001b7308 */ /* 0x000fe40000000800 */
[----:B------:R-:W-:-:S04]  /*14d70*/  FMNMX.FTZ R35, R236, R35, !PT ;  /* 0x00000023ec237209 */ /* 0x000fc80007810000 */
[----:B------:R-:W-:Y:S02]  /*14d80*/  FMNMX.FTZ R35, R8, R35, !PT ;  /* 0x0000002308237209 */ /* 0x000fe40007810000 */
[----:B------:R-:W1:Y:S02]  /*14d90*/  MUFU.EX2 R32, R32 ;  /* 0x0000002000207308 */ /* 0x000e640000000800 */
[----:B0-----:R-:W-:Y:S01]  /*14da0*/  FMNMX.FTZ R24, R52, R35, !PT ;  /* 0x0000002334187209 */ /* 0x001fe20007810000 */
[----:B------:R-:W-:-:S03]  /*14db0*/  FFMA.FTZ R35, R86, R59, -R49 ;  /* 0x0000003b56237223 */ /* 0x000fc60000010831 */
[----:B------:R-:W-:Y:S02]  /*14dc0*/  FMNMX.FTZ R24, R53, R24, !PT ;  /* 0x0000001835187209 */ /* 0x000fe40007810000 */
[----:B------:R-:W0:Y:S02]  /*14dd0*/  MUFU.EX2 R34, R34 ;  /* 0x0000002200227308 */ /* 0x000e240000000800 */
[----:B------:R-:W-:-:S04]  /*14de0*/  FMNMX.FTZ R37, R55, R24, !PT ;  /* 0x0000001837257209 */ /* 0x000fc80007810000 */
[----:B------:R-:W-:Y:S02]  /*14df0*/  FMNMX.FTZ R24, R56, R37, !PT ;  /* 0x0000002538187209 */ /* 0x000fe40007810000 */
[----:B------:R-:W-:Y:S01]  /*14e00*/  MUFU.EX2 R31, R82 ;  /* 0x00000052001f7308 */ /* 0x000fe20000000800 */
[----:B-1----:R-:W-:Y:S02]  /*14e10*/  F2FP.BF16.F32.PACK_AB R176, R32, R27 ;  /* 0x0000001b20b0723e */ /* 0x002fe400000010ff */
[----:B------:R-:W-:-:S04]  /*14e20*/  FMNMX.FTZ R37, R7, R24, !PT ;  /* 0x0000001807257209 */ /* 0x000fc80007810000 */
[----:B------:R-:W-:Y:S01]  /*14e30*/  FMNMX.FTZ R24, R60, R37, !PT ;  /* 0x000000253c187209 */ /* 0x000fe20007810000 */
[----:B------:R-:W-:Y:S01]  /*14e40*/  MUFU.EX2 R40, R40 ;  /* 0x0000002800287308 */ /* 0x000fe20000000800 */
[----:B0-----:R-:W-:Y:S02]  /*14e50*/  F2FP.BF16.F32.PACK_AB R178, R34, R29 ;  /* 0x0000001d22b2723e */ /* 0x001fe400000010ff */
        /* <DEDUP_REMOVED lines=8> */
[----:B------:R-:W0:Y:S03]  /*14ee0*/  MUFU.EX2 R44, R44 ;  /* 0x0000002c002c7308 */ /* 0x000e260000000800 */
[----:B------:R-:W-:Y:S01]  /*14ef0*/  FMNMX.FTZ R24, R70, R41, !PT ;  /* 0x0000002946187209 */ /* 0x000fe20007810000 */
[-CC-:B------:R-:W-:Y:S01]  /*14f00*/  FFMA.FTZ R41, R158, R59.reuse, -R49.reuse ;  /* 0x0000003b9e297223 */ /* 0x180fe20000010831 */
[----:B------:R-:W-:Y:S02]  /*14f10*/  FFMA.FTZ R158, R168, R59, -R49 ;  /* 0x0000003ba89e7223 */ /* 0x000fe40000010831 */
[----:B------:R-:W-:Y:S01]  /*14f20*/  FMNMX.FTZ R24, R69, R24, !PT ;  /* 0x0000001845187209 */ /* 0x000fe20007810000 */
[----:B------:R-:W-:Y:S03]  /*14f30*/  MUFU.EX2 R35, R35 ;  /* 0x0000002300237308 */ /* 0x000fe60000000800 */
[----:B------:R-:W-:-:S04]  /*14f40*/  FMNMX.FTZ R21, R71, R24, !PT ;  /* 0x0000001847157209 */ /* 0x000fc80007810000 */
[----:B------:R-:W-:Y:S01]  /*14f50*/  FMNMX.FTZ R24, R72, R21, !PT ;  /* 0x0000001548187209 */ /* 0x000fe20007810000 */
[----:B------:R-:W-:Y:S01]  /*14f60*/  FFMA.FTZ R21, R62, R59, -R49 ;  /* 0x0000003b3e157223 */ /* 0x000fe20000010831 */
[----:B------:R-:W-:Y:S01]  /*14f70*/  FSEL R62, R6, RZ, P5 ;  /* 0x000000ff063e7208 */ /* 0x000fe20002800000 */
[----:B------:R-:W1:Y:S01]  /*14f80*/  MUFU.EX2 R48, R48 ;  /* 0x0000003000307308 */ /* 0x000e620000000800 */
[----:B0-----:R-:W-:Y:S01]  /*14f90*/  F2FP.BF16.F32.PACK_AB R174, R44, R33 ;  /* 0x000000212cae723e */ /* 0x001fe200000010ff */
[----:B------:R-:W0:Y:S02]  /*14fa0*/  SHFL.BFLY PT, R43, R24, 0x2, 0x1f ;  /* 0x0c401f00182b7f89 */ /* 0x000e2400000e0000 */
[----:B------:R-:W-:-:S04]  /*14fb0*/  FADD.FTZ R62, -R62, R11 ;  /* 0x0000000b3e3e7221 */ /* 0x000fc80000010100 */
[----:B------:R-:W-:Y:S01]  /*14fc0*/  FMUL.FTZ R11, R62, R59 ;  /* 0x0000003b3e0b7220 */ /* 0x000fe20000410000 */
[----:B------:R-:W-:Y:S08]  /*14fd0*/  MUFU.EX2 R50, R50 ;  /* 0x0000003200327308 */ /* 0x000ff00000000800 */
[----:B------:R-:W2:Y:S01]  /*14fe0*/  MUFU.EX2 R11, R11 ;  /* 0x0000000b000b7308 */ /* 0x000ea20000000800 */
[----:B-1----:R-:W-:-:S07]  /*14ff0*/  F2FP.BF16.F32.PACK_AB R168, R48, R35 ;  /* 0x0000002330a8723e */ /* 0x002fce00000010ff */
[----:B------:R1:W3:Y:S01]  /*15000*/  MUFU.EX2 R39, R154 ;  /* 0x0000009a00277308 */ /* 0x0002e20000000800 */
[----:B0-----:R-:W-:Y:S01]  /*15010*/  FMNMX.FTZ R57, R24, R43, !PT ;  /* 0x0000002b18397209 */ /* 0x001fe20007810000 */
[----:B------:R-:W-:-:S04]  /*15020*/  FFMA.FTZ R43, R166, R59, -R49 ;  /* 0x0000003ba62b7223 */ /* 0x000fc80000010831 */
[----:B------:R-:W0:Y:S02]  /*15030*/  SHFL.BFLY PT, R24, R57, 0x1, 0x1f ;  /* 0x0c201f0039187f89 */ /* 0x000e2400000e0000 */
[----:B------:R-:W4:Y:S01]  /*15040*/  MUFU.EX2 R54, R54 ;  /* 0x0000003600367308 */ /* 0x000f220000000800 */
[----:B--2---:R-:W-:Y:S01]  /*15050*/  FFMA.FTZ R62, R11, R3, R74 ;  /* 0x000000030b3e7223 */ /* 0x004fe2000001004a */
[-CC-:B-1----:R-:W-:Y:S01]  /*15060*/  FFMA.FTZ R154, R172, R59.reuse, -R49.reuse ;  /* 0x0000003bac9a7223 */ /* 0x182fe20000010831 */
[----:B------:R-:W-:Y:S01]  /*15070*/  FFMA.FTZ R49, R170, R59, -R49 ;  /* 0x0000003baa317223 */ /* 0x000fe20000010831 */
[----:B------:R-:W-:Y:S01]  /*15080*/  F2FP.BF16.F32.PACK_AB R172, R40, R31 ;  /* 0x0000001f28ac723e */ /* 0x000fe200000010ff */
        /* <DEDUP_REMOVED lines=17> */
[----:B0-----:R-:W-:Y:S01]  /*151a0*/  FMNMX.FTZ R24, R57, R24, !PT ;  /* 0x0000001839187209 */ /* 0x001fe20007810000 */
[----:B------:R-:W-:Y:S01]  /*151b0*/  FMUL.FTZ R108, R108, R11 ;  /* 0x0000000b6c6c7220 */ /* 0x000fe20000410000 */
[----:B------:R-:W-:Y:S01]  /*151c0*/  MUFU.EX2 R21, R21 ;  /* 0x0000001500157308 */ /* 0x000fe20000000800 */
[----:B------:R-:W-:Y:S01]  /*151d0*/  FADD.FTZ R3, R29, R62 ;  /* 0x0000003e1d037221 */ /* 0x000fe20000010000 */
[C---:B------:R-:W-:Y:S01]  /*151e0*/  FSETP.NEU.FTZ.AND P4, PT, R24.reuse, -INF , PT ;  /* 0xff8000001800780b */ /* 0x040fe20003f9d000 */
[----:B------:R-:W-:Y:S01]  /*151f0*/  FMUL.FTZ R57, R24, R59 ;  /* 0x0000003b18397220 */ /* 0x000fe20000410000 */
[-C--:B------:R-:W-:Y:S01]  /*15200*/  FMUL.FTZ R109, R109, R11.reuse ;  /* 0x0000000b6d6d7220 */ /* 0x080fe20000410000 */
[----:B------:R-:W-:Y:S01]  /*15210*/  FADD.FTZ R62, R34, R3 ;  /* 0x00000003223e7221 */ /* 0x000fe20000010000 */
[-C--:B------:R-:W-:Y:S01]  /*15220*/  FMUL.FTZ R112, R112, R11.reuse ;  /* 0x0000000b70707220 */ /* 0x080fe20000410000 */
[-C--:B------:R-:W-:Y:S01]  /*15230*/  FMUL.FTZ R113, R113, R11.reuse ;  /* 0x0000000b71717220 */ /* 0x080fe20000410000 */
[----:B------:R-:W-:Y:S01]  /*15240*/  FSEL R57, R57, RZ, P4 ;  /* 0x000000ff39397208 */ /* 0x000fe20002000000 */
[----:B------:R-:W-:Y:S01]  /*15250*/  FADD.FTZ R3, R31, R62 ;  /* 0x0000003e1f037221 */ /* 0x000fe20000010000 */
[----:B------:R-:W-:Y:S01]  /*15260*/  MUFU.EX2 R160, R160 ;  /* 0x000000a000a07308 */ /* 0x000fe20000000800 */
[-C--:B------:R-:W-:Y:S01]  /*15270*/  FMUL.FTZ R116, R116, R11.reuse ;  /* 0x0000000b74747220 */ /* 0x080fe20000410000 */
[----:B------:R-:W-:Y:S01]  /*15280*/  FMUL.FTZ R117, R117, R11 ;  /* 0x0000000b75757220 */ /* 0x000fe20000410000 */
[----:B------:R-:W-:Y:S01]  /*15290*/  FADD.FTZ R62, R40, R3 ;  /* 0x00000003283e7221 */ /* 0x000fe20000010000 */
[-CC-:B------:R-:W-:Y:S01]  /*152a0*/  FFMA.FTZ R181, R51, R59.reuse, -R57.reuse ;  /* 0x0000003b33b57223 */ /* 0x180fe20000010839 */
[----:B------:R-:W-:Y:S01]  /*152b0*/  FSEL R3, R24, RZ, P4 ;  /* 0x000000ff18037208 */ /* 0x000fe20002000000 */
[-CC-:B------:R-:W-:Y:S01]  /*152c0*/  FFMA.FTZ R22, R8, R59.reuse, -R57.reuse ;  /* 0x0000003b08167223 */ /* 0x180fe20000010839 */
[----:B------:R-:W-:Y:S01]  /*152d0*/  FADD.FTZ R51, R33, R62 ;  /* 0x0000003e21337221 */ /* 0x000fe20000010000 */
[-CC-:B------:R-:W-:Y:S01]  /*152e0*/  FFMA.FTZ R20, R20, R59.reuse, -R57.reuse ;  /* 0x0000003b14147223 */ /* 0x180fe20000010839 */
[-C--:B------:R-:W-:Y:S01]  /*152f0*/  FFMA.FTZ R183, R180, R59.reuse, -R57 ;  /* 0x0000003bb4b77223 */ /* 0x080fe20000010839 */
[----:B------:R-:W-:Y:S01]  /*15300*/  FADD.FTZ R8, -R3, R10 ;  /* 0x0000000a03087221 */ /* 0x000fe20000010100 */
[----:B------:R-:W-:Y:S01]  /*15310*/  FADD.FTZ R62, R44, R51 ;  /* 0x000000332c3e7221 */ /* 0x000fe20000010000 */
[----:B------:R-:W-:Y:S01]  /*15320*/  MUFU.EX2 R181, R181 ;  /* 0x000000b500b57308 */ /* 0x000fe20000000800 */
[-CC-:B------:R-:W-:Y:S01]  /*15330*/  FFMA.FTZ R26, R26, R59.reuse, -R57.reuse ;  /* 0x0000003b1a1a7223 */ /* 0x180fe20000010839 */
[-C--:B------:R-:W-:Y:S01]  /*15340*/  FMUL.FTZ R8, R8, R59.reuse ;  /* 0x0000003b08087220 */ /* 0x080fe20000410000 */
[----:B------:R-:W-:Y:S01]  /*15350*/  FADD.FTZ R3, R35, R62 ;  /* 0x0000003e23037221 */ /* 0x000fe20000010000 */
[-CC-:B------:R-:W-:Y:S01]  /*15360*/  FFMA.FTZ R177, R182, R59.reuse, -R57.reuse ;  /* 0x0000003bb6b17223 */ /* 0x180fe20000010839 */
[-CC-:B------:R-:W-:Y:S01]  /*15370*/  FFMA.FTZ R165, R52, R59.reuse, -R57.reuse ;  /* 0x0000003b34a57223 */ /* 0x180fe20000010839 */
[-C--:B------:R-:W-:Y:S01]  /*15380*/  FFMA.FTZ R30, R30, R59.reuse, -R57 ;  /* 0x0000003b1e1e7223 */ /* 0x080fe20000010839 */
[----:B------:R-:W-:Y:S01]  /*15390*/  FADD.FTZ R62, R48, R3 ;  /* 0x00000003303e7221 */ /* 0x000fe20000010000 */
[----:B------:R-:W0:Y:S01]  /*153a0*/  MUFU.EX2 R8, R8 ;  /* 0x0000000800087308 */ /* 0x000e220000000800 */
[-CC-:B------:R-:W-:Y:S01]  /*153b0*/  FFMA.FTZ R161, R7, R59.reuse, -R57.reuse ;  /* 0x0000003b07a17223 */ /* 0x180fe20000010839 */
[-CC-:B------:R-:W-:Y:S01]  /*153c0*/  FFMA.FTZ R179, R186, R59.reuse, -R57.reuse ;  /* 0x0000003bbab37223 */ /* 0x180fe20000010839 */
[----:B------:R-:W-:Y:S01]  /*153d0*/  FADD.FTZ R3, R37, R62 ;  /* 0x0000003e25037221 */ /* 0x000fe20000010000 */
[-CC-:B------:R-:W-:Y:S01]  /*153e0*/  FFMA.FTZ R36, R36, R59.reuse, -R57.reuse ;  /* 0x0000003b24247223 */ /* 0x180fe20000010839 */
[-CC-:B------:R-:W-:Y:S01]  /*153f0*/  FFMA.FTZ R173, R230, R59.reuse, -R57.reuse ;  /* 0x0000003be6ad7223 */ /* 0x180fe20000010839 */
[-CC-:B------:R-:W-:Y:S01]  /*15400*/  FFMA.FTZ R38, R38, R59.reuse, -R57.reuse ;  /* 0x0000003b26267223 */ /* 0x180fe20000010839 */
[--C-:B------:R-:W-:Y:S01]  /*15410*/  FFMA.FTZ R175, R232, R59, -R57.reuse ;  /* 0x0000003be8af7223 */ /* 0x100fe20000010839 */
[----:B------:R1:W-:Y:S01]  /*15420*/  MUFU.EX2 R10, R22 ;  /* 0x00000016000a7308 */ /* 0x0003e20000000800 */
[----:B------:R-:W-:Y:S01]  /*15430*/  F2FP.BF16.F32.PACK_AB R182, R28, R25 ;  /* 0x000000191cb6723e */ /* 0x000fe200000010ff */
[-CC-:B------:R-:W-:Y:S01]  /*15440*/  FFMA.FTZ R42, R42, R59.reuse, -R57.reuse ;  /* 0x0000003b2a2a7223 */ /* 0x180fe20000010839 */
[-CC-:B------:R-:W-:Y:S01]  /*15450*/  FFMA.FTZ R169, R234, R59.reuse, -R57.reuse ;  /* 0x0000003beaa97223 */ /* 0x180fe20000010839 */
[-CC-:B------:R-:W-:Y:S01]  /*15460*/  FFMA.FTZ R46, R46, R59.reuse, -R57.reuse ;  /* 0x0000003b2e2e7223 */ /* 0x180fe20000010839 */
[-CC-:B------:R-:W-:Y:S01]  /*15470*/  FFMA.FTZ R171, R236, R59.reuse, -R57.reuse ;  /* 0x0000003becab7223 */ /* 0x180fe20000010839 */
[-CC-:B------:R-:W-:Y:S01]  /*15480*/  FFMA.FTZ R53, R53, R59.reuse, -R57.reuse ;  /* 0x0000003b35357223 */ /* 0x180fe20000010839 */
[-C--:B------:R-:W-:Y:S01]  /*15490*/  FFMA.FTZ R167, R55, R59.reuse, -R57 ;  /* 0x0000003b37a77223 */ /* 0x080fe20000010839 */
[----:B------:R-:W2:Y:S01]  /*154a0*/  MUFU.EX2 R20, R20 ;  /* 0x0000001400147308 */ /* 0x000ea20000000800 */
[----:B-1----:R-:W-:Y:S01]  /*154b0*/  FADD.FTZ R22, R50, R3 ;  /* 0x0000000332167221 */ /* 0x002fe20000010000 */
[-CC-:B------:R-:W-:Y:S01]  /*154c0*/  FFMA.FTZ R56, R56, R59.reuse, -R57.reuse ;  /* 0x0000003b38387223 */ /* 0x180fe20000010839 */
[-CC-:B------:R-:W-:Y:S01]  /*154d0*/  FFMA.FTZ R60, R60, R59.reuse, -R57.reuse ;  /* 0x0000003b3c3c7223 */ /* 0x180fe20000010839 */
[-CC-:B------:R-:W-:Y:S01]  /*154e0*/  FFMA.FTZ R63, R63, R59.reuse, -R57.reuse ;  /* 0x0000003b3f3f7223 */ /* 0x180fe20000010839 */
[----:B---3--:R-:W-:Y:S01]  /*154f0*/  FADD.FTZ R3, R39, R22 ;  /* 0x0000001627037221 */ /* 0x008fe20000010000 */
[-CC-:B------:R-:W-:Y:S01]  /*15500*/  FFMA.FTZ R64, R64, R59.reuse, -R57.reuse ;  /* 0x0000003b40407223 */ /* 0x180fe20000010839 */
[-C--:B------:R-:W-:Y:S01]  /*15510*/  FFMA.FTZ R65, R65, R59.reuse, -R57 ;  /* 0x0000003b41417223 */ /* 0x080fe20000010839 */
[----:B------:R-:W1:Y:S01]  /*15520*/  MUFU.EX2 R183, R183 ;  /* 0x000000b700b77308 */ /* 0x000e620000000800 */
[----:B----4-:R-:W-:Y:S01]  /*15530*/  FADD.FTZ R52, R54, R3 ;  /* 0x0000000336347221 */ /* 0x010fe20000010000 */
[----:B0-----:R-:W-:Y:S01]  /*15540*/  FFMA.FTZ R3, R8, R0, R181 ;  /* 0x0000000008037223 */ /* 0x001fe200000100b5 */
[-CC-:B------:R-:W-:Y:S01]  /*15550*/  FFMA.FTZ R66, R66, R59.reuse, -R57.reuse ;  /* 0x0000003b42427223 */ /* 0x180fe20000010839 */
[-CC-:B------:R-:W-:Y:S01]  /*15560*/  FFMA.FTZ R67, R67, R59.reuse, -R57.reuse ;  /* 0x0000003b43437223 */ /* 0x180fe20000010839 */
[----:B------:R-:W-:Y:S01]  /*15570*/  FADD.FTZ R7, R9, R52 ;  /* 0x0000003409077221 */ /* 0x000fe20000010000 */
[-CC-:B------:R-:W-:Y:S01]  /*15580*/  FFMA.FTZ R68, R68, R59.reuse, -R57.reuse ;  /* 0x0000003b44447223 */ /* 0x180fe20000010839 */
[-C--:B------:R-:W-:Y:S01]  /*15590*/  FFMA.FTZ R70, R70, R59.reuse, -R57 ;  /* 0x0000003b46467223 */ /* 0x080fe20000010839 */
[----:B------:R-:W0:Y:S01]  /*155a0*/  MUFU.EX2 R26, R26 ;  /* 0x0000001a001a7308 */ /* 0x000e220000000800 */
[----:B------:R-:W-:Y:S01]  /*155b0*/  FADD.FTZ R52, R58, R7 ;  /* 0x000000073a347221 */ /* 0x000fe20000010000 */
[----:B--2---:R-:W-:Y:S01]  /*155c0*/  FADD.FTZ R0, R20, R3 ;  /* 0x0000000314007221 */ /* 0x004fe20000010000 */
[-CC-:B------:R-:W-:Y:S01]  /*155d0*/  FFMA.FTZ R69, R69, R59.reuse, -R57.reuse ;  /* 0x0000003b45457223 */ /* 0x180fe20000010839 */
[-CC-:B------:R-:W-:Y:S01]  /*155e0*/  FFMA.FTZ R71, R71, R59.reuse, -R57.reuse ;  /* 0x0000003b47477223 */ /* 0x180fe20000010839 */
[----:B------:R-:W-:Y:S01]  /*155f0*/  FADD.FTZ R7, R21, R52 ;  /* 0x0000003415077221 */ /* 0x000fe20000010000 */
[----:B------:R-:W-:Y:S01]  /*15600*/  FFMA.FTZ R57, R72, R59, -R57 ;  /* 0x0000003b48397223 */ /* 0x000fe20000010839 */
[----:B------:R-:W-:Y:S01]  /*15610*/  ISETP.GT.AND P4, PT, R4, R12, PT ;  /* 0x0000000c0400720c */ /* 0x000fe20003f84270 */
[----:B------:R-:W2:Y:S01]  /*15620*/  MUFU.EX2 R41, R41 ;  /* 0x0000002900297308 */ /* 0x000ea20000000800 */
[----:B-1----:R-:W-:Y:S01]  /*15630*/  FADD.FTZ R3, R183, R0 ;  /* 0x00000000b7037221 */ /* 0x002fe20000010000 */
[----:B------:R-:W-:Y:S01]  /*15640*/  FADD.FTZ R62, R160, R7 ;  /* 0x00000007a03e7221 */ /* 0x000fe20000010000 */
[----:B------:R-:W-:-:S02]  /*15650*/  @!P1 VIADD R51, R61, 0x28860 ;  /* 0x000288603d339836 */ /* 0x000fc40000000000 */
[-C--:B------:R-:W-:Y:S01]  /*15660*/  FMUL.FTZ R120, R120, R11.reuse ;  /* 0x0000000b78787220 */ /* 0x080fe20000410000 */
[-C--:B------:R-:W-:Y:S01]  /*15670*/  FMUL.FTZ R121, R121, R11.reuse ;  /* 0x0000000b79797220 */ /* 0x080fe20000410000 */
[-C--:B------:R-:W-:Y:S01]  /*15680*/  FMUL.FTZ R124, R124, R11.reuse ;  /* 0x0000000b7c7c7220 */ /* 0x080fe20000410000 */
[-C--:B------:R-:W-:Y:S01]  /*15690*/  FMUL.FTZ R125, R125, R11.reuse ;  /* 0x0000000b7d7d7220 */ /* 0x080fe20000410000 */
[----:B------:R-:W1:Y:S01]  /*156a0*/  MUFU.EX2 R177, R177 ;  /* 0x000000b100b17308 */ /* 0x000e620000000800 */
[----:B0-----:R-:W-:Y:S01]  /*156b0*/  FADD.FTZ R52, R26, R3 ;  /* 0x000000031a347221 */ /* 0x001fe20000010000 */
[----:B------:R-:W-:Y:S01]  /*156c0*/  @!P1 PRMT R51, RZ, 0x654, R51 ;  /* 0x00000654ff339816 */ /* 0x000fe20000000033 */
[-C--:B------:R-:W-:Y:S01]  /*156d0*/  FMUL.FTZ R128, R128, R11.reuse ;  /* 0x0000000b80807220 */ /* 0x080fe20000410000 */
[-C--:B------:R-:W-:Y:S01]  /*156e0*/  FMUL.FTZ R129, R129, R11.reuse ;  /* 0x0000000b81817220 */ /* 0x080fe20000410000 */
[-C--:B------:R-:W-:Y:S01]  /*156f0*/  FMUL.FTZ R132, R132, R11.reuse ;  /* 0x0000000b84847220 */ /* 0x080fe20000410000 */
[----:B------:R0:W-:Y:S01]  /*15700*/  @!P1 SYNCS.ARRIVE.TRANS64.RED.A1T0 RZ, [R51+URZ], RZ ;  /* 0x000000ff33ff99a7 */ /* 0x0001e2000810043f */
[-C--:B------:R-:W-:Y:S01]  /*15710*/  FMUL.FTZ R133, R133, R11.reuse ;  /* 0x0000000b85857220 */ /* 0x080fe20000410000 */
[----:B------:R-:W3:Y:S01]  /*15720*/  MUFU.EX2 R162, R162 ;  /* 0x000000a200a27308 */ /* 0x000ee20000000800 */
        /* <DEDUP_REMOVED lines=10> */
[----:B------:R-:W-:Y:S01]  /*157d0*/  FMUL.FTZ R149, R149, R11 ;  /* 0x0000000b95957220 */ /* 0x000fe20000410000 */
[----:B------:R-:W-:Y:S01]  /*157e0*/  F2FP.BF16.F32.PACK_AB R180, R15, R74 ;  /* 0x0000004a0fb4723e */ /* 0x000fe200000010ff */
[----:B------:R-:W-:Y:S01]  /*157f0*/  VIADD R4, R4, 0xffffffff ;  /* 0xffffffff04047836 */ /* 0x000fe20000000000 */
[----:B------:R-:W-:Y:S01]  /*15800*/  F2FP.BF16.F32.PACK_AB R170, R50, R37 ;  /* 0x0000002532aa723e */ /* 0x000fe200000010ff */
[-C--:B------:R-:W-:Y:S01]  /*15810*/  FMUL.FTZ R90, R90, R8.reuse ;  /* 0x000000085a5a7220 */ /* 0x080fe20000410000 */
[----:B------:R-:W1:Y:S01]  /*15820*/  MUFU.EX2 R156, R156 ;  /* 0x0000009c009c7308 */ /* 0x000e620000000800 */
[----:B---3--:R-:W-:Y:S01]  /*15830*/  FADD.FTZ R7, R162, R7 ;  /* 0x00000007a2077221 */ /* 0x008fe20000010000 */
[----:B------:R-:W-:Y:S01]  /*15840*/  F2FP.BF16.F32.PACK_AB R164, R54, R39 ;  /* 0x0000002736a4723e */ /* 0x000fe200000010ff */
[-C--:B------:R-:W-:Y:S01]  /*15850*/  FMUL.FTZ R91, R91, R8.reuse ;  /* 0x000000085b5b7220 */ /* 0x080fe20000410000 */
[----:B------:R-:W-:Y:S01]  /*15860*/  F2FP.BF16.F32.PACK_AB R166, R58, R9 ;  /* 0x000000093aa6723e */ /* 0x000fe200000010ff */
[-C--:B------:R-:W-:Y:S01]  /*15870*/  FMUL.FTZ R94, R94, R8.reuse ;  /* 0x000000085e5e7220 */ /* 0x080fe20000410000 */
[----:B------:R-:W-:Y:S01]  /*15880*/  F2FP.BF16.F32.PACK_AB R160, R160, R21 ;  /* 0x00000015a0a0723e */ /* 0x000fe200000010ff */
[-C--:B------:R-:W-:Y:S01]  /*15890*/  FMUL.FTZ R95, R95, R8.reuse ;  /* 0x000000085f5f7220 */ /* 0x080fe20000410000 */
[----:B------:R-:W3:Y:S01]  /*158a0*/  MUFU.EX2 R179, R179 ;  /* 0x000000b300b37308 */ /* 0x000ee20000000800 */
[----:B--2---:R-:W-:Y:S01]  /*158b0*/  FADD.FTZ R28, R30, R3 ;  /* 0x000000031e1c7221 */ /* 0x004fe20000010000 */
[----:B------:R-:W-:Y:S01]  /*158c0*/  F2FP.BF16.F32.PACK_AB R162, R162, R41 ;  /* 0x00000029a2a2723e */ /* 0x000fe200000010ff */
[-C--:B------:R-:W-:Y:S01]  /*158d0*/  FMUL.FTZ R98, R98, R8.reuse ;  /* 0x0000000862627220 */ /* 0x080fe20000410000 */
[----:B------:R-:W-:Y:S01]  /*158e0*/  F2FP.BF16.F32.PACK_AB R181, R20, R181 ;  /* 0x000000b514b5723e */ /* 0x000fe200000010ff */
[-C--:B------:R-:W-:Y:S01]  /*158f0*/  FMUL.FTZ R99, R99, R8.reuse ;  /* 0x0000000863637220 */ /* 0x080fe20000410000 */
[----:B------:R-:W-:Y:S01]  /*15900*/  F2FP.BF16.F32.PACK_AB R183, R26, R183 ;  /* 0x000000b71ab7723e */ /* 0x000fe200000010ff */
[-C--:B------:R-:W-:Y:S01]  /*15910*/  FMUL.FTZ R102, R102, R8.reuse ;  /* 0x0000000866667220 */ /* 0x080fe20000410000 */
[----:B------:R-:W2:Y:S01]  /*15920*/  MUFU.EX2 R43, R43 ;  /* 0x0000002b002b7308 */ /* 0x000ea20000000800 */
[----:B-1----:R-:W-:Y:S01]  /*15930*/  FADD.FTZ R32, R156, R7 ;  /* 0x000000079c207221 */ /* 0x002fe20000010000 */
[----:B------:R-:W-:Y:S01]  /*15940*/  F2FP.BF16.F32.PACK_AB R177, R30, R177 ;  /* 0x000000b11eb1723e */ /* 0x000fe200000010ff */
[-C--:B------:R-:W-:Y:S01]  /*15950*/  FMUL.FTZ R103, R103, R8.reuse ;  /* 0x0000000867677220 */ /* 0x080fe20000410000 */
[-C--:B------:R-:W-:Y:S01]  /*15960*/  FMUL.FTZ R106, R106, R8.reuse ;  /* 0x000000086a6a7220 */ /* 0x080fe20000410000 */
[-C--:B------:R-:W-:Y:S01]  /*15970*/  FMUL.FTZ R107, R107, R8.reuse ;  /* 0x000000086b6b7220 */ /* 0x080fe20000410000 */
[-C--:B------:R-:W-:Y:S01]  /*15980*/  FMUL.FTZ R110, R110, R8.reuse ;  /* 0x000000086e6e7220 */ /* 0x080fe20000410000 */
[-C--:B------:R-:W-:Y:S01]  /*15990*/  FMUL.FTZ R111, R111, R8.reuse ;  /* 0x000000086f6f7220 */ /* 0x080fe20000410000 */
[----:B------:R-:W1:Y:S01]  /*159a0*/  MUFU.EX2 R36, R36 ;  /* 0x0000002400247308 */ /* 0x000e620000000800 */
[----:B---3--:R-:W-:Y:S01]  /*159b0*/  FADD.FTZ R3, R179, R28 ;  /* 0x0000001cb3037221 */ /* 0x008fe20000010000 */
[-C--:B------:R-:W-:Y:S01]  /*159c0*/  FMUL.FTZ R114, R114, R8.reuse ;  /* 0x0000000872727220 */ /* 0x080fe20000410000 */
[-C--:B------:R-:W-:Y:S01]  /*159d0*/  FMUL.FTZ R115, R115, R8.reuse ;  /* 0x0000000873737220 */ /* 0x080fe20000410000 */
[-C--:B------:R-:W-:Y:S01]  /*159e0*/  FMUL.FTZ R118, R118, R8.reuse ;  /* 0x0000000876767220 */ /* 0x080fe20000410000 */
[-C--:B------:R-:W-:Y:S01]  /*159f0*/  FMUL.FTZ R119, R119, R8.reuse ;  /* 0x0000000877777220 */ /* 0x080fe20000410000 */
[-C--:B------:R-:W-:Y:S01]  /*15a00*/  FMUL.FTZ R122, R122, R8.reuse ;  /* 0x000000087a7a7220 */ /* 0x080fe20000410000 */
[----:B------:R-:W-:Y:S01]  /*15a10*/  FMUL.FTZ R123, R123, R8 ;  /* 0x000000087b7b7220 */ /* 0x000fe20000410000 */
[----:B------:R-:W3:Y:S01]  /*15a20*/  MUFU.EX2 R158, R158 ;  /* 0x0000009e009e7308 */ /* 0x000ee20000000800 */
[C---:B--2---:R-:W-:Y:S01]  /*15a30*/  FADD.FTZ R7, R43.reuse, R32 ;  /* 0x000000202b077221 */ /* 0x044fe20000010000 */
[----:B------:R-:W-:Y:S01]  /*15a40*/  F2FP.BF16.F32.PACK_AB R156, R43, R156 ;  /* 0x0000009c2b9c723e */ /* 0x000fe200000010ff */
[-C--:B------:R-:W-:Y:S01]  /*15a50*/  FMUL.FTZ R126, R126, R8.reuse ;  /* 0x000000087e7e7220 */ /* 0x080fe20000410000 */
[-C--:B------:R-:W-:Y:S01]  /*15a60*/  FMUL.FTZ R127, R127, R8.reuse ;  /* 0x000000087f7f7220 */ /* 0x080fe20000410000 */
[-C--:B------:R-:W-:Y:S01]  /*15a70*/  FMUL.FTZ R130, R130, R8.reuse ;  /* 0x0000000882827220 */ /* 0x080fe20000410000 */
[-C--:B------:R-:W-:Y:S01]  /*15a80*/  FMUL.FTZ R131, R131, R8.reuse ;  /* 0x0000000883837220 */ /* 0x080fe20000410000 */
[-C--:B------:R-:W-:Y:S01]  /*15a90*/  FMUL.FTZ R134, R134, R8.reuse ;  /* 0x0000000886867220 */ /* 0x080fe20000410000 */
[----:B------:R-:W2:Y:S01]  /*15aa0*/  MUFU.EX2 R173, R173 ;  /* 0x000000ad00ad7308 */ /* 0x000ea20000000800 */
[C---:B-1----:R-:W-:Y:S01]  /*15ab0*/  FADD.FTZ R32, R36.reuse, R3 ;  /* 0x0000000324207221 */ /* 0x042fe20000010000 */
        /* <DEDUP_REMOVED lines=11> */
[----:B------:R-:W-:Y:S01]  /*15b70*/  FMUL.FTZ R151, R151, R8 ;  /* 0x0000000897977220 */ /* 0x000fe20000410000 */
[----:B------:R-:W-:-:S02]  /*15b80*/  IMAD.MOV.U32 R186, RZ, RZ, R14 ;  /* 0x000000ffffba7224 */ /* 0x000fc400078e000e */
[----:B------:R-:W3:Y:S01]  /*15b90*/  MUFU.EX2 R38, R38 ;  /* 0x0000002600267308 */ /* 0x000ee20000000800 */
[----:B--2---:R-:W-:Y:S01]  /*15ba0*/  FADD.FTZ R3, R173, R32 ;  /* 0x00000020ad037221 */ /* 0x004fe20000010000 */
[----:B------:R-:W-:-:S06]  /*15bb0*/  IMAD.MOV.U32 R11, RZ, RZ, R6 ;  /* 0x000000ffff0b7224 */ /* 0x000fcc00078e0006 */
[----:B------:R-:W2:Y:S01]  /*15bc0*/  MUFU.EX2 R152, R152 ;  /* 0x0000009800987308 */ /* 0x000ea20000000800 */
[C---:B-1----:R-:W-:Y:S01]  /*15bd0*/  FADD.FTZ R7, R45.reuse, R34 ;  /* 0x000000222d077221 */ /* 0x042fe20000010000 */
[----:B------:R-:W-:-:S06]  /*15be0*/  F2FP.BF16.F32.PACK_AB R158, R45, R158 ;  /* 0x0000009e2d9e723e */ /* 0x000fcc00000010ff */
[----:B------:R-:W1:Y:S01]  /*15bf0*/  MUFU.EX2 R175, R175 ;  /* 0x000000af00af7308 */ /* 0x000e620000000800 */
[C---:B---3--:R-:W-:Y:S01]  /*15c00*/  FADD.FTZ R32, R38.reuse, R3 ;  /* 0x0000000326207221 */ /* 0x048fe20000010000 */
[----:B------:R-:W-:-:S06]  /*15c10*/  F2FP.BF16.F32.PACK_AB R173, R38, R173 ;  /* 0x000000ad26ad723e */ /* 0x000fcc00000010ff */
[----:B------:R-:W3:Y:S01]  /*15c20*/  MUFU.EX2 R47, R47 ;  /* 0x0000002f002f7308 */ /* 0x000ee20000000800 */
[----:B--2---:R-:W-:-:S07]  /*15c30*/  FADD.FTZ R34, R152, R7 ;  /* 0x0000000798227221 */ /* 0x004fce0000010000 */
[----:B------:R-:W2:Y:S01]  /*15c40*/  MUFU.EX2 R42, R42 ;  /* 0x0000002a002a7308 */ /* 0x000ea20000000800 */
[----:B-1----:R-:W-:-:S07]  /*15c50*/  FADD.FTZ R3, R175, R32 ;  /* 0x00000020af037221 */ /* 0x002fce0000010000 */
[----:B------:R-:W1:Y:S01]  /*15c60*/  MUFU.EX2 R154, R154 ;  /* 0x0000009a009a7308 */ /* 0x000e620000000800 */
[C---:B---3--:R-:W-:Y:S01]  /*15c70*/  FADD.FTZ R7, R47.reuse, R34 ;  /* 0x000000222f077221 */ /* 0x048fe20000010000 */
[----:B------:R-:W-:-:S06]  /*15c80*/  F2FP.BF16.F32.PACK_AB R152, R47, R152 ;  /* 0x000000982f98723e */ /* 0x000fcc00000010ff */
[----:B------:R-:W3:Y:S01]  /*15c90*/  MUFU.EX2 R169, R169 ;  /* 0x000000a900a97308 */ /* 0x000ee20000000800 */
[C---:B--2---:R-:W-:Y:S01]  /*15ca0*/  FADD.FTZ R32, R42.reuse, R3 ;  /* 0x000000032a207221 */ /* 0x044fe20000010000 */
[----:B------:R-:W-:-:S06]  /*15cb0*/  F2FP.BF16.F32.PACK_AB R175, R42, R175 ;  /* 0x000000af2aaf723e */ /* 0x000fcc00000010ff */
[----:B------:R-:W2:Y:S01]  /*15cc0*/  MUFU.EX2 R46, R46 ;  /* 0x0000002e002e7308 */ /* 0x000ea20000000800 */
[----:B-1----:R-:W-:-:S07]  /*15cd0*/  FADD.FTZ R34, R154, R7 ;  /* 0x000000079a227221 */ /* 0x002fce0000010000 */
[----:B------:R-:W1:Y:S01]  /*15ce0*/  MUFU.EX2 R171, R171 ;  /* 0x000000ab00ab7308 */ /* 0x000e620000000800 */
[----:B---3--:R-:W-:-:S07]  /*15cf0*/  FADD.FTZ R7, R169, R32 ;  /* 0x00000020a9077221 */ /* 0x008fce0000010000 */
[----:B------:R-:W3:Y:S01]  /*15d00*/  MUFU.EX2 R165, R165 ;  /* 0x000000a500a57308 */ /* 0x000ee20000000800 */
[C---:B--2---:R-:W-:Y:S01]  /*15d10*/  FADD.FTZ R32, R46.reuse, R7 ;  /* 0x000000072e207221 */ /* 0x044fe20000010000 */
[----:B------:R-:W-:-:S06]  /*15d20*/  F2FP.BF16.F32.PACK_AB R169, R46, R169 ;  /* 0x000000a92ea9723e */ /* 0x000fcc00000010ff */
[----:B------:R-:W2:Y:S01]  /*15d30*/  MUFU.EX2 R22, R53 ;  /* 0x0000003500167308 */ /* 0x000ea20000000800 */
[----:B-1----:R-:W-:Y:S01]  /*15d40*/  FADD.FTZ R7, R171, R32 ;  /* 0x00000020ab077221 */ /* 0x002fe20000010000 */
[----:B------:R-:W-:-:S03]  /*15d50*/  F2FP.BF16.F32.PACK_AB R171, R10, R171 ;  /* 0x000000ab0aab723e */ /* 0x000fc600000010ff */
[----:B------:R-:W-:Y:S01]  /*15d60*/  FADD.FTZ R32, R10, R7 ;  /* 0x000000070a207221 */ /* 0x000fe20000010000 */
[----:B------:R-:W-:Y:S02]  /*15d70*/  IMAD.MOV.U32 R10, RZ, RZ, R24 ;  /* 0x000000ffff0a7224 */ /* 0x000fe400078e0018 */
[----:B------:R-:W1:Y:S01]  /*15d80*/  MUFU.EX2 R167, R167 ;  /* 0x000000a700a77308 */ /* 0x000e620000000800 */
[----:B---3--:R-:W-:-:S07]  /*15d90*/  FADD.FTZ R7, R165, R32 ;  /* 0x00000020a5077221 */ /* 0x008fce0000010000 */
[----:B------:R-:W3:Y:S01]  /*15da0*/  MUFU.EX2 R0, R56 ;  /* 0x0000003800007308 */ /* 0x000ee20000000800 */
[C---:B--2---:R-:W-:Y:S01]  /*15db0*/  FADD.FTZ R32, R22.reuse, R7 ;  /* 0x0000000716207221 */ /* 0x044fe20000010000 */
[----:B------:R-:W-:Y:S01]  /*15dc0*/  F2FP.BF16.F32.PACK_AB R165, R22, R165 ;  /* 0x000000a516a5723e */ /* 0x000fe200000010ff */
[----:B------:R-:W-:-:S05]  /*15dd0*/  IMAD.MOV.U32 R22, RZ, RZ, R13 ;  /* 0x000000ffff167224 */ /* 0x000fca00078e000d */
        /* <DEDUP_REMOVED lines=11> */
[C---:B---3--:R-:W-:Y:S01]  /*15e90*/  FADD.FTZ R7, R28.reuse, R7 ;  /* 0x000000071c077221 */ /* 0x048fe20000010000 */
[----:B------:R-:W-:-:S06]  /*15ea0*/  F2FP.BF16.F32.PACK_AB R161, R28, R161 ;  /* 0x000000a11ca1723e */ /* 0x000fcc00000010ff */
[----:B------:R-:W3:Y:S01]  /*15eb0*/  MUFU.EX2 R34, R65 ;  /* 0x0000004100227308 */ /* 0x000ee20000000800 */
[----:B--2---:R-:W-:-:S07]  /*15ec0*/  FADD.FTZ R7, R40, R7 ;  /* 0x0000000728077221 */ /* 0x004fce0000010000 */
[----:B------:R-:W2:Y:S01]  /*15ed0*/  MUFU.EX2 R66, R66 ;  /* 0x0000004200427308 */ /* 0x000ea20000000800 */
[C---:B-1----:R-:W-:Y:S01]  /*15ee0*/  FADD.FTZ R7, R64.reuse, R7 ;  /* 0x0000000740077221 */ /* 0x042fe20000010000 */
[----:B------:R-:W-:-:S06]  /*15ef0*/  F2FP.BF16.F32.PACK_AB R163, R64, R40 ;  /* 0x0000002840a3723e */ /* 0x000fcc00000010ff */
[----:B------:R-:W1:Y:S01]  /*15f00*/  MUFU.EX2 R44, R67 ;  /* 0x00000043002c7308 */ /* 0x000e620000000800 */
[----:B---3--:R-:W-:-:S07]  /*15f10*/  FADD.FTZ R7, R34, R7 ;  /* 0x0000000722077221 */ /* 0x008fce0000010000 */
        /* <DEDUP_REMOVED lines=12> */
[----:B------:R-:W-:-:S03]  /*15fe0*/  F2FP.BF16.F32.PACK_AB R153, R69, R70 ;  /* 0x000000464599723e */ /* 0x000fc600000010ff */
[----:B---3--:R-:W-:-:S04]  /*15ff0*/  FADD.FTZ R7, R32, R7 ;  /* 0x0000000720077221 */ /* 0x008fc80000010000 */
[C---:B--2---:R-:W-:Y:S01]  /*16000*/  FADD.FTZ R0, R57.reuse, R7 ;  /* 0x0000000739007221 */ /* 0x044fe20000010000 */
[----:B------:R-:W-:Y:S01]  /*16010*/  F2FP.BF16.F32.PACK_AB R155, R57, R32 ;  /* 0x00000020399b723e */ /* 0x000fe200000010ff */
[----:B0-----:R-:W-:Y:S06]  /*16020*/  @P4 BRA `(.L_x_1864) ;  /* 0xffffffc400744947 */ /* 0x001fec000383ffff */
[----:B------:R-:W-:Y:S02]  /*16030*/  IMAD.MOV.U32 R10, RZ, RZ, R24 ;  /* 0x000000ffff0a7224 */ /* 0x000fe400078e0018 */
[----:B------:R-:W-:Y:S02]  /*16040*/  IMAD.MOV.U32 R11, RZ, RZ, R6 ;  /* 0x000000ffff0b7224 */ /* 0x000fe400078e0006 */
[----:B------:R-:W-:Y:S02]  /*16050*/  IMAD.MOV.U32 R22, RZ, RZ, R13 ;  /* 0x000000ffff167224 */ /* 0x000fe400078e000d */
[----:B------:R-:W-:-:S07]  /*16060*/  IMAD.MOV.U32 R186, RZ, RZ, R14 ;  /* 0x000000ffffba7224 */ /* 0x000fce00078e000e */
.L_x_1846:
[----:B------:R-:W0:Y:S01]  /*16070*/  LDC R6, c[0x0][0x448] ;  /* 0x00011200ff067b82 */ /* 0x000e220000000800 */
[----:B------:R-:W-:Y:S01]  /*16080*/  IADD3 R9, R188, 0x1, -R187 ;  /* 0x00000001bc097810 */ /* 0x000fe20007ffe8bb */
[----:B------:R-:W-:-:S06]  /*16090*/  ULDC UR10, c[0x0][0x9dc] ;  /* 0x00027700000a7ab9 */ /* 0x000fcc0000000800 */
[----:B------:R-:W1:Y:S01]  /*160a0*/  LDC R13, c[0x0][0x9e4] ;  /* 0x00027900ff0d7b82 */ /* 0x000e620000000800 */
[----:B0-----:R-:W-:Y:S01]  /*160b0*/  ISETP.NE.AND P4, PT, R6, 0x1, PT ;  /* 0x000000010600780c */ /* 0x001fe20003f85270 */
[----:B------:R-:W-:Y:S01]  /*160c0*/  VIADD R6, R193, 0x7f ;  /* 0x0000007fc1067836 */ /* 0x000fe20000000000 */
[----:B-1----:R-:W-:-:S11]  /*160d0*/  ISETP.GE.AND P5, PT, R13, 0x1, PT ;  /* 0x000000010d00780c */ /* 0x002fd60003fa6270 */
[----:B------:R-:W0:Y:S08]  /*160e0*/  @P4 LDC R7, c[0x0][0x44c] ;  /* 0x00011300ff074b82 */ /* 0x000e300000000800 */
[----:B------:R-:W1:Y:S01]  /*160f0*/  @P4 LDC R8, c[0x0][0x450] ;  /* 0x00011400ff084b82 */ /* 0x000e620000000800 */
[----:B0-----:R-:W-:-:S05]  /*16100*/  @P4 IMAD.HI.U32 R7, R6, R7, RZ ;  /* 0x0000000706074227 */ /* 0x001fca00078e00ff */
        /* <DEDUP_REMOVED lines=14> */
.L_x_1867:
[----:B------:R-:W-:-:S13]  /*161f0*/  ISETP.NE.AND P2, PT, R13, 0x1, PT ;  /* 0x000000010d00780c */ /* 0x000fda0003f45270 */
[----:B------:R-:W0:Y:S02]  /*16200*/  @P2 LDC.64 R8, c[0x0][0x9e8] ;  /* 0x00027a00ff082b82 */ /* 0x000e240000000a00 */
[----:B0-----:R-:W-:-:S05]  /*16210*/  @P2 IMAD.HI.U32 R8, R6, R8, RZ ;  /* 0x0000000806082227 */ /* 0x001fca00078e00ff */
[----:B------:R-:W-:-:S07]  /*16220*/  @P2 SHF.R.U32.HI R6, RZ, R9, R8 ;  /* 0x00000009ff062219 */ /* 0x000fce0000011608 */
.L_x_1868:
[----:B------:R-:W-:Y:S05]  /*16230*/  BSYNC B0 ;  /* 0x0000000000007941 */ /* 0x000fea0003800000 */
.L_x_1866:
[----:B------:R-:W-:-:S05]  /*16240*/  IMAD R6, R6, R13, RZ ;  /* 0x0000000d06067224 */ /* 0x000fca00078e02ff */
[----:B------:R-:W-:-:S07]  /*16250*/  VIMNMX R7, R7, R6, !PT ;  /* 0x0000000607077248 */ /* 0x000fce0007fe0100 */
.L_x_1865:
[----:B------:R-:W-:-:S05]  /*16260*/  VIADD R7, R7, 0x7f ;  /* 0x0000007f07077836 */ /* 0x000fca0000000000 */
[----:B------:R-:W-:-:S04]  /*16270*/  SHF.R.S32.HI R6, RZ, 0x1f, R7 ;  /* 0x0000001fff067819 */ /* 0x000fc80000011407 */
[----:B------:R-:W-:-:S04]  /*16280*/  LEA.HI R6, R6, R7, RZ, 0x7 ;  /* 0x0000000706067211 */ /* 0x000fc800078f38ff */
[----:B------:R-:W-:-:S04]  /*16290*/  SHF.R.S32.HI R7, RZ, 0x7, R6 ;  /* 0x00000007ff077819 */ /* 0x000fc80000011406 */
[----:B------:R-:W-:-:S04]  /*162a0*/  VIMNMX R14, R196, R7, !PT ;  /* 0x00000007c40e7248 */ /* 0x000fc80007fe0100 */
[----:B------:R-:W-:-:S13]  /*162b0*/  ISETP.GE.AND P2, PT, R4, R14, PT ;  /* 0x0000000e0400720c */ /* 0x000fda0003f46270 */
[----:B------:R-:W-:Y:S05]  /*162c0*/  @!P2 BRA `(.L_x_1869) ;  /* 0x000000280084a947 */ /* 0x000fea0003800000 */
[----:B------:R-:W-:Y:S02]  /*162d0*/  IMAD.MOV.U32 R13, RZ, RZ, R10 ;  /* 0x000000ffff0d7224 */ /* 0x000fe400078e000a */
[----:B------:R-:W-:Y:S02]  /*162e0*/  IMAD.MOV.U32 R12, RZ, RZ, R11 ;  /* 0x000000ffff0c7224 */ /* 0x000fe400078e000b */
[----:B------:R-:W-:Y:S02]  /*162f0*/  IMAD.MOV.U32 R20, RZ, RZ, R186 ;  /* 0x000000ffff147224 */ /* 0x000fe400078e00ba */
[----:B------:R-:W-:-:S07]  /*16300*/  IMAD.MOV.U32 R15, RZ, RZ, R22 ;  /* 0x000000ffff0f7224 */ /* 0x000fce00078e0016 */
.L_x_1879:
        /* <DEDUP_REMOVED lines=10> */
.L_x_1871:
[----:B------:R-:W-:Y:S01]  /*163b0*/  IMAD R6, R22, 0x8, R2 ;  /* 0x0000000816067824 */ /* 0x000fe200078e0202 */
[----:B------:R-:W-:-:S04]  /*163c0*/  SHF.L.U32 R7, R186, 0x1f, RZ ;  /* 0x0000001fba077819 */ /* 0x000fc800000006ff */
[----:B------:R0:W1:Y:S01]  /*163d0*/  SYNCS.PHASECHK.TRANS64.TRYWAIT P3, [R6+URZ+0x28830], R7 ;  /* 0x02883007060075a7 */ /* 0x000062000806017f */
[----:B------:R-:W-:Y:S05]  /*163e0*/  @!P0 BRA `(.L_x_1872) ;  /* 0x0000000000048947 */ /* 0x000fea0003800000 */
[----:B------:R-:W-:Y:S01]  /*163f0*/  BPT.TRAP 0x1 ;  /* 0x000000040000795c */ /* 0x000fe20000300000 */
.L_x_1872:
[----:B------:R-:W-:Y:S04]  /*16400*/  BSSY B0, `(.L_x_1870) ;  /* 0x0000004000007945 */ /* 0x000fe80003800000 */
[----:B-1----:R-:W-:Y:S05]  /*16410*/  @P3 BRA `(.L_x_1873) ;  /* 0x0000000000083947 */ /* 0x002fea0003800000 */
[----:B------:R-:W1:Y:S02]  /*16420*/  SYNCS.PHASECHK.TRANS64.TRYWAIT P3, [R6+URZ+0x28830], R7 ;  /* 0x02883007060075a7 */ /* 0x000e64000806017f */
[----:B-1----:R-:W-:Y:S05]  /*16430*/  @!P3 BRA `(.L_x_1874) ;  /* 0x0000011c00e0b947 */ /* 0x002fea0003800000 */
.L_x_1873:
[----:B------:R-:W-:Y:S05]  /*16440*/  BSYNC B0 ;  /* 0x0000000000007941 */ /* 0x000fea0003800000 */
.L_x_1870:
        /* <DEDUP_REMOVED lines=64> */
.L_x_1876:
[----:B------:R-:W-:Y:S01]  /*16850*/  SHF.L.U32 R6, R20, 0x1f, RZ ;  /* 0x0000001f14067819 */ /* 0x000fe200000006ff */
[----:B------:R-:W-:-:S04]  /*16860*/  IMAD R7, R15, 0x8, R2 ;  /* 0x000000080f077824 */ /* 0x000fc800078e0202 */
[----:B------:R0:W1:Y:S01]  /*16870*/  SYNCS.PHASECHK.TRANS64.TRYWAIT P2, [R7+URZ+0x28850], R6 ;  /* 0x02885006070075a7 */ /* 0x000062000804017f */
[----:B------:R-:W-:Y:S05]  /*16880*/  @!P0 BRA `(.L_x_1877) ;  /* 0x0000000000048947 */ /* 0x000fea0003800000 */
[----:B------:R-:W-:Y:S01]  /*16890*/  BPT.TRAP 0x1 ;  /* 0x000000040000795c */ /* 0x000fe20000300000 */
.L_x_1877:
[----:B-1----:R-:W-:Y:S05]  /*168a0*/  @P2 BRA `(.L_x_1875) ;  /* 0x0000000000082947 */ /* 0x002fea0003800000 */
[----:B------:R-:W1:Y:S02]  /*168b0*/  SYNCS.PHASECHK.TRANS64.TRYWAIT P2, [R7+URZ+0x28850], R6 ;  /* 0x02885006070075a7 */ /* 0x000e64000804017f */
[----:B-1----:R-:W-:Y:S05]  /*168c0*/  @!P2 BRA `(.L_x_1878) ;  /* 0x0000011800d0a947 */ /* 0x002fea0003800000 */
.L_x_1875:
[----:B01----:R-:W-:Y:S01]  /*168d0*/  VIADD R6, R2, 0x400 ;  /* 0x0000040002067836 */ /* 0x003fe20000000000 */
[----:B------:R-:W-:Y:S05]  /*168e0*/  WARPSYNC.ALL ;  /* 0x0000000000007948 */ /* 0x000fea0003800000 */
[----:B------:R-:W-:-:S04]  /*168f0*/  SHF.R.U32.HI R6, RZ, 0x4, R6 ;  /* 0x00000004ff067819 */ /* 0x000fc80000011606 */
[----:B------:R-:W-:-:S04]  /*16900*/  LOP3.LUT R6, R6, 0x3fff, RZ, 0xc0, !PT ;  /* 0x00003fff06067812 */ /* 0x000fc800078ec0ff */
[----:B------:R-:W-:-:S05]  /*16910*/  LOP3.LUT R6, R6, 0x4000000, RZ, 0xfc, !PT ;  /* 0x0400000006067812 */ /* 0x000fca00078efcff */
[----:B------:R-:W-:Y:S01]  /*16920*/  IMAD R6, R15, 0x800, R6 ;  /* 0x000008000f067824 */ /* 0x000fe200078e0206 */
[----:B------:R-:W-:Y:S01]  /*16930*/  WARPGROUP.ARRIVE ;  /* 0x00000000000079c5 */ /* 0x000fe20000000000 */
[----:B------:R-:W-:Y:S02]  /*16940*/  IMAD.MOV.U32 R7, RZ, RZ, 0x40000040 ;  /* 0x40000040ff077424 */ /* 0x000fe400078e00ff */
[----:B------:R-:W-:Y:S01]  /*16950*/  FMUL.FTZ R21, R24, UR37 ;  /* 0x0000002518157c20 */ /* 0x000fe20008410000 */
[C---:B------:R-:W-:Y:S01]  /*16960*/  VIADD R8, R6.reuse, 0x80 ;  /* 0x0000008006087836 */ /* 0x040fe20000000000 */
[----:B------:R-:W-:Y:S01]  /*16970*/  R2UR UR10, R6 ;  /* 0x00000000060a72ca */ /* 0x000fe200000e0000 */
[----:B------:R-:W-:Y:S01]  /*16980*/  IMAD.MOV.U32 R9, RZ, RZ, 0x40000040 ;  /* 0x40000040ff097424 */ /* 0x000fe200078e00ff */
[----:B------:R-:W-:Y:S01]  /*16990*/  R2UR UR11, R7 ;  /* 0x00000000070b72ca */ /* 0x000fe200000e0000 */
        /* <DEDUP_REMOVED lines=12> */
[----:B------:R-:W-:Y:S01]  /*16a60*/  HGMMA.64x128x16.F32.BF16 R88, R180, gdesc[UR8].tnspB, R88, gsb0 ;  /* 0x41e00008b4587df0 */ /* 0x000fe20008001858 */
[----:B------:R-:W-:Y:S01]  /*16a70*/  R2UR UR10, R8 ;  /* 0x00000000080a72ca */ /* 0x000fe200000e0000 */
[----:B------:R-:W-:Y:S01]  /*16a80*/  VIADD R8, R6, 0x100 ;  /* 0x0000010006087836 */ /* 0x000fe20000000000 */
[----:B------:R-:W-:Y:S01]  /*16a90*/  R2UR UR11, R9 ;  /* 0x00000000090b72ca */ /* 0x000fe200000e0000 */
[----:B------:R-:W-:Y:S01]  /*16aa0*/  IMAD.MOV.U32 R9, RZ, RZ, 0x40000040 ;  /* 0x40000040ff097424 */ /* 0x000fe200078e00ff */
[----:B------:R-:W2:Y:S01]  /*16ab0*/  MUFU.TANH R10, R10 ;  /* 0x0000000a000a7308 */ /* 0x000ea20000002400 */
        /* <DEDUP_REMOVED lines=8> */
[----:B0-----:R-:W-:Y:S01]  /*16b40*/  FMNMX.FTZ R60, R21, R12, !PT ;  /* 0x0000000c153c7209 */ /* 0x001fe20007810000 */
[----:B------:R-:W-:Y:S01]  /*16b50*/  FMUL.FTZ R32, R36, UR37 ;  /* 0x0000002524207c20 */ /* 0x000fe20008410000 */
[----:B------:R-:W-:Y:S01]  /*16b60*/  FMUL.FTZ R33, R38, UR37 ;  /* 0x0000002526217c20 */ /* 0x000fe20008410000 */
[----:B------:R-:W-:Y:S01]  /*16b70*/  FMUL.FTZ R38, R40, UR37 ;  /* 0x0000002528267c20 */ /* 0x000fe20008410000 */
[----:B-1----:R-:W-:Y:S01]  /*16b80*/  FMNMX.FTZ R11, R7, R60, !PT ;  /* 0x0000003c070b7209 */ /* 0x002fe20007810000 */
[----:B------:R-:W-:Y:S01]  /*16b90*/  FMUL.FTZ R29, R34, UR37 ;  /* 0x00000025221d7c20 */ /* 0x000fe20008410000 */
[----:B------:R-:W-:Y:S01]  /*16ba0*/  FMUL.FTZ R34, R39, UR37 ;  /* 0x0000002527227c20 */ /* 0x000fe20008410000 */
[----:B------:R-:W0:Y:S01]  /*16bb0*/  MUFU.TANH R28, R28 ;  /* 0x0000001c001c7308 */ /* 0x000e220000002400 */
[----:B--2---:R-:W-:Y:S01]  /*16bc0*/  FMNMX.FTZ R11, R10, R11, !PT ;  /* 0x0000000b0a0b7209 */ /* 0x004fe20007810000 */
[----:B------:R-:W-:Y:S01]  /*16bd0*/  FMUL.FTZ R39, R41, UR37 ;  /* 0x0000002529277c20 */ /* 0x000fe20008410000 */
[----:B------:R-:W-:Y:S01]  /*16be0*/  FMUL.FTZ R41, R44, UR37 ;  /* 0x000000252c297c20 */ /* 0x000fe20008410000 */
[----:B------:R-:W-:Y:S01]  /*16bf0*/  FMUL.FTZ R36, R42, UR37 ;  /* 0x000000252a247c20 */ /* 0x000fe20008410000 */
[----:B------:R-:W-:Y:S01]  /*16c00*/  FMUL.FTZ R42, R45, UR37 ;  /* 0x000000252d2a7c20 */ /* 0x000fe20008410000 */
[----:B------:R-:W-:Y:S01]  /*16c10*/  FMUL.FTZ R40, R46, UR37 ;  /* 0x000000252e287c20 */ /* 0x000fe20008410000 */
[----:B------:R-:W-:Y:S01]  /*16c20*/  FMUL.FTZ R46, R48, UR37 ;  /* 0x00000025302e7c20 */ /* 0x000fe20008410000 */
[----:B------:R-:W1:Y:S01]  /*16c30*/  MUFU.TANH R30, R30 ;  /* 0x0000001e001e7308 */ /* 0x000e620000002400 */
[----:B---3--:R-:W-:Y:S01]  /*16c40*/  FMNMX.FTZ R11, R26, R11, !PT ;  /* 0x0000000b1a0b7209 */ /* 0x008fe20007810000 */
        /* <DEDUP_REMOVED lines=21> */
[----:B------:R-:W1:Y:S01]  /*16da0*/  LDC R59, c[0x0][0x988] ;  /* 0x00026200ff3b7b82 */ /* 0x000e620000000800 */
[----:B------:R-:W3:Y:S01]  /*16db0*/  MUFU.TANH R38, R38 ;  /* 0x0000002600267308 */ /* 0x000ee20000002400 */
[----:B------:R-:W-:Y:S01]  /*16dc0*/  FMUL.FTZ R70, R70, UR37 ;  /* 0x0000002546467c20 */ /* 0x000fe20008410000 */
[----:B------:R-:W-:Y:S01]  /*16dd0*/  FMUL.FTZ R74, R74, UR37 ;  /* 0x000000254a4a7c20 */ /* 0x000fe20008410000 */
[----:B------:R-:W-:Y:S01]  /*16de0*/  FMUL.FTZ R78, R78, UR37 ;  /* 0x000000254e4e7c20 */ /* 0x000fe20008410000 */
[----:B------:R-:W-:Y:S01]  /*16df0*/  FMUL.FTZ R230, R79, UR37 ;  /* 0x000000254fe67c20 */ /* 0x000fe20008410000 */
[----:B------:R-:W-:Y:S01]  /*16e00*/  FMUL.FTZ R82, R82, UR37 ;  /* 0x0000002552527c20 */ /* 0x000fe20008410000 */
[----:B------:R-:W-:Y:S01]  /*16e10*/  FMUL.FTZ R232, R83, UR37 ;  /* 0x0000002553e87c20 */ /* 0x000fe20008410000 */
[----:B------:R-:W-:Y:S01]  /*16e20*/  FMUL.FTZ R86, R86, UR37 ;  /* 0x0000002556567c20 */ /* 0x000fe20008410000 */
[----:B------:R-:W4:Y:S01]  /*16e30*/  MUFU.TANH R39, R39 ;  /* 0x0000002700277308 */ /* 0x000f220000002400 */
[----:B------:R-:W-:Y:S01]  /*16e40*/  FMUL.FTZ R234, R87, UR37 ;  /* 0x0000002557ea7c20 */ /* 0x000fe20008410000 */
[----:B------:R-:W5:Y:S01]  /*16e50*/  S2R R231, SR_TID.X ;  /* 0x0000000000e77919 */ /* 0x000f620000002100 */
[----:B------:R-:W-:Y:S01]  /*16e60*/  @!P1 IMAD R15, R15, 0x8, R2 ;  /* 0x000000080f0f9824 */ /* 0x000fe200078e0202 */
[C---:B------:R-:W-:Y:S01]  /*16e70*/  ISETP.GT.AND P2, PT, R4.reuse, R14, PT ;  /* 0x0000000e0400720c */ /* 0x040fe20003f44270 */
[----:B------:R-:W-:-:S02]  /*16e80*/  VIADD R4, R4, 0xffffffff ;  /* 0xffffffff04047836 */ /* 0x000fc40000000000 */
[----:B------:R-:W-:Y:S01]  /*16e90*/  @!P1 VIADD R15, R15, 0x28860 ;  /* 0x000288600f0f9836 */ /* 0x000fe20000000000 */
[----:B------:R-:W4:Y:S04]  /*16ea0*/  MUFU.TANH R41, R41 ;  /* 0x0000002900297308 */ /* 0x000f280000002400 */
[----:B------:R-:W-:-:S04]  /*16eb0*/  @!P1 PRMT R15, RZ, 0x654, R15 ;  /* 0x00000654ff0f9816 */ /* 0x000fc8000000000f */
[----:B------:R-:W1:Y:S08]  /*16ec0*/  MUFU.TANH R42, R42 ;  /* 0x0000002a002a7308 */ /* 0x000e700000002400 */
[----:B------:R-:W1:Y:S08]  /*16ed0*/  MUFU.TANH R46, R46 ;  /* 0x0000002e002e7308 */ /* 0x000e700000002400 */
[----:B------:R-:W1:Y:S01]  /*16ee0*/  MUFU.TANH R47, R47 ;  /* 0x0000002f002f7308 */ /* 0x000e620000002400 */
[----:B-----5:R-:W-:-:S07]  /*16ef0*/  SHF.R.U32.HI R231, RZ, 0x7, R231 ;  /* 0x00000007ffe77819 */ /* 0x020fce00000116e7 */
        /* <DEDUP_REMOVED lines=9> */
[----:B------:R-:W-:-:S03]  /*16f90*/  FMUL.FTZ R182, R75, UR37 ;  /* 0x000000254bb67c20 */ /* 0x000fc60008410000 */
[----:B------:R-:W5:Y:S01]  /*16fa0*/  MUFU.TANH R60, R60 ;  /* 0x0000003c003c7308 */ /* 0x000f620000002400 */
[----:B------:R-:W-:Y:S01]  /*16fb0*/  HGMMA.64x128x16.F32.BF16 R88, R176, gdesc[UR8].tnspB, R88, gsb0 ;  /* 0x41e00008b0587df0 */ /* 0x000fe20008001858 */
[----:B------:R-:W-:Y:S02]  /*16fc0*/  R2UR UR10, R8 ;  /* 0x00000000080a72ca */ /* 0x000fe400000e0000 */
[----:B------:R-:W-:Y:S02]  /*16fd0*/  R2UR UR11, R9 ;  /* 0x00000000090b72ca */ /* 0x000fe400000e0000 */
[----:B--2---:R-:W-:Y:S02]  /*16fe0*/  FMNMX.FTZ R8, R32, R11, !PT ;  /* 0x0000000b20087209 */ /* 0x004fe40007810000 */
[----:B------:R-:W2:Y:S02]  /*16ff0*/  MUFU.TANH R62, R62 ;  /* 0x0000003e003e7308 */ /* 0x000ea40000002400 */
[----:B0-----:R-:W-:-:S04]  /*17000*/  FMNMX.FTZ R9, R35, R8, !PT ;  /* 0x0000000823097209 */ /* 0x001fc80007810000 */
[----:B---3--:R-:W-:Y:S02]  /*17010*/  FMNMX.FTZ R8, R38, R9, !PT ;  /* 0x0000000926087209 */ /* 0x008fe40007810000 */
[----:B------:R-:W0:Y:S02]  /*17020*/  MUFU.TANH R64, R64 ;  /* 0x0000004000407308 */ /* 0x000e240000002400 */
[----:B----4-:R-:W-:-:S04]  /*17030*/  FMNMX.FTZ R8, R39, R8, !PT ;  /* 0x0000000827087209 */ /* 0x010fc80007810000 */
[----:B------:R-:W-:Y:S02]  /*17040*/  FMNMX.FTZ R9, R41, R8, !PT ;  /* 0x0000000829097209 */ /* 0x000fe40007810000 */
[----:B------:R-:W3:Y:S02]  /*17050*/  MUFU.TANH R68, R68 ;  /* 0x0000004400447308 */ /* 0x000ee40000002400 */
[----:B-1----:R-:W-:-:S04]  /*17060*/  FMNMX.FTZ R9, R42, R9, !PT ;  /* 0x000000092a097209 */ /* 0x002fc80007810000 */
[----:B------:R-:W-:Y:S02]  /*17070*/  FMNMX.FTZ R8, R46, R9, !PT ;  /* 0x000000092e087209 */ /* 0x000fe40007810000 */
[----:B------:R-:W1:Y:S02]  /*17080*/  MUFU.TANH R72, R72 ;  /* 0x0000004800487308 */ /* 0x000e640000002400 */
[----:B------:R-:W-:-:S04]  /*17090*/  FMNMX.FTZ R9, R47, R8, !PT ;  /* 0x000000082f097209 */ /* 0x000fc80007810000 */
[----:B-----5:R-:W-:Y:S02]  /*170a0*/  FMNMX.FTZ R8, R50, R9, !PT ;  /* 0x0000000932087209 */ /* 0x020fe40007810000 */
[----:B------:R-:W-:Y:S02]  /*170b0*/  MUFU.TANH R76, R76 ;  /* 0x0000004c004c7308 */ /* 0x000fe40000002400 */
[----:B------:R-:W-:-:S04]  /*170c0*/  FMNMX.FTZ R9, R51, R8, !PT ;  /* 0x0000000833097209 */ /* 0x000fc80007810000 */
[----:B------:R-:W-:Y:S02]  /*170d0*/  FMNMX.FTZ R8, R54, R9, !PT ;  /* 0x0000000936087209 */ /* 0x000fe40007810000 */
[----:B------:R-:W-:Y:S02]  /*170e0*/  MUFU.TANH R20, R20 ;  /* 0x0000001400147308 */ /* 0x000fe40000002400 */
[----:B------:R-:W-:-:S04]  /*170f0*/  FMNMX.FTZ R8, R55, R8, !PT ;  /* 0x0000000837087209 */ /* 0x000fc80007810000 */
[----:B------:R-:W-:Y:S01]  /*17100*/  FMNMX.FTZ R9, R57, R8, !PT ;  /* 0x0000000839097209 */ /* 0x000fe20007810000 */
[----:B------:R-:W-:Y:S01]  /*17110*/  VIADD R8, R6, 0x180 ;  /* 0x0000018006087836 */ /* 0x000fe20000000000 */
[----:B------:R-:W-:Y:S02]  /*17120*/  MUFU.TANH R24, R24 ;  /* 0x0000001800187308 */ /* 0x000fe40000002400 */
[----:B------:R-:W-:-:S04]  /*17130*/  FMNMX.FTZ R9, R58, R9, !PT ;  /* 0x000000093a097209 */ /* 0x000fc80007810000 */
[----:B------:R-:W-:Y:S02]  /*17140*/  FMNMX.FTZ R9, R60, R9, !PT ;  /* 0x000000093c097209 */ /* 0x000fe40007810000 */
[----:B------:R-:W-:Y:S02]  /*17150*/  MUFU.TANH R25, R25 ;  /* 0x0000001900197308 */ /* 0x000fe40000002400 */
[----:B--2---:R-:W-:-:S04]  /*17160*/  FMNMX.FTZ R9, R62, R9, !PT ;  /* 0x000000093e097209 */ /* 0x004fc80007810000 */
[----:B0-----:R-:W-:Y:S02]  /*17170*/  FMNMX.FTZ R9, R64, R9, !PT ;  /* 0x0000000940097209 */ /* 0x001fe40007810000 */
[----:B------:R-:W-:Y:S02]  /*17180*/  MUFU.TANH R27, R27 ;  /* 0x0000001b001b7308 */ /* 0x000fe40000002400 */
[----:B---3--:R-:W-:-:S04]  /*17190*/  FMNMX.FTZ R9, R68, R9, !PT ;  /* 0x0000000944097209 */ /* 0x008fc80007810000 */
[----:B-1----:R-:W-:Y:S02]  /*171a0*/  FMNMX.FTZ R9, R72, R9, !PT ;  /* 0x0000000948097209 */ /* 0x002fe40007810000 */
        /* <DEDUP_REMOVED lines=14> */
[----:B------:R-:W-:Y:S01]  /*17290*/  MUFU.TANH R44, R44 ;  /* 0x0000002c002c7308 */ /* 0x000fe20000002400 */
[----:B------:R-:W-:Y:S01]  /*172a0*/  HGMMA.64x128x16.F32.BF16 R88, R172, gdesc[UR8].tnspB, R88, gsb0 ;  /* 0x41e00008ac587df0 */ /* 0x000fe20008001858 */
[----:B------:R-:W-:-:S06]  /*172b0*/  R2UR UR10, R8 ;  /* 0x00000000080a72ca */ /* 0x000fcc00000e0000 */
        /* <DEDUP_REMOVED lines=18> */
[----:B------:R-:W-:Y:S01]  /*173e0*/  FMUL.FTZ R172, R73, UR37 ;  /* 0x0000002549ac7c20 */ /* 0x000fe20008410000 */
[----:B------:R-:W-:Y:S01]  /*173f0*/  FMUL.FTZ R174, R77, UR37 ;  /* 0x000000254dae7c20 */ /* 0x000fe20008410000 */
[----:B------:R-:W-:-:S03]  /*17400*/  WARPGROUP.ARRIVE ;  /* 0x00000000000079c5 */ /* 0x000fc60000000000 */
[----:B------:R-:W-:Y:S08]  /*17410*/  MUFU.TANH R82, R82 ;  /* 0x0000005200527308 */ /* 0x000ff00000002400 */
[----:B------:R-:W0:Y:S08]  /*17420*/  MUFU.TANH R172, R172 ;  /* 0x000000ac00ac7308 */ /* 0x000e300000002400 */
[----:B------:R-:W1:Y:S08]  /*17430*/  MUFU.TANH R174, R174 ;  /* 0x000000ae00ae7308 */ /* 0x000e700000002400 */
[----:B------:R-:W-:Y:S01]  /*17440*/  MUFU.TANH R232, R232 ;  /* 0x000000e800e87308 */ /* 0x000fe20000002400 */
[----:B0-----:R-:W-:-:S04]  /*17450*/  FMNMX.FTZ R9, R172, R9, !PT ;  /* 0x00000009ac097209 */ /* 0x001fc80007810000 */
[----:B------:R-:W-:Y:S01]  /*17460*/  FMNMX.FTZ R11, R76, R9, !PT ;  /* 0x000000094c0b7209 */ /* 0x000fe20007810000 */
[----:B------:R-:W-:Y:S02]  /*17470*/  IMAD.MOV.U32 R9, RZ, RZ, 0x40000040 ;  /* 0x40000040ff097424 */ /* 0x000fe400078e00ff */
[----:B------:R-:W-:Y:S01]  /*17480*/  MUFU.TANH R86, R86 ;  /* 0x0000005600567308 */ /* 0x000fe20000002400 */
[----:B-1----:R-:W-:Y:S02]  /*17490*/  FMNMX.FTZ R11, R174, R11, !PT ;  /* 0x0000000bae0b7209 */ /* 0x002fe40007810000 */
[----:B------:R-:W-:Y:S01]  /*174a0*/  R2UR UR11, R9 ;  /* 0x00000000090b72ca */ /* 0x000fe200000e0000 */
[----:B------:R-:W-:Y:S01]  /*174b0*/  IMAD.MOV.U32 R9, RZ, RZ, 0x40000040 ;  /* 0x40000040ff097424 */ /* 0x000fe200078e00ff */
[----:B------:R-:W-:-:S03]  /*174c0*/  FMNMX.FTZ R11, R176, R11, !PT ;  /* 0x0000000bb00b7209 */ /* 0x000fc60007810000 */
[----:B------:R-:W-:Y:S01]  /*174d0*/  MUFU.TANH R234, R234 ;  /* 0x000000ea00ea7308 */ /* 0x000fe20000002400 */
[----:B------:R-:W-:-:S04]  /*174e0*/  FMNMX.FTZ R11, R80, R11, !PT ;  /* 0x0000000b500b7209 */ /* 0x000fc80007810000 */
[----:B------:R-:W-:-:S03]  /*174f0*/  FMNMX.FTZ R11, R178, R11, !PT ;  /* 0x0000000bb20b7209 */ /* 0x000fc60007810000 */
[----:B------:R-:W-:Y:S01]  /*17500*/  HGMMA.64x128x16.F32.BF16 R88, R168, gdesc[UR8].tnspB, R88, gsb0 ;  /* 0x41e00008a8587df0 */ /* 0x000fe20008001858 */
[----:B------:R-:W-:Y:S02]  /*17510*/  FMNMX.FTZ R11, R84, R11, !PT ;  /* 0x0000000b540b7209 */ /* 0x000fe40007810000 */
[----:B------:R-:W-:Y:S01]  /*17520*/  R2UR UR11, R9 ;  /* 0x00000000090b72ca */ /* 0x000fe200000e0000 */
[----:B------:R-:W-:Y:S02]  /*17530*/  IMAD.MOV.U32 R9, RZ, RZ, 0x40000040 ;  /* 0x40000040ff097424 */ /* 0x000fe400078e00ff */
[----:B------:R-:W0:Y:S02]  /*17540*/  SHFL.BFLY PT, R8, R11, 0x2, 0x1f ;  /* 0x0c401f000b087f89 */ /* 0x000e2400000e0000 */
[----:B0-----:R-:W-:-:S05]  /*17550*/  FMNMX.FTZ R8, R11, R8, !PT ;  /* 0x000000080b087209 */ /* 0x001fca0007810000 */
[----:B------:R-:W0:Y:S02]  /*17560*/  SHFL.BFLY PT, R11, R8, 0x1, 0x1f ;  /* 0x0c201f00080b7f89 */ /* 0x000e2400000e0000 */
[----:B0-----:R-:W-:-:S05]  /*17570*/  FMNMX.FTZ R11, R8, R11, !PT ;  /* 0x0000000b080b7209 */ /* 0x001fca0007810000 */
[C---:B------:R-:W-:Y:S01]  /*17580*/  FADD.FTZ R8, -R11.reuse, R12 ;  /* 0x0000000c0b087221 */ /* 0x040fe20000010100 */
[----:B------:R-:W-:-:S03]  /*17590*/  FMUL.FTZ R61, R11, R59 ;  /* 0x0000003b0b3d7220 */ /* 0x000fc60000410000 */
[-C--:B------:R-:W-:Y:S01]  /*175a0*/  FMUL.FTZ R12, R8, R59.reuse ;  /* 0x0000003b080c7220 */ /* 0x080fe20000410000 */
[----:B------:R-:W-:Y:S02]  /*175b0*/  VIADD R8, R6, 0x200 ;  /* 0x0000020006087836 */ /* 0x000fe40000000000 */
[--C-:B------:R-:W-:Y:S01]  /*175c0*/  FFMA.FTZ R236, R7, R59, -R61.reuse ;  /* 0x0000003b07ec7223 */ /* 0x100fe2000001083d */
[----:B------:R-:W-:Y:S01]  /*175d0*/  FMNMX.FTZ R7, R20, R13, !PT ;  /* 0x0000000d14077209 */ /* 0x000fe20007810000 */
[-CC-:B------:R-:W-:Y:S01]  /*175e0*/  FFMA.FTZ R63, R10, R59.reuse, -R61.reuse ;  /* 0x0000003b0a3f7223 */ /* 0x180fe2000001083d */
[-CC-:B------:R-:W-:Y:S01]  /*175f0*/  FFMA.FTZ R65, R32, R59.reuse, -R61.reuse ;  /* 0x0000003b20417223 */ /* 0x180fe2000001083d */
[----:B------:R-:W-:Y:S01]  /*17600*/  R2UR UR10, R8 ;  /* 0x00000000080a72ca */ /* 0x000fe200000e0000 */
[--C-:B------:R-:W-:Y:S01]  /*17610*/  FFMA.FTZ R32, R38, R59, -R61.reuse ;  /* 0x0000003b26207223 */ /* 0x100fe2000001083d */
[----:B------:R-:W-:Y:S01]  /*17620*/  FMNMX.FTZ R8, R24, R7, !PT ;  /* 0x0000000718087209 */ /* 0x000fe20007810000 */
[-CC-:B------:R-:W-:Y:S01]  /*17630*/  FFMA.FTZ R38, R50, R59.reuse, -R61.reuse ;  /* 0x0000003b32267223 */ /* 0x180fe2000001083d */
[-CC-:B------:R-:W-:Y:S01]  /*17640*/  FFMA.FTZ R21, R21, R59.reuse, -R61.reuse ;  /* 0x0000003b15157223 */ /* 0x180fe2000001083d */
[-CC-:B------:R-:W-:Y:S01]  /*17650*/  FFMA.FTZ R26, R26, R59.reuse, -R61.reuse ;  /* 0x0000003b1a1a7223 */ /* 0x180fe2000001083d */
[----:B------:R-:W-:Y:S01]  /*17660*/  FMNMX.FTZ R8, R25, R8, !PT ;  /* 0x0000000819087209 */ /* 0x000fe20007810000 */
[-CC-:B------:R-:W-:Y:S01]  /*17670*/  FFMA.FTZ R39, R39, R59.reuse, -R61.reuse ;  /* 0x0000003b27277223 */ /* 0x180fe2000001083d */
[-CC-:B------:R-:W-:Y:S01]  /*17680*/  FFMA.FTZ R50, R72, R59.reuse, -R61.reuse ;  /* 0x0000003b48327223 */ /* 0x180fe2000001083d */
[-CC-:B------:R-:W-:Y:S01]  /*17690*/  FFMA.FTZ R69, R172, R59.reuse, -R61.reuse ;  /* 0x0000003bac457223 */ /* 0x180fe2000001083d */
[----:B------:R-:W-:Y:S01]  /*176a0*/  FMNMX.FTZ R8, R27, R8, !PT ;  /* 0x000000081b087209 */ /* 0x000fe20007810000 */
[-CC-:B------:R-:W-:Y:S01]  /*176b0*/  FFMA.FTZ R73, R174, R59.reuse, -R61.reuse ;  /* 0x0000003bae497223 */ /* 0x180fe2000001083d */
[----:B------:R-:W-:Y:S01]  /*176c0*/  FFMA.FTZ R75, R80, R59, -R61 ;  /* 0x0000003b504b7223 */ /* 0x000fe2000001083d */
[----:B------:R-:W-:Y:S01]  /*176d0*/  MUFU.EX2 R12, R12 ;  /* 0x0000000c000c7308 */ /* 0x000fe20000000800 */
[----:B------:R-:W-:-:S04]  /*176e0*/  FMNMX.FTZ R8, R29, R8, !PT ;  /* 0x000000081d087209 */ /* 0x000fc80007810000 */
        /* <DEDUP_REMOVED lines=8> */
[----:B------:R-:W-:Y:S01]  /*17770*/  FMNMX.FTZ R8, R40, R7, !PT ;  /* 0x0000000728087209 */ /* 0x000fe20007810000 */
[----:B0-----:R-:W-:-:S03]  /*17780*/  FFMA.FTZ R3, R12, R3, R21 ;  /* 0x000000030c037223 */ /* 0x001fc60000010015 */
        /* <DEDUP_REMOVED lines=9> */
[----:B------:R-:W-:Y:S01]  /*17820*/  FMNMX.FTZ R7, R53, R8, !PT ;  /* 0x0000000835077209 */ /* 0x000fe20007810000 */
[----:B------:R-:W-:Y:S01]  /*17830*/  VIADD R8, R6, 0x280 ;  /* 0x0000028006087836 */ /* 0x000fe20000000000 */
[----:B------:R-:W-:Y:S02]  /*17840*/  WARPGROUP.DEPBAR.LE gsb0, 0x0 ;  /* 0x00008000000079c5 */ /* 0x000fe40000010000 */
[----:B------:R-:W-:Y:S01]  /*17850*/  WARPGROUP.ARRIVE ;  /* 0x00000000000079c5 */ /* 0x000fe20000000000 */
[----:B------:R-:W-:Y:S01]  /*17860*/  FMUL.FTZ R168, R67, UR37 ;  /* 0x0000002543a87c20 */ /* 0x000fe20008410000 */
[----:B------:R-:W-:Y:S01]  /*17870*/  FMUL.FTZ R170, R71, UR37 ;  /* 0x0000002547aa7c20 */ /* 0x000fe20008410000 */
[----:B------:R-:W-:Y:S01]  /*17880*/  FMNMX.FTZ R7, R56, R7, !PT ;  /* 0x0000000738077209 */ /* 0x000fe20007810000 */
[-CC-:B------:R-:W-:Y:S01]  /*17890*/  FFMA.FTZ R67, R28, R59.reuse, -R61.reuse ;  /* 0x0000003b1c437223 */ /* 0x180fe2000001083d */
[--C-:B------:R-:W-:Y:S01]  /*178a0*/  FFMA.FTZ R28, R46, R59, -R61.reuse ;  /* 0x0000003b2e1c7223 */ /* 0x100fe2000001083d */
[----:B------:R-:W-:Y:S01]  /*178b0*/  HGMMA.64x128x16.F32.BF16 R88, R164, gdesc[UR8].tnspB, R88, gsb0 ;  /* 0x41e00008a4587df0 */ /* 0x000fe20008001858 */
[----:B------:R-:W-:Y:S01]  /*178c0*/  R2UR UR10, R8 ;  /* 0x00000000080a72ca */ /* 0x000fe200000e0000 */
[----:B------:R-:W0:Y:S01]  /*178d0*/  MUFU.TANH R168, R168 ;  /* 0x000000a800a87308 */ /* 0x000e220000002400 */
[----:B------:R-:W-:Y:S01]  /*178e0*/  R2UR UR11, R9 ;  /* 0x00000000090b72ca */ /* 0x000fe200000e0000 */
[----:B------:R-:W-:Y:S01]  /*178f0*/  IMAD.MOV.U32 R9, RZ, RZ, 0x40000040 ;  /* 0x40000040ff097424 */ /* 0x000fe200078e00ff */
[----:B------:R-:W-:Y:S01]  /*17900*/  FMNMX.FTZ R7, R180, R7, !PT ;  /* 0x00000007b4077209 */ /* 0x000fe20007810000 */
[-CC-:B------:R-:W-:Y:S01]  /*17910*/  FFMA.FTZ R46, R54, R59.reuse, -R61.reuse ;  /* 0x0000003b362e7223 */ /* 0x180fe2000001083d */
[-CC-:B------:R-:W-:Y:S01]  /*17920*/  FFMA.FTZ R71, R68, R59.reuse, -R61.reuse ;  /* 0x0000003b44477223 */ /* 0x180fe2000001083d */
[----:B------:R-:W-:Y:S01]  /*17930*/  FFMA.FTZ R54, R76, R59, -R61 ;  /* 0x0000003b4c367223 */ /* 0x000fe2000001083d */
[----:B------:R-:W-:Y:S01]  /*17940*/  FMNMX.FTZ R7, R66, R7, !PT ;  /* 0x0000000742077209 */ /* 0x000fe20007810000 */
[----:B------:R-:W1:Y:S08]  /*17950*/  MUFU.TANH R170, R170 ;  /* 0x000000aa00aa7308 */ /* 0x000e700000002400 */
[----:B------:R-:W-:Y:S01]  /*17960*/  MUFU.EX2 R67, R67 ;  /* 0x0000004300437308 */ /* 0x000fe20000000800 */
[----:B0-----:R-:W-:-:S04]  /*17970*/  FMNMX.FTZ R7, R168, R7, !PT ;  /* 0x00000007a8077209 */ /* 0x001fc80007810000 */
[----:B------:R-:W-:-:S03]  /*17980*/  FMNMX.FTZ R7, R70, R7, !PT ;  /* 0x0000000746077209 */ /* 0x000fc60007810000 */
[----:B------:R-:W0:Y:S01]  /*17990*/  MUFU.EX2 R39, R39 ;  /* 0x0000002700277308 */ /* 0x000e220000000800 */
[----:B-1----:R-:W-:-:S04]  /*179a0*/  FMNMX.FTZ R7, R170, R7, !PT ;  /* 0x00000007aa077209 */ /* 0x002fc80007810000 */
[----:B------:R-:W-:-:S03]  /*179b0*/  FMNMX.FTZ R7, R74, R7, !PT ;  /* 0x000000074a077209 */ /* 0x000fc60007810000 */
[----:B------:R-:W-:Y:S01]  /*179c0*/  MUFU.EX2 R28, R28 ;  /* 0x0000001c001c7308 */ /* 0x000fe20000000800 */
[----:B------:R-:W-:-:S04]  /*179d0*/  FMNMX.FTZ R7, R182, R7, !PT ;  /* 0x00000007b6077209 */ /* 0x000fc80007810000 */
[----:B------:R-:W-:-:S03]  /*179e0*/  FMNMX.FTZ R7, R78, R7, !PT ;  /* 0x000000074e077209 */ /* 0x000fc60007810000 */
[----:B------:R-:W-:Y:S01]  /*179f0*/  MUFU.EX2 R38, R38 ;  /* 0x0000002600267308 */ /* 0x000fe20000000800 */
[----:B------:R-:W-:Y:S02]  /*17a00*/  FMNMX.FTZ R7, R230, R7, !PT ;  /* 0x00000007e6077209 */ /* 0x000fe40007810000 */
[----:B0-----:R-:W-:Y:S02]  /*17a10*/  F2FP.BF16.F32.PACK_AB R172, R39, R32 ;  /* 0x0000002027ac723e */ /* 0x001fe400000010ff */
[----:B------:R-:W-:-:S03]  /*17a20*/  FMNMX.FTZ R7, R82, R7, !PT ;  /* 0x0000000752077209 */ /* 0x000fc60007810000 */
[----:B------:R-:W-:Y:S01]  /*17a30*/  MUFU.EX2 R46, R46 ;  /* 0x0000002e002e7308 */ /* 0x000fe20000000800 */
[----:B------:R-:W-:-:S04]  /*17a40*/  FMNMX.FTZ R7, R232, R7, !PT ;  /* 0x00000007e8077209 */ /* 0x000fc80007810000 */
[----:B------:R-:W-:-:S03]  /*17a50*/  FMNMX.FTZ R7, R86, R7, !PT ;  /* 0x0000000756077209 */ /* 0x000fc60007810000 */
[----:B------:R-:W-:Y:S01]  /*17a60*/  MUFU.EX2 R71, R71 ;  /* 0x0000004700477308 */ /* 0x000fe20000000800 */
[----:B------:R-:W-:-:S05]  /*17a70*/  FMNMX.FTZ R7, R234, R7, !PT ;  /* 0x00000007ea077209 */ /* 0x000fca0007810000 */
[----:B------:R-:W0:Y:S02]  /*17a80*/  SHFL.BFLY PT, R8, R7, 0x2, 0x1f ;  /* 0x0c401f0007087f89 */ /* 0x000e2400000e0000 */
[----:B------:R-:W-:Y:S08]  /*17a90*/  MUFU.EX2 R50, R50 ;  /* 0x0000003200327308 */ /* 0x000ff00000000800 */
[----:B------:R-:W-:Y:S08]  /*17aa0*/  MUFU.EX2 R69, R69 ;  /* 0x0000004500457308 */ /* 0x000ff00000000800 */
[----:B------:R-:W-:Y:S01]  /*17ab0*/  MUFU.EX2 R54, R54 ;  /* 0x0000003600367308 */ /* 0x000fe20000000800 */
[----:B0-----:R-:W-:Y:S01]  /*17ac0*/  FMNMX.FTZ R10, R7, R8, !PT ;  /* 0x00000008070a7209 */ /* 0x001fe20007810000 */
[----:B------:R-:W-:-:S06]  /*17ad0*/  VIADD R8, R6, 0x300 ;  /* 0x0000030006087836 */ /* 0x000fcc0000000000 */
[----:B------:R-:W-:Y:S01]  /*17ae0*/  MUFU.EX2 R73, R73 ;  /* 0x0000004900497308 */ /* 0x000fe20000000800 */
[----:B------:R-:W-:Y:S01]  /*17af0*/  VIADD R6, R6, 0x380 ;  /* 0x0000038006067836 */ /* 0x000fe20000000000 */
[----:B------:R-:W0:Y:S06]  /*17b00*/  SHFL.BFLY PT, R7, R10, 0x1, 0x1f ;  /* 0x0c201f000a077f89 */ /* 0x000e2c00000e0000 */
[----:B------:R-:W-:Y:S01]  /*17b10*/  MUFU.EX2 R75, R75 ;  /* 0x0000004b004b7308 */ /* 0x000fe20000000800 */
[----:B0-----:R-:W-:Y:S01]  /*17b20*/  FMNMX.FTZ R10, R10, R7, !PT ;  /* 0x000000070a0a7209 */ /* 0x001fe20007810000 */
[----:B------:R-:W-:Y:S01]  /*17b30*/  IMAD.MOV.U32 R7, RZ, RZ, 0x40000040 ;  /* 0x40000040ff077424 */ /* 0x000fe200078e00ff */
[----:B------:R-:W-:-:S02]  /*17b40*/  WARPGROUP.DEPBAR.LE gsb0, 0x0 ;  /* 0x00008000000079c5 */ /* 0x000fc40000010000 */
[----:B------:R-:W-:Y:S01]  /*17b50*/  WARPGROUP.ARRIVE ;  /* 0x00000000000079c5 */ /* 0x000fe20000000000 */
[-CC-:B------:R-:W-:Y:S01]  /*17b60*/  FFMA.FTZ R164, R30, R59.reuse, -R61.reuse ;  /* 0x0000003b1ea47223 */ /* 0x180fe2000001083d */
[-CC-:B------:R-:W-:Y:S01]  /*17b70*/  FFMA.FTZ R30, R41, R59.reuse, -R61.reuse ;  /* 0x0000003b291e7223 */ /* 0x180fe2000001083d */
[-CC-:B------:R-:W-:Y:S01]  /*17b80*/  FFMA.FTZ R41, R47, R59.reuse, -R61.reuse ;  /* 0x0000003b2f297223 */ /* 0x180fe2000001083d */
[-CC-:B------:R-:W-:Y:S01]  /*17b90*/  FFMA.FTZ R166, R35, R59.reuse, -R61.reuse ;  /* 0x0000003b23a67223 */ /* 0x180fe2000001083d */
[-CC-:B------:R-:W-:Y:S01]  /*17ba0*/  FFMA.FTZ R47, R51, R59.reuse, -R61.reuse ;  /* 0x0000003b332f7223 */ /* 0x180fe2000001083d */
[----:B------:R-:W-:Y:S01]  /*17bb0*/  HGMMA.64x128x16.F32.BF16 R88, R160, gdesc[UR8].tnspB, R88, gsb0 ;  /* 0x41e00008a0587df0 */ /* 0x000fe20008001858 */
[----:B------:R-:W-:Y:S01]  /*17bc0*/  R2UR UR10, R8 ;  /* 0x00000000080a72ca */ /* 0x000fe200000e0000 */
[-CC-:B------:R-:W-:Y:S01]  /*17bd0*/  FFMA.FTZ R35, R42, R59.reuse, -R61.reuse ;  /* 0x0000003b2a237223 */ /* 0x180fe2000001083d */
[----:B------:R-:W-:Y:S01]  /*17be0*/  R2UR UR11, R9 ;  /* 0x00000000090b72ca */ /* 0x000fe200000e0000 */
[-CC-:B------:R-:W-:Y:S01]  /*17bf0*/  FFMA.FTZ R51, R55, R59.reuse, -R61.reuse ;  /* 0x0000003b37337223 */ /* 0x180fe2000001083d */
[-CC-:B------:R-:W-:Y:S01]  /*17c00*/  FFMA.FTZ R42, R57, R59.reuse, -R61.reuse ;  /* 0x0000003b392a7223 */ /* 0x180fe2000001083d */
[-CC-:B------:R-:W-:Y:S01]  /*17c10*/  FFMA.FTZ R55, R58, R59.reuse, -R61.reuse ;  /* 0x0000003b3a377223 */ /* 0x180fe2000001083d */
[-CC-:B------:R-:W-:Y:S01]  /*17c20*/  FFMA.FTZ R57, R62, R59.reuse, -R61.reuse ;  /* 0x0000003b3e397223 */ /* 0x180fe2000001083d */
[-CC-:B------:R-:W-:Y:S01]  /*17c30*/  FFMA.FTZ R58, R176, R59.reuse, -R61.reuse ;  /* 0x0000003bb03a7223 */ /* 0x180fe2000001083d */
[-CC-:B------:R-:W-:Y:S01]  /*17c40*/  FFMA.FTZ R8, R178, R59.reuse, -R61.reuse ;  /* 0x0000003bb2087223 */ /* 0x180fe2000001083d */
[----:B------:R-:W-:Y:S01]  /*17c50*/  FFMA.FTZ R9, R84, R59, -R61 ;  /* 0x0000003b54097223 */ /* 0x000fe2000001083d */
[----:B------:R-:W0:Y:S08]  /*17c60*/  MUFU.EX2 R164, R164 ;  /* 0x000000a400a47308 */ /* 0x000e300000000800 */
[----:B------:R-:W1:Y:S08]  /*17c70*/  MUFU.EX2 R166, R166 ;  /* 0x000000a600a67308 */ /* 0x000e700000000800 */
[----:B------:R-:W-:Y:S01]  /*17c80*/  MUFU.EX2 R30, R30 ;  /* 0x0000001e001e7308 */ /* 0x000fe20000000800 */
[----:B0-----:R-:W-:-:S07]  /*17c90*/  F2FP.BF16.F32.PACK_AB R176, R164, R67 ;  /* 0x00000043a4b0723e */ /* 0x001fce00000010ff */
[----:B------:R-:W0:Y:S01]  /*17ca0*/  MUFU.EX2 R35, R35 ;  /* 0x0000002300237308 */ /* 0x000e220000000800 */
[----:B-1----:R-:W-:-:S07]  /*17cb0*/  F2FP.BF16.F32.PACK_AB R178, R166, R65 ;  /* 0x00000041a6b2723e */ /* 0x002fce00000010ff */
[----:B------:R-:W-:Y:S08]  /*17cc0*/  MUFU.EX2 R41, R41 ;  /* 0x0000002900297308 */ /* 0x000ff00000000800 */
[----:B------:R-:W-:Y:S01]  /*17cd0*/  MUFU.EX2 R47, R47 ;  /* 0x0000002f002f7308 */ /* 0x000fe20000000800 */
[----:B0-----:R-:W-:-:S07]  /*17ce0*/  F2FP.BF16.F32.PACK_AB R174, R35, R30 ;  /* 0x0000001e23ae723e */ /* 0x001fce00000010ff */
        /* <DEDUP_REMOVED lines=11> */
[C---:B------:R-:W-:Y:S01]  /*17da0*/  FADD.FTZ R60, -R10.reuse, R13 ;  /* 0x0000000d0a3c7221 */ /* 0x040fe20000010100 */
[-C--:B------:R-:W-:Y:S02]  /*17db0*/  FMUL.FTZ R61, R10, R59.reuse ;  /* 0x0000003b0a3d7220 */ /* 0x080fe40000410000 */
[----:B------:R-:W-:Y:S01]  /*17dc0*/  HGMMA.64x128x16.F32.BF16 R88, R156, gdesc[UR8].tnspB, R88, gsb0 ;  /* 0x41e000089c587df0 */ /* 0x000fe20008001858 */
[----:B------:R-:W-:Y:S01]  /*17dd0*/  R2UR UR10, R6 ;  /* 0x00000000060a72ca */ /* 0x000fe200000e0000 */
[-C--:B------:R-:W-:Y:S01]  /*17de0*/  FMUL.FTZ R13, R60, R59.reuse ;  /* 0x0000003b3c0d7220 */ /* 0x080fe20000410000 */
[----:B------:R-:W-:Y:S01]  /*17df0*/  R2UR UR11, R7 ;  /* 0x00000000070b72ca */ /* 0x000fe200000e0000 */
[-CC-:B------:R-:W-:Y:S01]  /*17e00*/  FFMA.FTZ R20, R20, R59.reuse, -R61.reuse ;  /* 0x0000003b14147223 */ /* 0x180fe2000001083d */
[-CC-:B------:R-:W-:Y:S01]  /*17e10*/  FFMA.FTZ R181, R24, R59.reuse, -R61.reuse ;  /* 0x0000003b18b57223 */ /* 0x180fe2000001083d */
[-CC-:B------:R-:W-:Y:S01]  /*17e20*/  FFMA.FTZ R183, R25, R59.reuse, -R61.reuse ;  /* 0x0000003b19b77223 */ /* 0x180fe2000001083d */
[-CC-:B------:R-:W-:Y:S01]  /*17e30*/  FFMA.FTZ R24, R27, R59.reuse, -R61.reuse ;  /* 0x0000003b1b187223 */ /* 0x180fe2000001083d */
[----:B------:R-:W-:Y:S01]  /*17e40*/  MUFU.EX2 R13, R13 ;  /* 0x0000000d000d7308 */ /* 0x000fe20000000800 */
[----:B------:R-:W-:Y:S01]  /*17e50*/  FFMA.FTZ R177, R29, R59, -R61 ;  /* 0x0000003b1db17223 */ /* 0x000fe2000001083d */
[----:B------:R-:W-:-:S02]  /*17e60*/  @!P1 IMAD R7, R22, 0x8, R2 ;  /* 0x0000000816079824 */ /* 0x000fc400078e0202 */
[-CC-:B------:R-:W-:Y:S01]  /*17e70*/  FFMA.FTZ R60, R31, R59.reuse, -R61.reuse ;  /* 0x0000003b1f3c7223 */ /* 0x180fe2000001083d */
[-CC-:B------:R-:W-:Y:S01]  /*17e80*/  FFMA.FTZ R179, R33, R59.reuse, -R61.reuse ;  /* 0x0000003b21b37223 */ /* 0x180fe2000001083d */
[----:B------:R-:W-:Y:S01]  /*17e90*/  IADD3 R25, -R231, 0xb, RZ ;  /* 0x0000000be7197810 */ /* 0x000fe20007ffe1ff */
[----:B------:R-:W-:Y:S02]  /*17ea0*/  @!P1 VIADD R7, R7, 0x28840 ;  /* 0x0002884007079836 */ /* 0x000fe40000000000 */
[-CC-:B------:R-:W-:Y:S01]  /*17eb0*/  FFMA.FTZ R165, R52, R59.reuse, -R61.reuse ;  /* 0x0000003b34a57223 */ /* 0x180fe2000001083d */
[----:B------:R-:W0:Y:S01]  /*17ec0*/  MUFU.EX2 R20, R20 ;  /* 0x0000001400147308 */ /* 0x000e220000000800 */
[-C--:B------:R-:W-:Y:S01]  /*17ed0*/  FFMA.FTZ R167, R56, R59.reuse, -R61 ;  /* 0x0000003b38a77223 */ /* 0x080fe2000001083d */
[----:B------:R-:W-:Y:S01]  /*17ee0*/  FADD.FTZ R52, R236, R3 ;  /* 0x00000003ec347221 */ /* 0x000fe20000010000 */
[----:B------:R-:W-:Y:S01]  /*17ef0*/  @!P1 PRMT R7, RZ, 0x654, R7 ;  /* 0x00000654ff079816 */ /* 0x000fe20000000007 */
        /* <DEDUP_REMOVED lines=10> */
[----:B------:R-:W-:Y:S01]  /*17fa0*/  FADD.FTZ R3, R67, R52 ;  /* 0x0000003443037221 */ /* 0x000fe20000010000 */
[-CC-:B------:R-:W-:Y:S01]  /*17fb0*/  FFMA.FTZ R171, R48, R59.reuse, -R61.reuse ;  /* 0x0000003b30ab7223 */ /* 0x180fe2000001083d */
[----:B------:R-:W2:Y:S01]  /*17fc0*/  MUFU.EX2 R183, R183 ;  /* 0x000000b700b77308 */ /* 0x000ea20000000800 */
[----:B0-----:R-:W-:Y:S01]  /*17fd0*/  FFMA.FTZ R0, R13, R0, R20 ;  /* 0x000000000d007223 */ /* 0x001fe20000010014 */
[-CC-:B------:R-:W-:Y:S01]  /*17fe0*/  FFMA.FTZ R6, R49, R59.reuse, -R61.reuse ;  /* 0x0000003b31067223 */ /* 0x180fe2000001083d */
[-CC-:B------:R-:W-:Y:S01]  /*17ff0*/  FFMA.FTZ R48, R53, R59.reuse, -R61.reuse ;  /* 0x0000003b35307223 */ /* 0x180fe2000001083d */
[-CC-:B------:R-:W-:Y:S01]  /*18000*/  FFMA.FTZ R161, R66, R59.reuse, -R61.reuse ;  /* 0x0000003b42a17223 */ /* 0x180fe2000001083d */
[-CC-:B------:R-:W-:Y:S01]  /*18010*/  FFMA.FTZ R52, R168, R59.reuse, -R61.reuse ;  /* 0x0000003ba8347223 */ /* 0x180fe2000001083d */
[-CC-:B------:R-:W-:Y:S01]  /*18020*/  FFMA.FTZ R163, R70, R59.reuse, -R61.reuse ;  /* 0x0000003b46a37223 */ /* 0x180fe2000001083d */
[-CC-:B------:R-:W-:Y:S01]  /*18030*/  FFMA.FTZ R78, R78, R59.reuse, -R61.reuse ;  /* 0x0000003b4e4e7223 */ /* 0x180fe2000001083d */
[----:B------:R-:W0:Y:S01]  /*18040*/  MUFU.EX2 R24, R24 ;  /* 0x0000001800187308 */ /* 0x000e220000000800 */
[C---:B-1----:R-:W-:Y:S01]  /*18050*/  FADD.FTZ R56, R181.reuse, R0 ;  /* 0x00000000b5387221 */ /* 0x042fe20000010000 */
[-CC-:B------:R-:W-:Y:S01]  /*18060*/  FFMA.FTZ R0, R180, R59.reuse, -R61.reuse ;  /* 0x0000003bb4007223 */ /* 0x180fe2000001083d */
[----:B------:R-:W-:Y:S01]  /*18070*/  F2FP.BF16.F32.PACK_AB R181, R181, R20 ;  /* 0x00000014b5b5723e */ /* 0x000fe200000010ff */
[-CC-:B------:R-:W-:Y:S01]  /*18080*/  FFMA.FTZ R230, R230, R59.reuse, -R61.reuse ;  /* 0x0000003be6e67223 */ /* 0x180fe2000001083d */
[-CC-:B------:R-:W-:Y:S01]  /*18090*/  FFMA.FTZ R82, R82, R59.reuse, -R61.reuse ;  /* 0x0000003b52527223 */ /* 0x180fe2000001083d */
[-CC-:B------:R-:W-:Y:S01]  /*180a0*/  FFMA.FTZ R232, R232, R59.reuse, -R61.reuse ;  /* 0x0000003be8e87223 */ /* 0x180fe2000001083d */
[----:B------:R-:W-:Y:S01]  /*180b0*/  FFMA.FTZ R86, R86, R59, -R61 ;  /* 0x0000003b56567223 */ /* 0x000fe2000001083d */
[----:B------:R-:W1:Y:S01]  /*180c0*/  MUFU.EX2 R177, R177 ;  /* 0x000000b100b17308 */ /* 0x000e620000000800 */
[----:B------:R-:W-:-:S02]  /*180d0*/  F2FP.BF16.F32.PACK_AB R180, R236, R21 ;  /* 0x00000015ecb4723e */ /* 0x000fc400000010ff */
[----:B------:R-:W-:-:S05]  /*180e0*/  F2FP.BF16.F32.PACK_AB R168, R41, R28 ;  /* 0x0000001c29a8723e */ /* 0x000fca00000010ff */
[----:B------:R-:W3:Y:S08]  /*180f0*/  MUFU.EX2 R60, R60 ;  /* 0x0000003c003c7308 */ /* 0x000ef00000000800 */
[----:B------:R-:W4:Y:S08]  /*18100*/  MUFU.EX2 R179, R179 ;  /* 0x000000b300b37308 */ /* 0x000f300000000800 */
[----:B------:R-:W5:Y:S08]  /*18110*/  MUFU.EX2 R34, R34 ;  /* 0x0000002200227308 */ /* 0x000f700000000800 */
[----:B------:R-:W5:Y:S08]  /*18120*/  MUFU.EX2 R173, R173 ;  /* 0x000000ad00ad7308 */ /* 0x000f700000000800 */
[----:B------:R-:W5:Y:S08]  /*18130*/  MUFU.EX2 R36, R36 ;  /* 0x0000002400247308 */ /* 0x000f700000000800 */
[----:B------:R-:W5:Y:S08]  /*18140*/  MUFU.EX2 R175, R175 ;  /* 0x000000af00af7308 */ /* 0x000f700000000800 */
[----:B------:R-:W5:Y:S08]  /*18150*/  MUFU.EX2 R40, R40 ;  /* 0x0000002800287308 */ /* 0x000f700000000800 */
[----:B------:R-:W5:Y:S08]  /*18160*/  MUFU.EX2 R169, R169 ;  /* 0x000000a900a97308 */ /* 0x000f700000000800 */
[----:B------:R-:W5:Y:S08]  /*18170*/  MUFU.EX2 R44, R44 ;  /* 0x0000002c002c7308 */ /* 0x000f700000000800 */
[----:B------:R-:W5:Y:S08]  /*18180*/  MUFU.EX2 R171, R171 ;  /* 0x000000ab00ab7308 */ /* 0x000f700000000800 */
[----:B------:R-:W5:Y:S01]  /*18190*/  MUFU.EX2 R6, R6 ;  /* 0x0000000600067308 */ /* 0x000f620000000800 */
[----:B------:R-:W-:-:S02]  /*181a0*/  WARPGROUP.DEPBAR.LE gsb0, 0x0 ;  /* 0x00008000000079c5 */ /* 0x000fc40000010000 */
[----:B------:R-:W-:-:S05]  /*181b0*/  WARPGROUP.ARRIVE ;  /* 0x00000000000079c5 */ /* 0x000fca0000000000 */
[----:B------:R-:W5:Y:S01]  /*181c0*/  MUFU.EX2 R165, R165 ;  /* 0x000000a500a57308 */ /* 0x000f620000000800 */
[----:B------:R-:W-:Y:S01]  /*181d0*/  FFMA.FTZ R157, R74, R59, -R61 ;  /* 0x0000003b4a9d7223 */ /* 0x000fe2000001083d */
[----:B------:R-:W-:Y:S02]  /*181e0*/  F2FP.BF16.F32.PACK_AB R156, R69, R50 ;  /* 0x00000032459c723e */ /* 0x000fe400000010ff */
[----:B------:R-:W-:Y:S01]  /*181f0*/  F2FP.BF16.F32.PACK_AB R158, R73, R54 ;  /* 0x00000036499e723e */ /* 0x000fe200000010ff */
[----:B------:R-:W-:Y:S03]  /*18200*/  HGMMA.64x128x16.F32.BF16 R88, R152, gdesc[UR8].tnspB, R88, gsb0 ;  /* 0x41e0000898587df0 */ /* 0x000fe60008001858 */
        /* <DEDUP_REMOVED lines=16> */
[----:B------:R-:W-:Y:S01]  /*18310*/  MUFU.EX2 R153, R232 ;  /* 0x000000e800997308 */ /* 0x000fe20000000800 */
[-C--:B------:R-:W-:Y:S01]  /*18320*/  FMUL.FTZ R88, R88, R12.reuse ;  /* 0x0000000c58587220 */ /* 0x080fe20000410000 */
[-C--:B------:R-:W-:Y:S01]  /*18330*/  FMUL.FTZ R89, R89, R12.reuse ;  /* 0x0000000c59597220 */ /* 0x080fe20000410000 */
[-C--:B------:R-:W-:Y:S01]  /*18340*/  FMUL.FTZ R92, R92, R12.reuse ;  /* 0x0000000c5c5c7220 */ /* 0x080fe20000410000 */
[-C--:B------:R-:W-:Y:S01]  /*18350*/  FMUL.FTZ R93, R93, R12.reuse ;  /* 0x0000000c5d5d7220 */ /* 0x080fe20000410000 */
[-C--:B------:R-:W-:Y:S01]  /*18360*/  FMUL.FTZ R96, R96, R12.reuse ;  /* 0x0000000c60607220 */ /* 0x080fe20000410000 */
[-C--:B------:R-:W-:Y:S01]  /*18370*/  FMUL.FTZ R97, R97, R12.reuse ;  /* 0x0000000c61617220 */ /* 0x080fe20000410000 */
[----:B--2---:R-:W-:Y:S01]  /*18380*/  FADD.FTZ R7, R183, R56 ;  /* 0x00000038b7077221 */ /* 0x004fe20000010000 */
[----:B------:R2:W-:Y:S01]  /*18390*/  @!P1 SYNCS.ARRIVE.TRANS64.RED.A1T0 RZ, [R15+URZ], RZ ;  /* 0x000000ff0fff99a7 */ /* 0x0005e2000810043f */
[----:B0-----:R-:W-:Y:S01]  /*183a0*/  F2FP.BF16.F32.PACK_AB R183, R24, R183 ;  /* 0x000000b718b7723e */ /* 0x001fe200000010ff */
[-C--:B------:R-:W-:Y:S01]  /*183b0*/  FMUL.FTZ R100, R100, R12.reuse ;  /* 0x0000000c64647220 */ /* 0x080fe20000410000 */
[----:B------:R-:W-:Y:S01]  /*183c0*/  FADD.FTZ R56, R24, R7 ;  /* 0x0000000718387221 */ /* 0x000fe20000010000 */
[-C--:B------:R-:W-:Y:S01]  /*183d0*/  FMUL.FTZ R101, R101, R12.reuse ;  /* 0x0000000c65657220 */ /* 0x080fe20000410000 */
[-C--:B------:R-:W-:Y:S01]  /*183e0*/  FMUL.FTZ R104, R104, R12.reuse ;  /* 0x0000000c68687220 */ /* 0x080fe20000410000 */
[-C--:B------:R-:W-:Y:S01]  /*183f0*/  FMUL.FTZ R105, R105, R12.reuse ;  /* 0x0000000c69697220 */ /* 0x080fe20000410000 */
[----:B-1----:R-:W-:Y:S01]  /*18400*/  FADD.FTZ R7, R177, R56 ;  /* 0x00000038b1077221 */ /* 0x002fe20000010000 */
[----:B------:R-:W-:Y:S01]  /*18410*/  FADD.FTZ R56, R164, R3 ;  /* 0x00000003a4387221 */ /* 0x000fe20000010000 */
[-C--:B------:R-:W-:Y:S01]  /*18420*/  FMUL.FTZ R108, R108, R12.reuse ;  /* 0x0000000c6c6c7220 */ /* 0x080fe20000410000 */
[-C--:B------:R-:W-:Y:S01]  /*18430*/  FMUL.FTZ R109, R109, R12.reuse ;  /* 0x0000000c6d6d7220 */ /* 0x080fe20000410000 */
[----:B---3--:R-:W-:Y:S01]  /*18440*/  FADD.FTZ R62, R60, R7 ;  /* 0x000000073c3e7221 */ /* 0x008fe20000010000 */
[----:B------:R-:W-:Y:S01]  /*18450*/  FADD.FTZ R3, R65, R56 ;  /* 0x0000003841037221 */ /* 0x000fe20000010000 */
[-C--:B------:R-:W-:Y:S01]  /*18460*/  FFMA.FTZ R56, R170, R59.reuse, -R61 ;  /* 0x0000003baa387223 */ /* 0x080fe2000001083d */
[-C--:B------:R-:W-:Y:S01]  /*18470*/  FMUL.FTZ R112, R112, R12.reuse ;  /* 0x0000000c70707220 */ /* 0x080fe20000410000 */
[----:B----4-:R-:W-:Y:S01]  /*18480*/  FADD.FTZ R7, R179, R62 ;  /* 0x0000003eb3077221 */ /* 0x010fe20000010000 */
[----:B--2---:R-:W-:Y:S01]  /*18490*/  FADD.FTZ R15, R166, R3 ;  /* 0x00000003a60f7221 */ /* 0x004fe20000010000 */
[----:B------:R-:W-:Y:S01]  /*184a0*/  FFMA.FTZ R3, R182, R59, -R61 ;  /* 0x0000003bb6037223 */ /* 0x000fe2000001083d */
[----:B------:R-:W-:Y:S01]  /*184b0*/  F2FP.BF16.F32.PACK_AB R182, R26, R63 ;  /* 0x0000003f1ab6723e */ /* 0x000fe200000010ff */
[----:B-----5:R-:W-:Y:S01]  /*184c0*/  FADD.FTZ R62, R34, R7 ;  /* 0x00000007223e7221 */ /* 0x020fe20000010000 */
[----:B------:R-:W-:Y:S01]  /*184d0*/  FADD.FTZ R64, R32, R15 ;  /* 0x0000000f20407221 */ /* 0x000fe20000010000 */
[----:B------:R-:W0:Y:S01]  /*184e0*/  MUFU.EX2 R56, R56 ;  /* 0x0000003800387308 */ /* 0x000e220000000800 */
[----:B------:R-:W-:Y:S01]  /*184f0*/  FFMA.FTZ R61, R234, R59, -R61 ;  /* 0x0000003bea3d7223 */ /* 0x000fe2000001083d */
[----:B------:R-:W-:Y:S01]  /*18500*/  FADD.FTZ R7, R173, R62 ;  /* 0x0000003ead077221 */ /* 0x000fe20000010000 */
[----:B------:R-:W-:Y:S01]  /*18510*/  FADD.FTZ R15, R39, R64 ;  /* 0x00000040270f7221 */ /* 0x000fe20000010000 */
[-C--:B------:R-:W-:Y:S01]  /*18520*/  FMUL.FTZ R113, R113, R12.reuse ;  /* 0x0000000c71717220 */ /* 0x080fe20000410000 */
[-C--:B------:R-:W-:Y:S01]  /*18530*/  FMUL.FTZ R116, R116, R12.reuse ;  /* 0x0000000c74747220 */ /* 0x080fe20000410000 */
[----:B------:R-:W-:Y:S01]  /*18540*/  FADD.FTZ R62, R36, R7 ;  /* 0x00000007243e7221 */ /* 0x000fe20000010000 */
[----:B------:R-:W-:Y:S01]  /*18550*/  FADD.FTZ R64, R30, R15 ;  /* 0x0000000f1e407221 */ /* 0x000fe20000010000 */
[----:B------:R-:W-:Y:S01]  /*18560*/  MUFU.EX2 R61, R61 ;  /* 0x0000003d003d7308 */ /* 0x000fe20000000800 */
        /* <DEDUP_REMOVED lines=20> */
[----:B------:R1:W2:Y:S01]  /*186b0*/  MUFU.EX2 R20, R3 ;  /* 0x0000000300147308 */ /* 0x0002a20000000800 */
        /* <DEDUP_REMOVED lines=12> */
[----:B-1----:R-:W-:Y:S01]  /*18780*/  FADD.FTZ R3, R167, R24 ;  /* 0x00000018a7037221 */ /* 0x002fe20000010000 */
[----:B------:R-:W-:Y:S01]  /*18790*/  FADD.FTZ R7, R55, R26 ;  /* 0x0000001a37077221 */ /* 0x000fe20000010000 */
[----:B------:R-:W-:Y:S01]  /*187a0*/  F2FP.BF16.F32.PACK_AB R167, R0, R167 ;  /* 0x000000a700a7723e */ /* 0x000fe200000010ff */
[-C--:B------:R-:W-:Y:S01]  /*187b0*/  FMUL.FTZ R148, R148, R12.reuse ;  /* 0x0000000c94947220 */ /* 0x080fe20000410000 */
[----:B------:R-:W-:Y:S01]  /*187c0*/  FADD.FTZ R24, R0, R3 ;  /* 0x0000000300187221 */ /* 0x000fe20000010000 */
[----:B------:R-:W-:Y:S01]  /*187d0*/  FADD.FTZ R26, R160, R7 ;  /* 0x00000007a01a7221 */ /* 0x000fe20000010000 */
[----:B------:R-:W-:Y:S01]  /*187e0*/  FMUL.FTZ R149, R149, R12 ;  /* 0x0000000c95957220 */ /* 0x000fe20000410000 */
        /* <DEDUP_REMOVED lines=13> */
[----:B0-----:R-:W-:Y:S01]  /*188c0*/  FADD.FTZ R6, R56, R3 ;  /* 0x0000000338067221 */ /* 0x001fe20000010000 */
[----:B------:R-:W-:Y:S01]  /*188d0*/  FADD.FTZ R24, R50, R7 ;  /* 0x0000000732187221 */ /* 0x000fe20000010000 */
[-C--:B------:R-:W-:Y:S01]  /*188e0*/  FMUL.FTZ R103, R103, R13.reuse ;  /* 0x0000000d67677220 */ /* 0x080fe20000410000 */
[----:B------:R-:W-:Y:S01]  /*188f0*/  FMUL.FTZ R106, R106, R13 ;  /* 0x0000000d6a6a7220 */ /* 0x000fe20000410000 */
[----:B------:R-:W-:Y:S01]  /*18900*/  FADD.FTZ R3, R157, R6 ;  /* 0x000000069d037221 */ /* 0x000fe20000010000 */
[----:B------:R-:W-:Y:S01]  /*18910*/  FADD.FTZ R7, R69, R24 ;  /* 0x0000001845077221 */ /* 0x000fe20000010000 */
[C---:B--2---:R-:W-:Y:S01]  /*18920*/  F2FP.BF16.F32.PACK_AB R157, R20.reuse, R157 ;  /* 0x0000009d149d723e */ /* 0x044fe200000010ff */
        /* <DEDUP_REMOVED lines=57> */
[----:B------:R-:W-:Y:S01]  /*18cc0*/  F2FP.BF16.F32.PACK_AB R155, R61, R86 ;  /* 0x000000563d9b723e */ /* 0x000fe200000010ff */
[----:B------:R-:W-:Y:S06]  /*18cd0*/  @P2 BRA `(.L_x_1879) ;  /* 0xffffffd4008c2947 */ /* 0x000fec000383ffff */
.L_x_1869:
[----:B------:R-:W-:-:S13]  /*18ce0*/  ISETP.GE.AND P2, PT, R4, R196, PT ;  /* 0x000000c40400720c */ /* 0x000fda0003f46270 */
[----:B------:R-:W-:Y:S05]  /*18cf0*/  @!P2 BRA `(.L_x_1880) ;  /* 0x00000038009ca947 */ /* 0x000fea0003800000 */
[----:B------:R-:W-:Y:S02]  /*18d00*/  IMAD.MOV.U32 R12, RZ, RZ, R10 ;  /* 0x000000ffff0c7224 */ /* 0x000fe400078e000a */
[----:B------:R-:W-:Y:S02]  /*18d10*/  IMAD.MOV.U32 R13, RZ, RZ, R11 ;  /* 0x000000ffff0d7224 */ /* 0x000fe400078e000b */
[----:B------:R-:W-:Y:S02]  /*18d20*/  IMAD.MOV.U32 R15, RZ, RZ, R186 ;  /* 0x000000ffff0f7224 */ /* 0x000fe400078e00ba */
[----:B------:R-:W-:-:S07]  /*18d30*/  IMAD.MOV.U32 R14, RZ, RZ, R22 ;  /* 0x000000ffff0e7224 */ /* 0x000fce00078e0016 */
.L_x_1898:
        /* <DEDUP_REMOVED lines=10> */
.L_x_1882:
[----:B------:R-:W-:Y:S01]  /*18de0*/  IMAD R6, R22, 0x8, R2 ;  /* 0x0000000816067824 */ /* 0x000fe200078e0202 */
[----:B------:R-:W-:-:S04]  /*18df0*/  SHF.L.U32 R7, R186, 0x1f, RZ ;  /* 0x0000001fba077819 */ /* 0x000fc800000006ff */
[----:B------:R0:W1:Y:S01]  /*18e00*/  SYNCS.PHASECHK.TRANS64.TRYWAIT P3, [R6+URZ+0x28830], R7 ;  /* 0x02883007060075a7 */ /* 0x000062000806017f */
[----:B------:R-:W-:Y:S05]  /*18e10*/  @!P0 BRA `(.L_x_1883) ;  /* 0x0000000000048947 */ /* 0x000fea0003800000 */
[----:B------:R-:W-:Y:S01]  /*18e20*/  BPT.TRAP 0x1 ;  /* 0x000000040000795c */ /* 0x000fe20000300000 */
.L_x_1883:
[----:B------:R-:W-:Y:S04]  /*18e30*/  BSSY B0, `(.L_x_1881) ;  /* 0x0000004000007945 */ /* 0x000fe80003800000 */
[----:B-1----:R-:W-:Y:S05]  /*18e40*/  @P3 BRA `(.L_x_1884) ;  /* 0x0000000000083947 */ /* 0x002fea0003800000 */
[----:B------:R-:W1:Y:S02]  /*18e50*/  SYNCS.PHASECHK.TRANS64.TRYWAIT P3, [R6+URZ+0x28830], R7 ;  /* 0x02883007060075a7 */ /* 0x000e64000806017f */
[----:B-1----:R-:W-:Y:S05]  /*18e60*/  @!P3 BRA `(.L_x_1885) ;  /* 0x000000f4007cb947 */ /* 0x002fea0003800000 */
.L_x_1884:
[----:B------:R-:W-:Y:S05]  /*18e70*/  BSYNC B0 ;  /* 0x0000000000007941 */ /* 0x000fea0003800000 */
.L_x_1881:
        /* <DEDUP_REMOVED lines=64> */
.L_x_1887:
[----:B------:R-:W-:Y:S01]  /*19280*/  SHF.L.U32 R6, R15, 0x1f, RZ ;  /* 0x0000001f0f067819 */ /* 0x000fe200000006ff */
[----:B------:R-:W-:-:S04]  /*19290*/  IMAD R7, R14, 0x8, R2 ;  /* 0x000000080e077824 */ /* 0x000fc800078e0202 */
[----:B------:R0:W1:Y:S01]  /*192a0*/  SYNCS.PHASECHK.TRANS64.TRYWAIT P2, [R7+URZ+0x28850], R6 ;  /* 0x02885006070075a7 */ /* 0x000062000804017f */
[----:B------:R-:W-:Y:S05]  /*192b0*/  @!P0 BRA `(.L_x_1888) ;  /* 0x0000000000048947 */ /* 0x000fea0003800000 */
[----:B------:R-:W-:Y:S01]  /*192c0*/  BPT.TRAP 0x1 ;  /* 0x000000040000795c */ /* 0x000fe20000300000 */
.L_x_1888:
[----:B-1----:R-:W-:Y:S05]  /*192d0*/  @P2 BRA `(.L_x_1886) ;  /* 0x0000000000082947 */ /* 0x002fea0003800000 */
[----:B------:R-:W1:Y:S02]  /*192e0*/  SYNCS.PHASECHK.TRANS64.TRYWAIT P2, [R7+URZ+0x28850], R6 ;  /* 0x02885006070075a7 */ /* 0x000e64000804017f */
[----:B-1----:R-:W-:Y:S05]  /*192f0*/  @!P2 BRA `(.L_x_1889) ;  /* 0x000000f0006ca947 */ /* 0x002fea0003800000 */
.L_x_1886:
[----:B01----:R-:W-:Y:S01]  /*19300*/  VIADD R6, R2, 0x400 ;  /* 0x0000040002067836 */ /* 0x003fe20000000000 */
[----:B------:R-:W-:Y:S05]  /*19310*/  WARPSYNC.ALL ;  /* 0x0000000000007948 */ /* 0x000fea0003800000 */
[----:B------:R-:W-:Y:S01]  /*19320*/  SHF.R.U32.HI R6, RZ, 0x4, R6 ;  /* 0x00000004ff067819 */ /* 0x000fe20000011606 */
[----:B------:R-:W-:Y:S01]  /*19330*/  WARPGROUP.ARRIVE ;  /* 0x00000000000079c5 */ /* 0x000fe20000000000 */
[----:B------:R-:W-:-:S05]  /*19340*/  IMAD.MOV.U32 R9, RZ, RZ, 0x40000040 ;  /* 0x40000040ff097424 */ /* 0x000fca00078e00ff */
[----:B------:R-:W0:Y:S01]  /*19350*/  S2R R230, SR_TID.X ;  /* 0x0000000000e67919 */ /* 0x000e220000002100 */
        /* <DEDUP_REMOVED lines=11> */
[----:B------:R-:W-:Y:S02]  /*19410*/  IMAD.MOV.U32 R7, RZ, RZ, 0x40000040 ;  /* 0x40000040ff077424 */ /* 0x000fe400078e00ff */
        /* <DEDUP_REMOVED lines=22> */
[----:B0-----:R-:W-:Y:S01]  /*19580*/  SHF.R.U32.HI R230, RZ, 0x7, R230 ;  /* 0x00000007ffe67819 */ /* 0x001fe200000116e6 */
[----:B------:R-:W-:Y:S01]  /*19590*/  FMUL.FTZ R60, R71, UR7 ;  /* 0x00000007473c7c20 */ /* 0x000fe20008410000 */
[----:B------:R-:W-:Y:S01]  /*195a0*/  FMUL.FTZ R29, R32, UR7 ;  /* 0x00000007201d7c20 */ /* 0x000fe20008410000 */
[----:B------:R-:W-:Y:S01]  /*195b0*/  FMUL.FTZ R27, R34, UR7 ;  /* 0x00000007221b7c20 */ /* 0x000fe20008410000 */
[----:B------:R-:W-:Y:S01]  /*195c0*/  FMUL.FTZ R31, R38, UR7 ;  /* 0x00000007261f7c20 */ /* 0x000fe20008410000 */
        /* <DEDUP_REMOVED lines=104> */
[----:B------:R-:W-:Y:S02]  /*19c50*/  IMAD.IADD R73, R195, 0x1, R193 ;  /* 0x00000001c3497824 */ /* 0x000fe400078e02c1 */
[----:B------:R-:W-:Y:S02]  /*19c60*/  FMUL.FTZ R164, R76, UR7 ;  /* 0x000000074ca47c20 */ /* 0x000fe40008410000 */
        /* <DEDUP_REMOVED lines=23> */
[----:B------:R-:W0:Y:S01]  /*19de0*/  MUFU.TANH R160, R160 ;  /* 0x000000a000a07308 */ /* 0x000e220000002400 */
[----:B------:R-:W-:Y:S01]  /*19df0*/  R2UR UR11, R7 ;  /* 0x00000000070b72ca */ /* 0x000fe200000e0000 */
[----:B------:R-:W5:Y:S06]  /*19e00*/  @P4 LDC R6, c[0x0][0x44c] ;  /* 0x00011300ff064b82 */ /* 0x000f6c0000000800 */
[----:B------:R-:W0:Y:S02]  /*19e10*/  MUFU.TANH R162, R162 ;  /* 0x000000a200a27308 */ /* 0x000e240000002400 */
[----:B------:R-:W1:Y:S01]  /*19e20*/  @P4 LDC R7, c[0x0][0x450] ;  /* 0x00011400ff074b82 */ /* 0x000e620000000800 */
[----:B-----5:R-:W-:-:S05]  /*19e30*/  @P4 IMAD.HI.U32 R6, R73, R6, RZ ;  /* 0x0000000649064227 */ /* 0x020fca00078e00ff */
[----:B-1----:R-:W-:Y:S01]  /*19e40*/  @P4 SHF.R.U32.HI R73, RZ, R7, R6 ;  /* 0x00000007ff494219 */ /* 0x002fe20000011606 */
[----:B------:R-:W-:Y:S01]  /*19e50*/  @!P1 IMAD R6, R22, 0x8, R2 ;  /* 0x0000000816069824 */ /* 0x000fe200078e0202 */
[----:B------:R-:W-:-:S03]  /*19e60*/  IADD3 R7, -R230, 0xb, RZ ;  /* 0x0000000be6077810 */ /* 0x000fc60007ffe1ff */
[----:B------:R-:W1:Y:S01]  /*19e70*/  SHFL.IDX PT, R70, R73, RZ, 0x1c1f ;  /* 0x001c1fff49467589 */ /* 0x000e6200000e0000 */
[----:B------:R-:W-:Y:S02]  /*19e80*/  WARPGROUP.DEPBAR.LE gsb0, 0x0 ;  /* 0x00008000000079c5 */ /* 0x000fe40000010000 */
[----:B------:R-:W-:Y:S01]  /*19e90*/  WARPGROUP.ARRIVE ;  /* 0x00000000000079c5 */ /* 0x000fe20000000000 */
[----:B------:R-:W-:Y:S01]  /*19ea0*/  FMUL.FTZ R158, R68, UR7 ;  /* 0x00000007449e7c20 */ /* 0x000fe20008410000 */
[----:B------:R-:W-:Y:S02]  /*19eb0*/  @!P1 VIADD R68, R6, 0x28840 ;  /* 0x0002884006449836 */ /* 0x000fe40000000000 */
[----:B------:R-:W-:Y:S01]  /*19ec0*/  FMUL.FTZ R157, R64, UR7 ;  /* 0x00000007409d7c20 */ /* 0x000fe20008410000 */
[----:B------:R-:W-:Y:S01]  /*19ed0*/  FMUL.FTZ R156, R65, UR7 ;  /* 0x00000007419c7c20 */ /* 0x000fe20008410000 */
[----:B------:R-:W-:Y:S01]  /*19ee0*/  IADD3 R6, -R71, 0x1, RZ ;  /* 0x0000000147067810 */ /* 0x000fe20007ffe1ff */
[----:B------:R-:W-:Y:S01]  /*19ef0*/  HGMMA.64x128x16.F32.BF16 R88, R152, gdesc[UR8].tnspB, R88, gsb0 ;  /* 0x41e0000898587df0 */ /* 0x000fe20008001858 */
[----:B------:R-:W-:Y:S01]  /*19f00*/  @!P1 PRMT R68, RZ, 0x654, R68 ;  /* 0x00000654ff449816 */ /* 0x000fe20000000044 */
[----:B------:R-:W-:Y:S01]  /*19f10*/  FMUL.FTZ R64, R79, UR7 ;  /* 0x000000074f407c20 */ /* 0x000fe20008410000 */
[----:B------:R-:W-:Y:S01]  /*19f20*/  FMUL.FTZ R65, R83, UR7 ;  /* 0x0000000753417c20 */ /* 0x000fe20008410000 */
[----:B------:R-:W-:Y:S01]  /*19f30*/  IMAD R6, R189, -0x2, R6 ;  /* 0xfffffffebd067824 */ /* 0x000fe200078e0206 */
[----:B------:R-:W0:Y:S04]  /*19f40*/  MUFU.TANH R157, R157 ;  /* 0x0000009d009d7308 */ /* 0x000e280000002400 */
[----:B------:R-:W-:-:S04]  /*19f50*/  IADD3 R6, -R187, R6, R188 ;  /* 0x00000006bb067210 */ /* 0x000fc80007ffe1bc */
[----:B------:R-:W0:Y:S01]  /*19f60*/  MUFU.TANH R156, R156 ;  /* 0x0000009c009c7308 */ /* 0x000e220000002400 */
[C---:B------:R-:W-:Y:S02]  /*19f70*/  VIADD R75, R6.reuse, UR6 ;  /* 0x00000006064b7c36 */ /* 0x040fe40008000000 */
[----:B------:R-:W-:Y:S02]  /*19f80*/  VIADD R77, R6, UR50 ;  /* 0x00000032064d7c36 */ /* 0x000fe40008000000 */
[--C-:B-1----:R-:W-:Y:S02]  /*19f90*/  IMAD.IADD R79, R75, 0x1, R70.reuse ;  /* 0x000000014b4f7824 */ /* 0x102fe400078e0246 */
[----:B------:R-:W-:Y:S01]  /*19fa0*/  IMAD.IADD R81, R77, 0x1, R70 ;  /* 0x000000014d517824 */ /* 0x000fe200078e0246 */
[----:B------:R-:W1:Y:S08]  /*19fb0*/  MUFU.TANH R158, R158 ;  /* 0x0000009e009e7308 */ /* 0x000e700000002400 */
[----:B------:R-:W0:Y:S08]  /*19fc0*/  MUFU.TANH R64, R64 ;  /* 0x0000004000407308 */ /* 0x000e300000002400 */
[----:B------:R-:W0:Y:S01]  /*19fd0*/  MUFU.TANH R65, R65 ;  /* 0x0000004100417308 */ /* 0x000e220000002400 */
[----:B------:R-:W-:-:S02]  /*19fe0*/  WARPGROUP.DEPBAR.LE gsb0, 0x0 ;  /* 0x00008000000079c5 */ /* 0x000fc40000010000 */
[----:B------:R0:W-:Y:S06]  /*19ff0*/  BAR.ARV R7, 0x100 ;  /* 0x000400070000751d */ /* 0x0001ec0000002000 */
[----:B------:R5:W-:Y:S02]  /*1a000*/  @!P1 SYNCS.ARRIVE.TRANS64.RED.A1T0 RZ, [R68+URZ], RZ ;  /* 0x000000ff44ff99a7 */ /* 0x000be4000810043f */
[----:B-----5:R-:W-:-:S06]  /*1a010*/  FMUL.FTZ R68, R87, UR7 ;  /* 0x0000000757447c20 */ /* 0x020fcc0008410000 */
[----:B------:R-:W0:Y:S01]  /*1a020*/  MUFU.TANH R68, R68 ;  /* 0x0000004400447308 */ /* 0x000e220000002400 */
        /* <DEDUP_REMOVED lines=13> */
.L_x_1892:
[----:B------:R-:W-:-:S05]  /*1a100*/  IMAD.U32 R72, RZ, RZ, UR5 ;  /* 0x00000005ff487e24 */ /* 0x000fca000f8e00ff */
[----:B------:R-:W-:-:S13]  /*1a110*/  ISETP.NE.AND P2, PT, R72, 0x1, PT ;  /* 0x000000014800780c */ /* 0x000fda0003f45270 */
[----:B0-----:R-:W0:Y:S02]  /*1a120*/  @P2 LDC.64 R6, c[0x0][0x9e8] ;  /* 0x00027a00ff062b82 */ /* 0x001e240000000a00 */
[----:B0-----:R-:W-:-:S05]  /*1a130*/  @P2 IMAD.HI.U32 R6, R70, R6, RZ ;  /* 0x0000000646062227 */ /* 0x001fca00078e00ff */
[----:B------:R-:W-:-:S07]  /*1a140*/  @P2 SHF.R.U32.HI R70, RZ, R7, R6 ;  /* 0x00000007ff462219 */ /* 0x000fce0000011606 */
.L_x_1893:
[----:B------:R-:W-:Y:S05]  /*1a150*/  BSYNC B0 ;  /* 0x0000000000007941 */ /* 0x000fea0003800000 */
.L_x_1891:
[----:B------:R-:W-:-:S04]  /*1a160*/  IMAD R70, R70, R72, -R71 ;  /* 0x0000004846467224 */ /* 0x000fc800078e0a47 */
[----:B------:R-:W-:-:S05]  /*1a170*/  IMAD R70, R189, -0x2, R70 ;  /* 0xfffffffebd467824 */ /* 0x000fca00078e0246 */
[----:B------:R-:W-:Y:S02]  /*1a180*/  VIADDMNMX R79, R70, R72, R79, PT ;  /* 0x00000048464f7246 */ /* 0x000fe4000380014f */
[----:B------:R-:W-:-:S07]  /*1a190*/  VIMNMX R81, R81, R70, !PT ;  /* 0x0000004651517248 */ /* 0x000fce0007fe0100 */
.L_x_1890:
[----:B------:R-:W-:Y:S01]  /*1a1a0*/  ISETP.GT.AND P2, PT, R4, -0x1, PT ;  /* 0xffffffff0400780c */ /* 0x000fe20003f44270 */
[----:B------:R-:W1:Y:S03]  /*1a1b0*/  SHFL.IDX PT, R6, R73, 0x1, 0x1c1f ;  /* 0x003c1f0049067f89 */ /* 0x000e6600000e0000 */
[----:B------:R-:W-:-:S04]  /*1a1c0*/  ISETP.GT.AND P3, PT, R81, RZ, P2 ;  /* 0x000000ff5100720c */ /* 0x000fc80001764270 */
[----:B------:R-:W-:-:S04]  /*1a1d0*/  ISETP.LT.OR P3, PT, R79, 0x1, P3 ;  /* 0x000000014f00780c */ /* 0x000fc80001f61670 */
[----:B0-----:R-:W-:Y:S02]  /*1a1e0*/  FSEL R70, R15, -INF , !P3 ;  /* 0xff8000000f467808 */ /* 0x001fe40005800000 */
[----:B------:R-:W-:-:S04]  /*1a1f0*/  ISETP.GT.AND P3, PT, R81, 0x1, P2 ;  /* 0x000000015100780c */ /* 0x000fc80001764270 */
[----:B------:R-:W-:-:S04]  /*1a200*/  ISETP.LT.OR P3, PT, R79, 0x2, P3 ;  /* 0x000000024f00780c */ /* 0x000fc80001f61670 */
[----:B------:R-:W-:Y:S02]  /*1a210*/  FSEL R20, R20, -INF , !P3 ;  /* 0xff80000014147808 */ /* 0x000fe40005800000 */
[----:B------:R-:W-:Y:S01]  /*1a220*/  ISETP.GT.AND P3, PT, R81, 0x8, P2 ;  /* 0x000000085100780c */ /* 0x000fe20001764270 */
[----:B-1----:R-:W-:-:S03]  /*1a230*/  IMAD.IADD R15, R75, 0x1, R6 ;  /* 0x000000014b0f7824 */ /* 0x002fc600078e0206 */
        /* <DEDUP_REMOVED lines=103> */
.L_x_1896:
[----:B------:R-:W-:-:S05]  /*1a8b0*/  IMAD.U32 R176, RZ, RZ, UR5 ;  /* 0x00000005ffb07e24 */ /* 0x000fca000f8e00ff */
[----:B------:R-:W-:-:S13]  /*1a8c0*/  ISETP.NE.AND P3, PT, R176, 0x1, PT ;  /* 0x00000001b000780c */ /* 0x000fda0003f65270 */
[----:B------:R-:W0:Y:S02]  /*1a8d0*/  @P3 LDC.64 R6, c[0x0][0x9e8] ;  /* 0x00027a00ff063b82 */ /* 0x000e240000000a00 */
[----:B0-----:R-:W-:-:S05]  /*1a8e0*/  @P3 IMAD.HI.U32 R6, R25, R6, RZ ;  /* 0x0000000619063227 */ /* 0x001fca00078e00ff */
[----:B------:R-:W-:-:S07]  /*1a8f0*/  @P3 SHF.R.U32.HI R25, RZ, R7, R6 ;  /* 0x00000007ff193219 */ /* 0x000fce0000011606 */
.L_x_1897:
[----:B------:R-:W-:Y:S05]  /*1a900*/  BSYNC B0 ;  /* 0x0000000000007941 */ /* 0x000fea0003800000 */
.L_x_1895:
[----:B------:R-:W-:-:S04]  /*1a910*/  IMAD R6, R25, R176, -R71 ;  /* 0x000000b019067224 */ /* 0x000fc800078e0a47 */
[----:B------:R-:W-:-:S05]  /*1a920*/  IMAD R6, R189, -0x2, R6 ;  /* 0xfffffffebd067824 */ /* 0x000fca00078e0206 */
[----:B------:R-:W-:Y:S02]  /*1a930*/  VIADDMNMX R15, R6, R176, R15, PT ;  /* 0x000000b0060f7246 */ /* 0x000fe4000380010f */
[----:B------:R-:W-:-:S07]  /*1a940*/  VIMNMX R9, R9, R6, !PT ;  /* 0x0000000609097248 */ /* 0x000fce0007fe0100 */
.L_x_1894:
        /* <DEDUP_REMOVED lines=104> */
[----:B------:R-:W0:Y:S03]  /*1afd0*/  LDC R59, c[0x0][0x988] ;  /* 0x00026200ff3b7b82 */ /* 0x000e260000000800 */
[----:B------:R-:W-:-:S04]  /*1afe0*/  ISETP.LT.OR P3, PT, R15, 0x5a, P3 ;  /* 0x0000005a0f00780c */ /* 0x000fc80001f61670 */
[----:B------:R-:W-:Y:S02]  /*1aff0*/  FSEL R60, R60, -INF , !P3 ;  /* 0xff8000003c3c7808 */ /* 0x000fe40005800000 */
[----:B------:R-:W-:-:S04]  /*1b000*/  ISETP.GT.AND P3, PT, R9, 0x60, P2 ;  /* 0x000000600900780c */ /* 0x000fc80001764270 */
[----:B------:R-:W-:-:S04]  /*1b010*/  ISETP.LT.OR P3, PT, R15, 0x61, P3 ;  /* 0x000000610f00780c */ /* 0x000fc80001f61670 */
[----:B------:R-:W-:Y:S02]  /*1b020*/  FSEL R61, R61, -INF , !P3 ;  /* 0xff8000003d3d7808 */ /* 0x000fe40005800000 */
[----:B------:R-:W-:-:S04]  /*1b030*/  ISETP.GT.AND P3, PT, R9, 0x61, P2 ;  /* 0x000000610900780c */ /* 0x000fc80001764270 */
[----:B------:R-:W-:Y:S01]  /*1b040*/  ISETP.LT.OR P3, PT, R15, 0x62, P3 ;  /* 0x000000620f00780c */ /* 0x000fe20001f61670 */
[----:B0-----:R-:W-:-:S03]  /*1b050*/  FMUL.FTZ R49, R11, R59 ;  /* 0x0000003b0b317220 */ /* 0x001fc60000410000 */
        /* <DEDUP_REMOVED lines=24> */
[----:B------:R-:W-:-:S03]  /*1b1e0*/  FMNMX.FTZ R27, R6, R27, !PT ;  /* 0x0000001b061b7209 */ /* 0x000fc60007810000 */
[--C-:B------:R-:W-:Y:S01]  /*1b1f0*/  FFMA.FTZ R10, R30, R59, -R49.reuse ;  /* 0x0000003b1e0a7223 */ /* 0x100fe20000010831 */
[----:B------:R-:W-:Y:S01]  /*1b200*/  FMNMX.FTZ R27, R176, R27, !PT ;  /* 0x0000001bb01b7209 */ /* 0x000fe20007810000 */
[-CC-:B------:R-:W-:Y:S01]  /*1b210*/  FFMA.FTZ R21, R20, R59.reuse, -R49.reuse ;  /* 0x0000003b14157223 */ /* 0x180fe20000010831 */
[-CC-:B------:R-:W-:Y:S01]  /*1b220*/  FFMA.FTZ R20, R72, R59.reuse, -R49.reuse ;  /* 0x0000003b48147223 */ /* 0x180fe20000010831 */
[----:B------:R-:W-:Y:S01]  /*1b230*/  FSEL R72, R68, -INF , !P2 ;  /* 0xff80000044487808 */ /* 0x000fe20005000000 */
[--C-:B------:R-:W-:Y:S01]  /*1b240*/  FFMA.FTZ R25, R26, R59, -R49.reuse ;  /* 0x0000003b1a197223 */ /* 0x100fe20000010831 */
[----:B------:R-:W-:Y:S01]  /*1b250*/  FMNMX.FTZ R29, R24, R27, !PT ;  /* 0x0000001b181d7209 */ /* 0x000fe20007810000 */
[-CC-:B------:R-:W-:Y:S01]  /*1b260*/  FFMA.FTZ R26, R74, R59.reuse, -R49.reuse ;  /* 0x0000003b4a1a7223 */ /* 0x180fe20000010831 */
[----:B------:R-:W-:Y:S01]  /*1b270*/  MUFU.EX2 R27, R10 ;  /* 0x0000000a001b7308 */ /* 0x000fe20000000800 */
[----:B------:R-:W-:Y:S01]  /*1b280*/  FSEL R74, R11, RZ, P3 ;  /* 0x000000ff0b4a7208 */ /* 0x000fe20001800000 */
[--C-:B------:R-:W-:Y:S01]  /*1b290*/  FFMA.FTZ R70, R70, R59, -R49.reuse ;  /* 0x0000003b46467223 */ /* 0x100fe20000010831 */
[----:B------:R-:W-:Y:S01]  /*1b2a0*/  FMNMX.FTZ R29, R178, R29, !PT ;  /* 0x0000001db21d7209 */ /* 0x000fe20007810000 */
[-CC-:B------:R-:W-:Y:S01]  /*1b2b0*/  FFMA.FTZ R32, R32, R59.reuse, -R49.reuse ;  /* 0x0000003b20207223 */ /* 0x180fe20000010831 */
[----:B------:R-:W-:Y:S01]  /*1b2c0*/  FFMA.FTZ R30, R34, R59, -R49 ;  /* 0x0000003b221e7223 */ /* 0x000fe20000010831 */
[----:B------:R-:W-:Y:S01]  /*1b2d0*/  FADD.FTZ R74, -R74, R13 ;  /* 0x0000000d4a4a7221 */ /* 0x000fe20000010100 */
[----:B------:R-:W-:Y:S01]  /*1b2e0*/  FMNMX.FTZ R31, R28, R29, !PT ;  /* 0x0000001d1c1f7209 */ /* 0x000fe20007810000 */
[----:B------:R-:W-:Y:S01]  /*1b2f0*/  MUFU.EX2 R70, R70 ;  /* 0x0000004600467308 */ /* 0x000fe20000000800 */
[-CC-:B------:R-:W-:Y:S01]  /*1b300*/  FFMA.FTZ R76, R76, R59.reuse, -R49.reuse ;  /* 0x0000003b4c4c7223 */ /* 0x180fe20000010831 */
[----:B------:R-:W-:Y:S01]  /*1b310*/  FMUL.FTZ R13, R74, R59 ;  /* 0x0000003b4a0d7220 */ /* 0x000fe20000410000 */
[----:B------:R-:W-:Y:S01]  /*1b320*/  FMNMX.FTZ R31, R180, R31, !PT ;  /* 0x0000001fb41f7209 */ /* 0x000fe20007810000 */
[-CC-:B------:R-:W-:Y:S01]  /*1b330*/  FFMA.FTZ R38, R38, R59.reuse, -R49.reuse ;  /* 0x0000003b26267223 */ /* 0x180fe20000010831 */
[-CC-:B------:R-:W-:Y:S01]  /*1b340*/  FFMA.FTZ R78, R78, R59.reuse, -R49.reuse ;  /* 0x0000003b4e4e7223 */ /* 0x180fe20000010831 */
[--C-:B------:R-:W-:Y:S01]  /*1b350*/  FFMA.FTZ R34, R42, R59, -R49.reuse ;  /* 0x0000003b2a227223 */ /* 0x100fe20000010831 */
[----:B------:R-:W-:Y:S01]  /*1b360*/  FMNMX.FTZ R31, R182, R31, !PT ;  /* 0x0000001fb61f7209 */ /* 0x000fe20007810000 */
[----:B------:R-:W0:Y:S01]  /*1b370*/  MUFU.EX2 R13, R13 ;  /* 0x0000000d000d7308 */ /* 0x000e220000000800 */
[-CC-:B------:R-:W-:Y:S01]  /*1b380*/  FFMA.FTZ R80, R80, R59.reuse, -R49.reuse ;  /* 0x0000003b50507223 */ /* 0x180fe20000010831 */
[--C-:B------:R-:W-:Y:S01]  /*1b390*/  FFMA.FTZ R82, R82, R59, -R49.reuse ;  /* 0x0000003b52527223 */ /* 0x100fe20000010831 */
[----:B------:R-:W-:Y:S01]  /*1b3a0*/  FMNMX.FTZ R31, R230, R31, !PT ;  /* 0x0000001fe61f7209 */ /* 0x000fe20007810000 */
[-CC-:B------:R-:W-:Y:S01]  /*1b3b0*/  FFMA.FTZ R42, R50, R59.reuse, -R49.reuse ;  /* 0x0000003b322a7223 */ /* 0x180fe20000010831 */
[-CC-:B------:R-:W-:Y:S01]  /*1b3c0*/  FFMA.FTZ R8, R8, R59.reuse, -R49.reuse ;  /* 0x0000003b08087223 */ /* 0x180fe20000010831 */
        /* <DEDUP_REMOVED lines=12> */
[----:B------:R-:W-:Y:S01]  /*1b490*/  FFMA.FTZ R47, R172, R59, -R49 ;  /* 0x0000003bac2f7223 */ /* 0x000fe20000010831 */
[----:B------:R-:W-:Y:S01]  /*1b4a0*/  FMNMX.FTZ R33, R234, R33, !PT ;  /* 0x00000021ea217209 */ /* 0x000fe20007810000 */
[-C--:B0-----:R-:W-:Y:S01]  /*1b4b0*/  FMUL.FTZ R88, R88, R13.reuse ;  /* 0x0000000d58587220 */ /* 0x081fe20000410000 */
[-C--:B------:R-:W-:Y:S01]  /*1b4c0*/  FMUL.FTZ R89, R89, R13.reuse ;  /* 0x0000000d59597220 */ /* 0x080fe20000410000 */
[----:B------:R-:W-:Y:S01]  /*1b4d0*/  FMUL.FTZ R92, R92, R13 ;  /* 0x0000000d5c5c7220 */ /* 0x000fe20000410000 */
[----:B------:R-:W-:Y:S01]  /*1b4e0*/  FMNMX.FTZ R35, R44, R33, !PT ;  /* 0x000000212c237209 */ /* 0x000fe20007810000 */
[----:B------:R-:W-:Y:S01]  /*1b4f0*/  MUFU.EX2 R25, R25 ;  /* 0x0000001900197308 */ /* 0x000fe20000000800 */
[-C--:B------:R-:W-:Y:S01]  /*1b500*/  FMUL.FTZ R93, R93, R13.reuse ;  /* 0x0000000d5d5d7220 */ /* 0x080fe20000410000 */
[----:B------:R-:W-:Y:S01]  /*1b510*/  FMUL.FTZ R96, R96, R13 ;  /* 0x0000000d60607220 */ /* 0x000fe20000410000 */
[----:B------:R-:W-:Y:S01]  /*1b520*/  FMNMX.FTZ R35, R236, R35, !PT ;  /* 0x00000023ec237209 */ /* 0x000fe20007810000 */
[-C--:B------:R-:W-:Y:S01]  /*1b530*/  FMUL.FTZ R97, R97, R13.reuse ;  /* 0x0000000d61617220 */ /* 0x080fe20000410000 */
[-C--:B------:R-:W-:Y:S01]  /*1b540*/  FMUL.FTZ R100, R100, R13.reuse ;  /* 0x0000000d64647220 */ /* 0x080fe20000410000 */
[----:B------:R-:W-:Y:S01]  /*1b550*/  FMUL.FTZ R101, R101, R13 ;  /* 0x0000000d65657220 */ /* 0x000fe20000410000 */
[----:B------:R-:W-:Y:S01]  /*1b560*/  FMNMX.FTZ R10, R48, R35, !PT ;  /* 0x00000023300a7209 */ /* 0x000fe20007810000 */
[----:B------:R-:W-:Y:S01]  /*1b570*/  MUFU.EX2 R26, R26 ;  /* 0x0000001a001a7308 */ /* 0x000fe20000000800 */
[-C--:B------:R-:W-:Y:S01]  /*1b580*/  FMUL.FTZ R104, R104, R13.reuse ;  /* 0x0000000d68687220 */ /* 0x080fe20000410000 */
[-C--:B------:R-:W-:Y:S01]  /*1b590*/  FMUL.FTZ R105, R105, R13.reuse ;  /* 0x0000000d69697220 */ /* 0x080fe20000410000 */
        /* <DEDUP_REMOVED lines=29> */
[----:B------:R0:W1:Y:S01]  /*1b770*/  MUFU.EX2 R32, R38 ;  /* 0x0000002600207308 */ /* 0x0000620000000800 */
[-C--:B------:R-:W-:Y:S01]  /*1b780*/  FMUL.FTZ R144, R144, R13.reuse ;  /* 0x0000000d90907220 */ /* 0x080fe20000410000 */
[-C--:B------:R-:W-:Y:S01]  /*1b790*/  FMUL.FTZ R145, R145, R13.reuse ;  /* 0x0000000d91917220 */ /* 0x080fe20000410000 */
[----:B------:R-:W-:Y:S01]  /*1b7a0*/  FMNMX.FTZ R39, R61, R10, !PT ;  /* 0x0000000a3d277209 */ /* 0x000fe20007810000 */
[-C--:B------:R-:W-:Y:S01]  /*1b7b0*/  FMUL.FTZ R148, R148, R13.reuse ;  /* 0x0000000d94947220 */ /* 0x080fe20000410000 */
[----:B------:R-:W-:-:S02]  /*1b7c0*/  FMUL.FTZ R149, R149, R13 ;  /* 0x0000000d95957220 */ /* 0x000fc40000410000 */
[----:B------:R-:W-:Y:S01]  /*1b7d0*/  FMNMX.FTZ R10, R62, R39, !PT ;  /* 0x000000273e0a7209 */ /* 0x000fe20007810000 */
[----:B------:R-:W-:Y:S01]  /*1b7e0*/  MUFU.EX2 R33, R78 ;  /* 0x0000004e00217308 */ /* 0x000fe20000000800 */
[-CC-:B0-----:R-:W-:Y:S01]  /*1b7f0*/  FFMA.FTZ R38, R46, R59.reuse, -R49.reuse ;  /* 0x0000003b2e267223 */ /* 0x181fe20000010831 */
[-CC-:B------:R-:W-:Y:S01]  /*1b800*/  FFMA.FTZ R46, R56, R59.reuse, -R49.reuse ;  /* 0x0000003b382e7223 */ /* 0x180fe20000010831 */
[----:B------:R-:W-:Y:S01]  /*1b810*/  FMNMX.FTZ R39, R63, R10, !PT ;  /* 0x0000000a3f277209 */ /* 0x000fe20007810000 */
[-CC-:B------:R-:W-:Y:S01]  /*1b820*/  FFMA.FTZ R56, R154, R59.reuse, -R49.reuse ;  /* 0x0000003b9a387223 */ /* 0x180fe20000010831 */
[----:B------:R-:W-:Y:S02]  /*1b830*/  FFMA.FTZ R154, R168, R59, -R49 ;  /* 0x0000003ba89a7223 */ /* 0x000fe40000010831 */
[----:B------:R-:W-:Y:S01]  /*1b840*/  FMNMX.FTZ R39, R64, R39, !PT ;  /* 0x0000002740277209 */ /* 0x000fe20007810000 */
[----:B------:R-:W0:Y:S01]  /*1b850*/  MUFU.EX2 R34, R34 ;  /* 0x0000002200227308 */ /* 0x000e220000000800 */
[----:B-1----:R-:W-:-:S02]  /*1b860*/  F2FP.BF16.F32.PACK_AB R172, R32, R31 ;  /* 0x0000001f20ac723e */ /* 0x002fc400000010ff */
[----:B------:R-:W-:-:S04]  /*1b870*/  FMNMX.FTZ R10, R66, R39, !PT ;  /* 0x00000027420a7209 */ /* 0x000fc80007810000 */
[----:B------:R-:W-:Y:S01]  /*1b880*/  FMNMX.FTZ R10, R65, R10, !PT ;  /* 0x0000000a410a7209 */ /* 0x000fe20007810000 */
[----:B------:R-:W-:Y:S03]  /*1b890*/  MUFU.EX2 R35, R80 ;  /* 0x0000005000237308 */ /* 0x000fe60000000800 */
[----:B------:R-:W-:-:S04]  /*1b8a0*/  FMNMX.FTZ R39, R67, R10, !PT ;  /* 0x0000000a43277209 */ /* 0x000fc80007810000 */
[----:B------:R-:W-:Y:S01]  /*1b8b0*/  FMNMX.FTZ R10, R72, R39, !PT ;  /* 0x00000027480a7209 */ /* 0x000fe20007810000 */
[----:B------:R-:W1:Y:S01]  /*1b8c0*/  MUFU.EX2 R38, R38 ;  /* 0x0000002600267308 */ /* 0x000e620000000800 */
[-CC-:B------:R-:W-:Y:S01]  /*1b8d0*/  FFMA.FTZ R39, R152, R59.reuse, -R49.reuse ;  /* 0x0000003b98277223 */ /* 0x180fe20000010831 */
[----:B------:R-:W-:Y:S01]  /*1b8e0*/  FFMA.FTZ R152, R170, R59, -R49 ;  /* 0x0000003baa987223 */ /* 0x000fe20000010831 */
[----:B0-----:R-:W-:Y:S01]  /*1b8f0*/  F2FP.BF16.F32.PACK_AB R174, R34, R33 ;  /* 0x0000002122ae723e */ /* 0x001fe200000010ff */
[----:B------:R-:W0:Y:S04]  /*1b900*/  SHFL.BFLY PT, R43, R10, 0x2, 0x1f ;  /* 0x0c401f000a2b7f89 */ /* 0x000e2800000e0000 */
[----:B------:R-:W-:Y:S08]  /*1b910*/  MUFU.EX2 R37, R82 ;  /* 0x0000005200257308 */ /* 0x000ff00000000800 */
[----:B------:R-:W2:Y:S01]  /*1b920*/  MUFU.EX2 R42, R42 ;  /* 0x0000002a002a7308 */ /* 0x000ea20000000800 */
[----:B-1----:R-:W-:-:S07]  /*1b930*/  F2FP.BF16.F32.PACK_AB R168, R38, R35 ;  /* 0x0000002326a8723e */ /* 0x002fce00000010ff */
[----:B------:R-:W-:Y:S01]  /*1b940*/  MUFU.EX2 R8, R8 ;  /* 0x0000000800087308 */ /* 0x000fe20000000800 */
[----:B0-----:R-:W-:Y:S01]  /*1b950*/  FMNMX.FTZ R68, R10, R43, !PT ;  /* 0x0000002b0a447209 */ /* 0x001fe20007810000 */
[-CC-:B------:R-:W-:Y:S01]  /*1b960*/  FFMA.FTZ R43, R166, R59.reuse, -R49.reuse ;  /* 0x0000003ba62b7223 */ /* 0x180fe20000010831 */
[----:B------:R-:W-:-:S05]  /*1b970*/  FFMA.FTZ R49, R162, R59, -R49 ;  /* 0x0000003ba2317223 */ /* 0x000fca0000010831 */
[----:B------:R-:W0:Y:S01]  /*1b980*/  MUFU.EX2 R9, R84 ;  /* 0x0000005400097308 */ /* 0x000e220000000800 */
[----:B------:R-:W1:Y:S01]  /*1b990*/  SHFL.BFLY PT, R69, R68, 0x1, 0x1f ;  /* 0x0c201f0044457f89 */ /* 0x000e6200000e0000 */
[----:B--2---:R-:W-:-:S06]  /*1b9a0*/  F2FP.BF16.F32.PACK_AB R170, R42, R37 ;  /* 0x000000252aaa723e */ /* 0x004fcc00000010ff */
[----:B------:R-:W-:Y:S08]  /*1b9b0*/  MUFU.EX2 R15, R15 ;  /* 0x0000000f000f7308 */ /* 0x000ff00000000800 */
[----:B------:R-:W2:Y:S01]  /*1b9c0*/  MUFU.EX2 R46, R46 ;  /* 0x0000002e002e7308 */ /* 0x000ea20000000800 */
[----:B0-----:R-:W-:-:S07]  /*1b9d0*/  F2FP.BF16.F32.PACK_AB R164, R9, R8 ;  /* 0x0000000809a4723e */ /* 0x001fce00000010ff */
[----:B------:R-:W-:Y:S01]  /*1b9e0*/  MUFU.EX2 R39, R39 ;  /* 0x0000002700277308 */ /* 0x000fe20000000800 */
[----:B-1----:R-:W-:-:S04]  /*1b9f0*/  FMNMX.FTZ R10, R68, R69, !PT ;  /* 0x00000045440a7209 */ /* 0x002fc80007810000 */
[C---:B------:R-:W-:Y:S01]  /*1ba00*/  FSETP.NEU.FTZ.AND P2, PT, R10.reuse, -INF , PT ;  /* 0xff8000000a00780b */ /* 0x040fe20003f5d000 */
[----:B------:R-:W-:Y:S02]  /*1ba10*/  FMUL.FTZ R69, R10, R59 ;  /* 0x0000003b0a457220 */ /* 0x000fe40000410000 */
[----:B------:R-:W0:Y:S01]  /*1ba20*/  MUFU.EX2 R50, R50 ;  /* 0x0000003200327308 */ /* 0x000e220000000800 */
[----:B--2---:R-:W-:Y:S02]  /*1ba30*/  F2FP.BF16.F32.PACK_AB R166, R46, R15 ;  /* 0x0000000f2ea6723e */ /* 0x004fe400000010ff */
[----:B------:R-:W-:-:S05]  /*1ba40*/  FSEL R69, R69, RZ, P2 ;  /* 0x000000ff45457208 */ /* 0x000fca0001000000 */
[--C-:B------:R-:W-:Y:S01]  /*1ba50*/  FFMA.FTZ R68, R6, R59, -R69.reuse ;  /* 0x0000003b06447223 */ /* 0x100fe20000010845 */
[----:B------:R-:W-:Y:S01]  /*1ba60*/  FFMA.FTZ R6, R13, R3, R70 ;  /* 0x000000030d067223 */ /* 0x000fe20000010046 */
        /* <DEDUP_REMOVED lines=17> */
[----:B------:R-:W-:Y:S01]  /*1bb80*/  F2FP.BF16.F32.PACK_AB R180, R21, R70 ;  /* 0x0000004615b4723e */ /* 0x000fe200000010ff */
[-CC-:B------:R-:W-:Y:S01]  /*1bb90*/  FFMA.FTZ R175, R232, R59.reuse, -R69.reuse ;  /* 0x0000003be8af7223 */ /* 0x180fe20000010845 */
[----:B------:R-:W-:Y:S01]  /*1bba0*/  FADD.FTZ R6, R27, R6 ;  /* 0x000000061b067221 */ /* 0x000fe20000010000 */
[----:B------:R-:W-:Y:S01]  /*1bbb0*/  MUFU.EX2 R183, R183 ;  /* 0x000000b700b77308 */ /* 0x000fe20000000800 */
[----:B------:R-:W-:Y:S01]  /*1bbc0*/  F2FP.BF16.F32.PACK_AB R182, R25, R20 ;  /* 0x0000001419b6723e */ /* 0x000fe200000010ff */
[-CC-:B------:R-:W-:Y:S01]  /*1bbd0*/  FFMA.FTZ R40, R40, R59.reuse, -R69.reuse ;  /* 0x0000003b28287223 */ /* 0x180fe20000010845 */
[----:B------:R-:W-:Y:S01]  /*1bbe0*/  FADD.FTZ R3, R29, R6 ;  /* 0x000000061d037221 */ /* 0x000fe20000010000 */
[----:B------:R-:W-:Y:S01]  /*1bbf0*/  F2FP.BF16.F32.PACK_AB R176, R27, R26 ;  /* 0x0000001a1bb0723e */ /* 0x000fe200000010ff */
[-CC-:B------:R-:W-:Y:S01]  /*1bc00*/  FFMA.FTZ R169, R234, R59.reuse, -R69.reuse ;  /* 0x0000003beaa97223 */ /* 0x180fe20000010845 */
[-C--:B------:R-:W-:Y:S01]  /*1bc10*/  FFMA.FTZ R44, R44, R59.reuse, -R69 ;  /* 0x0000003b2c2c7223 */ /* 0x080fe20000010845 */
[----:B------:R-:W-:Y:S01]  /*1bc20*/  FADD.FTZ R6, R30, R3 ;  /* 0x000000031e067221 */ /* 0x000fe20000010000 */
[----:B------:R-:W-:Y:S01]  /*1bc30*/  MUFU.EX2 R24, R24 ;  /* 0x0000001800187308 */ /* 0x000fe20000000800 */
[--C-:B------:R-:W-:Y:S01]  /*1bc40*/  FFMA.FTZ R171, R236, R59, -R69.reuse ;  /* 0x0000003becab7223 */ /* 0x100fe20000010845 */
[----:B------:R-:W-:Y:S01]  /*1bc50*/  F2FP.BF16.F32.PACK_AB R178, R30, R29 ;  /* 0x0000001d1eb2723e */ /* 0x000fe200000010ff */
        /* <DEDUP_REMOVED lines=11> */
[-C--:B------:R-:W-:Y:S01]  /*1bd10*/  FFMA.FTZ R60, R60, R59.reuse, -R69 ;  /* 0x0000003b3c3c7223 */ /* 0x080fe20000010845 */
[----:B------:R-:W-:Y:S01]  /*1bd20*/  FADD.FTZ R14, R34, R55 ;  /* 0x00000037220e7221 */ /* 0x000fe20000010000 */
[-CC-:B------:R-:W-:Y:S01]  /*1bd30*/  FFMA.FTZ R61, R61, R59.reuse, -R69.reuse ;  /* 0x0000003b3d3d7223 */ /* 0x180fe20000010845 */
[-C--:B------:R-:W-:Y:S01]  /*1bd40*/  FMUL.FTZ R6, R6, R59.reuse ;  /* 0x0000003b06067220 */ /* 0x080fe20000410000 */
[----:B------:R1:W-:Y:S01]  /*1bd50*/  MUFU.EX2 R12, R48 ;  /* 0x00000030000c7308 */ /* 0x0003e20000000800 */
[----:B------:R-:W-:Y:S01]  /*1bd60*/  FADD.FTZ R3, R35, R14 ;  /* 0x0000000e23037221 */ /* 0x000fe20000010000 */
[-CC-:B------:R-:W-:Y:S01]  /*1bd70*/  FFMA.FTZ R62, R62, R59.reuse, -R69.reuse ;  /* 0x0000003b3e3e7223 */ /* 0x180fe20000010845 */
[-CC-:B------:R-:W-:Y:S01]  /*1bd80*/  FFMA.FTZ R63, R63, R59.reuse, -R69.reuse ;  /* 0x0000003b3f3f7223 */ /* 0x180fe20000010845 */
[-C--:B------:R-:W-:Y:S01]  /*1bd90*/  FFMA.FTZ R64, R64, R59.reuse, -R69 ;  /* 0x0000003b40407223 */ /* 0x080fe20000010845 */
[----:B------:R-:W-:Y:S01]  /*1bda0*/  FADD.FTZ R14, R38, R3 ;  /* 0x00000003260e7221 */ /* 0x000fe20000010000 */
[-CC-:B------:R-:W-:Y:S01]  /*1bdb0*/  FFMA.FTZ R66, R66, R59.reuse, -R69.reuse ;  /* 0x0000003b42427223 */ /* 0x180fe20000010845 */
[-CC-:B------:R-:W-:Y:S01]  /*1bdc0*/  FFMA.FTZ R65, R65, R59.reuse, -R69.reuse ;  /* 0x0000003b41417223 */ /* 0x180fe20000010845 */
[----:B------:R-:W2:Y:S01]  /*1bdd0*/  MUFU.EX2 R6, R6 ;  /* 0x0000000600067308 */ /* 0x000ea20000000800 */
[----:B------:R-:W-:Y:S01]  /*1bde0*/  FADD.FTZ R3, R37, R14 ;  /* 0x0000000e25037221 */ /* 0x000fe20000010000 */
[-CC-:B------:R-:W-:Y:S01]  /*1bdf0*/  FFMA.FTZ R14, R52, R59.reuse, -R69.reuse ;  /* 0x0000003b340e7223 */ /* 0x180fe20000010845 */
[-CC-:B------:R-:W-:Y:S01]  /*1be00*/  FFMA.FTZ R67, R67, R59.reuse, -R69.reuse ;  /* 0x0000003b43437223 */ /* 0x180fe20000010845 */
[----:B------:R-:W-:Y:S01]  /*1be10*/  FFMA.FTZ R69, R72, R59, -R69 ;  /* 0x0000003b48457223 */ /* 0x000fe20000010845 */
[----:B------:R-:W-:Y:S01]  /*1be20*/  FADD.FTZ R3, R42, R3 ;  /* 0x000000032a037221 */ /* 0x000fe20000010000 */
[----:B------:R-:W-:Y:S01]  /*1be30*/  ISETP.GT.AND P2, PT, R4, R196, PT ;  /* 0x000000c40400720c */ /* 0x000fe20003f44270 */
[----:B------:R-:W-:Y:S01]  /*1be40*/  @!P1 VIADD R55, R71, 0x28860 ;  /* 0x0002886047379836 */ /* 0x000fe20000000000 */
[----:B------:R-:W3:Y:S01]  /*1be50*/  MUFU.EX2 R177, R177 ;  /* 0x000000b100b17308 */ /* 0x000ee20000000800 */
[----:B-1----:R-:W-:Y:S01]  /*1be60*/  FADD.FTZ R48, R8, R3 ;  /* 0x0000000308307221 */ /* 0x002fe20000010000 */
[----:B0-----:R-:W-:Y:S01]  /*1be70*/  F2FP.BF16.F32.PACK_AB R160, R50, R39 ;  /* 0x0000002732a0723e */ /* 0x001fe200000010ff */
[----:B------:R-:W-:Y:S01]  /*1be80*/  VIADD R4, R4, 0xffffffff ;  /* 0xffffffff04047836 */ /* 0x000fe20000000000 */
[----:B------:R-:W-:Y:S01]  /*1be90*/  @!P1 PRMT R55, RZ, 0x654, R55 ;  /* 0x00000654ff379816 */ /* 0x000fe20000000037 */
[----:B------:R-:W-:Y:S01]  /*1bea0*/  FADD.FTZ R48, R9, R48 ;  /* 0x0000003009307221 */ /* 0x000fe20000010000 */
[----:B------:R-:W-:-:S02]  /*1beb0*/  IMAD.MOV.U32 R13, RZ, RZ, R11 ;  /* 0x000000ffff0d7224 */ /* 0x000fc400078e000b */
[----:B------:R-:W0:Y:S01]  /*1bec0*/  MUFU.EX2 R56, R56 ;  /* 0x0000003800387308 */ /* 0x000e220000000800 */
[----:B------:R-:W-:Y:S01]  /*1bed0*/  FADD.FTZ R51, R15, R48 ;  /* 0x000000300f337221 */ /* 0x000fe20000010000 */
[----:B--2---:R-:W-:Y:S01]  /*1bee0*/  FFMA.FTZ R3, R6, R0, R181 ;  /* 0x0000000006037223 */ /* 0x004fe200000100b5 */
[----:B------:R1:W-:Y:S01]  /*1bef0*/  @!P1 SYNCS.ARRIVE.TRANS64.RED.A1T0 RZ, [R55+URZ], RZ ;  /* 0x000000ff37ff99a7 */ /* 0x0003e2000810043f */
[----:B------:R-:W-:Y:S01]  /*1bf00*/  F2FP.BF16.F32.PACK_AB R181, R68, R181 ;  /* 0x000000b544b5723e */ /* 0x000fe200000010ff */
[----:B------:R-:W-:Y:S01]  /*1bf10*/  FADD.FTZ R48, R46, R51 ;  /* 0x000000332e307221 */ /* 0x000fe20000010000 */
[----:B------:R-:W-:Y:S01]  /*1bf20*/  FADD.FTZ R0, R68, R3 ;  /* 0x0000000344007221 */ /* 0x000fe20000010000 */
[-C--:B------:R-:W-:Y:S01]  /*1bf30*/  FMUL.FTZ R90, R90, R6.reuse ;  /* 0x000000065a5a7220 */ /* 0x080fe20000410000 */
[----:B------:R-:W2:Y:S01]  /*1bf40*/  MUFU.EX2 R28, R28 ;  /* 0x0000001c001c7308 */ /* 0x000ea20000000800 */
[----:B------:R-:W-:Y:S01]  /*1bf50*/  FADD.FTZ R51, R39, R48 ;  /* 0x0000003027337221 */ /* 0x000fe20000010000 */
[----:B------:R-:W-:Y:S01]  /*1bf60*/  FADD.FTZ R3, R183, R0 ;  /* 0x00000000b7037221 */ /* 0x000fe20000010000 */
[----:B------:R-:W-:Y:S01]  /*1bf70*/  F2FP.BF16.F32.PACK_AB R183, R24, R183 ;  /* 0x000000b718b7723e */ /* 0x000fe200000010ff */
[-C--:B------:R-:W-:Y:S01]  /*1bf80*/  FMUL.FTZ R91, R91, R6.reuse ;  /* 0x000000065b5b7220 */ /* 0x080fe20000410000 */
[----:B------:R-:W-:Y:S01]  /*1bf90*/  FADD.FTZ R52, R50, R51 ;  /* 0x0000003332347221 */ /* 0x000fe20000010000 */
[----:B------:R-:W-:Y:S01]  /*1bfa0*/  FADD.FTZ R48, R24, R3 ;  /* 0x0000000318307221 */ /* 0x000fe20000010000 */
[-C--:B------:R-:W-:Y:S01]  /*1bfb0*/  FMUL.FTZ R94, R94, R6.reuse ;  /* 0x000000065e5e7220 */ /* 0x080fe20000410000 */
[----:B------:R-:W4:Y:S01]  /*1bfc0*/  MUFU.EX2 R156, R156 ;  /* 0x0000009c009c7308 */ /* 0x000f220000000800 */
[----:B------:R-:W-:Y:S01]  /*1bfd0*/  FADD.FTZ R21, R41, R52 ;  /* 0x0000003429157221 */ /* 0x000fe20000010000 */
[----:B---3--:R-:W-:Y:S01]  /*1bfe0*/  FADD.FTZ R3, R177, R48 ;  /* 0x00000030b1037221 */ /* 0x008fe20000010000 */
[C---:B0-----:R-:W-:Y:S01]  /*1bff0*/  F2FP.BF16.F32.PACK_AB R162, R56.reuse, R41 ;  /* 0x0000002938a2723e */ /* 0x041fe200000010ff */
[-C--:B------:R-:W-:Y:S01]  /*1c000*/  FMUL.FTZ R95, R95, R6.reuse ;  /* 0x000000065f5f7220 */ /* 0x080fe20000410000 */
[----:B------:R-:W-:Y:S01]  /*1c010*/  FADD.FTZ R21, R56, R21 ;  /* 0x0000001538157221 */ /* 0x000fe20000010000 */
[-C--:B------:R-:W-:Y:S01]  /*1c020*/  FMUL.FTZ R98, R98, R6.reuse ;  /* 0x0000000662627220 */ /* 0x080fe20000410000 */
[-C--:B------:R-:W-:Y:S01]  /*1c030*/  FMUL.FTZ R99, R99, R6.reuse ;  /* 0x0000000663637220 */ /* 0x080fe20000410000 */
[----:B------:R-:W0:Y:S01]  /*1c040*/  MUFU.EX2 R179, R179 ;  /* 0x000000b300b37308 */ /* 0x000e220000000800 */
        /* <DEDUP_REMOVED lines=8> */
[----:B----4-:R-:W-:Y:S01]  /*1c0d0*/  FADD.FTZ R26, R156, R21 ;  /* 0x000000159c1a7221 */ /* 0x010fe20000010000 */
[-C--:B------:R-:W-:Y:S01]  /*1c0e0*/  FMUL.FTZ R111, R111, R6.reuse ;  /* 0x000000066f6f7220 */ /* 0x080fe20000410000 */
[-C--:B------:R-:W-:Y:S01]  /*1c0f0*/  FMUL.FTZ R114, R114, R6.reuse ;  /* 0x0000000672727220 */ /* 0x080fe20000410000 */
[-C--:B------:R-:W-:Y:S01]  /*1c100*/  FMUL.FTZ R115, R115, R6.reuse ;  /* 0x0000000673737220 */ /* 0x080fe20000410000 */
[-C--:B------:R-:W-:Y:S01]  /*1c110*/  FMUL.FTZ R118, R118, R6.reuse ;  /* 0x0000000676767220 */ /* 0x080fe20000410000 */
[-C--:B------:R-:W-:Y:S01]  /*1c120*/  FMUL.FTZ R119, R119, R6.reuse ;  /* 0x0000000677777220 */ /* 0x080fe20000410000 */
[-C--:B------:R-:W-:Y:S01]  /*1c130*/  FMUL.FTZ R122, R122, R6.reuse ;  /* 0x000000067a7a7220 */ /* 0x080fe20000410000 */
[----:B------:R-:W3:Y:S01]  /*1c140*/  MUFU.EX2 R74, R74 ;  /* 0x0000004a004a7308 */ /* 0x000ee20000000800 */
[----:B0-----:R-:W-:Y:S01]  /*1c150*/  FADD.FTZ R3, R179, R20 ;  /* 0x00000014b3037221 */ /* 0x001fe20000010000 */
[-C--:B------:R-:W-:Y:S01]  /*1c160*/  FMUL.FTZ R123, R123, R6.reuse ;  /* 0x000000067b7b7220 */ /* 0x080fe20000410000 */
[-C--:B------:R-:W-:Y:S01]  /*1c170*/  FMUL.FTZ R126, R126, R6.reuse ;  /* 0x000000067e7e7220 */ /* 0x080fe20000410000 */
[-C--:B------:R-:W-:Y:S01]  /*1c180*/  FMUL.FTZ R127, R127, R6.reuse ;  /* 0x000000067f7f7220 */ /* 0x080fe20000410000 */
[-C--:B------:R-:W-:Y:S01]  /*1c190*/  FMUL.FTZ R130, R130, R6.reuse ;  /* 0x0000000682827220 */ /* 0x080fe20000410000 */
[-C--:B------:R-:W-:Y:S01]  /*1c1a0*/  FMUL.FTZ R131, R131, R6.reuse ;  /* 0x0000000683837220 */ /* 0x080fe20000410000 */
[----:B------:R-:W-:Y:S01]  /*1c1b0*/  FMUL.FTZ R134, R134, R6 ;  /* 0x0000000686867220 */ /* 0x000fe20000410000 */
        /* <DEDUP_REMOVED lines=9> */
[C---:B---3--:R-:W-:Y:S01]  /*1c250*/  FADD.FTZ R26, R74.reuse, R3 ;  /* 0x000000034a1a7221 */ /* 0x048fe20000010000 */
[----:B------:R-:W-:Y:S01]  /*1c260*/  F2FP.BF16.F32.PACK_AB R179, R74, R179 ;  /* 0x000000b34ab3723e */ /* 0x000fe200000010ff */
[-C--:B------:R-:W-:Y:S01]  /*1c270*/  FMUL.FTZ R146, R146, R6.reuse ;  /* 0x0000000692927220 */ /* 0x080fe20000410000 */
[-C--:B------:R-:W-:Y:S01]  /*1c280*/  FMUL.FTZ R147, R147, R6.reuse ;  /* 0x0000000693937220 */ /* 0x080fe20000410000 */
[-C--:B------:R-:W-:Y:S01]  /*1c290*/  FMUL.FTZ R150, R150, R6.reuse ;  /* 0x0000000696967220 */ /* 0x080fe20000410000 */
[----:B------:R-:W-:Y:S01]  /*1c2a0*/  FMUL.FTZ R151, R151, R6 ;  /* 0x0000000697977220 */ /* 0x000fe20000410000 */
[----:B------:R-:W-:Y:S01]  /*1c2b0*/  IMAD.MOV.U32 R15, RZ, RZ, R186 ;  /* 0x000000ffff0f7224 */ /* 0x000fe200078e00ba */
[----:B------:R-:W3:Y:S01]  /*1c2c0*/  MUFU.EX2 R175, R175 ;  /* 0x000000af00af7308 */ /* 0x000ee20000000800 */
[----:B0-----:R-:W-:-:S07]  /*1c2d0*/  FADD.FTZ R3, R173, R26 ;  /* 0x0000001aad037221 */ /* 0x001fce0000010000 */
[----:B------:R-:W0:Y:S01]  /*1c2e0*/  MUFU.EX2 R158, R158 ;  /* 0x0000009e009e7308 */ /* 0x000e220000000800 */
[C---:B--2---:R-:W-:Y:S01]  /*1c2f0*/  FADD.FTZ R8, R36.reuse, R3 ;  /* 0x0000000324087221 */ /* 0x044fe20000010000 */
[----:B------:R-:W-:-:S06]  /*1c300*/  F2FP.BF16.F32.PACK_AB R173, R36, R173 ;  /* 0x000000ad24ad723e */ /* 0x000fcc00000010ff */
[----:B------:R-:W2:Y:S01]  /*1c310*/  MUFU.EX2 R40, R40 ;  /* 0x0000002800287308 */ /* 0x000ea20000000800 */
[----:B---3--:R-:W-:-:S07]  /*1c320*/  FADD.FTZ R3, R175, R8 ;  /* 0x00000008af037221 */ /* 0x008fce0000010000 */
[----:B------:R-:W3:Y:S01]  /*1c330*/  MUFU.EX2 R45, R45 ;  /* 0x0000002d002d7308 */ /* 0x000ee20000000800 */
[----:B0-----:R-:W-:-:S07]  /*1c340*/  FADD.FTZ R30, R158, R21 ;  /* 0x000000159e1e7221 */ /* 0x001fce0000010000 */
[----:B------:R-:W0:Y:S01]  /*1c350*/  MUFU.EX2 R169, R169 ;  /* 0x000000a900a97308 */ /* 0x000e220000000800 */
[C---:B--2---:R-:W-:Y:S01]  /*1c360*/  FADD.FTZ R8, R40.reuse, R3 ;  /* 0x0000000328087221 */ /* 0x044fe20000010000 */
[----:B------:R-:W-:-:S06]  /*1c370*/  F2FP.BF16.F32.PACK_AB R175, R40, R175 ;  /* 0x000000af28af723e */ /* 0x000fcc00000010ff */
[----:B------:R-:W2:Y:S01]  /*1c380*/  MUFU.EX2 R44, R44 ;  /* 0x0000002c002c7308 */ /* 0x000ea20000000800 */
[C---:B---3--:R-:W-:Y:S01]  /*1c390*/  FADD.FTZ R9, R45.reuse, R30 ;  /* 0x0000001e2d097221 */ /* 0x048fe20000010000 */
[----:B------:R-:W-:-:S06]  /*1c3a0*/  F2FP.BF16.F32.PACK_AB R158, R45, R158 ;  /* 0x0000009e2d9e723e */ /* 0x000fcc00000010ff */
[----:B------:R-:W3:Y:S08]  /*1c3b0*/  MUFU.EX2 R171, R171 ;  /* 0x000000ab00ab7308 */ /* 0x000ef00000000800 */
[----:B------:R-:W4:Y:S08]  /*1c3c0*/  MUFU.EX2 R165, R165 ;  /* 0x000000a500a57308 */ /* 0x000f300000000800 */
[----:B------:R0:W-:Y:S08]  /*1c3d0*/  MUFU.EX2 R30, R7 ;  /* 0x00000007001e7308 */ /* 0x0001f00000000800 */
[----:B------:R-:W5:Y:S01]  /*1c3e0*/  MUFU.EX2 R152, R152 ;  /* 0x0000009800987308 */ /* 0x000f620000000800 */
[----:B0-----:R-:W-:Y:S01]  /*1c3f0*/  FADD.FTZ R7, R169, R8 ;  /* 0x00000008a9077221 */ /* 0x001fe20000010000 */
[----:B--2---:R-:W-:-:S03]  /*1c400*/  F2FP.BF16.F32.PACK_AB R169, R44, R169 ;  /* 0x000000a92ca9723e */ /* 0x004fc600000010ff */
[----:B------:R-:W-:-:S03]  /*1c410*/  FADD.FTZ R8, R44, R7 ;  /* 0x000000072c087221 */ /* 0x000fc60000010000 */
[----:B------:R-:W0:Y:S01]  /*1c420*/  MUFU.EX2 R14, R14 ;  /* 0x0000000e000e7308 */ /* 0x000e220000000800 */
[----:B---3--:R-:W-:Y:S01]  /*1c430*/  FADD.FTZ R7, R171, R8 ;  /* 0x00000008ab077221 */ /* 0x008fe20000010000 */
[----:B------:R-:W-:-:S03]  /*1c440*/  F2FP.BF16.F32.PACK_AB R171, R12, R171 ;  /* 0x000000ab0cab723e */ /* 0x000fc600000010ff */
[----:B------:R-:W-:Y:S01]  /*1c450*/  FADD.FTZ R8, R12, R7 ;  /* 0x000000070c087221 */ /* 0x000fe20000010000 */
[----:B------:R-:W-:Y:S02]  /*1c460*/  IMAD.MOV.U32 R12, RZ, RZ, R10 ;  /* 0x000000ffff0c7224 */ /* 0x000fe400078e000a */
[----:B------:R-:W2:Y:S01]  /*1c470*/  MUFU.EX2 R47, R47 ;  /* 0x0000002f002f7308 */ /* 0x000ea20000000800 */
[----:B----4-:R-:W-:Y:S01]  /*1c480*/  FADD.FTZ R7, R165, R8 ;  /* 0x00000008a5077221 */ /* 0x010fe20000010000 */
[----:B-----5:R-:W-:-:S06]  /*1c490*/  FADD.FTZ R26, R152, R9 ;  /* 0x00000009981a7221 */ /* 0x020fcc0000010000 */
[----:B------:R-:W3:Y:S01]  /*1c4a0*/  MUFU.EX2 R167, R167 ;  /* 0x000000a700a77308 */ /* 0x000ee20000000800 */
[C---:B0-----:R-:W-:Y:S01]  /*1c4b0*/  FADD.FTZ R8, R14.reuse, R7 ;  /* 0x000000070e087221 */ /* 0x041fe20000010000 */
[----:B------:R-:W-:Y:S01]  /*1c4c0*/  F2FP.BF16.F32.PACK_AB R165, R14, R165 ;  /* 0x000000a50ea5723e */ /* 0x000fe200000010ff */
[----:B------:R-:W-:-:S05]  /*1c4d0*/  IMAD.MOV.U32 R14, RZ, RZ, R22 ;  /* 0x000000ffff0e7224 */ /* 0x000fca00078e0016 */
        /* <DEDUP_REMOVED lines=13> */
[----:B------:R-:W3:Y:S01]  /*1c5b0*/  MUFU.EX2 R60, R60 ;  /* 0x0000003c003c7308 */ /* 0x000ee20000000800 */
[----:B0-----:R-:W-:-:S07]  /*1c5c0*/  FADD.FTZ R7, R161, R8 ;  /* 0x00000008a1077221 */ /* 0x001fce0000010000 */
[----:B------:R-:W0:Y:S01]  /*1c5d0*/  MUFU.EX2 R26, R61 ;  /* 0x0000003d001a7308 */ /* 0x000e220000000800 */
[C---:B--2---:R-:W-:Y:S01]  /*1c5e0*/  FADD.FTZ R7, R20.reuse, R7 ;  /* 0x0000000714077221 */ /* 0x044fe20000010000 */
[----:B------:R-:W-:-:S03]  /*1c5f0*/  F2FP.BF16.F32.PACK_AB R161, R20, R161 ;  /* 0x000000a114a1723e */ /* 0x000fc600000010ff */
[----:B------:R-:W-:-:S03]  /*1c600*/  FADD.FTZ R7, R30, R7 ;  /* 0x000000071e077221 */ /* 0x000fc60000010000 */
[----:B------:R-:W2:Y:S01]  /*1c610*/  MUFU.EX2 R62, R62 ;  /* 0x0000003e003e7308 */ /* 0x000ea20000000800 */
[C---:B---3--:R-:W-:Y:S01]  /*1c620*/  FADD.FTZ R7, R60.reuse, R7 ;  /* 0x000000073c077221 */ /* 0x048fe20000010000 */
[----:B------:R-:W-:-:S06]  /*1c630*/  F2FP.BF16.F32.PACK_AB R163, R60, R30 ;  /* 0x0000001e3ca3723e */ /* 0x000fcc00000010ff */
        /* <DEDUP_REMOVED lines=8> */
[C---:B0-----:R-:W-:Y:S01]  /*1c6c0*/  FADD.FTZ R7, R64.reuse, R7 ;  /* 0x0000000740077221 */ /* 0x041fe20000010000 */
[----:B------:R-:W-:-:S06]  /*1c6d0*/  F2FP.BF16.F32.PACK_AB R159, R64, R32 ;  /* 0x00000020409f723e */ /* 0x000fcc00000010ff */
[----:B------:R-:W0:Y:S01]  /*1c6e0*/  MUFU.EX2 R8, R67 ;  /* 0x0000004300087308 */ /* 0x000e220000000800 */
[----:B--2---:R-:W-:-:S07]  /*1c6f0*/  FADD.FTZ R7, R66, R7 ;  /* 0x0000000742077221 */ /* 0x004fce0000010000 */
[----:B------:R-:W2:Y:S01]  /*1c700*/  MUFU.EX2 R69, R69 ;  /* 0x0000004500457308 */ /* 0x000ea20000000800 */
[C---:B---3--:R-:W-:Y:S01]  /*1c710*/  FADD.FTZ R7, R65.reuse, R7 ;  /* 0x0000000741077221 */ /* 0x048fe20000010000 */
[----:B------:R-:W-:-:S03]  /*1c720*/  F2FP.BF16.F32.PACK_AB R153, R65, R66 ;  /* 0x000000424199723e */ /* 0x000fc600000010ff */
[----:B0-----:R-:W-:-:S04]  /*1c730*/  FADD.FTZ R7, R8, R7 ;  /* 0x0000000708077221 */ /* 0x001fc80000010000 */
[C---:B--2---:R-:W-:Y:S01]  /*1c740*/  FADD.FTZ R0, R69.reuse, R7 ;  /* 0x0000000745007221 */ /* 0x044fe20000010000 */
[----:B------:R-:W-:Y:S01]  /*1c750*/  F2FP.BF16.F32.PACK_AB R155, R69, R8 ;  /* 0x00000008459b723e */ /* 0x000fe200000010ff */
[----:B-1----:R-:W-:Y:S06]  /*1c760*/  @P2 BRA `(.L_x_1898) ;  /* 0xffffffc400742947 */ /* 0x002fec000383ffff */
.L_x_1880:
[----:B------:R-:W-:Y:S05]  /*1c770*/  WARPSYNC.ALL ;  /* 0x0000000000007948 */ /* 0x000fea0003800000 */
[----:B------:R-:W-:Y:S06]  /*1c780*/  BAR.ARV 0x8, 0x180 ;  /* 0x0206000000007b1d */ /* 0x000fec0000002000 */
[----:B------:R-:W-:Y:S05]  /*1c790*/  @!P0 BRA `(.L_x_1899) ;  /* 0x0000000000048947 */ /* 0x000fea0003800000 */
[----:B------:R-:W-:Y:S01]  /*1c7a0*/  BPT.TRAP 0x1 ;  /* 0x000000040000795c */ /* 0x000fe20000300000 */
.L_x_1899:
[----:B------:R-:W-:Y:S01]  /*1c7b0*/  IMAD R9, R22, 0x8, R2 ;  /* 0x0000000816097824 */ /* 0x000fe200078e0202 */
[----:B------:R-:W-:-:S04]  /*1c7c0*/  SHF.L.U32 R4, R186, 0x1f, RZ ;  /* 0x0000001fba047819 */ /* 0x000fc800000006ff */
[----:B------:R0:W1:Y:S01]  /*1c7d0*/  SYNCS.PHASECHK.TRANS64.TRYWAIT P2, [R9+URZ+0x28850], R4 ;  /* 0x02885004090075a7 */ /* 0x000062000804017f */
[----:B------:R-:W-:Y:S05]  /*1c7e0*/  @!P0 BRA `(.L_x_1900) ;  /* 0x0000000000048947 */ /* 0x000fea0003800000 */
[----:B------:R-:W-:Y:S01]  /*1c7f0*/  BPT.TRAP 0x1 ;  /* 0x000000040000795c */ /* 0x000fe20000300000 */
.L_x_1900:
[----:B------:R-:W-:-:S05]  /*1c800*/  VIADD R2, R2, 0x400 ;  /* 0x0000040002027836 */ /* 0x000fca0000000000 */
[----:B------:R-:W-:-:S04]  /*1c810*/  SHF.R.U32.HI R2, RZ, 0x4, R2 ;  /* 0x00000004ff027819 */ /* 0x000fc80000011602 */
[----:B------:R-:W-:-:S04]  /*1c820*/  LOP3.LUT R2, R2, 0x3fff, RZ, 0xc0, !PT ;  /* 0x00003fff02027812 */ /* 0x000fc800078ec0ff */
[----:B------:R-:W-:Y:S01]  /*1c830*/  LOP3.LUT R5, R2, 0x4000000, RZ, 0xfc, !PT ;  /* 0x0400000002057812 */ /* 0x000fe200078efcff */
[----:B-1----:R-:W-:Y:S06]  /*1c840*/  @P2 BRA `(.L_x_1901) ;  /* 0x0000000000082947 */ /* 0x002fec0003800000 */
[----:B------:R-:W1:Y:S02]  /*1c850*/  SYNCS.PHASECHK.TRANS64.TRYWAIT P0, [R9+URZ+0x28850], R4 ;  /* 0x02885004090075a7 */ /* 0x000e64000800017f */
[----:B-1----:R-:W-:Y:S05]  /*1c860*/  @!P0 BRA `(.L_x_1902) ;  /* 0x000000bc00248947 */ /* 0x002fea0003800000 */
.L_x_1901:
[----:B01----:R-:W-:Y:S01]  /*1c870*/  IMAD R4, R22, 0x800, R5 ;  /* 0x0000080016047824 */ /* 0x003fe200078e0205 */
[----:B------:R-:W-:Y:S05]  /*1c880*/  WARPSYNC.ALL ;  /* 0x0000000000007948 */ /* 0x000fea0003800000 */
[----:B------:R-:W-:Y:S01]  /*1c890*/  IMAD.MOV.U32 R5, RZ, RZ, 0x40000040 ;  /* 0x40000040ff057424 */ /* 0x000fe200078e00ff */
[C---:B------:R-:W-:Y:S01]  /*1c8a0*/  R2UR UR6, R4.reuse ;  /* 0x00000000040672ca */ /* 0x040fe200000e0000 */
[----:B------:R-:W-:Y:S01]  /*1c8b0*/  WARPGROUP.ARRIVE ;  /* 0x00000000000079c5 */ /* 0x000fe20000000000 */
[----:B------:R-:W-:Y:S01]  /*1c8c0*/  VIADD R6, R4, 0x80 ;  /* 0x0000008004067836 */ /* 0x000fe20000000000 */
[----:B------:R-:W0:Y:S01]  /*1c8d0*/  SHFL.BFLY PT, R2, R3, 0x2, 0x1f ;  /* 0x0c401f0003027f89 */ /* 0x000e2200000e0000 */
[----:B------:R-:W-:Y:S01]  /*1c8e0*/  R2UR UR7, R5 ;  /* 0x00000000050772ca */ /* 0x000fe200000e0000 */
[----:B------:R-:W-:-:S02]  /*1c8f0*/  IMAD.MOV.U32 R7, RZ, RZ, 0x40000040 ;  /* 0x40000040ff077424 */ /* 0x000fc400078e00ff */
[----:B------:R-:W-:Y:S02]  /*1c900*/  IMAD.MOV.U32 R5, RZ, RZ, 0x40000040 ;  /* 0x40000040ff057424 */ /* 0x000fe400078e00ff */
[----:B------:R-:W-:Y:S02]  /*1c910*/  @!P1 VIADD R12, R9, 0x28860 ;  /* 0x00028860090c9836 */ /* 0x000fe40000000000 */
[----:B------:R-:W-:Y:S02]  /*1c920*/  VIADD R22, R22, 0x1 ;  /* 0x0000000116167836 */ /* 0x000fe40000000000 */
[----:B------:R-:W-:Y:S01]  /*1c930*/  VIADD R213, R213, 0x1 ;  /* 0x00000001d5d57836 */ /* 0x000fe20000000000 */
[----:B------:R-:W-:Y:S02]  /*1c940*/  @!P1 PRMT R12, RZ, 0x654, R12 ;  /* 0x00000654ff0c9816 */ /* 0x000fe4000000000c */
[----:B------:R-:W-:Y:S01]  /*1c950*/  ISETP.NE.AND P2, PT, R22, 0x2, PT ;  /* 0x000000021600780c */ /* 0x000fe20003f45270 */
[----:B------:R-:W-:Y:S01]  /*1c960*/  HGMMA.64x128x16.F32.BF16 R88, R180, gdesc[UR4].tnspB, R88, gsb0 ;  /* 0x41e00004b4587df0 */ /* 0x000fe20008001858 */
[----:B------:R-:W-:Y:S01]  /*1c970*/  R2UR UR6, R6 ;  /* 0x00000000060672ca */ /* 0x000fe200000e0000 */
[----:B------:R-:W-:Y:S01]  /*1c980*/  VIADD R6, R4, 0x100 ;  /* 0x0000010004067836 */ /* 0x000fe20000000000 */
[----:B------:R-:W-:Y:S01]  /*1c990*/  R2UR UR7, R7 ;  /* 0x00000000070772ca */ /* 0x000fe200000e0000 */
[----:B------:R-:W-:Y:S01]  /*1c9a0*/  IMAD.MOV.U32 R7, RZ, RZ, 0x40000040 ;  /* 0x40000040ff077424 */ /* 0x000fe200078e00ff */
[----:B------:R-:W-:Y:S01]  /*1c9b0*/  SEL R22, R22, RZ, P2 ;  /* 0x000000ff16167207 */ /* 0x000fe20001000000 */
[----:B0-----:R-:W-:Y:S01]  /*1c9c0*/  FADD.FTZ R2, R2, R3 ;  /* 0x0000000302027221 */ /* 0x001fe20000010000 */
[----:B------:R-:W-:-:S04]  /*1c9d0*/  SEL R3, RZ, 0x1, P2 ;  /* 0x00000001ff037807 */ /* 0x000fc80001000000 */
[----:B------:R-:W-:Y:S01]  /*1c9e0*/  LOP3.LUT R186, R186, R3, RZ, 0x3c, !PT ;  /* 0x00000003baba7212 */ /* 0x000fe200078e3cff */
[----:B------:R-:W-:Y:S01]  /*1c9f0*/  IMAD.MOV.U32 R3, RZ, RZ, -0x800000 ;  /* 0xff800000ff037424 */ /* 0x000fe200078e00ff */
        /* <DEDUP_REMOVED lines=32> */
[----:B------:R-:W-:Y:S02]  /*1cc00*/  R2UR UR6, R6 ;  /* 0x00000000060672ca */ /* 0x000fe400000e0000 */
[----:B------:R-:W-:Y:S01]  /*1cc10*/  R2UR UR7, R7 ;  /* 0x00000000070772ca */ /* 0x000fe200000e0000 */
[----:B------:R-:W-:Y:S02]  /*1cc20*/  WARPGROUP.DEPBAR.LE gsb0, 0x0 ;  /* 0x00008000000079c5 */ /* 0x000fe40000010000 */
[----:B------:R-:W-:-:S10]  /*1cc30*/  WARPGROUP.ARRIVE ;  /* 0x00000000000079c5 */ /* 0x000fd40000000000 */
[----:B------:R-:W-:Y:S01]  /*1cc40*/  HGMMA.64x128x16.F32.BF16 R88, R156, gdesc[UR4].tnspB, R88, gsb0 ;  /* 0x41e000049c587df0 */ /* 0x000fe20008001858 */
[----:B------:R-:W-:Y:S02]  /*1cc50*/  R2UR UR6, R4 ;  /* 0x00000000040672ca */ /* 0x000fe400000e0000 */
[----:B------:R-:W-:Y:S02]  /*1cc60*/  R2UR UR7, R5 ;  /* 0x00000000050772ca */ /* 0x000fe400000e0000 */
[----:B------:R-:W0:Y:S02]  /*1cc70*/  SHFL.BFLY PT, R5, R0, 0x2, 0x1f ;  /* 0x0c401f0000057f89 */ /* 0x000e2400000e0000 */
[----:B0-----:R-:W-:Y:S01]  /*1cc80*/  FADD.FTZ R4, R5, R0 ;  /* 0x0000000005047221 */ /* 0x001fe20000010000 */
[----:B------:R-:W-:Y:S01]  /*1cc90*/  IMAD.MOV.U32 R0, RZ, RZ, -0x800000 ;  /* 0xff800000ff007424 */ /* 0x000fe200078e00ff */
[----:B------:R-:W0:Y:S04]  /*1cca0*/  SHFL.BFLY PT, R5, R2, 0x1, 0x1f ;  /* 0x0c201f0002057f89 */ /* 0x000e2800000e0000 */
[----:B------:R-:W1:Y:S01]  /*1ccb0*/  SHFL.BFLY PT, R7, R4, 0x1, 0x1f ;  /* 0x0c201f0004077f89 */ /* 0x000e6200000e0000 */
[----:B0-----:R-:W-:Y:S01]  /*1ccc0*/  FADD.FTZ R13, R2, R5 ;  /* 0x00000005020d7221 */ /* 0x001fe20000010000 */
[----:B-1----:R-:W-:-:S04]  /*1ccd0*/  FADD.FTZ R14, R4, R7 ;  /* 0x00000007040e7221 */ /* 0x002fc80000010000 */
[----:B------:R-:W-:Y:S02]  /*1cce0*/  FSETP.NE.FTZ.AND P0, PT, R13, RZ, PT ;  /* 0x000000ff0d00720b */ /* 0x000fe40003f15000 */
[----:B------:R-:W-:Y:S02]  /*1ccf0*/  CS2R R4, SRZ ;  /* 0x0000000000047805 */ /* 0x000fe4000001ff00 */
        /* <DEDUP_REMOVED lines=81> */
.L_x_1776:
[----:B------:R-:W-:Y:S05]  /*1d210*/  WARPSYNC.ALL ;  /* 0x0000000000007948 */ /* 0x000fea0003800000 */
[----:B------:R-:W0:Y:S08]  /*1d220*/  S2UR UR5, SR_CgaCtaId ;  /* 0x00000000000579c3 */ /* 0x000e300000008800 */
[----:B------:R-:W-:Y:S06]  /*1d230*/  BAR.SYNC.DEFER_BLOCKING 0x5, 0x180 ;  /* 0x0146000000007b1d */ /* 0x000fec0000010000 */
[----:B------:R-:W-:Y:S01]  /*1d240*/  UMOV UR4, 0x400 ;  /* 0x0000040000047882 */ /* 0x000fe20000000000 */
[----:B------:R-:W-:Y:S01]  /*1d250*/  BSSY B0, `(.L_x_1903) ;  /* 0x00001fb000007945 */ /* 0x000fe20003800000 */
[----:B0-----:R-:W-:-:S06]  /*1d260*/  ULEA UR4, UR5, UR4, 0x18 ;  /* 0x0000000405047291 */ /* 0x001fcc000f8ec03f */
[----:B------:R-:W-:-:S05]  /*1d270*/  IMAD.U32 R2, RZ, RZ, UR4 ;  /* 0x00000004ff027e24 */ /* 0x000fca000f8e00ff */
[----:B------:R0:W1:Y:S01]  /*1d280*/  LDS.128 R28, [R2+0x288d0] ;  /* 0x0288d000021c7984 */ /* 0x0000620000000c00 */
[----:B------:R-:W-:Y:S06]  /*1d290*/  BAR.ARV 0x4, 0x180 ;  /* 0x0106000000007b1d */ /* 0x000fec0000002000 */
[----:B------:R-:W-:Y:S05]  /*1d2a0*/  @P0 BRA `(.L_x_1904) ;  /* 0x0000001400040947 */ /* 0x000fea0003800000 */
[----:B------:R-:W2:Y:S01]  /*1d2b0*/  S2R R5, SR_SWINHI ;  /* 0x0000000000057919 */ /* 0x000ea20000002f00 */
[----:B------:R-:W-:Y:S05]  /*1d2c0*/  WARPSYNC.ALL ;  /* 0x0000000000007948 */ /* 0x000fea0003800000 */
[----:B------:R-:W-:Y:S01]  /*1d2d0*/  BAR.SYNC.DEFER_BLOCKING 0x1, 0x100 ;  /* 0x0044000000007b1d */ /* 0x000fe20000010000 */
[----:B------:R-:W-:Y:S02]  /*1d2e0*/  F2FP.BF16.F32.PACK_AB R6, R93, R6 ;  /* 0x000000065d06723e */ /* 0x000fe400000010ff */
[----:B------:R-:W-:Y:S02]  /*1d2f0*/  F2FP.BF16.F32.PACK_AB R7, R7, R94 ;  /* 0x0000005e0707723e */ /* 0x000fe400000010ff */
[----:B------:R-:W-:Y:S01]  /*1d300*/  F2FP.BF16.F32.PACK_AB R34, R133, R34 ;  /* 0x000000228522723e */ /* 0x000fe200000010ff */
[----:B------:R-:W-:Y:S01]  /*1d310*/  ULDC.64 UR4, c[0x0][0xc00] ;  /* 0x0003000000047ab9 */ /* 0x000fe20000000a00 */
[----:B------:R-:W-:-:S02]  /*1d320*/  F2FP.BF16.F32.PACK_AB R36, R137, R36 ;  /* 0x000000248924723e */ /* 0x000fc400000010ff */
[----:B------:R-:W-:Y:S02]  /*1d330*/  F2FP.BF16.F32.PACK_AB R37, R37, R138 ;  /* 0x0000008a2525723e */ /* 0x000fe400000010ff */
[----:B------:R-:W-:Y:S02]  /*1d340*/  F2FP.BF16.F32.PACK_AB R38, R141, R38 ;  /* 0x000000268d26723e */ /* 0x000fe400000010ff */
[----:B------:R-:W-:Y:S02]  /*1d350*/  F2FP.BF16.F32.PACK_AB R39, R39, R142 ;  /* 0x0000008e2727723e */ /* 0x000fe400000010ff */
[----:B------:R-:W-:Y:S02]  /*1d360*/  MOV R20, R2 ;  /* 0x0000000200147202 */ /* 0x000fe40000000f00 */
[----:B--2---:R-:W-:-:S03]  /*1d370*/  MOV R21, R5 ;  /* 0x0000000500157202 */ /* 0x004fc60000000f00 */
[----:B------:R-:W-:-:S03]  /*1d380*/  IMAD.WIDE R4, R224, 0x2, R20 ;  /* 0x00000002e0047825 */ /* 0x000fc600078e0214 */
[C---:B------:R-:W-:Y:S02]  /*1d390*/  IADD3 R47, P0, R4.reuse, 0x40, RZ ;  /* 0x00000040042f7810 */ /* 0x040fe40007f1e0ff */
[C---:B------:R-:W-:Y:S02]  /*1d3a0*/  IADD3 R45, P5, R4.reuse, 0x20, RZ ;  /* 0x00000020042d7810 */ /* 0x040fe40007fbe0ff */
[C---:B------:R-:W-:Y:S01]  /*1d3b0*/  LOP3.LUT R33, R4.reuse, 0x380, RZ, 0xc0, !PT ;  /* 0x0000038004217812 */ /* 0x040fe200078ec0ff */
[--C-:B------:R-:W-:Y:S01]  /*1d3c0*/  IMAD.X R11, RZ, RZ, R5.reuse, P0 ;  /* 0x000000ffff0b7224 */ /* 0x100fe200000e0605 */
[----:B------:R-:W-:Y:S01]  /*1d3d0*/  ISETP.NE.U32.AND P0, PT, RZ, UR4, PT ;  /* 0x00000004ff007c0c */ /* 0x000fe2000bf05070 */
[----:B------:R-:W-:Y:S01]  /*1d3e0*/  IMAD.X R9, RZ, RZ, R5, P5 ;  /* 0x000000ffff097224 */ /* 0x000fe200028e0605 */
[C---:B------:R-:W-:Y:S02]  /*1d3f0*/  IADD3 R51, P2, R4.reuse, 0x4000, RZ ;  /* 0x0000400004337810 */ /* 0x040fe40007f5e0ff */
[----:B------:R-:W-:-:S02]  /*1d400*/  IADD3 R49, P1, R4, 0x60, RZ ;  /* 0x0000006004317810 */ /* 0x000fc40007f3e0ff */
[----:B------:R-:W-:Y:S01]  /*1d410*/  SHF.R.U64 R33, R33, 0x3, RZ ;  /* 0x0000000321217819 */ /* 0x000fe200000012ff */
[--C-:B------:R-:W-:Y:S01]  /*1d420*/  IMAD.X R15, RZ, RZ, R5.reuse, P2 ;  /* 0x000000ffff0f7224 */ /* 0x100fe200010e0605 */
[C---:B------:R-:W-:Y:S01]  /*1d430*/  IADD3 R53, P3, R4.reuse, 0x4020, RZ ;  /* 0x0000402004357810 */ /* 0x040fe20007f7e0ff */
[--C-:B------:R-:W-:Y:S01]  /*1d440*/  IMAD.X R13, RZ, RZ, R5.reuse, P1 ;  /* 0x000000ffff0d7224 */ /* 0x100fe200008e0605 */
[C---:B------:R-:W-:Y:S02]  /*1d450*/  IADD3 R55, P4, R4.reuse, 0x4040, RZ ;  /* 0x0000404004377810 */ /* 0x040fe40007f9e0ff */
[----:B------:R-:W-:Y:S01]  /*1d460*/  IADD3 R57, P5, R4, 0x4060, RZ ;  /* 0x0000406004397810 */ /* 0x000fe20007fbe0ff */
[--C-:B------:R-:W-:Y:S01]  /*1d470*/  IMAD.X R25, RZ, RZ, R5.reuse, P3 ;  /* 0x000000ffff197224 */ /* 0x100fe200018e0605 */
[----:B------:R-:W-:Y:S01]  /*1d480*/  LOP3.LUT R8, R45, 0x380, RZ, 0xc0, !PT ;  /* 0x000003802d087812 */ /* 0x000fe200078ec0ff */
[----:B------:R-:W-:Y:S01]  /*1d490*/  IMAD.X R27, RZ, RZ, R5, P4 ;  /* 0x000000ffff1b7224 */ /* 0x000fe200020e0605 */
[----:B------:R-:W-:-:S02]  /*1d4a0*/  LOP3.LUT R10, R47, 0x380, RZ, 0xc0, !PT ;  /* 0x000003802f0a7812 */ /* 0x000fc400078ec0ff */
[----:B------:R-:W-:Y:S01]  /*1d4b0*/  ISETP.NE.AND.EX P0, PT, RZ, UR5, PT, P0 ;  /* 0x00000005ff007c0c */ /* 0x000fe2000bf05300 */
[----:B------:R-:W-:Y:S01]  /*1d4c0*/  ULDC.64 UR4, c[0x0][0xc08] ;  /* 0x0003020000047ab9 */ /* 0x000fe20000000a00 */
[----:B------:R-:W-:Y:S02]  /*1d4d0*/  LOP3.LUT R12, R49, 0x380, RZ, 0xc0, !PT ;  /* 0x00000380310c7812 */ /* 0x000fe400078ec0ff */
[----:B------:R-:W-:Y:S01]  /*1d4e0*/  LOP3.LUT R4, R33, R4, RZ, 0x3c, !PT ;  /* 0x0000000421047212 */ /* 0x000fe200078e3cff */
[----:B------:R-:W-:Y:S01]  /*1d4f0*/  IMAD.X R33, RZ, RZ, R5, P5 ;  /* 0x000000ffff217224 */ /* 0x000fe200028e0605 */
[----:B------:R-:W-:Y:S02]  /*1d500*/  LOP3.LUT R14, R51, 0x380, RZ, 0xc0, !PT ;  /* 0x00000380330e7812 */ /* 0x000fe400078ec0ff */
[----:B------:R-:W-:Y:S02]  /*1d510*/  SHF.R.U64 R8, R8, 0x3, RZ ;  /* 0x0000000308087819 */ /* 0x000fe400000012ff */
[----:B------:R-:W-:-:S02]  /*1d520*/  SHF.R.U64 R10, R10, 0x3, RZ ;  /* 0x000000030a0a7819 */ /* 0x000fc400000012ff */
[----:B------:R-:W-:Y:S02]  /*1d530*/  LOP3.LUT R24, R53, 0x380, RZ, 0xc0, !PT ;  /* 0x0000038035187812 */ /* 0x000fe400078ec0ff */
[----:B------:R-:W-:Y:S02]  /*1d540*/  LOP3.LUT R26, R55, 0x380, RZ, 0xc0, !PT ;  /* 0x00000380371a7812 */ /* 0x000fe400078ec0ff */
[----:B-1----:R-:W-:Y:S02]  /*1d550*/  LOP3.LUT R28, R57, 0x380, RZ, 0xc0, !PT ;  /* 0x00000380391c7812 */ /* 0x002fe400078ec0ff */
[----:B------:R-:W-:Y:S02]  /*1d560*/  ISETP.NE.U32.AND P2, PT, RZ, UR4, PT ;  /* 0x00000004ff007c0c */ /* 0x000fe4000bf45070 */
[----:B------:R-:W-:Y:S02]  /*1d570*/  SHF.R.U64 R12, R12, 0x3, RZ ;  /* 0x000000030c0c7819 */ /* 0x000fe400000012ff */
[----:B------:R-:W-:-:S02]  /*1d580*/  SHF.R.U64 R14, R14, 0x3, RZ ;  /* 0x000000030e0e7819 */ /* 0x000fc400000012ff */
[----:B------:R-:W-:Y:S02]  /*1d590*/  MOV R50, R4 ;  /* 0x0000000400327202 */ /* 0x000fe40000000f00 */
[----:B------:R-:W-:Y:S02]  /*1d5a0*/  LOP3.LUT R8, R8, R45, RZ, 0x3c, !PT ;  /* 0x0000002d08087212 */ /* 0x000fe400078e3cff */
[----:B------:R-:W-:Y:S02]  /*1d5b0*/  LOP3.LUT R10, R10, R47, RZ, 0x3c, !PT ;  /* 0x0000002f0a0a7212 */ /* 0x000fe400078e3cff */
[----:B------:R-:W-:Y:S02]  /*1d5c0*/  SHF.R.U64 R24, R24, 0x3, RZ ;  /* 0x0000000318187819 */ /* 0x000fe400000012ff */
[----:B------:R-:W-:Y:S02]  /*1d5d0*/  SHF.R.U64 R26, R26, 0x3, RZ ;  /* 0x000000031a1a7819 */ /* 0x000fe400000012ff */
[----:B------:R-:W-:-:S02]  /*1d5e0*/  SHF.R.U64 R28, R28, 0x3, RZ ;  /* 0x000000031c1c7819 */ /* 0x000fc400000012ff */
[----:B------:R-:W-:Y:S02]  /*1d5f0*/  F2FP.BF16.F32.PACK_AB R4, R89, R88 ;  /* 0x000000585904723e */ /* 0x000fe400000010ff */
[----:B------:R-:W-:Y:S02]  /*1d600*/  F2FP.BF16.F32.PACK_AB R5, R91, R90 ;  /* 0x0000005a5b05723e */ /* 0x000fe400000010ff */
[----:B------:R-:W-:Y:S02]  /*1d610*/  ISETP.NE.AND.EX P2, PT, RZ, UR5, PT, P2 ;  /* 0x00000005ff007c0c */ /* 0x000fe4000bf45320 */
[----:B------:R-:W-:Y:S01]  /*1d620*/  LOP3.LUT R12, R12, R49, RZ, 0x3c, !PT ;  /* 0x000000310c0c7212 */ /* 0x000fe200078e3cff */
[----:B------:R1:W-:Y:S01]  /*1d630*/  STSM.16.M88.4 [R50], R4 ;  /* 0x0000000432007844 */ /* 0x0003e20000000200 */
[----:B------:R-:W-:Y:S02]  /*1d640*/  LOP3.LUT R14, R14, R51, RZ, 0x3c, !PT ;  /* 0x000000330e0e7212 */ /* 0x000fe400078e3cff */
[----:B------:R-:W-:-:S02]  /*1d650*/  LOP3.LUT R24, R24, R53, RZ, 0x3c, !PT ;  /* 0x0000003518187212 */ /* 0x000fc400078e3cff */
[----:B------:R-:W-:Y:S02]  /*1d660*/  LOP3.LUT R26, R26, R55, RZ, 0x3c, !PT ;  /* 0x000000371a1a7212 */ /* 0x000fe400078e3cff */
[----:B------:R-:W-:Y:S01]  /*1d670*/  LOP3.LUT R32, R28, R57, RZ, 0x3c, !PT ;  /* 0x000000391c207212 */ /* 0x000fe200078e3cff */
[----:B------:R-:W-:Y:S01]  /*1d680*/  ULDC UR4, c[0x0][0xa88] ;  /* 0x0002a20000047ab9 */ /* 0x000fe20000000800 */
[----:B------:R-:W-:Y:S01]  /*1d690*/  MOV R49, R8 ;  /* 0x0000000800317202 */ /* 0x000fe20000000f00 */
[----:B------:R-:W2:Y:S01]  /*1d6a0*/  LDC R55, c[0x0][0xbe8] ;  /* 0x0002fa00ff377b82 */ /* 0x000ea20000000800 */
[----:B------:R-:W-:Y:S02]  /*1d6b0*/  MOV R48, R10 ;  /* 0x0000000a00307202 */ /* 0x000fe40000000f00 */
[----:B------:R-:W-:Y:S02]  /*1d6c0*/  F2FP.BF16.F32.PACK_AB R8, R97, R96 ;  /* 0x000000606108723e */ /* 0x000fe400000010ff */
[----:B------:R-:W-:-:S02]  /*1d6d0*/  F2FP.BF16.F32.PACK_AB R9, R99, R98 ;  /* 0x000000626309723e */ /* 0x000fc400000010ff */
[----:B------:R-:W-:Y:S02]  /*1d6e0*/  F2FP.BF16.F32.PACK_AB R10, R101, R100 ;  /* 0x00000064650a723e */ /* 0x000fe400000010ff */
[----:B------:R-:W-:Y:S02]  /*1d6f0*/  F2FP.BF16.F32.PACK_AB R11, R103, R102 ;  /* 0x00000066670b723e */ /* 0x000fe400000010ff */
[----:B-1----:R-:W-:Y:S02]  /*1d700*/  F2FP.BF16.F32.PACK_AB R4, R105, R104 ;  /* 0x000000686904723e */ /* 0x002fe400000010ff */
[----:B------:R-:W-:Y:S01]  /*1d710*/  F2FP.BF16.F32.PACK_AB R5, R107, R106 ;  /* 0x0000006a6b05723e */ /* 0x000fe200000010ff */
[----:B------:R1:W-:Y:S01]  /*1d720*/  STSM.16.M88.4 [R49], R8 ;  /* 0x0000000831007844 */ /* 0x0003e20000000200 */
[----:B------:R-:W-:Y:S02]  /*1d730*/  F2FP.BF16.F32.PACK_AB R6, R109, R108 ;  /* 0x0000006c6d06723e */ /* 0x000fe400000010ff */
[----:B------:R-:W-:-:S02]  /*1d740*/  F2FP.BF16.F32.PACK_AB R7, R111, R110 ;  /* 0x0000006e6f07723e */ /* 0x000fc400000010ff */
[----:B------:R-:W-:Y:S02]  /*1d750*/  MOV R47, R12 ;  /* 0x0000000c002f7202 */ /* 0x000fe40000000f00 */
[----:B------:R-:W-:Y:S01]  /*1d760*/  MOV R46, R14 ;  /* 0x0000000e002e7202 */ /* 0x000fe20000000f00 */
[----:B------:R3:W-:Y:S01]  /*1d770*/  STSM.16.M88.4 [R48], R4 ;  /* 0x0000000430007844 */ /* 0x0007e20000000200 */
[----:B------:R-:W-:Y:S02]  /*1d780*/  MOV R45, R24 ;  /* 0x00000018002d7202 */ /* 0x000fe40000000f00 */
[----:B------:R-:W-:Y:S02]  /*1d790*/  MOV R44, R26 ;  /* 0x0000001a002c7202 */ /* 0x000fe40000000f00 */
[----:B------:R-:W-:Y:S02]  /*1d7a0*/  MOV R28, R32 ;  /* 0x00000020001c7202 */ /* 0x000fe40000000f00 */
[----:B------:R-:W-:Y:S01]  /*1d7b0*/  F2FP.BF16.F32.PACK_AB R12, R113, R112 ;  /* 0x00000070710c723e */ /* 0x000fe200000010ff */
[----:B-1----:R-:W1:Y:S01]  /*1d7c0*/  @P2 LDC.64 R8, c[0x0][0xc08] ;  /* 0x00030200ff082b82 */ /* 0x002e620000000a00 */
[----:B------:R-:W-:-:S02]  /*1d7d0*/  F2FP.BF16.F32.PACK_AB R13, R40, R41 ;  /* 0x00000029280d723e */ /* 0x000fc400000010ff */
[----:B------:R-:W-:Y:S02]  /*1d7e0*/  F2FP.BF16.F32.PACK_AB R14, R117, R116 ;  /* 0x00000074750e723e */ /* 0x000fe400000010ff */
[----:B------:R-:W-:Y:S02]  /*1d7f0*/  F2FP.BF16.F32.PACK_AB R15, R119, R118 ;  /* 0x00000076770f723e */ /* 0x000fe400000010ff */
[----:B------:R-:W-:Y:S01]  /*1d800*/  F2FP.BF16.F32.PACK_AB R24, R121, R120 ;  /* 0x000000787918723e */ /* 0x000fe200000010ff */
[----:B------:R-:W4:Y:S01]  /*1d810*/  LDC.64 R40, c[0x0][0xc00] ;  /* 0x00030000ff287b82 */ /* 0x000f220000000a00 */
[----:B------:R-:W-:Y:S01]  /*1d820*/  F2FP.BF16.F32.PACK_AB R25, R123, R122 ;  /* 0x0000007a7b19723e */ /* 0x000fe200000010ff */
[----:B------:R-:W-:Y:S01]  /*1d830*/  STSM.16.M88.4 [R47], R12 ;  /* 0x0000000c2f007844 */ /* 0x000fe20000000200 */
[----:B------:R-:W-:Y:S01]  /*1d840*/  F2FP.BF16.F32.PACK_AB R26, R125, R124 ;  /* 0x0000007c7d1a723e */ /* 0x000fe200000010ff */
[----:B---3--:R-:W-:Y:S01]  /*1d850*/  IMAD.MOV.U32 R48, RZ, RZ, RZ ;  /* 0x000000ffff307224 */ /* 0x008fe200078e00ff */
[----:B------:R-:W-:-:S02]  /*1d860*/  F2FP.BF16.F32.PACK_AB R27, R42, R43 ;  /* 0x0000002b2a1b723e */ /* 0x000fc400000010ff */
[----:B------:R-:W-:Y:S02]  /*1d870*/  F2FP.BF16.F32.PACK_AB R32, R35, R128 ;  /* 0x000000802320723e */ /* 0x000fe400000010ff */
[----:B------:R-:W-:Y:S01]  /*1d880*/  F2FP.BF16.F32.PACK_AB R33, R131, R130 ;  /* 0x000000828321723e */ /* 0x000fe200000010ff */
[----:B------:R-:W-:Y:S01]  /*1d890*/  STSM.16.M88.4 [R46], R24 ;  /* 0x000000182e007844 */ /* 0x000fe20000000200 */
[----:B------:R-:W-:Y:S02]  /*1d8a0*/  F2FP.BF16.F32.PACK_AB R35, R135, R134 ;  /* 0x000000868723723e */ /* 0x000fe400000010ff */
[----:B------:R-:W-:Y:S02]  /*1d8b0*/  F2FP.BF16.F32.PACK_AB R4, R145, R144 ;  /* 0x000000909104723e */ /* 0x000fe400000010ff */
[----:B------:R-:W-:Y:S01]  /*1d8c0*/  F2FP.BF16.F32.PACK_AB R5, R147, R146 ;  /* 0x000000929305723e */ /* 0x000fe200000010ff */
[----:B------:R-:W-:Y:S01]  /*1d8d0*/  STSM.16.M88.4 [R45], R32 ;  /* 0x000000202d007844 */ /* 0x000fe20000000200 */
[----:B------:R-:W-:-:S02]  /*1d8e0*/  F2FP.BF16.F32.PACK_AB R6, R149, R148 ;  /* 0x000000949506723e */ /* 0x000fc400000010ff */
[----:B------:R-:W-:Y:S01]  /*1d8f0*/  F2FP.BF16.F32.PACK_AB R7, R151, R150 ;  /* 0x000000969707723e */ /* 0x000fe200000010ff */
[----:B------:R-:W-:Y:S04]  /*1d900*/  STSM.16.M88.4 [R44], R36 ;  /* 0x000000242c007844 */ /* 0x000fe80000000200 */
[----:B------:R3:W-:Y:S01]  /*1d910*/  STSM.16.M88.4 [R28], R4 ;  /* 0x000000041c007844 */ /* 0x0007e20000000200 */
[----:B----4-:R-:W-:Y:S01]  /*1d920*/  IMAD.WIDE R40, R209, 0x4, R40 ;  /* 0x00000004d1287825 */ /* 0x010fe200078e0228 */
[----:B------:R-:W-:Y:S03]  /*1d930*/  BAR.SYNC.DEFER_BLOCKING 0x1, 0x100 ;  /* 0x0044000000007b1d */ /* 0x000fe60000010000 */
[----:B---3--:R-:W-:-:S02]  /*1d940*/  IMAD.U32 R6, RZ, RZ, UR4 ;  /* 0x00000004ff067e24 */ /* 0x008fc4000f8e00ff */
[----:B-1----:R-:W-:Y:S01]  /*1d950*/  @P2 IMAD.WIDE R4, R209, 0x4, R8 ;  /* 0x00000004d1042825 */ /* 0x002fe200078e0208 */
[----:B------:R1:W5:Y:S01]  /*1d960*/  @P0 LDG.E R48, desc[UR38][R40.64] ;  /* 0x0000002628300981 */ /* 0x000362000c1e1900 */
[----:B--2---:R-:W-:Y:S02]  /*1d970*/  ISETP.NE.AND P1, PT, R55, 0x1, PT ;  /* 0x000000013700780c */ /* 0x004fe40003f25270 */
[----:B------:R-:W-:Y:S01]  /*1d980*/  IMAD.IADD R13, R195, 0x1, R193 ;  /* 0x00000001c30d7824 */ /* 0x000fe200078e02c1 */
[----:B------:R1:W5:Y:S10]  /*1d990*/  @P2 LDG.E R6, desc[UR38][R4.64] ;  /* 0x0000002604062981 */ /* 0x000374000c1e1900 */
[----:B------:R-:W2:Y:S08]  /*1d9a0*/  @P1 LDC R10, c[0x0][0xbec] ;  /* 0x0002fb00ff0a1b82 */ /* 0x000eb00000000800 */
[----:B------:R-:W3:Y:S01]  /*1d9b0*/  @P1 LDC R11, c[0x0][0xbf0] ;  /* 0x0002fc00ff0b1b82 */ /* 0x000ee20000000800 */
[----:B-1----:R-:W-:Y:S05]  /*1d9c0*/  @P2 BRA `(.L_x_1905) ;  /* 0x0000000000102947 */ /* 0x002fea0003800000 */
[----:B------:R-:W-:Y:S05]  /*1d9d0*/  @!P0 BRA `(.L_x_1905) ;  /* 0x00000000000c8947 */ /* 0x000fea0003800000 */
[----:B------:R-:W4:Y:S04]  /*1d9e0*/  LDG.E R5, desc[UR38][R40.64] ;  /* 0x0000002628057981 */ /* 0x000f28000c1e1900 */
[----:B-----5:R-:W4:Y:S02]  /*1d9f0*/  LDG.E R6, desc[UR38][R40.64+0x4] ;  /* 0x0000042628067981 */ /* 0x020f24000c1e1900 */
[----:B----4-:R-:W-:-:S07]  /*1da00*/  IMAD.IADD R6, R6, 0x1, -R5 ;  /* 0x0000000106067824 */ /* 0x010fce00078e0a05 */
.L_x_1905:
[----:B------:R-:W-:Y:S01]  /*1da10*/  SHF.R.S32.HI R54, RZ, 0x1f, R208 ;  /* 0x0000001fff367819 */ /* 0x000fe200000114d0 */
[----:B--2---:R-:W-:Y:S01]  /*1da20*/  @P1 IMAD.HI.U32 R4, R13, R10, RZ ;  /* 0x0000000a0d041227 */ /* 0x004fe200078e00ff */
[----:B------:R-:W-:Y:S01]  /*1da30*/  ULDC.64 UR4, c[0x0][0xb90] ;  /* 0x0002e40000047ab9 */ /* 0x000fe20000000a00 */
[----:B-----5:R-:W-:Y:S02]  /*1da40*/  SHF.R.S32.HI R49, RZ, 0x1f, R48 ;  /* 0x0000001fff317819 */ /* 0x020fe40000011430 */
[----:B------:R-:W-:Y:S01]  /*1da50*/  IMAD R9, R54, UR4, RZ ;  /* 0x0000000436097c24 */ /* 0x000fe2000f8e02ff */
[----:B------:R-:W-:Y:S01]  /*1da60*/  SHF.R.S32.HI R8, RZ, 0x1f, R209 ;  /* 0x0000001fff087819 */ /* 0x000fe200000114d1 */
[----:B------:R-:W-:Y:S01]  /*1da70*/  IMAD.MOV.U32 R7, RZ, RZ, R13 ;  /* 0x000000ffff077224 */ /* 0x000fe200078e000d */
[----:B---3--:R-:W-:Y:S01]  /*1da80*/  @P1 SHF.R.U32.HI R7, RZ, R11, R4 ;  /* 0x0000000bff071219 */ /* 0x008fe20000011604 */
[----:B------:R-:W-:Y:S01]  /*1da90*/  IMAD.WIDE.U32 R4, R208, UR4, R48 ;  /* 0x00000004d0047c25 */ /* 0x000fe2000f8e0030 */
[----:B------:R-:W-:-:S02]  /*1daa0*/  SEL R28, R8, RZ, !P0 ;  /* 0x000000ff081c7207 */ /* 0x000fc40004000000 */
[----:B------:R-:W-:Y:S01]  /*1dab0*/  SEL R57, R209, RZ, !P0 ;  /* 0x000000ffd1397207 */ /* 0x000fe20004000000 */
[----:B------:R-:W-:Y:S01]  /*1dac0*/  IMAD R9, R208, UR5, R9 ;  /* 0x00000005d0097c24 */ /* 0x000fe2000f8e0209 */
[----:B------:R-:W-:Y:S01]  /*1dad0*/  ULDC.64 UR4, c[0x0][0xb98] ;  /* 0x0002e60000047ab9 */ /* 0x000fe20000000a00 */
[----:B------:R-:W-:Y:S02]  /*1dae0*/  IMAD.MOV R10, RZ, RZ, -R7 ;  /* 0x000000ffff0a7224 */ /* 0x000fe400078e0a07 */
[----:B------:R-:W-:Y:S02]  /*1daf0*/  IMAD.IADD R5, R5, 0x1, R9 ;  /* 0x0000000105057824 */ /* 0x000fe400078e0209 */
[----:B------:R-:W-:Y:S02]  /*1db00*/  IMAD.IADD R11, R16, 0x1, R225 ;  /* 0x00000001100b7824 */ /* 0x000fe400078e02e1 */
[----:B------:R-:W-:Y:S02]  /*1db10*/  IMAD R9, R55, R10, R13 ;  /* 0x0000000a37097224 */ /* 0x000fe400078e020d */
[----:B------:R-:W-:-:S02]  /*1db20*/  IMAD R8, R28, UR4, RZ ;  /* 0x000000041c087c24 */ /* 0x000fc4000f8e02ff */
[----:B------:R-:W-:-:S04]  /*1db30*/  IMAD.WIDE.U32 R4, R57, UR4, R4 ;  /* 0x0000000439047c25 */ /* 0x000fc8000f8e0004 */
[----:B------:R-:W-:Y:S01]  /*1db40*/  IMAD.WIDE R20, R11, 0x2, R20 ;  /* 0x000000020b147825 */ /* 0x000fe200078e0214 */
[----:B------:R-:W-:Y:S02]  /*1db50*/  SHF.R.S32.HI R11, RZ, 0x1f, R7 ;  /* 0x0000001fff0b7819 */ /* 0x000fe40000011407 */
[----:B------:R-:W-:Y:S01]  /*1db60*/  IADD3 R4, P2, R7, R4, RZ ;  /* 0x0000000407047210 */ /* 0x000fe20007f5e0ff */
[----:B------:R-:W-:Y:S01]  /*1db70*/  IMAD R10, R57, UR5, R8 ;  /* 0x00000005390a7c24 */ /* 0x000fe2000f8e0208 */
[----:B------:R-:W-:Y:S01]  /*1db80*/  SHF.R.S32.HI R8, RZ, 0x1f, R9 ;  /* 0x0000001fff087819 */ /* 0x000fe20000011409 */
[----:B------:R-:W-:Y:S01]  /*1db90*/  ULDC.64 UR4, c[0x0][0xb88] ;  /* 0x0002e20000047ab9 */ /* 0x000fe20000000a00 */
[----:B------:R-:W-:Y:S01]  /*1dba0*/  IADD3 R7, P0, R20, 0x1000, RZ ;  /* 0x0000100014077810 */ /* 0x000fe20007f1e0ff */
[----:B------:R-:W-:Y:S01]  /*1dbb0*/  IMAD R59, R6, R55, RZ ;  /* 0x00000037063b7224 */ /* 0x000fe200078e02ff */
[----:B------:R-:W-:Y:S01]  /*1dbc0*/  IADD3.X R5, R11, R5, R10, P2, !PT ;  /* 0x000000050b057210 */ /* 0x000fe200017fe40a */
[----:B------:R-:W-:Y:S01]  /*1dbd0*/  IMAD R12, R8, UR4, RZ ;  /* 0x00000004080c7c24 */ /* 0x000fe2000f8e02ff */
[----:B------:R-:W-:-:S02]  /*1dbe0*/  IADD3 R33, P3, R20, 0x4000, RZ ;  /* 0x0000400014217810 */ /* 0x000fc40007f7e0ff */
[----:B------:R-:W-:Y:S01]  /*1dbf0*/  IADD3 R13, P4, R20, 0x2000, RZ ;  /* 0x00002000140d7810 */ /* 0x000fe20007f9e0ff */
[----:B------:R-:W-:Y:S01]  /*1dc00*/  IMAD R11, R9, UR5, R12 ;  /* 0x00000005090b7c24 */ /* 0x000fe2000f8e020c */
[----:B------:R-:W-:Y:S01]  /*1dc10*/  LOP3.LUT R32, R33, 0x380, RZ, 0xc0, !PT ;  /* 0x0000038021207812 */ /* 0x000fe200078ec0ff */
[----:B------:R-:W-:Y:S01]  /*1dc20*/  IMAD.WIDE.U32 R4, R9, UR4, R4 ;  /* 0x0000000409047c25 */ /* 0x000fe2000f8e0004 */
[----:B------:R-:W-:Y:S01]  /*1dc30*/  ULDC.64 UR4, c[0x0][0xb50] ;  /* 0x0002d40000047ab9 */ /* 0x000fe20000000a00 */
[----:B------:R-:W-:Y:S02]  /*1dc40*/  LOP3.LUT R12, R13, 0x380, RZ, 0xc0, !PT ;  /* 0x000003800d0c7812 */ /* 0x000fe400078ec0ff */
[----:B------:R-:W-:Y:S01]  /*1dc50*/  IMAD.IADD R5, R5, 0x1, R11 ;  /* 0x0000000105057824 */ /* 0x000fe200078e020b */
[----:B------:R-:W-:Y:S01]  /*1dc60*/  LEA R10, P2, R4, UR4, 0x2 ;  /* 0x00000004040a7c11 */ /* 0x000fe2000f8410ff */
[----:B------:R-:W-:Y:S01]  /*1dc70*/  IMAD.X R9, RZ, RZ, R21, P0 ;  /* 0x000000ffff097224 */ /* 0x000fe200000e0615 */
[----:B------:R-:W-:-:S02]  /*1dc80*/  LOP3.LUT P0, RZ, R218, 0x3, RZ, 0xc0, !PT ;  /* 0x00000003daff7812 */ /* 0x000fc4000780c0ff */
[----:B------:R-:W-:Y:S01]  /*1dc90*/  LEA.HI.X R11, R4, UR5, R5, 0x2, P2 ;  /* 0x00000005040b7c11 */ /* 0x000fe200090f1405 */
[----:B------:R-:W-:Y:S01]  /*1dca0*/  SHFL.IDX PT, R50, R10, RZ, 0x1c1f ;  /* 0x001c1fff0a327589 */ /* 0x000fe200000e0000 */
[----:B------:R-:W-:Y:S01]  /*1dcb0*/  IADD3 R25, P2, R20, 0x3000, RZ ;  /* 0x0000300014197810 */ /* 0x000fe20007f5e0ff */
[----:B------:R-:W-:Y:S01]  /*1dcc0*/  IMAD.IADD R4, R223, 0x1, R193 ;  /* 0x00000001df047824 */ /* 0x000fe200078e02c1 */
[----:B------:R-:W-:Y:S01]  /*1dcd0*/  LOP3.LUT R8, R7, 0x380, RZ, 0xc0, !PT ;  /* 0x0000038007087812 */ /* 0x000fe200078ec0ff */
[----:B------:R-:W1:Y:S01]  /*1dce0*/  SHFL.IDX PT, R51, R11, RZ, 0x1c1f ;  /* 0x001c1fff0b337589 */ /* 0x000e6200000e0000 */
[----:B------:R-:W-:Y:S01]  /*1dcf0*/  LOP3.LUT R24, R25, 0x380, RZ, 0xc0, !PT ;  /* 0x0000038019187812 */ /* 0x000fe200078ec0ff */
[----:B------:R-:W-:Y:S01]  /*1dd00*/  ULDC.64 UR4, c[0x0][0xaa0] ;  /* 0x0002a80000047ab9 */ /* 0x000fe20000000a00 */
[----:B------:R-:W-:Y:S01]  /*1dd10*/  SHF.R.U64 R32, R32, 0x3, RZ ;  /* 0x0000000320207819 */ /* 0x000fe200000012ff */
[----:B------:R-:W-:Y:S01]  /*1dd20*/  SHFL.IDX PT, R52, R10, 0x1, 0x1c1f ;  /* 0x003c1f000a347f89 */ /* 0x000fe200000e0000 */
[----:B------:R-:W-:-:S02]  /*1dd30*/  SHF.R.U64 R24, R24, 0x3, RZ ;  /* 0x0000000318187819 */ /* 0x000fc400000012ff */
[----:B------:R-:W-:Y:S01]  /*1dd40*/  SHF.R.U64 R12, R12, 0x3, RZ ;  /* 0x000000030c0c7819 */ /* 0x000fe200000012ff */
[----:B------:R-:W2:Y:S01]  /*1dd50*/  SHFL.IDX PT, R53, R11, 0x1, 0x1c1f ;  /* 0x003c1f000b357f89 */ /* 0x000ea200000e0000 */
[----:B------:R-:W-:Y:S01]  /*1dd60*/  LOP3.LUT R24, R24, R25, RZ, 0x3c, !PT ;  /* 0x0000001918187212 */ /* 0x000fe200078e3cff */
[--C-:B------:R-:W-:Y:S01]  /*1dd70*/  IMAD.X R25, RZ, RZ, R21.reuse, P2 ;  /* 0x000000ffff197224 */ /* 0x100fe200010e0615 */
[C---:B------:R-:W-:Y:S01]  /*1dd80*/  ISETP.GE.OR P2, PT, R4.reuse, R59, P0 ;  /* 0x0000003b0400720c */ /* 0x040fe20000746670 */
[----:B------:R-:W-:Y:S01]  /*1dd90*/  VIADD R4, R4, 0x8 ;  /* 0x0000000804047836 */ /* 0x000fe20000000000 */
[----:B------:R-:W-:Y:S02]  /*1dda0*/  SHF.R.U64 R8, R8, 0x3, RZ ;  /* 0x0000000308087819 */ /* 0x000fe400000012ff */
[----:B------:R-:W-:Y:S01]  /*1ddb0*/  LOP3.LUT R32, R32, R33, RZ, 0x3c, !PT ;  /* 0x0000002120207212 */ /* 0x000fe200078e3cff */
[--C-:B------:R-:W-:Y:S01]  /*1ddc0*/  IMAD.X R33, RZ, RZ, R21.reuse, P3 ;  /* 0x000000ffff217224 */ /* 0x100fe200018e0615 */
[----:B------:R-:W-:Y:S01]  /*1ddd0*/  LOP3.LUT R12, R12, R13, RZ, 0x3c, !PT ;  /* 0x0000000d0c0c7212 */ /* 0x000fe200078e3cff */
[----:B------:R-:W-:Y:S01]  /*1dde0*/  IMAD.X R13, RZ, RZ, R21, P4 ;  /* 0x000000ffff0d7224 */ /* 0x000fe200020e0615 */
[----:B------:R-:W-:-:S02]  /*1ddf0*/  LOP3.LUT R8, R8, R7, RZ, 0x3c, !PT ;  /* 0x0000000708087212 */ /* 0x000fc400078e3cff */
[----:B------:R-:W-:Y:S02]  /*1de00*/  IADD3 R5, P3, R20, 0x7000, RZ ;  /* 0x0000700014057810 */ /* 0x000fe40007f7e0ff */
[----:B------:R-:W-:Y:S01]  /*1de10*/  ISETP.GE.OR P0, PT, R4, R59, P0 ;  /* 0x0000003b0400720c */ /* 0x000fe20000706670 */
[----:B-1----:R1:W-:Y:S01]  /*1de20*/  @!P2 ST.E desc[UR38][R50.64], R3 ;  /* 0x000000033200a985 */ /* 0x0023e2000c101926 */
[C---:B------:R-:W-:Y:S01]  /*1de30*/  IADD3 R37, P5, R20.reuse, 0x5000, RZ ;  /* 0x0000500014257810 */ /* 0x040fe20007fbe0ff */
[----:B------:R-:W-:Y:S01]  /*1de40*/  IMAD.X R45, RZ, RZ, R21, P3 ;  /* 0x000000ffff2d7224 */ /* 0x000fe200018e0615 */
[C---:B------:R-:W-:Y:S02]  /*1de50*/  IADD3 R41, P4, R20.reuse, 0x6000, RZ ;  /* 0x0000600014297810 */ /* 0x040fe40007f9e0ff */
[----:B------:R-:W-:Y:S02]  /*1de60*/  LOP3.LUT R7, R20, 0x380, RZ, 0xc0, !PT ;  /* 0x0000038014077812 */ /* 0x000fe400078ec0ff */
[----:B------:R-:W-:-:S02]  /*1de70*/  LOP3.LUT R4, R5, 0x380, RZ, 0xc0, !PT ;  /* 0x0000038005047812 */ /* 0x000fc400078ec0ff */
[----:B------:R-:W-:Y:S02]  /*1de80*/  LOP3.LUT R36, R37, 0x380, RZ, 0xc0, !PT ;  /* 0x0000038025247812 */ /* 0x000fe400078ec0ff */
[----:B------:R-:W-:Y:S01]  /*1de90*/  LOP3.LUT R40, R41, 0x380, RZ, 0xc0, !PT ;  /* 0x0000038029287812 */ /* 0x000fe200078ec0ff */
[----:B-1----:R-:W1:Y:S01]  /*1dea0*/  @P1 LDC R51, c[0x0][0xbec] ;  /* 0x0002fb00ff331b82 */ /* 0x002e620000000800 */
[----:B------:R-:W-:Y:S01]  /*1deb0*/  SHF.R.U64 R7, R7, 0x3, RZ ;  /* 0x0000000307077819 */ /* 0x000fe200000012ff */
[----:B------:R-:W-:Y:S01]  /*1dec0*/  IMAD R3, R49, UR4, RZ ;  /* 0x0000000431037c24 */ /* 0x000fe2000f8e02ff */
[----:B------:R-:W-:Y:S01]  /*1ded0*/  SHF.R.U64 R4, R4, 0x3, RZ ;  /* 0x0000000304047819 */ /* 0x000fe200000012ff */
[----:B--2---:R2:W-:Y:S01]  /*1dee0*/  @!P0 ST.E desc[UR38][R52.64], R0 ;  /* 0x0000000034008985 */ /* 0x0045e2000c101926 */
[----:B------:R-:W-:Y:S02]  /*1def0*/  SHF.R.U64 R36, R36, 0x3, RZ ;  /* 0x0000000324247819 */ /* 0x000fe400000012ff */
[----:B------:R-:W-:Y:S01]  /*1df00*/  SHF.R.U64 R40, R40, 0x3, RZ ;  /* 0x0000000328287819 */ /* 0x000fe200000012ff */
[----:B------:R-:W3:Y:S01]  /*1df10*/  @P1 LDC R49, c[0x0][0xbf0] ;  /* 0x0002fc00ff311b82 */ /* 0x000ee20000000800 */
[----:B------:R-:W-:Y:S01]  /*1df20*/  LOP3.LUT R20, R7, R20, RZ, 0x3c, !PT ;  /* 0x0000001407147212 */ /* 0x000fe200078e3cff */
[----:B------:R-:W-:Y:S01]  /*1df30*/  IMAD R3, R48, UR5, R3 ;  /* 0x0000000530037c24 */ /* 0x000fe2000f8e0203 */
[----:B------:R-:W-:Y:S01]  /*1df40*/  LOP3.LUT R36, R36, R37, RZ, 0x3c, !PT ;  /* 0x0000002524247212 */ /* 0x000fe200078e3cff */
[--C-:B------:R-:W-:Y:S01]  /*1df50*/  IMAD.X R37, RZ, RZ, R21.reuse, P5 ;  /* 0x000000ffff257224 */ /* 0x100fe200028e0615 */
[----:B------:R-:W-:Y:S01]  /*1df60*/  LOP3.LUT R40, R40, R41, RZ, 0x3c, !PT ;  /* 0x0000002928287212 */ /* 0x000fe200078e3cff */
[----:B------:R-:W-:Y:S01]  /*1df70*/  IMAD.X R41, RZ, RZ, R21, P4 ;  /* 0x000000ffff297224 */ /* 0x000fe200020e0615 */
[----:B------:R-:W-:Y:S01]  /*1df80*/  LOP3.LUT R44, R4, R5, RZ, 0x3c, !PT ;  /* 0x00000005042c7212 */ /* 0x000fe200078e3cff */
[----:B--2---:R-:W-:Y:S01]  /*1df90*/  IMAD R0, R207, 0x20, R23 ;  /* 0x00000020cf007824 */ /* 0x004fe200078e0217 */
[----:B------:R2:W5:Y:S04]  /*1dfa0*/  LD.E.128 R4, desc[UR38][R20.64] ;  /* 0x0000002614047980 */ /* 0x000568000c101d00 */
[----:B------:R-:W5:Y:S04]  /*1dfb0*/  LD.E.128 R8, desc[UR38][R8.64] ;  /* 0x0000002608087980 */ /* 0x000f68000c101d00 */
[----:B------:R-:W5:Y:S01]  /*1dfc0*/  LD.E.128 R12, desc[UR38][R12.64] ;  /* 0x000000260c0c7980 */ /* 0x000f62000c101d00 */
[----:B--2---:R-:W-:Y:S01]  /*1dfd0*/  IMAD.WIDE.U32 R20, R48, UR4, RZ ;  /* 0x0000000430147c25 */ /* 0x004fe2000f8e00ff */
[----:B------:R-:W-:-:S02]  /*1dfe0*/  ULDC.64 UR4, c[0x0][0xae8] ;  /* 0x0002ba0000047ab9 */ /* 0x000fc40000000a00 */
[----:B------:R-:W5:Y:S01]  /*1dff0*/  LD.E.128 R24, desc[UR38][R24.64] ;  /* 0x0000002618187980 */ /* 0x000f62000c101d00 */
[----:B------:R-:W-:Y:S02]  /*1e000*/  IMAD.IADD R21, R21, 0x1, R3 ;  /* 0x0000000115157824 */ /* 0x000fe400078e0203 */
[----:B------:R-:W-:Y:S01]  /*1e010*/  IMAD R3, R54, UR4, RZ ;  /* 0x0000000436037c24 */ /* 0x000fe2000f8e02ff */
[----:B------:R-:W5:Y:S01]  /*1e020*/  LD.E.128 R32, desc[UR38][R32.64] ;  /* 0x0000002620207980 */ /* 0x000f62000c101d00 */
[----:B------:R-:W-:Y:S02]  /*1e030*/  IMAD.IADD R48, R193, 0x1, R0 ;  /* 0x00000001c1307824 */ /* 0x000fe400078e0200 */
[C---:B------:R-:W-:Y:S01]  /*1e040*/  IMAD R3, R208.reuse, UR5, R3 ;  /* 0x00000005d0037c24 */ /* 0x040fe2000f8e0203 */
[----:B------:R-:W5:Y:S01]  /*1e050*/  LD.E.128 R36, desc[UR38][R36.64] ;  /* 0x0000002624247980 */ /* 0x000f62000c101d00 */
[----:B------:R-:W-:Y:S01]  /*1e060*/  IMAD.WIDE.U32 R20, R208, UR4, R20 ;  /* 0x00000004d0147c25 */ /* 0x000fe2000f8e0014 */
[----:B------:R-:W-:-:S02]  /*1e070*/  ULDC.64 UR4, c[0x0][0xaf0] ;  /* 0x0002bc0000047ab9 */ /* 0x000fc40000000a00 */
[----:B------:R-:W5:Y:S01]  /*1e080*/  LD.E.128 R40, desc[UR38][R40.64] ;  /* 0x0000002628287980 */ /* 0x000f62000c101d00 */
[----:B-1----:R-:W-:-:S03]  /*1e090*/  @P1 IMAD.HI.U32 R0, R48, R51, RZ ;  /* 0x0000003330001227 */ /* 0x002fc600078e00ff */
[----:B------:R-:W5:Y:S01]  /*1e0a0*/  LD.E.128 R44, desc[UR38][R44.64] ;  /* 0x000000262c2c7980 */ /* 0x000f62000c101d00 */
[----:B------:R-:W-:Y:S01]  /*1e0b0*/  IMAD.IADD R21, R21, 0x1, R3 ;  /* 0x0000000115157824 */ /* 0x000fe200078e0203 */
[----:B------:R-:W-:Y:S01]  /*1e0c0*/  BSSY B1, `(.L_x_1906) ;  /* 0x0000033000017945 */ /* 0x000fe20003800000 */
[----:B------:R-:W-:Y:S01]  /*1e0d0*/  IMAD.MOV.U32 R3, RZ, RZ, R48 ;  /* 0x000000ffff037224 */ /* 0x000fe200078e0030 */
[----:B---3--:R-:W-:Y:S01]  /*1e0e0*/  @P1 SHF.R.U32.HI R3, RZ, R49, R0 ;  /* 0x00000031ff031219 */ /* 0x008fe20000011600 */
[----:B------:R-:W-:Y:S01]  /*1e0f0*/  IMAD R28, R28, UR4, RZ ;  /* 0x000000041c1c7c24 */ /* 0x000fe2000f8e02ff */
[----:B------:R-:W-:Y:S01]  /*1e100*/  @!PT LDS RZ, [RZ] ;  /* 0x00000000fffff984 */ /* 0x000fe20000000800 */
[----:B------:R-:W-:Y:S01]  /*1e110*/  @!PT LDS RZ, [RZ] ;  /* 0x00000000fffff984 */ /* 0x000fe20000000800 */
[----:B------:R-:W-:Y:S01]  /*1e120*/  @!PT LDS RZ, [RZ] ;  /* 0x00000000fffff984 */ /* 0x000fe20000000800 */
[----:B------:R-:W-:Y:S01]  /*1e130*/  @!PT LDS RZ, [RZ] ;  /* 0x00000000fffff984 */ /* 0x000fe20000000800 */
[----:B------:R1:W-:Y:S06]  /*1e140*/  MEMBAR.ALL.CTA ;  /* 0x0000000000007992 */ /* 0x0003ec0000008000 */
[----:B-1----:R-:W1:Y:S01]  /*1e150*/  FENCE.VIEW.ASYNC.S ;  /* 0x00000000000073c6 */ /* 0x002e620000000000 */
        /* <DEDUP_REMOVED lines=12> */
[----:B------:R-:W-:Y:S02]  /*1e220*/  IMAD.IADD R50, R23, 0x1, R193 ;  /* 0x0000000117327824 */ /* 0x000fe400078e02c1 */
[----:B------:R-:W-:Y:S02]  /*1e230*/  IMAD.IADD R21, R21, 0x1, R51 ;  /* 0x0000000115157824 */ /* 0x000fe400078e0233 */
[----:B------:R-:W-:Y:S01]  /*1e240*/  IMAD R28, R0, UR4, RZ ;  /* 0x00000004001c7c24 */ /* 0x000fe2000f8e02ff */
[C---:B------:R-:W-:Y:S01]  /*1e250*/  ISETP.GE.AND P2, PT, R50.reuse, R59, PT ;  /* 0x0000003b3200720c */ /* 0x040fe20003f46270 */
[----:B------:R-:W-:-:S02]  /*1e260*/  VIADD R0, R50, 0x20 ;  /* 0x0000002032007836 */ /* 0x000fc40000000000 */
[C---:B------:R-:W-:Y:S02]  /*1e270*/  IMAD R51, R49.reuse, UR5, R28 ;  /* 0x0000000531337c24 */ /* 0x040fe4000f8e021c */
[----:B------:R-:W-:Y:S01]  /*1e280*/  IMAD.WIDE.U32 R20, R49, UR4, R20 ;  /* 0x0000000431147c25 */ /* 0x000fe2000f8e0014 */
[----:B------:R-:W-:Y:S01]  /*1e290*/  ULDC.64 UR4, c[0x0][0xa80] ;  /* 0x0002a00000047ab9 */ /* 0x000fe20000000a00 */
[-C--:B------:R-:W-:Y:S02]  /*1e2a0*/  ISETP.GE.AND P0, PT, R0, R59.reuse, PT ;  /* 0x0000003b0000720c */ /* 0x080fe40003f06270 */
[----:B------:R-:W-:Y:S01]  /*1e2b0*/  VIADD R3, R50, 0x40 ;  /* 0x0000004032037836 */ /* 0x000fe20000000000 */
[----:B------:R-:W-:Y:S01]  /*1e2c0*/  LEA R28, P3, R20, UR4, 0x1 ;  /* 0x00000004141c7c11 */ /* 0x000fe2000f8608ff */
[----:B------:R-:W-:Y:S02]  /*1e2d0*/  IMAD.IADD R21, R21, 0x1, R51 ;  /* 0x0000000115157824 */ /* 0x000fe400078e0233 */
[----:B------:R-:W-:Y:S01]  /*1e2e0*/  VIADD R0, R2, 0x28820 ;  /* 0x0002882002007836 */ /* 0x000fe20000000000 */
[----:B------:R-:W-:-:S02]  /*1e2f0*/  ISETP.GE.AND P1, PT, R3, R59, PT ;  /* 0x0000003b0300720c */ /* 0x000fc40003f26270 */
[----:B------:R-:W-:Y:S02]  /*1e300*/  LEA.HI.X R3, R20, UR5, R21, 0x1, P3 ;  /* 0x0000000514037c11 */ /* 0x000fe400098f0c15 */
[----:B------:R-:W-:Y:S01]  /*1e310*/  PRMT R0, RZ, 0x654, R0 ;  /* 0x00000654ff007816 */ /* 0x000fe20000000000 */
[----:B-1----:R1:W2:Y:S03]  /*1e320*/  SHFL.IDX PT, R21, R28, RZ, 0x181f ;  /* 0x00181fff1c157589 */ /* 0x0022a600000e0000 */
[----:B------:R1:W-:Y:S01]  /*1e330*/  SYNCS.ARRIVE.TRANS64.RED.A1T0 RZ, [R0+URZ], RZ ;  /* 0x000000ff00ff79a7 */ /* 0x0003e2000810043f */
[----:B------:R1:W3:Y:S01]  /*1e340*/  SHFL.IDX PT, R49, R3, RZ, 0x181f ;  /* 0x00181fff03317589 */ /* 0x0002e200000e0000 */
[----:B------:R-:W-:Y:S05]  /*1e350*/  @P2 BRA `(.L_x_1907) ;  /* 0x0000000000242947 */ /* 0x000fea0003800000 */
[----:B------:R-:W-:Y:S02]  /*1e360*/  ULDC UR4, c[0x0][0xac8] ;  /* 0x0002b20000047ab9 */ /* 0x000fe40000000800 */
[----:B------:R-:W-:Y:S02]  /*1e370*/  ISETP.GE.AND P2, PT, R16, UR4, PT ;  /* 0x0000000410007c0c */ /* 0x000fe4000bf46270 */
[----:B------:R-:W-:-:S11]  /*1e380*/  ISETP.GE.AND P3, PT, R190, UR4, PT ;  /* 0x00000004be007c0c */ /* 0x000fd6000bf66270 */
[-C--:B--2---:R-:W-:Y:S02]  /*1e390*/  @!P2 LEA R20, P4, R16, R21.reuse, 0x1 ;  /* 0x000000151014a211 */ /* 0x084fe400078808ff */
[----:B------:R-:W-:Y:S02]  /*1e3a0*/  @!P3 LEA R48, P5, R190, R21, 0x1 ;  /* 0x00000015be30b211 */ /* 0x000fe400078a08ff */
[-C--:B---3--:R-:W-:Y:S02]  /*1e3b0*/  @!P2 LEA.HI.X R21, R16, R49.reuse, R17, 0x1, P4 ;  /* 0x000000311015a211 */ /* 0x088fe400020f0c11 */
[----:B------:R-:W-:-:S03]  /*1e3c0*/  @!P3 LEA.HI.X R49, R190, R49, R214, 0x1, P5 ;  /* 0x00000031be31b211 */ /* 0x000fc600028f0cd6 */
[----:B-----5:R4:W-:Y:S04]  /*1e3d0*/  @!P2 ST.E.128 desc[UR38][R20.64], R4 ;  /* 0x000000041400a985 */ /* 0x0209e8000c101d26 */
[----:B------:R4:W-:Y:S02]  /*1e3e0*/  @!P3 ST.E.128 desc[UR38][R48.64], R32 ;  /* 0x000000203000b985 */ /* 0x0009e4000c101d26 */
.L_x_1907:
[----:B------:R-:W-:Y:S05]  /*1e3f0*/  BSYNC B1 ;  /* 0x0000000000017941 */ /* 0x000fea0003800000 */
.L_x_1906:
[----:B----45:R4:W0:Y:S01]  /*1e400*/  SHFL.IDX PT, R7, R3, 0x1, 0x181f ;  /* 0x00381f0003077f89 */ /* 0x03082200000e0000 */
[----:B------:R-:W-:Y:S03]  /*1e410*/  BSSY B1, `(.L_x_1908) ;  /* 0x000000c000017945 */ /* 0x000fe60003800000 */
[----:B------:R4:W0:Y:S01]  /*1e420*/  SHFL.IDX PT, R5, R28, 0x1, 0x181f ;  /* 0x00381f001c057f89 */ /* 0x00082200000e0000 */
[----:B------:R-:W-:Y:S05]  /*1e430*/  @P0 BRA `(.L_x_1909) ;  /* 0x0000000000240947 */ /* 0x000fea0003800000 */
[----:B------:R-:W-:Y:S02]  /*1e440*/  ULDC UR4, c[0x0][0xac8] ;  /* 0x0002b20000047ab9 */ /* 0x000fe40000000800 */
[----:B------:R-:W-:Y:S02]  /*1e450*/  ISETP.GE.AND P3, PT, R16, UR4, PT ;  /* 0x0000000410007c0c */ /* 0x000fe4000bf66270 */
[----:B------:R-:W-:-:S11]  /*1e460*/  ISETP.GE.AND P4, PT, R190, UR4, PT ;  /* 0x00000004be007c0c */ /* 0x000fd6000bf86270 */
[-C--:B0-----:R-:W-:Y:S02]  /*1e470*/  @!P3 LEA R4, P0, R16, R5.reuse, 0x1 ;  /* 0x000000051004b211 */ /* 0x081fe400078008ff */
[----:B------:R-:W-:Y:S02]  /*1e480*/  @!P4 LEA R6, P2, R190, R5, 0x1 ;  /* 0x00000005be06c211 */ /* 0x000fe400078408ff */
[-C--:B------:R-:W-:Y:S02]  /*1e490*/  @!P3 LEA.HI.X R5, R16, R7.reuse, R17, 0x1, P0 ;  /* 0x000000071005b211 */ /* 0x080fe400000f0c11 */
[----:B------:R-:W-:-:S03]  /*1e4a0*/  @!P4 LEA.HI.X R7, R190, R7, R214, 0x1, P2 ;  /* 0x00000007be07c211 */ /* 0x000fc600010f0cd6 */
[----:B------:R0:W-:Y:S04]  /*1e4b0*/  @!P3 ST.E.128 desc[UR38][R4.64], R8 ;  /* 0x000000080400b985 */ /* 0x0001e8000c101d26 */
[----:B------:R0:W-:Y:S02]  /*1e4c0*/  @!P4 ST.E.128 desc[UR38][R6.64], R36 ;  /* 0x000000240600c985 */ /* 0x0001e4000c101d26 */
.L_x_1909:
[----:B------:R-:W-:Y:S05]  /*1e4d0*/  BSYNC B1 ;  /* 0x0000000000017941 */ /* 0x000fea0003800000 */
.L_x_1908:
[----:B0-----:R0:W0:Y:S01]  /*1e4e0*/  SHFL.IDX PT, R7, R3, 0x2, 0x181f ;  /* 0x00581f0003077f89 */ /* 0x00102200000e0000 */
        /* <DEDUP_REMOVED lines=12> */
.L_x_1911:
[----:B------:R-:W-:Y:S05]  /*1e5b0*/  BSYNC B1 ;  /* 0x0000000000017941 */ /* 0x000fea0003800000 */
.L_x_1910:
[----:B-1----:R-:W-:Y:S01]  /*1e5c0*/  VIADD R0, R50, 0x60 ;  /* 0x0000006032007836 */ /* 0x002fe20000000000 */
[----:B0---4-:R-:W0:Y:S04]  /*1e5d0*/  SHFL.IDX PT, R3, R3, 0x3, 0x181f ;  /* 0x00781f0003037f89 */ /* 0x011e2800000e0000 */
[----:B------:R-:W-:Y:S01]  /*1e5e0*/  ISETP.GE.AND P0, PT, R0, R59, PT ;  /* 0x0000003b0000720c */ /* 0x000fe20003f06270 */
[----:B------:R1:W4:-:S12]  /*1e5f0*/  SHFL.IDX PT, R7, R28, 0x3, 0x181f ;  /* 0x00781f001c077f89 */ /* 0x00031800000e0000 */
[----:B-1----:R-:W-:Y:S05]  /*1e600*/  @P0 BRA `(.L_x_1912) ;  /* 0x0000000800fc0947 */ /* 0x002fea0003800000 */
[----:B------:R-:W-:Y:S02]  /*1e610*/  ULDC UR4, c[0x0][0xac8] ;  /* 0x0002b20000047ab9 */ /* 0x000fe40000000800 */
[----:B------:R-:W-:-:S13]  /*1e620*/  ISETP.GE.AND P1, PT, R16, UR4, PT ;  /* 0x0000000410007c0c */ /* 0x000fda000bf26270 */
[----:B----4-:R-:W-:-:S04]  /*1e630*/  @!P1 LEA R4, P0, R16, R7, 0x1 ;  /* 0x0000000710049211 */ /* 0x010fc800078008ff */
[----:B0-----:R-:W-:Y:S02]  /*1e640*/  @!P1 LEA.HI.X R5, R16, R3, R17, 0x1, P0 ;  /* 0x0000000310059211 */ /* 0x001fe400000f0c11 */
[----:B------:R-:W-:-:S03]  /*1e650*/  ISETP.GE.AND P0, PT, R190, UR4, PT ;  /* 0x00000004be007c0c */ /* 0x000fc6000bf06270 */
[----:B------:R1:W-:Y:S10]  /*1e660*/  @!P1 ST.E.128 desc[UR38][R4.64], R24 ;  /* 0x0000001804009985 */ /* 0x0003f4000c101d26 */
[----:B------:R-:W-:Y:S05]  /*1e670*/  @P0 BRA `(.L_x_1912) ;  /* 0x0000000800e00947 */ /* 0x000fea0003800000 */
[----:B-1----:R-:W-:-:S04]  /*1e680*/  LEA R4, P0, R190, R7, 0x1 ;  /* 0x00000007be047211 */ /* 0x002fc800078008ff */
[----:B------:R-:W-:-:S05]  /*1e690*/  LEA.HI.X R5, R190, R3, R214, 0x1, P0 ;  /* 0x00000003be057211 */ /* 0x000fca00000f0cd6 */
[----:B------:R0:W-:Y:S01]  /*1e6a0*/  ST.E.128 desc[UR38][R4.64], R44 ;  /* 0x0000002c04007985 */ /* 0x0001e2000c101d26 */
[----:B------:R-:W-:Y:S05]  /*1e6b0*/  BRA `(.L_x_1912) ;  /* 0x0000000800d07947 */ /* 0x000fea0003800000 */
.L_x_1904:
[----:B------:R-:W-:Y:S01]  /*1e6c0*/  ULDC.64 UR4, c[0x0][0xc00] ;  /* 0x0003000000047ab9 */ /* 0x000fe20000000a00 */
[----:B------:R-:W2:Y:S01]  /*1e6d0*/  LDC.64 R4, c[0x0][0xc00] ;  /* 0x00030000ff047b82 */ /* 0x000ea20000000a00 */
[----:B------:R-:W-:Y:S01]  /*1e6e0*/  ISETP.NE.U32.AND P0, PT, RZ, UR4, PT ;  /* 0x00000004ff007c0c */ /* 0x000fe2000bf05070 */
[----:B------:R-:W-:-:S03]  /*1e6f0*/  IMAD.MOV.U32 R0, RZ, RZ, RZ ;  /* 0x000000ffff007224 */ /* 0x000fc600078e00ff */
[----:B------:R-:W-:Y:S01]  /*1e700*/  ISETP.NE.AND.EX P0, PT, RZ, UR5, PT, P0 ;  /* 0x00000005ff007c0c */ /* 0x000fe2000bf05300 */
[----:B------:R-:W-:Y:S02]  /*1e710*/  ULDC.64 UR4, c[0x0][0xc08] ;  /* 0x0003020000047ab9 */ /* 0x000fe40000000a00 */
[----:B------:R-:W-:Y:S01]  /*1e720*/  ISETP.NE.U32.AND P1, PT, RZ, UR4, PT ;  /* 0x00000004ff007c0c */ /* 0x000fe2000bf25070 */
[----:B------:R-:W3:Y:S03]  /*1e730*/  LDC R25, c[0x0][0xbe8] ;  /* 0x0002fa00ff197b82 */ /* 0x000ee60000000800 */
[----:B------:R-:W-:Y:S01]  /*1e740*/  ISETP.NE.AND.EX P1, PT, RZ, UR5, PT, P1 ;  /* 0x00000005ff007c0c */ /* 0x000fe2000bf25310 */
[----:B--2---:R-:W-:-:S12]  /*1e750*/  IMAD.WIDE R4, R209, 0x4, R4 ;  /* 0x00000004d1047825 */ /* 0x004fd800078e0204 */
[----:B------:R-:W2:Y:S01]  /*1e760*/  @P1 LDC.64 R6, c[0x0][0xc08] ;  /* 0x00030200ff061b82 */ /* 0x000ea20000000a00 */
[----:B------:R-:W-:Y:S02]  /*1e770*/  ULDC UR4, c[0x0][0xa88] ;  /* 0x0002a20000047ab9 */ /* 0x000fe40000000800 */
[----:B------:R-:W-:Y:S01]  /*1e780*/  IMAD.U32 R8, RZ, RZ, UR4 ;  /* 0x00000004ff087e24 */ /* 0x000fe2000f8e00ff */
[----:B------:R4:W5:Y:S01]  /*1e790*/  @P0 LDG.E R0, desc[UR38][R4.64] ;  /* 0x0000002604000981 */ /* 0x000962000c1e1900 */
[----:B--2---:R-:W-:-:S05]  /*1e7a0*/  @P1 IMAD.WIDE R6, R209, 0x4, R6 ;  /* 0x00000004d1061825 */ /* 0x004fca00078e0206 */
[----:B------:R4:W5:Y:S01]  /*1e7b0*/  @P1 LDG.E R8, desc[UR38][R6.64] ;  /* 0x0000002606081981 */ /* 0x000962000c1e1900 */
[----:B---3--:R-:W-:Y:S02]  /*1e7c0*/  ISETP.NE.AND P2, PT, R25, 0x1, PT ;  /* 0x000000011900780c */ /* 0x008fe40003f45270 */
[----:B------:R-:W-:Y:S02]  /*1e7d0*/  ISETP.GE.AND P3, PT, R229, 0x80, PT ;  /* 0x00000080e500780c */ /* 0x000fe40003f66270 */
[----:B------:R-:W-:-:S09]  /*1e7e0*/  SHF.R.S32.HI R9, RZ, 0x1f, R209 ;  /* 0x0000001fff097819 */ /* 0x000fd200000114d1 */
[----:B------:R-:W2:Y:S01]  /*1e7f0*/  @P2 LDC R27, c[0x0][0xbec] ;  /* 0x0002fb00ff1b2b82 */ /* 0x000ea20000000800 */
[----:B----4-:R-:W-:Y:S05]  /*1e800*/  @P1 BRA `(.L_x_1913) ;  /* 0x0000000000101947 */ /* 0x010fea0003800000 */
[----:B------:R-:W-:Y:S05]  /*1e810*/  @!P0 BRA `(.L_x_1913) ;  /* 0x00000000000c8947 */ /* 0x000fea0003800000 */
[----:B------:R-:W3:Y:S04]  /*1e820*/  LDG.E R3, desc[UR38][R4.64] ;  /* 0x0000002604037981 */ /* 0x000ee8000c1e1900 */
[----:B-----5:R-:W3:Y:S02]  /*1e830*/  LDG.E R8, desc[UR38][R4.64+0x4] ;  /* 0x0000042604087981 */ /* 0x020ee4000c1e1900 */
[----:B---3--:R-:W-:-:S07]  /*1e840*/  IMAD.IADD R8, R8, 0x1, -R3 ;  /* 0x0000000108087824 */ /* 0x008fce00078e0a03 */
.L_x_1913:
[----:B------:R-:W-:Y:S01]  /*1e850*/  BSSY B1, `(.L_x_1914) ;  /* 0x000002d000017945 */ /* 0x000fe20003800000 */
[----:B------:R-:W-:Y:S02]  /*1e860*/  SHF.R.S32.HI R12, RZ, 0x1f, R208 ;  /* 0x0000001fff0c7819 */ /* 0x000fe400000114d0 */
[----:B------:R-:W-:Y:S02]  /*1e870*/  SEL R13, R209, RZ, !P0 ;  /* 0x000000ffd10d7207 */ /* 0x000fe40004000000 */
[----:B------:R-:W-:Y:S02]  /*1e880*/  SEL R14, R9, RZ, !P0 ;  /* 0x000000ff090e7207 */ /* 0x000fe40004000000 */
[----:B-----5:R-:W-:Y:S01]  /*1e890*/  SHF.R.S32.HI R11, RZ, 0x1f, R0 ;  /* 0x0000001fff0b7819 */ /* 0x020fe20000011400 */
[----:B------:R-:W-:Y:S06]  /*1e8a0*/  @P3 BRA `(.L_x_1915) ;  /* 0x00000000009c3947 */ /* 0x000fec0003800000 */
[----:B------:R-:W3:Y:S01]  /*1e8b0*/  S2R R10, SR_TID.X ;  /* 0x00000000000a7919 */ /* 0x000ee20000002100 */
[----:B------:R-:W4:Y:S02]  /*1e8c0*/  LDC R9, c[0x0][0xbe8] ;  /* 0x0002fa00ff097b82 */ /* 0x000f240000000800 */
[----:B----4-:R-:W-:Y:S01]  /*1e8d0*/  IMAD R3, R8, R9, RZ ;  /* 0x0000000908037224 */ /* 0x010fe200078e02ff */
[----:B---3--:R-:W-:-:S04]  /*1e8e0*/  IADD3 R10, R193, -0x80, R10 ;  /* 0xffffff80c10a7810 */ /* 0x008fc80007ffe00a */
[----:B------:R-:W-:-:S13]  /*1e8f0*/  ISETP.GE.AND P0, PT, R10, R3, PT ;  /* 0x000000030a00720c */ /* 0x000fda0003f06270 */
[----:B------:R-:W-:Y:S05]  /*1e900*/  @P0 BRA `(.L_x_1915) ;  /* 0x0000000000840947 */ /* 0x000fea0003800000 */
[----:B------:R-:W-:Y:S01]  /*1e910*/  ISETP.NE.AND P0, PT, R9, 0x1, PT ;  /* 0x000000010900780c */ /* 0x000fe20003f05270 */
[----:B------:R-:W-:Y:S01]  /*1e920*/  ULDC.64 UR4, c[0x0][0xb90] ;  /* 0x0002e40000047ab9 */ /* 0x000fe20000000a00 */
[----:B------:R-:W-:Y:S02]  /*1e930*/  IMAD.MOV.U32 R4, RZ, RZ, R0 ;  /* 0x000000ffff047224 */ /* 0x000fe400078e0000 */
        /* <DEDUP_REMOVED lines=8> */
[----:B------:R-:W4:Y:S01]  /*1e9c0*/  @P0 LDC R21, c[0x0][0xbf0] ;  /* 0x0002fc00ff150b82 */ /* 0x000f220000000800 */
[----:B------:R-:W-:-:S04]  /*1e9d0*/  IMAD.WIDE.U32 R4, R13, UR4, R4 ;  /* 0x000000040d047c25 */ /* 0x000fc8000f8e0004 */
[----:B---3--:R-:W-:-:S05]  /*1e9e0*/  @P0 IMAD.HI.U32 R6, R10, R15, RZ ;  /* 0x0000000f0a060227 */ /* 0x008fca00078e00ff */
[----:B----4-:R-:W-:Y:S01]  /*1e9f0*/  @P0 SHF.R.U32.HI R3, RZ, R21, R6 ;  /* 0x00000015ff030219 */ /* 0x010fe20000011606 */
[----:B------:R-:W-:-:S03]  /*1ea00*/  IMAD R6, R14, UR4, RZ ;  /* 0x000000040e067c24 */ /* 0x000fc6000f8e02ff */
[----:B------:R-:W-:Y:S01]  /*1ea10*/  IADD3 R4, P0, R3, R4, RZ ;  /* 0x0000000403047210 */ /* 0x000fe20007f1e0ff */
[--C-:B------:R-:W-:Y:S02]  /*1ea20*/  IMAD.MOV R7, RZ, RZ, -R3.reuse ;  /* 0x000000ffff077224 */ /* 0x100fe400078e0a03 */
        /* <DEDUP_REMOVED lines=15> */
.L_x_1915:
[----:B------:R-:W-:Y:S05]  /*1eb20*/  BSYNC B1 ;  /* 0x0000000000017941 */ /* 0x000fea0003800000 */
.L_x_1914:
[----:B------:R-:W4:Y:S01]  /*1eb30*/  @P2 LDC R9, c[0x0][0xbf0] ;  /* 0x0002fc00ff092b82 */ /* 0x000f220000000800 */
[----:B------:R-:W-:Y:S02]  /*1eb40*/  ULDC.64 UR4, c[0x0][0xaa0] ;  /* 0x0002a80000047ab9 */ /* 0x000fe40000000a00 */
[----:B---3--:R-:W-:Y:S02]  /*1eb50*/  IMAD R3, R11, UR4, RZ ;  /* 0x000000040b037c24 */ /* 0x008fe4000f8e02ff */
[----:B------:R-:W-:-:S04]  /*1eb60*/  IMAD.WIDE.U32 R4, R0, UR4, RZ ;  /* 0x0000000400047c25 */ /* 0x000fc8000f8e00ff */
[----:B------:R-:W-:Y:S01]  /*1eb70*/  IMAD R3, R0, UR5, R3 ;  /* 0x0000000500037c24 */ /* 0x000fe2000f8e0203 */
[----:B------:R-:W-:Y:S01]  /*1eb80*/  ULDC.64 UR4, c[0x0][0xae8] ;  /* 0x0002ba0000047ab9 */ /* 0x000fe20000000a00 */
[----:B------:R-:W-:Y:S02]  /*1eb90*/  IMAD R0, R207, 0x20, R23 ;  /* 0x00000020cf007824 */ /* 0x000fe400078e0217 */
[----:B------:R-:W-:Y:S02]  /*1eba0*/  IMAD.IADD R5, R5, 0x1, R3 ;  /* 0x0000000105057824 */ /* 0x000fe400078e0203 */
[----:B------:R-:W-:Y:S02]  /*1ebb0*/  IMAD.IADD R10, R193, 0x1, R0 ;  /* 0x00000001c10a7824 */ /* 0x000fe400078e0200 */
[----:B------:R-:W-:Y:S02]  /*1ebc0*/  IMAD R3, R12, UR4, RZ ;  /* 0x000000040c037c24 */ /* 0x000fe4000f8e02ff */
[----:B--2---:R-:W-:-:S04]  /*1ebd0*/  @P2 IMAD.HI.U32 R0, R10, R27, RZ ;  /* 0x0000001b0a002227 */ /* 0x004fc800078e00ff */
[C---:B------:R-:W-:Y:S02]  /*1ebe0*/  IMAD R7, R208.reuse, UR5, R3 ;  /* 0x00000005d0077c24 */ /* 0x040fe4000f8e0203 */
[----:B------:R-:W-:Y:S01]  /*1ebf0*/  IMAD.WIDE.U32 R4, R208, UR4, R4 ;  /* 0x00000004d0047c25 */ /* 0x000fe2000f8e0004 */
[----:B------:R-:W-:-:S03]  /*1ec00*/  ULDC.64 UR4, c[0x0][0xaf0] ;  /* 0x0002bc0000047ab9 */ /* 0x000fc60000000a00 */
[----:B------:R-:W-:Y:S01]  /*1ec10*/  IMAD.MOV.U32 R3, RZ, RZ, R10 ;  /* 0x000000ffff037224 */ /* 0x000fe200078e000a */
[----:B----4-:R-:W-:Y:S01]  /*1ec20*/  @P2 SHF.R.U32.HI R3, RZ, R9, R0 ;  /* 0x00000009ff032219 */ /* 0x010fe20000011600 */
        /* <DEDUP_REMOVED lines=14> */
[----:B------:R-:W-:Y:S02]  /*1ed10*/  IMAD R0, R0, UR4, RZ ;  /* 0x0000000400007c24 */ /* 0x000fe4000f8e02ff */
[----:B------:R-:W-:Y:S02]  /*1ed20*/  IMAD.IADD R5, R5, 0x1, R9 ;  /* 0x0000000105057824 */ /* 0x000fe400078e0209 */
[C---:B------:R-:W-:Y:S02]  /*1ed30*/  IMAD R3, R7.reuse, UR5, R0 ;  /* 0x0000000507037c24 */ /* 0x040fe4000f8e0200 */
[----:B------:R-:W-:Y:S01]  /*1ed40*/  IMAD.WIDE.U32 R4, R7, UR4, R4 ;  /* 0x0000000407047c25 */ /* 0x000fe2000f8e0004 */
[----:B------:R-:W-:-:S03]  /*1ed50*/  ULDC.64 UR4, c[0x0][0xa80] ;  /* 0x0002a00000047ab9 */ /* 0x000fc60000000a00 */
[----:B------:R-:W-:Y:S01]  /*1ed60*/  IMAD.IADD R3, R5, 0x1, R3 ;  /* 0x0000000105037824 */ /* 0x000fe200078e0203 */
[C---:B------:R-:W-:Y:S01]  /*1ed70*/  LEA R0, P0, R4.reuse, UR4, 0x1 ;  /* 0x0000000404007c11 */ /* 0x040fe2000f8008ff */
[----:B------:R-:W-:Y:S01]  /*1ed80*/  UMOV UR4, 0xffffffff ;  /* 0xffffffff00047882 */ /* 0x000fe20000000000 */
[----:B------:R-:W-:Y:S02]  /*1ed90*/  IMAD.IADD R193, R23, 0x1, R193 ;  /* 0x0000000117c17824 */ /* 0x000fe400078e02c1 */
[----:B------:R-:W-:Y:S01]  /*1eda0*/  LEA.HI.X R4, R4, UR5, R3, 0x1, P0 ;  /* 0x0000000504047c11 */ /* 0x000fe200080f0c03 */
[----:B------:R-:W-:Y:S08]  /*1edb0*/  BRA.DIV UR4, `(.L_x_1916) ;  /* 0x0000009604e47947 */ /* 0x000ff0000b800000 */
[----:B------:R2:W3:Y:S04]  /*1edc0*/  SHFL.IDX PT, R3, R4, RZ, 0x181f ;  /* 0x00181fff04037589 */ /* 0x0004e800000e0000 */
[----:B------:R2:W4:Y:S02]  /*1edd0*/  SHFL.IDX PT, R14, R0, RZ, 0x181f ;  /* 0x00181fff000e7589 */ /* 0x00052400000e0000 */
.L_x_2153:
[----:B------:R-:W-:Y:S01]  /*1ede0*/  IMAD R8, R8, R25, RZ ;  /* 0x0000001908087224 */ /* 0x000fe200078e02ff */
[----:B------:R-:W-:Y:S04]  /*1edf0*/  BSSY B1, `(.L_x_1917) ;  /* 0x000000c000017945 */ /* 0x000fe80003800000 */
[----:B------:R-:W-:-:S13]  /*1ee00*/  ISETP.GE.AND P0, PT, R193, R8, PT ;  /* 0x00000008c100720c */ /* 0x000fda0003f06270 */
[----:B------:R-:W-:Y:S05]  /*1ee10*/  @P0 BRA `(.L_x_1918) ;  /* 0x0000000000240947 */ /* 0x000fea0003800000 */
[----:B------:R-:W-:Y:S02]  /*1ee20*/  ULDC UR4, c[0x0][0xac8] ;  /* 0x0002b20000047ab9 */ /* 0x000fe40000000800 */
[----:B------:R-:W-:Y:S02]  /*1ee30*/  ISETP.GE.AND P2, PT, R16, UR4, PT ;  /* 0x0000000410007c0c */ /* 0x000fe4000bf46270 */
[----:B------:R-:W-:-:S11]  /*1ee40*/  ISETP.GE.AND P3, PT, R190, UR4, PT ;  /* 0x00000004be007c0c */ /* 0x000fd6000bf66270 */
[-C--:B----4-:R-:W-:Y:S02]  /*1ee50*/  @!P2 LEA R6, P0, R16, R14.reuse, 0x1 ;  /* 0x0000000e1006a211 */ /* 0x090fe400078008ff */
[----:B------:R-:W-:Y:S02]  /*1ee60*/  @!P3 LEA R14, P1, R190, R14, 0x1 ;  /* 0x0000000ebe0eb211 */ /* 0x000fe400078208ff */
[-C--:B---3--:R-:W-:Y:S02]  /*1ee70*/  @!P2 LEA.HI.X R7, R16, R3.reuse, R17, 0x1, P0 ;  /* 0x000000031007a211 */ /* 0x088fe400000f0c11 */
[----:B------:R-:W-:-:S03]  /*1ee80*/  @!P3 LEA.HI.X R15, R190, R3, R214, 0x1, P1 ;  /* 0x00000003be0fb211 */ /* 0x000fc600008f0cd6 */
[----:B------:R3:W-:Y:S04]  /*1ee90*/  @!P2 ST.E.128 desc[UR38][R6.64], RZ ;  /* 0x000000ff0600a985 */ /* 0x0007e8000c101d26 */
[----:B------:R3:W-:Y:S02]  /*1eea0*/  @!P3 ST.E.128 desc[UR38][R14.64], RZ ;  /* 0x000000ff0e00b985 */ /* 0x0007e4000c101d26 */
.L_x_1918:
[----:B------:R-:W-:Y:S05]  /*1eeb0*/  BSYNC B1 ;  /* 0x0000000000017941 */ /* 0x000fea0003800000 */
.L_x_1917:
[----:B------:R-:W-:-:S03]  /*1eec0*/  UMOV UR4, 0xffffffff ;  /* 0xffffffff00047882 */ /* 0x000fc60000000000 */
[----:B------:R-:W-:Y:S05]  /*1eed0*/  BRA.DIV UR4, `(.L_x_1919) ;  /* 0x0000009604d07947 */ /* 0x000fea000b800000 */
[----:B---3--:R3:W0:Y:S04]  /*1eee0*/  SHFL.IDX PT, R3, R4, 0x1, 0x181f ;  /* 0x00381f0004037f89 */ /* 0x00862800000e0000 */
[----:B----4-:R3:W4:Y:S02]  /*1eef0*/  SHFL.IDX PT, R14, R0, 0x1, 0x181f ;  /* 0x00381f00000e7f89 */ /* 0x01072400000e0000 */
.L_x_2157:
[----:B------:R-:W-:Y:S01]  /*1ef00*/  VIADD R5, R193, 0x20 ;  /* 0x00000020c1057836 */ /* 0x000fe20000000000 */
        /* <DEDUP_REMOVED lines=8> */
[-C--:B0-----:R-:W-:Y:S02]  /*1ef90*/  @!P2 LEA.HI.X R7, R16, R3.reuse, R17, 0x1, P0 ;  /* 0x000000031007a211 */ /* 0x081fe400000f0c11 */
[----:B------:R-:W-:-:S03]  /*1efa0*/  @!P3 LEA.HI.X R15, R190, R3, R214, 0x1, P1 ;  /* 0x00000003be0fb211 */ /* 0x000fc600008f0cd6 */
[----:B------:R0:W-:Y:S04]  /*1efb0*/  @!P2 ST.E.128 desc[UR38][R6.64], RZ ;  /* 0x000000ff0600a985 */ /* 0x0001e8000c101d26 */
[----:B------:R0:W-:Y:S02]  /*1efc0*/  @!P3 ST.E.128 desc[UR38][R14.64], RZ ;  /* 0x000000ff0e00b985 */ /* 0x0001e4000c101d26 */
.L_x_1921:
[----:B------:R-:W-:Y:S05]  /*1efd0*/  BSYNC B1 ;  /* 0x0000000000017941 */ /* 0x000fea0003800000 */
.L_x_1920:
[----:B------:R-:W-:-:S03]  /*1efe0*/  UMOV UR4, 0xffffffff ;  /* 0xffffffff00047882 */ /* 0x000fc60000000000 */
[----:B------:R-:W-:Y:S05]  /*1eff0*/  BRA.DIV UR4, `(.L_x_1922) ;  /* 0x0000009604d07947 */ /* 0x000fea000b800000 */
[----:B0-----:R0:W0:Y:S04]  /*1f000*/  SHFL.IDX PT, R3, R4, 0x2, 0x181f ;  /* 0x00581f0004037f89 */ /* 0x00102800000e0000 */
[----:B----4-:R4:W0:Y:S02]  /*1f010*/  SHFL.IDX PT, R14, R0, 0x2, 0x181f ;  /* 0x00581f00000e7f89 */ /* 0x01082400000e0000 */
.L_x_2161:
[----:B------:R-:W-:Y:S01]  /*1f020*/  VIADD R5, R193, 0x40 ;  /* 0x00000040c1057836 */ /* 0x000fe20000000000 */
[----:B------:R-:W-:Y:S04]  /*1f030*/  BSSY B1, `(.L_x_1923) ;  /* 0x000000c000017945 */ /* 0x000fe80003800000 */
[----:B------:R-:W-:-:S13]  /*1f040*/  ISETP.GE.AND P0, PT, R5, R8, PT ;  /* 0x000000080500720c */ /* 0x000fda0003f06270 */
        /* <DEDUP_REMOVED lines=10> */
.L_x_1924:
[----:B------:R-:W-:Y:S05]  /*1f0f0*/  BSYNC B1 ;  /* 0x0000000000017941 */ /* 0x000fea0003800000 */
.L_x_1923:
[----:B------:R-:W-:-:S03]  /*1f100*/  UMOV UR4, 0xffffffff ;  /* 0xffffffff00047882 */ /* 0x000fc60000000000 */
[----:B------:R-:W-:Y:S05]  /*1f110*/  BRA.DIV UR4, `(.L_x_1925) ;  /* 0x0000009604d07947 */ /* 0x000fea000b800000 */
[----:B0-----:R0:W0:Y:S04]  /*1f120*/  SHFL.IDX PT, R3, R4, 0x3, 0x181f ;  /* 0x00781f0004037f89 */ /* 0x00102800000e0000 */
[----:B------:R0:W0:Y:S02]  /*1f130*/  SHFL.IDX PT, R14, R0, 0x3, 0x181f ;  /* 0x00781f00000e7f89 */ /* 0x00002400000e0000 */
.L_x_2165:
[----:B0-234-:R-:W-:-:S05]  /*1f140*/  VIADD R0, R193, 0x60 ;  /* 0x00000060c1007836 */ /* 0x01dfca0000000000 */
[----:B------:R-:W-:-:S13]  /*1f150*/  ISETP.GE.AND P0, PT, R0, R8, PT ;  /* 0x000000080000720c */ /* 0x000fda0003f06270 */
[----:B------:R-:W-:Y:S05]  /*1f160*/  @P0 BRA `(.L_x_1912) ;  /* 0x0000000000240947 */ /* 0x000fea0003800000 */
[----:B------:R-:W-:Y:S02]  /*1f170*/  ULDC UR4, c[0x0][0xac8] ;  /* 0x0002b20000047ab9 */ /* 0x000fe40000000800 */
[----:B------:R-:W-:Y:S02]  /*1f180*/  ISETP.GE.AND P2, PT, R16, UR4, PT ;  /* 0x0000000410007c0c */ /* 0x000fe4000bf46270 */
[----:B------:R-:W-:-:S11]  /*1f190*/  ISETP.GE.AND P3, PT, R190, UR4, PT ;  /* 0x00000004be007c0c */ /* 0x000fd6000bf66270 */
[-C--:B------:R-:W-:Y:S02]  /*1f1a0*/  @!P2 LEA R4, P0, R16, R14.reuse, 0x1 ;  /* 0x0000000e1004a211 */ /* 0x080fe400078008ff */
[----:B------:R-:W-:Y:S02]  /*1f1b0*/  @!P3 LEA R14, P1, R190, R14, 0x1 ;  /* 0x0000000ebe0eb211 */ /* 0x000fe400078208ff */
[-C--:B------:R-:W-:Y:S02]  /*1f1c0*/  @!P2 LEA.HI.X R5, R16, R3.reuse, R17, 0x1, P0 ;  /* 0x000000031005a211 */ /* 0x080fe400000f0c11 */
[----:B------:R-:W-:-:S03]  /*1f1d0*/  @!P3 LEA.HI.X R15, R190, R3, R214, 0x1, P1 ;  /* 0x00000003be0fb211 */ /* 0x000fc600008f0cd6 */
[----:B------:R0:W-:Y:S04]  /*1f1e0*/  @!P2 ST.E.128 desc[UR38][R4.64], RZ ;  /* 0x000000ff0400a985 */ /* 0x0001e8000c101d26 */
[----:B------:R0:W-:Y:S02]  /*1f1f0*/  @!P3 ST.E.128 desc[UR38][R14.64], RZ ;  /* 0x000000ff0e00b985 */ /* 0x0001e4000c101d26 */
.L_x_1912:
[----:B------:R-:W-:Y:S05]  /*1f200*/  BSYNC B0 ;  /* 0x0000000000007941 */ /* 0x000fea0003800000 */
.L_x_1903:
[----:B------:R-:W-:Y:S02]  /*1f210*/  ULDC UR4, c[0x0][0xc3c] ;  /* 0x00030f0000047ab9 */ /* 0x000fe40000000800 */
[----:B-1----:R-:W-:-:S13]  /*1f220*/  ISETP.GE.AND P0, PT, R31, UR4, PT ;  /* 0x000000041f007c0c */ /* 0x002fda000bf06270 */
[----:B------:R-:W-:Y:S05]  /*1f230*/  @!P0 BRA `(.L_x_1926) ;  /* 0xfffffe1c00cc8947 */ /* 0x000fea000383ffff */
[----:B------:R-:W-:Y:S05]  /*1f240*/  BRA `(.L_x_1664) ;  /* 0x0000007800d87947 */ /* 0x000fea0003800000 */
.L_x_1662:
        /* <DEDUP_REMOVED lines=18> */
.L_x_1927:
[----:B------:R-:W-:Y:S01]  /*1f370*/  LOP3.LUT R0, R4, 0x1f, RZ, 0xc0, !PT ;  /* 0x0000001f04007812 */ /* 0x000fe200078ec0ff */
[----:B------:R-:W-:Y:S01]  /*1f380*/  ULDC UR4, c[0x0][0xc3c] ;  /* 0x00030f0000047ab9 */ /* 0x000fe20000000800 */
[----:B------:R-:W1:Y:S01]  /*1f390*/  S2UR UR6, SR_CTAID.X ;  /* 0x00000000000679c3 */ /* 0x000e620000002500 */
[----:B------:R-:W-:Y:S01]  /*1f3a0*/  ULDC UR5, c[0x0][0xc38] ;  /* 0x00030e0000057ab9 */ /* 0x000fe20000000800 */
[----:B------:R-:W-:-:S04]  /*1f3b0*/  ISETP.NE.AND P0, PT, R0, 0x1f, PT ;  /* 0x0000001f0000780c */ /* 0x000fc80003f05270 */
[----:B------:R-:W-:-:S13]  /*1f3c0*/  ISETP.GE.OR P1, PT, R0, UR4, !P0 ;  /* 0x0000000400007c0c */ /* 0x000fda000c726670 */
[----:B0-----:R-:W0:Y:S02]  /*1f3d0*/  @!P1 LDC.64 R2, c[0x0][0xc80] ;  /* 0x00032000ff029b82 */ /* 0x001e240000000a00 */
[----:B0-----:R-:W-:-:S05]  /*1f3e0*/  @!P1 IMAD.WIDE.U32 R2, R0, 0x4, R2 ;  /* 0x0000000400029825 */ /* 0x001fca00078e0002 */
[----:B------:R-:W2:Y:S01]  /*1f3f0*/  @!P1 LDG.E R6, desc[UR38][R2.64] ;  /* 0x0000002602069981 */ /* 0x000ea2000c1e1900 */
[C---:B------:R-:W-:Y:S01]  /*1f400*/  ISETP.NE.AND P1, PT, R0.reuse, RZ, PT ;  /* 0x000000ff0000720c */ /* 0x040fe20003f25270 */
[----:B------:R-:W-:Y:S01]  /*1f410*/  UMOV UR4, URZ ;  /* 0x0000003f00047c82 */ /* 0x000fe20008000000 */
[C---:B------:R-:W-:Y:S01]  /*1f420*/  ISETP.GE.U32.AND P2, PT, R0.reuse, 0x2, PT ;  /* 0x000000020000780c */ /* 0x040fe20003f46070 */
[----:B------:R-:W-:Y:S01]  /*1f430*/  IMAD.MOV.U32 R16, RZ, RZ, RZ ;  /* 0x000000ffff107224 */ /* 0x000fe200078e00ff */
[C---:B------:R-:W-:Y:S02]  /*1f440*/  ISETP.GE.U32.AND P3, PT, R0.reuse, 0x4, PT ;  /* 0x000000040000780c */ /* 0x040fe40003f66070 */
[C---:B------:R-:W-:Y:S02]  /*1f450*/  ISETP.GE.U32.AND P4, PT, R0.reuse, 0x8, PT ;  /* 0x000000080000780c */ /* 0x040fe40003f86070 */
[----:B------:R-:W-:Y:S01]  /*1f460*/  ISETP.GE.U32.AND P5, PT, R0, 0x10, PT ;  /* 0x000000100000780c */ /* 0x000fe20003fa6070 */
[----:B--2---:R-:W0:Y:S02]  /*1f470*/  SHFL.UP PT, R5, R6, 0x1, RZ ;  /* 0x0420000006057989 */ /* 0x004e2400000e00ff */
        /* <DEDUP_REMOVED lines=17> */
[----:B-1----:R-:W-:-:S13]  /*1f590*/  ISETP.GT.AND P6, PT, R7, UR6, PT ;  /* 0x0000000607007c0c */ /* 0x002fda000bfc4270 */
[----:B------:R-:W-:Y:S05]  /*1f5a0*/  @P6 BRA `(.L_x_1929) ;  /* 0x00000000009c6947 */ /* 0x000fea0003800000 */
[----:B------:R-:W0:Y:S01]  /*1f5b0*/  LDC R5, c[0x0][0xc3c] ;  /* 0x00030f00ff057b82 */ /* 0x000e220000000800 */
[----:B------:R-:W-:Y:S01]  /*1f5c0*/  IMAD.MOV.U32 R7, RZ, RZ, R8 ;  /* 0x000000ffff077224 */ /* 0x000fe200078e0008 */
[----:B------:R-:W-:Y:S01]  /*1f5d0*/  UMOV UR4, URZ ;  /* 0x0000003f00047c82 */ /* 0x000fe20008000000 */
[----:B------:R-:W-:Y:S01]  /*1f5e0*/  ULDC UR7, c[0x0][0xc3c] ;  /* 0x00030f0000077ab9 */ /* 0x000fe20000000800 */
[----:B------:R-:W-:-:S05]  /*1f5f0*/  ULDC UR5, c[0x0][0xc38] ;  /* 0x00030e0000057ab9 */ /* 0x000fca0000000800 */
.L_x_1933:
        /* <DEDUP_REMOVED lines=12> */
.L_x_1932:
[----:B------:R-:W-:Y:S05]  /*1f6c0*/  BSYNC B0 ;  /* 0x0000000000007941 */ /* 0x000fea0003800000 */
.L_x_1931:
        /* <DEDUP_REMOVED lines=21> */
.L_x_1929:
        /* <DEDUP_REMOVED lines=20> */
.L_x_1934:
[----:B-12---:R-:W-:Y:S01]  /*1f960*/  IMAD.MOV R5, RZ, RZ, -R3 ;  /* 0x000000ffff057224 */ /* 0x006fe200078e0a03 */
[----:B------:R-:W-:Y:S01]  /*1f970*/  IABS R7, R9 ;  /* 0x0000000900077213 */ /* 0x000fe20000000000 */
[----:B---3--:R-:W-:Y:S02]  /*1f980*/  IMAD R16, R16, UR5, R8 ;  /* 0x0000000510107c24 */ /* 0x008fe4000f8e0208 */
        /* <DEDUP_REMOVED lines=22> */
[----:B------:R-:W-:Y:S01]  /*1faf0*/  VIADDMNMX R11, R10, UR5, R11, PT ;  /* 0x000000050a0b7c46 */ /* 0x000fe2000b80010b */
[----:B------:R-:W-:-:S03]  /*1fb00*/  IMAD.IADD R5, R8, 0x1, R5 ;  /* 0x0000000108057824 */ /* 0x000fc600078e0205 */
[----:B------:R-:W-:-:S04]  /*1fb10*/  IABS R7, R11 ;  /* 0x0000000b00077213 */ /* 0x000fc80000000000 */
[----:B------:R-:W1:Y:S08]  /*1fb20*/  I2F.RP R10, R7 ;  /* 0x00000007000a7306 */ /* 0x000e700000209400 */
[----:B-1----:R-:W1:Y:S02]  /*1fb30*/  MUFU.RCP R10, R10 ;  /* 0x0000000a000a7308 */ /* 0x002e640000001000 */
[----:B-1----:R-:W-:Y:S01]  /*1fb40*/  VIADD R3, R10, 0xffffffe ;  /* 0x0ffffffe0a037836 */ /* 0x002fe20000000000 */
[----:B------:R-:W-:-:S05]  /*1fb50*/  IABS R10, R11 ;  /* 0x0000000b000a7213 */ /* 0x000fca0000000000 */
[----:B------:R-:W1:Y:S01]  /*1fb60*/  F2I.FTZ.U32.TRUNC.NTZ R3, R3 ;  /* 0x0000000300037305 */ /* 0x000e62000021f000 */
[----:B------:R-:W-:Y:S02]  /*1fb70*/  IMAD.MOV R10, RZ, RZ, -R10 ;  /* 0x000000ffff0a7224 */ /* 0x000fe400078e0a0a */
[----:B-1----:R-:W-:-:S04]  /*1fb80*/  IMAD.MOV R2, RZ, RZ, -R3 ;  /* 0x000000ffff027224 */ /* 0x002fc800078e0a03 */
[----:B------:R-:W-:Y:S02]  /*1fb90*/  IMAD R9, R2, R7, RZ ;  /* 0x0000000702097224 */ /* 0x000fe400078e02ff */
[----:B------:R-:W-:-:S04]  /*1fba0*/  IMAD.MOV.U32 R2, RZ, RZ, RZ ;  /* 0x000000ffff027224 */ /* 0x000fc800078e00ff */
[----:B------:R-:W-:Y:S01]  /*1fbb0*/  IMAD.HI.U32 R2, R3, R9, R2 ;  /* 0x0000000903027227 */ /* 0x000fe200078e0002 */
[----:B------:R-:W-:Y:S02]  /*1fbc0*/  IABS R9, R8 ;  /* 0x0000000800097213 */ /* 0x000fe40000000000 */
[----:B------:R-:W-:-:S03]  /*1fbd0*/  LOP3.LUT R3, R8, R11, RZ, 0x3c, !PT ;  /* 0x0000000b08037212 */ /* 0x000fc600078e3cff */
        /* <DEDUP_REMOVED lines=16> */
.L_x_1930:
[----:B------:R-:W-:Y:S02]  /*1fce0*/  IMAD.MOV.U32 R17, RZ, RZ, RZ ;  /* 0x000000ffff117224 */ /* 0x000fe400078e00ff */
[----:B------:R-:W-:Y:S02]  /*1fcf0*/  IMAD.U32 R16, RZ, RZ, UR6 ;  /* 0x00000006ff107e24 */ /* 0x000fe4000f8e00ff */
[----:B------:R-:W-:-:S07]  /*1fd00*/  IMAD.MOV.U32 R18, RZ, RZ, RZ ;  /* 0x000000ffff127224 */ /* 0x000fce00078e00ff */
.L_x_1935:
[----:B------:R-:W-:-:S13]  /*1fd10*/  ISETP.NE.AND P0, PT, R0, RZ, PT ;  /* 0x000000ff0000720c */ /* 0x000fda0003f05270 */
[----:B------:R-:W1:Y:S01]  /*1fd20*/  @!P0 S2R R3, SR_CgaCtaId ;  /* 0x0000000000038919 */ /* 0x000e620000008800 */
[----:B------:R-:W-:-:S04]  /*1fd30*/  @!P0 MOV R0, 0x400 ;  /* 0x0000040000008802 */ /* 0x000fc80000000f00 */
[----:B-1----:R-:W-:-:S05]  /*1fd40*/  @!P0 LEA R0, R3, R0, 0x18 ;  /* 0x0000000003008211 */ /* 0x002fca00078ec0ff */
[----:B------:R1:W-:Y:S01]  /*1fd50*/  @!P0 STS.128 [R0+0x288d0], R16 ;  /* 0x0288d01000008388 */ /* 0x0003e20000000c00 */
[----:B------:R-:W-:Y:S06]  /*1fd60*/  BAR.ARV 0x5, 0x180 ;  /* 0x0146000000007b1d */ /* 0x000fec0000002000 */
.L_x_1928:
[----:B-1----:R-:W-:Y:S01]  /*1fd70*/  IMAD.MOV.U32 R0, RZ, RZ, 0x1 ;  /* 0x00000001ff007424 */ /* 0x002fe200078e00ff */
[----:B------:R1:W-:Y:S01]  /*1fd80*/  STL [R1+0x4], RZ ;  /* 0x000004ff01007387 */ /* 0x0003e20000100800 */
[----:B------:R-:W-:Y:S02]  /*1fd90*/  ULDC UR4, c[0x0][0xc3c] ;  /* 0x00030f0000047ab9 */ /* 0x000fe40000000800 */
[----:B--2---:R-:W-:Y:S01]  /*1fda0*/  ISETP.GE.AND P0, PT, R19, UR4, PT ;  /* 0x0000000413007c0c */ /* 0x004fe2000bf06270 */
[----:B------:R1:W-:Y:S04]  /*1fdb0*/  STL [R1+0x10], R0 ;  /* 0x0000100001007387 */ /* 0x0003e80000100800 */
[----:B------:R1:W-:Y:S08]  /*1fdc0*/  STL [R1+0x48], RZ ;  /* 0x000048ff01007387 */ /* 0x0003f00000100800 */
[----:B-1----:R-:W-:Y:S05]  /*1fdd0*/  @P0 BRA `(.L_x_1936) ;  /* 0x0000006c000c0947 */ /* 0x002fea0003800000 */
[----:B------:R-:W1:Y:S01]  /*1fde0*/  S2UR UR5, SR_CgaCtaId ;  /* 0x00000000000579c3 */ /* 0x000e620000008800 */
[C---:B------:R-:W-:Y:S01]  /*1fdf0*/  IMAD.SHL.U32 R0, R4.reuse, 0x8, RZ ;  /* 0x0000000804007824 */ /* 0x040fe200078e00ff */
[----:B------:R-:W-:Y:S01]  /*1fe00*/  LOP3.LUT R5, R4, 0x7f, RZ, 0xc0, !PT ;  /* 0x0000007f04057812 */ /* 0x000fe200078ec0ff */
[----:B------:R-:W-:Y:S01]  /*1fe10*/  UMOV UR4, 0x400 ;  /* 0x0000040000047882 */ /* 0x000fe20000000000 */
[----:B------:R-:W-:Y:S01]  /*1fe20*/  BSSY B8, `(.L_x_1936) ;  /* 0x00006be000087945 */ /* 0x000fe20003800000 */
[----:B------:R-:W-:Y:S01]  /*1fe30*/  ULDC.64 UR40, c[0x0][0x198] ;  /* 0x0000660000287ab9 */ /* 0x000fe20000000a00 */
[----:B------:R-:W-:Y:S01]  /*1fe40*/  LOP3.LUT R3, R0, 0x1f8, RZ, 0xc0, !PT ;  /* 0x000001f800037812 */ /* 0x000fe200078ec0ff */
[----:B0-----:R-:W-:Y:S01]  /*1fe50*/  IMAD.SHL.U32 R2, R5, 0x8, RZ ;  /* 0x0000000805027824 */ /* 0x001fe200078e00ff */
[----:B------:R-:W-:Y:S01]  /*1fe60*/  SHF.R.U32.HI R5, RZ, 0x3, R5 ;  /* 0x00000003ff057819 */ /* 0x000fe20000011605 */
[----:B------:R-:W-:Y:S01]  /*1fe70*/  ULDC UR36, c[0x0][0xc] ;  /* 0x0000030000247ab9 */ /* 0x000fe20000000800 */
[----:B------:R-:W-:Y:S01]  /*1fe80*/  LOP3.LUT R3, R3, 0x38, R4, 0x78, !PT ;  /* 0x0000003803037812 */ /* 0x000fe200078e7804 */
[----:B------:R-:W-:Y:S01]  /*1fe90*/  IMAD.SHL.U32 R4, R4, 0x10, RZ ;  /* 0x0000001004047824 */ /* 0x000fe200078e00ff */
[----:B------:R-:W-:-:S02]  /*1fea0*/  LOP3.LUT R0, R0, 0x38, RZ, 0xc0, !PT ;  /* 0x0000003800007812 */ /* 0x000fc400078ec0ff */
[----:B------:R-:W-:Y:S02]  /*1feb0*/  LOP3.LUT R2, R3, 0x200, R2, 0xf8, !PT ;  /* 0x0000020003027812 */ /* 0x000fe400078ef802 */
[----:B------:R-:W-:Y:S02]  /*1fec0*/  LOP3.LUT R4, R5, 0x70, R4, 0xf8, !PT ;  /* 0x0000007005047812 */ /* 0x000fe400078ef804 */
[----:B------:R-:W-:Y:S01]  /*1fed0*/  LOP3.LUT R0, R0, 0x40, RZ, 0xfc, !PT ;  /* 0x0000004000007812 */ /* 0x000fe200078efcff */
[----:B-1----:R-:W-:-:S06]  /*1fee0*/  ULEA UR4, UR5, UR4, 0x18 ;  /* 0x0000000405047291 */ /* 0x002fcc000f8ec03f */
[----:B------:R-:W-:-:S05]  /*1fef0*/  IMAD.U32 R3, RZ, RZ, UR4 ;  /* 0x00000004ff037e24 */ /* 0x000fca000f8e00ff */
[----:B------:R0:W-:Y:S02]  /*1ff00*/  STL [R1], R3 ;  /* 0x0000000301007387 */ /* 0x0001e40000100800 */
[----:B0-----:R-:W-:Y:S02]  /*1ff10*/  IMAD R3, R2, 0x2, R3 ;  /* 0x0000000202037824 */ /* 0x001fe400078e0203 */
[----:B------:R-:W-:-:S03]  /*1ff20*/  IMAD.MOV.U32 R2, RZ, RZ, 0x1 ;  /* 0x00000001ff027424 */ /* 0x000fc600078e00ff */
[----:B------:R0:W-:Y:S04]  /*1ff30*/  STL [R1+0x2c], R3 ;  /* 0x00002c0301007387 */ /* 0x0001e80000100800 */
[----:B------:R0:W-:Y:S04]  /*1ff40*/  STL [R1+0x48], RZ ;  /* 0x000048ff01007387 */ /* 0x0001e80000100800 */
[----:B------:R0:W-:Y:S04]  /*1ff50*/  STL [R1+0x1c], R2 ;  /* 0x00001c0201007387 */ /* 0x0001e80000100800 */
[----:B------:R0:W-:Y:S04]  /*1ff60*/  STL [R1+0x18], RZ ;  /* 0x000018ff01007387 */ /* 0x0001e80000100800 */
[----:B------:R0:W-:Y:S04]  /*1ff70*/  STL [R1+0x4], RZ ;  /* 0x000004ff01007387 */ /* 0x0001e80000100800 */
[----:B------:R0:W-:Y:S02]  /*1ff80*/  STL [R1+0x10], R2 ;  /* 0x0000100201007387 */ /* 0x0001e40000100800 */
.L_x_2087:
[----:B------:R-:W-:Y:S05]  /*1ff90*/  YIELD ;  /* 0x0000000000007946 */ /* 0x000fea0003800000 */
[----:B------:R-:W-:Y:S01]  /*1ffa0*/  ULDC.64 UR4, c[0x0][0xa28] ;  /* 0x00028a0000047ab9 */ /* 0x000fe20000000a00 */
[----:B--2---:R-:W-:Y:S02]  /*1ffb0*/  CS2R R6, SRZ ;  /* 0x0000000000067805 */ /* 0x004fe4000001ff00 */
[----:B------:R-:W-:Y:S01]  /*1ffc0*/  ISETP.NE.U32.AND P0, PT, RZ, UR4, PT ;  /* 0x00000004ff007c0c */ /* 0x000fe2000bf05070 */
[----:B-1----:R-:W1:Y:S01]  /*1ffd0*/  LDC.64 R12, c[0x0][0xa00] ;  /* 0x00028000ff0c7b82 */ /* 0x002e620000000a00 */
[----:B------:R-:W-:Y:S01]  /*1ffe0*/  ULDC.64 UR6, c[0x0][0xa08] ;  /* 0x0002820000067ab9 */ /* 0x000fe20000000a00 */
[----:B------:R-:W-:Y:S01]  /*1fff0*/  ULDC.64 UR8, c[0x0][0xa10] ;  /* 0x0002840000087ab9 */ /* 0x000fe20000000a00 */
[----:B------:R-:W-:Y:S01]  /*20000*/  ISETP.NE.AND.EX P0, PT, RZ, UR5, PT, P0 ;  /* 0x00000005ff007c0c */ /* 0x000fe2000bf05300 */
[----:B------:R-:W-:-:S04]  /*20010*/  ULDC.64 UR4, c[0x0][0xa18] ;  /* 0x0002860000047ab9 */ /* 0x000fc80000000a00 */
[----:B------:R-:W2:Y:S08]  /*20020*/  LDC.64 R4, c[0x0][0xa08] ;  /* 0x00028200ff047b82 */ /* 0x000eb00000000a00 */
[----:B0-----:R-:W0:Y:S02]  /*20030*/  @P0 LDC.64 R2, c[0x0][0xa28] ;  /* 0x00028a00ff020b82 */ /* 0x001e240000000a00 */
[----:B0-----:R-:W-:-:S05]  /*20040*/  @P0 IMAD.WIDE R2, R19, 0x4, R2 ;  /* 0x0000000413020825 */ /* 0x001fca00078e0202 */
[----:B------:R0:W5:Y:S01]  /*20050*/  @P0 LDG.E R6, desc[UR38][R2.64] ;  /* 0x0000002602060981 */ /* 0x000162000c1e1900 */
[----:B------:R-:W-:Y:S01]  /*20060*/  ISETP.NE.U32.AND P0, PT, RZ, UR4, PT ;  /* 0x00000004ff007c0c */ /* 0x000fe2000bf05070 */
[----:B-1----:R-:W-:Y:S01]  /*20070*/  IMAD.WIDE R12, R19, 0x4, R12 ;  /* 0x00000004130c7825 */ /* 0x002fe200078e020c */
[----:B------:R-:W-:Y:S02]  /*20080*/  ISETP.NE.U32.AND P2, PT, RZ, UR6, PT ;  /* 0x00000006ff007c0c */ /* 0x000fe4000bf45070 */
[----:B------:R-:W-:Y:S01]  /*20090*/  ISETP.NE.AND.EX P0, PT, RZ, UR5, PT, P0 ;  /* 0x00000005ff007c0c */ /* 0x000fe2000bf05300 */
[----:B------:R-:W-:Y:S01]  /*200a0*/  ULDC.64 UR4, c[0x0][0xa00] ;  /* 0x0002800000047ab9 */ /* 0x000fe20000000a00 */
[----:B------:R-:W-:Y:S01]  /*200b0*/  ISETP.NE.U32.AND P4, PT, RZ, UR8, PT ;  /* 0x00000008ff007c0c */ /* 0x000fe2000bf85070 */
[----:B------:R-:W-:Y:S01]  /*200c0*/  IMAD.MOV.U32 R8, RZ, RZ, RZ ;  /* 0x000000ffff087224 */ /* 0x000fe200078e00ff */
[----:B------:R-:W-:Y:S01]  /*200d0*/  ISETP.NE.U32.AND P1, PT, RZ, UR4, PT ;  /* 0x00000004ff007c0c */ /* 0x000fe2000bf25070 */
[----:B0-----:R-:W0:Y:S01]  /*200e0*/  LDC.64 R2, c[0x0][0xa10] ;  /* 0x00028400ff027b82 */ /* 0x001e220000000a00 */
[----:B---3--:R-:W-:-:S02]  /*200f0*/  IMAD.MOV.U32 R0, RZ, RZ, RZ ;  /* 0x000000ffff007224 */ /* 0x008fc400078e00ff */
[----:B------:R-:W-:Y:S01]  /*20100*/  ISETP.NE.AND.EX P3, PT, RZ, UR5, PT, P1 ;  /* 0x00000005ff007c0c */ /* 0x000fe2000bf65310 */
[----:B--2---:R-:W-:-:S04]  /*20110*/  IMAD.WIDE R4, R19, 0x4, R4 ;  /* 0x0000000413047825 */ /* 0x004fc800078e0204 */
[----:B------:R-:W1:Y:S01]  /*20120*/  @P0 LDC.64 R10, c[0x0][0xa18] ;  /* 0x00028600ff0a0b82 */ /* 0x000e620000000a00 */
[----:B------:R-:W-:Y:S01]  /*20130*/  ULDC UR4, c[0x0][0x288] ;  /* 0x0000a20000047ab9 */ /* 0x000fe20000000800 */
[----:B------:R-:W-:Y:S02]  /*20140*/  ISETP.NE.AND.EX P1, PT, RZ, UR7, PT, P2 ;  /* 0x00000007ff007c0c */ /* 0x000fe4000bf25320 */
[----:B------:R-:W-:-:S04]  /*20150*/  ISETP.NE.AND.EX P2, PT, RZ, UR9, PT, P4 ;  /* 0x00000009ff007c0c */ /* 0x000fc8000bf45340 */
[----:B------:R-:W2:Y:S07]  /*20160*/  @P3 LDG.E R7, desc[UR38][R12.64] ;  /* 0x000000260c073981 */ /* 0x000eae000c1e1900 */
[----:B------:R-:W5:Y:S01]  /*20170*/  @P1 LDG.E R8, desc[UR38][R4.64] ;  /* 0x0000002604081981 */ /* 0x000f62000c1e1900 */
        /* <DEDUP_REMOVED lines=12> */
[----:B------:R-:W-:-:S03]  /*20240*/  UIMAD UR4, UR4, UR5, URZ ;  /* 0x00000005040472a4 */ /* 0x000fc6000f8e023f */
[----:B------:R-:W-:Y:S02]  /*20250*/  ULDC UR5, c[0x0][0x348] ;  /* 0x0000d20000057ab9 */ /* 0x000fe40000000800 */
[----:B0-----:R-:W-:Y:S01]  /*20260*/  IMAD.U32 R10, RZ, RZ, UR5 ;  /* 0x00000005ff0a7e24 */ /* 0x001fe2000f8e00ff */
[----:B--2---:R0:W-:Y:S01]  /*20270*/  STL [R1+0x38], R7 ;  /* 0x0000380701007387 */ /* 0x0041e20000100800 */
[----:B------:R-:W-:Y:S02]  /*20280*/  IMAD.MOV.U32 R11, RZ, RZ, R7 ;  /* 0x000000ffff0b7224 */ /* 0x000fe400078e0007 */
[----:B0-----:R-:W-:Y:S01]  /*20290*/  IMAD.U32 R7, RZ, RZ, UR4 ;  /* 0x00000004ff077e24 */ /* 0x001fe2000f8e00ff */
[----:B------:R-:W-:Y:S06]  /*202a0*/  @P0 BRA `(.L_x_1937) ;  /* 0x0000000000140947 */ /* 0x000fec0003800000 */
[----:B------:R-:W-:Y:S05]  /*202b0*/  @!P3 BRA `(.L_x_1937) ;  /* 0x000000000010b947 */ /* 0x000fea0003800000 */
[----:B------:R-:W2:Y:S04]  /*202c0*/  LDG.E R9, desc[UR38][R12.64] ;  /* 0x000000260c097981 */ /* 0x000ea8000c1e1900 */
[----:B------:R-:W2:Y:S02]  /*202d0*/  LDG.E R12, desc[UR38][R12.64+0x4] ;  /* 0x000004260c0c7981 */ /* 0x000ea4000c1e1900 */
[----:B--2---:R-:W-:-:S05]  /*202e0*/  IMAD.IADD R11, R12, 0x1, -R9 ;  /* 0x000000010c0b7824 */ /* 0x004fca00078e0a09 */
[----:B------:R0:W-:Y:S02]  /*202f0*/  STL [R1+0x38], R11 ;  /* 0x0000380b01007387 */ /* 0x0001e40000100800 */
.L_x_1937:
[----:B-----5:R-:W-:Y:S01]  /*20300*/  IMAD.IADD R8, R8, 0x1, R6 ;  /* 0x0000000108087824 */ /* 0x020fe200078e0206 */
[----:B------:R-:W-:Y:S02]  /*20310*/  ULDC.64 UR4, c[0x0][0xa20] ;  /* 0x0002880000047ab9 */ /* 0x000fe40000000a00 */
[----:B------:R-:W-:Y:S02]  /*20320*/  ISETP.NE.U32.AND P0, PT, RZ, UR4, PT ;  /* 0x00000004ff007c0c */ /* 0x000fe4000bf05070 */
[----:B------:R1:W-:Y:S02]  /*20330*/  STL [R1+0x14], R8 ;  /* 0x0000140801007387 */ /* 0x0003e40000100800 */
[----:B------:R-:W-:-:S13]  /*20340*/  ISETP.NE.AND.EX P0, PT, RZ, UR5, PT, P0 ;  /* 0x00000005ff007c0c */ /* 0x000fda000bf05300 */
[----:B-1----:R-:W-:Y:S05]  /*20350*/  @!P0 BRA `(.L_x_1938) ;  /* 0x0000000000108947 */ /* 0x002fea0003800000 */
[----:B------:R-:W1:Y:S02]  /*20360*/  LDC.64 R4, c[0x0][0xa20] ;  /* 0x00028800ff047b82 */ /* 0x000e640000000a00 */
[----:B-1----:R-:W-:-:S05]  /*20370*/  IMAD.WIDE R4, R19, 0x4, R4 ;  /* 0x0000000413047825 */ /* 0x002fca00078e0204 */
[----:B------:R1:W5:Y:S01]  /*20380*/  LDG.E R7, desc[UR38][R4.64] ;  /* 0x0000002604077981 */ /* 0x000362000c1e1900 */
[----:B------:R-:W-:Y:S05]  /*20390*/  BRA `(.L_x_1939) ;  /* 0x0000000000107947 */ /* 0x000fea0003800000 */
.L_x_1938:
[----:B------:R-:W-:Y:S05]  /*203a0*/  @!P1 BRA `(.L_x_1939) ;  /* 0x00000000000c9947 */ /* 0x000fea0003800000 */
[----:B------:R-:W2:Y:S04]  /*203b0*/  LDG.E R7, desc[UR38][R4.64] ;  /* 0x0000002604077981 */ /* 0x000ea8000c1e1900 */
[----:B------:R-:W2:Y:S02]  /*203c0*/  LDG.E R4, desc[UR38][R4.64+0x4] ;  /* 0x0000042604047981 */ /* 0x000ea4000c1e1900 */
[----:B--2---:R-:W-:-:S07]  /*203d0*/  IMAD.IADD R7, R4, 0x1, -R7 ;  /* 0x0000000104077824 */ /* 0x004fce00078e0a07 */
.L_x_1939:
[----:B-1----:R-:W2:Y:S04]  /*203e0*/  @P2 LDG.E R4, desc[UR38][R2.64] ;  /* 0x0000002602042981 */ /* 0x002ea8000c1e1900 */
[----:B------:R1:W2:Y:S01]  /*203f0*/  @P2 LDG.E R2, desc[UR38][R2.64+0x4] ;  /* 0x0000042602022981 */ /* 0x0002a2000c1e1900 */
[----:B------:R-:W-:Y:S02]  /*20400*/  IMAD.SHL.U32 R12, R17, 0x80, RZ ;  /* 0x00000080110c7824 */ /* 0x000fe400078e00ff */
[----:B-----5:R-:W-:Y:S02]  /*20410*/  IMAD.IADD R9, R7, 0x1, -R6 ;  /* 0x0000000107097824 */ /* 0x020fe400078e0a06 */
[----:B------:R-:W-:Y:S01]  /*20420*/  VIADD R7, R12, 0x7f ;  /* 0x0000007f0c077836 */ /* 0x000fe20000000000 */
[----:B------:R3:W-:Y:S01]  /*20430*/  STL [R1+0x30], R12 ;  /* 0x0000300c01007387 */ /* 0x0007e20000100800 */
[----:B-1----:R-:W1:Y:S02]  /*20440*/  LDC R3, c[0x0][0x448] ;  /* 0x00011200ff037b82 */ /* 0x002e640000000800 */
[----:B-1----:R-:W-:-:S13]  /*20450*/  ISETP.NE.AND P1, PT, R3, 0x1, PT ;  /* 0x000000010300780c */ /* 0x002fda0003f25270 */
[----:B------:R-:W1:Y:S08]  /*20460*/  @P1 LDC R3, c[0x0][0x44c] ;  /* 0x00011300ff031b82 */ /* 0x000e700000000800 */
[----:B------:R-:W4:Y:S01]  /*20470*/  @P1 LDC R5, c[0x0][0x450] ;  /* 0x00011400ff051b82 */ /* 0x000f220000000800 */
[----:B--2---:R-:W-:Y:S02]  /*20480*/  @P2 IMAD.IADD R10, R2, 0x1, -R4 ;  /* 0x00000001020a2824 */ /* 0x004fe400078e0a04 */
[----:B-1----:R-:W-:-:S04]  /*20490*/  @P1 IMAD.HI.U32 R2, R7, R3, RZ ;  /* 0x0000000307021227 */ /* 0x002fc800078e00ff */
[----:B------:R-:W-:Y:S01]  /*204a0*/  IMAD.IADD R6, R9, 0x1, R10 ;  /* 0x0000000109067824 */ /* 0x000fe200078e020a */
[----:B----4-:R-:W-:-:S03]  /*204b0*/  @P1 SHF.R.U32.HI R7, RZ, R5, R2 ;  /* 0x00000005ff071219 */ /* 0x010fc60000011602 */
[C---:B------:R-:W-:Y:S01]  /*204c0*/  VIADD R2, R6.reuse, 0x7f ;  /* 0x0000007f06027836 */ /* 0x040fe20000000000 */
[----:B------:R-:W-:-:S04]  /*204d0*/  IADD3 R17, R6, 0x1, -R11 ;  /* 0x0000000106117810 */ /* 0x000fc80007ffe80b */
[----:B------:R-:W-:Y:S01]  /*204e0*/  SHF.R.S32.HI R3, RZ, 0x1f, R2 ;  /* 0x0000001fff037819 */ /* 0x000fe20000011402 */
[----:B------:R-:W-:-:S03]  /*204f0*/  IMAD.IADD R7, R17, 0x1, R7 ;  /* 0x0000000111077824 */ /* 0x000fc600078e0207 */
[----:B------:R-:W-:Y:S02]  /*20500*/  LEA.HI R21, R3, R2, RZ, 0x7 ;  /* 0x0000000203157211 */ /* 0x000fe400078f38ff */
[----:B------:R-:W1:Y:S02]  /*20510*/  LDC.64 R2, c[0x0][0x9e0] ;  /* 0x00027800ff027b82 */ /* 0x000e640000000a00 */
[----:B------:R-:W-:Y:S02]  /*20520*/  SHF.R.S32.HI R21, RZ, 0x7, R21 ;  /* 0x00000007ff157819 */ /* 0x000fe40000011415 */
[----:B-1----:R-:W-:Y:S01]  /*20530*/  ISETP.GE.AND P3, PT, R3, 0x1, PT ;  /* 0x000000010300780c */ /* 0x002fe20003f66270 */
        /* <DEDUP_REMOVED lines=13> */
.L_x_1942:
[----:B------:R-:W-:-:S13]  /*20610*/  ISETP.NE.AND P0, PT, R3, 0x1, PT ;  /* 0x000000010300780c */ /* 0x000fda0003f05270 */
[----:B------:R-:W1:Y:S02]  /*20620*/  @P0 LDC.64 R4, c[0x0][0x9e8] ;  /* 0x00027a00ff040b82 */ /* 0x000e640000000a00 */
[----:B-1----:R-:W-:-:S05]  /*20630*/  @P0 IMAD.HI.U32 R4, R2, R4, RZ ;  /* 0x0000000402040227 */ /* 0x002fca00078e00ff */
[----:B------:R-:W-:-:S07]  /*20640*/  @P0 SHF.R.U32.HI R2, RZ, R5, R4 ;  /* 0x00000005ff020219 */ /* 0x000fce0000011604 */
.L_x_1943:
[----:B------:R-:W-:Y:S05]  /*20650*/  BSYNC B0 ;  /* 0x0000000000007941 */ /* 0x000fea0003800000 */
.L_x_1941:
[----:B------:R-:W-:-:S05]  /*20660*/  IMAD R2, R2, R3, R3 ;  /* 0x0000000302027224 */ /* 0x000fca00078e0203 */
[----:B------:R-:W-:-:S07]  /*20670*/  VIMNMX R8, R8, R2, PT ;  /* 0x0000000208087248 */ /* 0x000fce0003fe0100 */
.L_x_1940:
[----:B------:R-:W1:Y:S01]  /*20680*/  @P1 LDC R4, c[0x0][0x44c] ;  /* 0x00011300ff041b82 */ /* 0x000e620000000800 */
[----:B------:R-:W-:Y:S01]  /*20690*/  IMAD.MOV.U32 R2, RZ, RZ, R12 ;  /* 0x000000ffff027224 */ /* 0x000fe200078e000c */
[----:B------:R-:W-:Y:S01]  /*206a0*/  ULDC UR4, c[0x0][0x9dc] ;  /* 0x0002770000047ab9 */ /* 0x000fe20000000800 */
[----:B------:R-:W-:-:S05]  /*206b0*/  IMAD.IADD R20, R6, 0x1, -R11 ;  /* 0x0000000106147824 */ /* 0x000fca00078e0a0b */
[----:B------:R-:W2:Y:S01]  /*206c0*/  @P1 LDC R5, c[0x0][0x450] ;  /* 0x00011400ff051b82 */ /* 0x000ea20000000800 */
[----:B-1----:R-:W-:-:S05]  /*206d0*/  @P1 IMAD.HI.U32 R4, R12, R4, RZ ;  /* 0x000000040c041227 */ /* 0x002fca00078e00ff */
        /* <DEDUP_REMOVED lines=14> */
.L_x_1946:
[----:B------:R-:W-:-:S13]  /*207c0*/  ISETP.NE.AND P0, PT, R3, 0x1, PT ;  /* 0x000000010300780c */ /* 0x000fda0003f05270 */
[----:B------:R-:W1:Y:S02]  /*207d0*/  @P0 LDC.64 R4, c[0x0][0x9e8] ;  /* 0x00027a00ff040b82 */ /* 0x000e640000000a00 */
[----:B-1----:R-:W-:-:S05]  /*207e0*/  @P0 IMAD.HI.U32 R4, R6, R4, RZ ;  /* 0x0000000406040227 */ /* 0x002fca00078e00ff */
[----:B------:R-:W-:-:S07]  /*207f0*/  @P0 SHF.R.U32.HI R6, RZ, R5, R4 ;  /* 0x00000005ff060219 */ /* 0x000fce0000011604 */
.L_x_1947:
[----:B------:R-:W-:Y:S05]  /*20800*/  BSYNC B0 ;  /* 0x0000000000007941 */ /* 0x000fea0003800000 */
.L_x_1945:
[----:B------:R-:W-:-:S05]  /*20810*/  IMAD R3, R6, R3, RZ ;  /* 0x0000000306037224 */ /* 0x000fca00078e02ff */
[----:B------:R-:W-:-:S07]  /*20820*/  VIMNMX R2, R2, R3, !PT ;  /* 0x0000000302027248 */ /* 0x000fce0007fe0100 */
.L_x_1944:
[----:B------:R-:W-:Y:S01]  /*20830*/  VIADD R8, R8, 0x7f ;  /* 0x0000007f08087836 */ /* 0x000fe20000000000 */
[----:B------:R-:W-:Y:S04]  /*20840*/  BSSY B0, `(.L_x_1948) ;  /* 0x000012f000007945 */ /* 0x000fe80003800000 */
[----:B------:R-:W-:-:S04]  /*20850*/  SHF.R.S32.HI R3, RZ, 0x1f, R8 ;  /* 0x0000001fff037819 */ /* 0x000fc80000011408 */
[----:B------:R-:W-:Y:S02]  /*20860*/  LEA.HI R4, R3, R8, RZ, 0x7 ;  /* 0x0000000803047211 */ /* 0x000fe400078f38ff */
[----:B------:R-:W-:Y:S02]  /*20870*/  SHF.R.S32.HI R3, RZ, 0x1f, R2 ;  /* 0x0000001fff037819 */ /* 0x000fe40000011402 */
[----:B------:R-:W-:Y:S02]  /*20880*/  SHF.R.S32.HI R4, RZ, 0x7, R4 ;  /* 0x00000007ff047819 */ /* 0x000fe40000011404 */
[----:B------:R-:W-:-:S04]  /*20890*/  LEA.HI R2, R3, R2, RZ, 0x7 ;  /* 0x0000000203027211 */ /* 0x000fc800078f38ff */
[----:B------:R-:W-:-:S04]  /*208a0*/  SHF.R.S32.HI R2, RZ, 0x7, R2 ;  /* 0x00000007ff027819 */ /* 0x000fc80000011402 */
[----:B------:R-:W-:Y:S02]  /*208b0*/  VIMNMX R3, RZ, R2, !PT ;  /* 0x00000002ff037248 */ /* 0x000fe40007fe0100 */
[----:B------:R-:W-:-:S03]  /*208c0*/  VIMNMX R2, R21, R4, PT ;  /* 0x0000000415027248 */ /* 0x000fc60003fe0100 */
[--C-:B------:R-:W-:Y:S02]  /*208d0*/  IMAD R3, R3, 0x80, -R9.reuse ;  /* 0x0000008003037824 */ /* 0x100fe400078e0a09 */
[----:B------:R-:W-:-:S03]  /*208e0*/  IMAD R2, R2, 0x80, -R9 ;  /* 0x0000008002027824 */ /* 0x000fc600078e0a09 */
[----:B------:R-:W-:Y:S02]  /*208f0*/  VIMNMX R3, RZ, R3, !PT ;  /* 0x00000003ff037248 */ /* 0x000fe40007fe0100 */
[----:B------:R-:W-:-:S04]  /*20900*/  VIMNMX R2, R2, R10, PT ;  /* 0x0000000a02027248 */ /* 0x000fc80003fe0100 */
[----:B------:R-:W-:Y:S02]  /*20910*/  ISETP.GT.AND P0, PT, R2, R3, PT ;  /* 0x000000030200720c */ /* 0x000fe40003f04270 */
[----:B------:R-:W-:-:S11]  /*20920*/  SHF.R.U32.HI R3, RZ, 0x7, R3 ;  /* 0x00000007ff037819 */ /* 0x000fd60000011603 */
[----:B------:R-:W-:-:S05]  /*20930*/  @P0 VIADD R2, R2, 0x7f ;  /* 0x0000007f02020836 */ /* 0x000fca0000000000 */
[----:B------:R-:W-:-:S04]  /*20940*/  @P0 SHF.R.S32.HI R4, RZ, 0x1f, R2 ;  /* 0x0000001fff040819 */ /* 0x000fc80000011402 */
[----:B------:R-:W-:Y:S01]  /*20950*/  @P0 LEA.HI R2, R4, R2, RZ, 0x7 ;  /* 0x0000000204020211 */ /* 0x000fe200078f38ff */
[----:B------:R-:W-:-:S03]  /*20960*/  IMAD.MOV.U32 R4, RZ, RZ, R3 ;  /* 0x000000ffff047224 */ /* 0x000fc600078e0003 */
[----:B------:R-:W-:Y:S02]  /*20970*/  @P0 SHF.R.S32.HI R4, RZ, 0x7, R2 ;  /* 0x00000007ff040819 */ /* 0x000fe40000011402 */
[----:B------:R-:W-:Y:S02]  /*20980*/  PLOP3.LUT P0, PT, PT, PT, PT, 0x80, 0x0 ;  /* 0x000000000000781c */ /* 0x000fe40003f0f070 */
[----:B------:R-:W-:-:S13]  /*20990*/  ISETP.GT.AND P1, PT, R4, R3, PT ;  /* 0x000000030400720c */ /* 0x000fda0003f24270 */
[----:B------:R-:W-:Y:S05]  /*209a0*/  @!P1 BRA `(.L_x_1949) ;  /* 0x0000001000609947 */ /* 0x000fea0003800000 */
[----:B------:R-:W-:Y:S01]  /*209b0*/  UMOV UR4, 0xffffffff ;  /* 0xffffffff00047882 */ /* 0x000fe20000000000 */
[----:B------:R-:W-:Y:S02]  /*209c0*/  SEL R2, R19, RZ, !P2 ;  /* 0x000000ff13027207 */ /* 0x000fe40005000000 */
[----:B------:R-:W-:Y:S05]  /*209d0*/  BRA.DIV UR4, `(.L_x_1950) ;  /* 0x0000007e04e87947 */ /* 0x000fea000b800000 */
[----:B------:R-:W1:Y:S02]  /*209e0*/  S2R R5, SR_TID.X ;  /* 0x0000000000057919 */ /* 0x000e640000002100 */
[----:B-1----:R-:W-:-:S04]  /*209f0*/  SHF.R.U32.HI R5, RZ, 0x5, R5 ;  /* 0x00000005ff057819 */ /* 0x002fc80000011605 */
[----:B------:R-:W-:-:S05]  /*20a00*/  LOP3.LUT R5, R5, 0x3, RZ, 0xc0, !PT ;  /* 0x0000000305057812 */ /* 0x000fca00078ec0ff */
[----:B------:R1:W2:Y:S02]  /*20a10*/  SHFL.IDX PT, R14, R5, RZ, 0x1f ;  /* 0x00001fff050e7589 */ /* 0x0002a400000e0000 */
.L_x_2168:
[----:B--2---:R-:W-:Y:S02]  /*20a20*/  ISETP.NE.AND P0, PT, R14, RZ, PT ;  /* 0x000000ff0e00720c */ /* 0x004fe40003f05270 */
[----:B------:R-:W-:-:S11]  /*20a30*/  PLOP3.LUT P6, PT, PT, PT, PT, 0x8, 0x0 ;  /* 0x000000000000781c */ /* 0x000fd60003fce170 */
[----:B------:R-:W-:Y:S05]  /*20a40*/  @P0 BRA `(.L_x_1951) ;  /* 0x00000000000c0947 */ /* 0x000fea0003800000 */
[----:B------:R-:W-:-:S03]  /*20a50*/  UMOV UR4, 0xffffffff ;  /* 0xffffffff00047882 */ /* 0x000fc60000000000 */
[----:B------:R-:W-:Y:S05]  /*20a60*/  BRA.DIV UR4, `(.L_x_1952) ;  /* 0x0000007e04f87947 */ /* 0x000fea000b800000 */
[----:B------:R-:W-:-:S13]  /*20a70*/  ELECT P6, URZ, PT ;  /* 0x00000000003f782f */ /* 0x000fda00038c0000 */
.L_x_1951:
[----:B-1----:R-:W2:Y:S04]  /*20a80*/  LDL R5, [R1+0x48] ;  /* 0x0000480001057983 */ /* 0x002ea80000100800 */
[----:B------:R-:W3:Y:S01]  /*20a90*/  LDL R7, [R1] ;  /* 0x0000000001077983 */ /* 0x000ee20000100800 */
[----:B------:R-:W-:Y:S01]  /*20aa0*/  BSSY B1, `(.L_x_1953) ;  /* 0x0000008000017945 */ /* 0x000fe20003800000 */
[----:B--2---:R-:W-:-:S05]  /*20ab0*/  VIADD R5, R5, 0x1 ;  /* 0x0000000105057836 */ /* 0x004fca0000000000 */
[----:B------:R-:W-:-:S04]  /*20ac0*/  LEA.HI R6, R5, R5, RZ, 0x1 ;  /* 0x0000000505067211 */ /* 0x000fc800078f08ff */
[----:B------:R-:W-:-:S05]  /*20ad0*/  LOP3.LUT R6, R6, 0xfffffffe, RZ, 0xc0, !PT ;  /* 0xfffffffe06067812 */ /* 0x000fca00078ec0ff */
[----:B------:R-:W-:-:S05]  /*20ae0*/  IMAD.IADD R5, R5, 0x1, -R6 ;  /* 0x0000000105057824 */ /* 0x000fca00078e0a06 */
[----:B------:R-:W-:-:S04]  /*20af0*/  SHF.L.U32 R5, R5, 0x1f, RZ ;  /* 0x0000001f05057819 */ /* 0x000fc800000006ff */
[----:B---3--:R-:W1:Y:S02]  /*20b00*/  SYNCS.PHASECHK.TRANS64.TRYWAIT P0, [R7+URZ+0x28820], R5 ;  /* 0x02882005070075a7 */ /* 0x008e64000800017f */
[----:B-1----:R-:W-:Y:S05]  /*20b10*/  @!P0 BRA `(.L_x_1954) ;  /* 0x0000007c00ec8947 */ /* 0x002fea0003800000 */
.L_x_2171:
[----:B------:R-:W-:Y:S05]  /*20b20*/  BSYNC B1 ;  /* 0x0000000000017941 */ /* 0x000fea0003800000 */
.L_x_1953:
[----:B------:R-:W-:Y:S04]  /*20b30*/  BSSY B1, `(.L_x_1955) ;  /* 0x0000074000017945 */ /* 0x000fe80003800000 */
[----:B------:R-:W-:Y:S05]  /*20b40*/  @!P6 BRA `(.L_x_1956) ;  /* 0x0000000400c8e947 */ /* 0x000fea0003800000 */
[----:B------:R-:W2:Y:S04]  /*20b50*/  LDL R9, [R1] ;  /* 0x0000000001097983 */ /* 0x000ea80000100800 */
[----:B------:R-:W2:Y:S04]  /*20b60*/  LDL R7, [R1+0x18] ;  /* 0x0000180001077983 */ /* 0x000ea80000100800 */
[----:B------:R-:W3:Y:S01]  /*20b70*/  LDL R8, [R1+0x1c] ;  /* 0x00001c0001087983 */ /* 0x000ee20000100800 */
[----:B------:R-:W-:Y:S01]  /*20b80*/  BSSY B2, `(.L_x_1957) ;  /* 0x0000008000027945 */ /* 0x000fe20003800000 */
[----:B-1----:R-:W1:Y:S02]  /*20b90*/  S2R R6, SR_TID.X ;  /* 0x0000000000067919 */ /* 0x002e640000002100 */
[----:B-1----:R-:W-:-:S04]  /*20ba0*/  LOP3.LUT R6, R6, 0x7f, RZ, 0xc0, !PT ;  /* 0x0000007f06067812 */ /* 0x002fc800078ec0ff */
[----:B------:R-:W-:Y:S01]  /*20bb0*/  ISETP.NE.AND P1, PT, R6, RZ, PT ;  /* 0x000000ff0600720c */ /* 0x000fe20003f25270 */
[----:B--2---:R-:W-:Y:S01]  /*20bc0*/  IMAD R7, R7, 0x8, R9 ;  /* 0x0000000807077824 */ /* 0x004fe200078e0209 */
[----:B---3--:R-:W-:-:S04]  /*20bd0*/  SHF.L.U32 R10, R8, 0x1f, RZ ;  /* 0x0000001f080a7819 */ /* 0x008fc800000006ff */
[----:B------:R-:W1:Y:S02]  /*20be0*/  SYNCS.PHASECHK.TRANS64.TRYWAIT P0, [R7+URZ+0x288a0], R10 ;  /* 0x0288a00a070075a7 */ /* 0x000e64000800017f */
[----:B-1----:R-:W-:Y:S05]  /*20bf0*/  @!P0 BRA `(.L_x_1958) ;  /* 0x0000007c00cc8947 */ /* 0x002fea0003800000 */
.L_x_2172:
[----:B------:R-:W-:Y:S05]  /*20c00*/  BSYNC B2 ;  /* 0x0000000000027941 */ /* 0x000fea0003800000 */
.L_x_1957:
        /* <DEDUP_REMOVED lines=9> */
.L_x_1960:
[----:B------:R-:W-:Y:S05]  /*20ca0*/  BSYNC B2 ;  /* 0x0000000000027941 */ /* 0x000fea0003800000 */
.L_x_1959:
[----:B------:R-:W2:Y:S04]  /*20cb0*/  LDL R8, [R1] ;  /* 0x0000000001087983 */ /* 0x000ea80000100800 */
        /* <DEDUP_REMOVED lines=11> */
[----:B0-----:R-:W-:Y:S02]  /*20d70*/  IMAD.SHL.U32 R11, R5, 0x4000, RZ ;  /* 0x00004000050b7824 */ /* 0x001fe400078e00ff */
[----:B------:R-:W-:Y:S02]  /*20d80*/  VIADD R5, R7, 0x28890 ;  /* 0x0002889007057836 */ /* 0x000fe40000000000 */
[----:B------:R-:W-:-:S07]  /*20d90*/  VIADD R8, R9, 0x18400 ;  /* 0x0001840009087836 */ /* 0x000fce0000000000 */
.L_x_1961:
        /* <DEDUP_REMOVED lines=16> */
.L_x_1962:
        /* <DEDUP_REMOVED lines=10> */
[----:B------:R-:W0:Y:S01]  /*20f40*/  SYNCS.PHASECHK.TRANS64.TRYWAIT P0, [R7+URZ+0x288c0], R10 ;  /* 0x0288c00a070075a7 */ /* 0x000e22000800017f */
[----:B------:R-:W-:Y:S04]  /*20f50*/  BSSY B2, `(.L_x_1963) ;  /* 0x0000002000027945 */ /* 0x000fe80003800000 */
[----:B0-----:R-:W-:Y:S05]  /*20f60*/  @!P0 BRA `(.L_x_1964) ;  /* 0x0000007c00048947 */ /* 0x001fea0003800000 */
.L_x_2173:
[----:B------:R-:W-:Y:S05]  /*20f70*/  BSYNC B2 ;  /* 0x0000000000027941 */ /* 0x000fea0003800000 */
.L_x_1963:
        /* <DEDUP_REMOVED lines=11> */
.L_x_1966:
[----:B------:R-:W-:Y:S05]  /*21030*/  BSYNC B2 ;  /* 0x0000000000027941 */ /* 0x000fea0003800000 */
.L_x_1965:
[----:B------:R-:W2:Y:S01]  /*21040*/  LDL R5, [R1] ;  /* 0x0000000001057983 */ /* 0x000ea20000100800 */
[----:B------:R-:W-:Y:S01]  /*21050*/  R2UR UR10, R14 ;  /* 0x000000000e0a72ca */ /* 0x000fe200000e0000 */
[----:B------:R-:W-:Y:S01]  /*21060*/  UIADD3 UR4, UP0, UR40, 0x670, URZ ;  /* 0x0000067028047890 */ /* 0x000fe2000ff1e03f */
[----:B------:R-:W-:Y:S01]  /*21070*/  R2UR UR6, R12 ;  /* 0x000000000c0672ca */ /* 0x000fe200000e0000 */
[----:B01----:R-:W-:Y:S01]  /*21080*/  VIADD R7, R7, 0x288b0 ;  /* 0x000288b007077836 */ /* 0x003fe20000000000 */
[----:B------:R-:W-:Y:S01]  /*21090*/  R2UR UR7, R13 ;  /* 0x000000000d0772ca */ /* 0x000fe200000e0000 */
[----:B------:R-:W-:Y:S01]  /*210a0*/  UIADD3.X UR5, URZ, UR41, URZ, UP0, !UPT ;  /* 0x000000293f057290 */ /* 0x000fe200087fe43f */
[----:B------:R-:W-:Y:S01]  /*210b0*/  PLOP3.LUT P0, PT, PT, PT, PT, 0x80, 0x0 ;  /* 0x000000000000781c */ /* 0x000fe20003f0f070 */
[----:B--2---:R-:W-:-:S04]  /*210c0*/  IMAD R8, R11, 0x2, R5 ;  /* 0x000000020b087824 */ /* 0x004fc800078e0205 */
[----:B------:R-:W-:-:S08]  /*210d0*/  VIADD R5, R8, 0x400 ;  /* 0x0000040008057836 */ /* 0x000fd00000000000 */
.L_x_1967:
        /* <DEDUP_REMOVED lines=15> */
.L_x_1968:
        /* <DEDUP_REMOVED lines=10> */
.L_x_1956:
[----:B------:R-:W-:Y:S05]  /*21270*/  BSYNC B1 ;  /* 0x0000000000017941 */ /* 0x000fea0003800000 */
.L_x_1955:
[----:B------:R-:W1:Y:S04]  /*21280*/  LDL.LU R9, [R1+0x18] ;  /* 0x0000180001097983 */ /* 0x000e680000300800 */
[----:B------:R-:W2:Y:S01]  /*21290*/  LDL.LU R8, [R1+0x1c] ;  /* 0x00001c0001087983 */ /* 0x000ea20000300800 */
[----:B------:R-:W-:Y:S01]  /*212a0*/  PLOP3.LUT P0, PT, PT, PT, PT, 0x8, 0x0 ;  /* 0x000000000000781c */ /* 0x000fe20003f0e170 */
[----:B-1----:R-:W-:Y:S02]  /*212b0*/  VIADD R5, R9, 0x1 ;  /* 0x0000000109057836 */ /* 0x002fe40000000000 */
[----:B------:R-:W-:-:S03]  /*212c0*/  VIADD R9, R4, 0xfffffffe ;  /* 0xfffffffe04097836 */ /* 0x000fc60000000000 */
[----:B------:R-:W-:Y:S02]  /*212d0*/  ISETP.NE.AND P1, PT, R5, 0x2, PT ;  /* 0x000000020500780c */ /* 0x000fe40003f25270 */
[----:B------:R-:W-:Y:S02]  /*212e0*/  ISETP.GE.AND P2, PT, R9, R3, PT ;  /* 0x000000030900720c */ /* 0x000fe40003f46270 */
[----:B------:R-:W-:-:S04]  /*212f0*/  SEL R4, RZ, 0x1, P1 ;  /* 0x00000001ff047807 */ /* 0x000fc80000800000 */
[----:B--2---:R-:W-:Y:S02]  /*21300*/  LOP3.LUT R8, R8, R4, RZ, 0x3c, !PT ;  /* 0x0000000408087212 */ /* 0x004fe400078e3cff */
[----:B------:R-:W-:-:S05]  /*21310*/  SEL R4, R5, RZ, P1 ;  /* 0x000000ff05047207 */ /* 0x000fca0000800000 */
[----:B------:R1:W-:Y:S04]  /*21320*/  STL [R1+0x18], R4 ;  /* 0x0000180401007387 */ /* 0x0003e80000100800 */
[----:B------:R1:W-:Y:S01]  /*21330*/  STL [R1+0x1c], R8 ;  /* 0x00001c0801007387 */ /* 0x0003e20000100800 */
[----:B------:R-:W-:Y:S05]  /*21340*/  @!P2 BRA `(.L_x_1949) ;  /* 0x0000000400f8a947 */ /* 0x000fea0003800000 */
.L_x_1983:
[----:B------:R-:W-:Y:S05]  /*21350*/  YIELD ;  /* 0x0000000000007946 */ /* 0x000fea0003800000 */
[----:B------:R-:W-:Y:S04]  /*21360*/  BSSY B1, `(.L_x_1969) ;  /* 0x0000070000017945 */ /* 0x000fe80003800000 */
[----:B--2---:R-:W-:Y:S05]  /*21370*/  @!P6 BRA `(.L_x_1970) ;  /* 0x0000000400b8e947 */ /* 0x004fea0003800000 */
        /* <DEDUP_REMOVED lines=11> */
.L_x_2174:
[----:B------:R-:W-:Y:S05]  /*21430*/  BSYNC B2 ;  /* 0x0000000000027941 */ /* 0x000fea0003800000 */
.L_x_1971:
        /* <DEDUP_REMOVED lines=9> */
.L_x_1974:
[----:B------:R-:W-:Y:S05]  /*214d0*/  BSYNC B2 ;  /* 0x0000000000027941 */ /* 0x000fea0003800000 */
.L_x_1973:
[----:B------:R-:W2:Y:S04]  /*214e0*/  LDL R5, [R1] ;  /* 0x0000000001057983 */ /* 0x000ea80000100800 */
        /* <DEDUP_REMOVED lines=12> */
.L_x_1975:
        /* <DEDUP_REMOVED lines=16> */
.L_x_1976:
        /* <DEDUP_REMOVED lines=13> */
.L_x_2175:
[----:B------:R-:W-:Y:S05]  /*21780*/  BSYNC B2 ;  /* 0x0000000000027941 */ /* 0x000fea0003800000 */
.L_x_1977:
[----:B------:R-:W-:Y:S01]  /*21790*/  BSSY B2, `(.L_x_1979) ;  /* 0x000000b000027945 */ /* 0x000fe20003800000 */
[----:B------:R-:W-:Y:S02]  /*217a0*/  IMAD.MOV.U32 R10, RZ, RZ, 0x0 ;  /* 0x00000000ff0a7424 */ /* 0x000fe400078e00ff */
[----:B0-----:R-:W-:Y:S01]  /*217b0*/  IMAD.MOV.U32 R11, RZ, RZ, 0x12f00000 ;  /* 0x12f00000ff0b7424 */ /* 0x001fe200078e00ff */
[----:B------:R-:W-:Y:S06]  /*217c0*/  @P2 BRA `(.L_x_1980) ;  /* 0x00000000001c2947 */ /* 0x000fec0003800000 */
[----:B------:R-:W0:Y:S01]  /*217d0*/  S2R R14, SR_TID.X ;  /* 0x00000000000e7919 */ /* 0x000e220000002100 */
[----:B------:R-:W-:-:S04]  /*217e0*/  IMAD.MOV.U32 R4, RZ, RZ, 0x8000 ;  /* 0x00008000ff047424 */ /* 0x000fc800078e00ff */
[----:B------:R3:W-:Y:S01]  /*217f0*/  SYNCS.ARRIVE.TRANS64 RZ, [R8+URZ+0x288b0], R4 ;  /* 0x0288b00408ff79a7 */ /* 0x0007e2000800003f */
[----:B0-----:R-:W-:-:S04]  /*21800*/  LOP3.LUT R14, R14, 0x1f, RZ, 0xc0, !PT ;  /* 0x0000001f0e0e7812 */ /* 0x001fc800078ec0ff */
[----:B------:R-:W-:-:S13]  /*21810*/  ISETP.NE.AND P1, PT, R14, RZ, PT ;  /* 0x000000ff0e00720c */ /* 0x000fda0003f25270 */
[----:B---3--:R-:W-:Y:S05]  /*21820*/  @!P1 BRA `(.L_x_1980) ;  /* 0x0000000000049947 */ /* 0x008fea0003800000 */
[----:B------:R-:W-:Y:S01]  /*21830*/  BPT.TRAP 0x1 ;  /* 0x000000040000795c */ /* 0x000fe20000300000 */
.L_x_1980:
[----:B------:R-:W-:Y:S05]  /*21840*/  BSYNC B2 ;  /* 0x0000000000027941 */ /* 0x000fea0003800000 */
.L_x_1979:
[----:B------:R-:W-:Y:S01]  /*21850*/  R2UR UR10, R12 ;  /* 0x000000000c0a72ca */ /* 0x000fe200000e0000 */
[----:B------:R-:W-:Y:S01]  /*21860*/  UIADD3 UR4, UP0, UR40, 0x670, URZ ;  /* 0x0000067028047890 */ /* 0x000fe2000ff1e03f */
[----:B------:R-:W-:Y:S01]  /*21870*/  R2UR UR6, R10 ;  /* 0x000000000a0672ca */ /* 0x000fe200000e0000 */
[----:B-12---:R-:W-:Y:S01]  /*21880*/  VIADD R8, R8, 0x288b0 ;  /* 0x000288b008087836 */ /* 0x006fe20000000000 */
[----:B------:R-:W-:Y:S01]  /*21890*/  R2UR UR7, R11 ;  /* 0x000000000b0772ca */ /* 0x000fe200000e0000 */
[----:B------:R-:W-:Y:S01]  /*218a0*/  VIADD R4, R6, 0x400 ;  /* 0x0000040006047836 */ /* 0x000fe20000000000 */
[----:B------:R-:W-:Y:S01]  /*218b0*/  PLOP3.LUT P1, PT, PT, PT, PT, 0x80, 0x0 ;  /* 0x000000000000781c */ /* 0x000fe20003f2f070 */
[----:B------:R-:W-:-:S12]  /*218c0*/  UIADD3.X UR5, URZ, UR41, URZ, UP0, !UPT ;  /* 0x000000293f057290 */ /* 0x000fd800087fe43f */
.L_x_1981:
        /* <DEDUP_REMOVED lines=15> */
.L_x_1982:
        /* <DEDUP_REMOVED lines=10> */
.L_x_1970:
[----:B------:R-:W-:Y:S05]  /*21a60*/  BSYNC B1 ;  /* 0x0000000000017941 */ /* 0x000fea0003800000 */
.L_x_1969:
[----:B-1----:R-:W2:Y:S04]  /*21a70*/  LDL.LU R4, [R1+0x18] ;  /* 0x0000180001047983 */ /* 0x002ea80000300800 */
        /* <DEDUP_REMOVED lines=11> */
.L_x_1949:
[----:B------:R-:W-:Y:S05]  /*21b30*/  BSYNC B0 ;  /* 0x0000000000007941 */ /* 0x000fea0003800000 */
.L_x_1948:
[----:B--2---:R-:W2:Y:S01]  /*21b40*/  LDL R7, [R1+0x30] ;  /* 0x0000300001077983 */ /* 0x004ea20000100800 */
[----:B------:R-:W3:Y:S01]  /*21b50*/  LDC R0, c[0x0][0x448] ;  /* 0x00011200ff007b82 */ /* 0x000ee20000000800 */
[----:B------:R-:W-:Y:S07]  /*21b60*/  @!P0 WARPSYNC.ALL ;  /* 0x0000000000008948 */ /* 0x000fee0003800000 */
[----:B------:R-:W-:Y:S01]  /*21b70*/  @!P0 BAR.SYNC.DEFER_BLOCKING 0xc, 0x180 ;  /* 0x0306000000008b1d */ /* 0x000fe20000010000 */
[----:B---3--:R-:W-:-:S13]  /*21b80*/  ISETP.NE.AND P1, PT, R0, 0x1, PT ;  /* 0x000000010000780c */ /* 0x008fda0003f25270 */
[----:B------:R-:W3:Y:S08]  /*21b90*/  @P1 LDC R2, c[0x0][0x44c] ;  /* 0x00011300ff021b82 */ /* 0x000ef00000000800 */
[----:B------:R-:W4:Y:S01]  /*21ba0*/  @P1 LDC R3, c[0x0][0x450] ;  /* 0x00011400ff031b82 */ /* 0x000f220000000800 */
[----:B--2---:R-:W-:-:S04]  /*21bb0*/  VIADD R0, R7, 0x7f ;  /* 0x0000007f07007836 */ /* 0x004fc80000000000 */
[----:B---3--:R-:W-:-:S05]  /*21bc0*/  @P1 IMAD.HI.U32 R2, R0, R2, RZ ;  /* 0x0000000200021227 */ /* 0x008fca00078e00ff */
[----:B----4-:R-:W-:Y:S02]  /*21bd0*/  @P1 SHF.R.U32.HI R0, RZ, R3, R2 ;  /* 0x00000003ff001219 */ /* 0x010fe40000011602 */
[----:B------:R-:W2:Y:S03]  /*21be0*/  LDC.64 R2, c[0x0][0x9e0] ;  /* 0x00027800ff027b82 */ /* 0x000ea60000000a00 */
[----:B------:R-:W-:Y:S01]  /*21bf0*/  IMAD.IADD R0, R17, 0x1, R0 ;  /* 0x0000000111007824 */ /* 0x000fe200078e0200 */
[----:B--2---:R-:W-:-:S03]  /*21c00*/  ISETP.GE.AND P2, PT, R3, 0x1, PT ;  /* 0x000000010300780c */ /* 0x004fc60003f46270 */
[----:B------:R-:W-:-:S10]  /*21c10*/  IMAD.IADD R2, R0, 0x1, R2 ;  /* 0x0000000100027824 */ /* 0x000fd400078e0202 */
[----:B------:R-:W-:Y:S05]  /*21c20*/  @!P2 BRA `(.L_x_1984) ;  /* 0x000000000048a947 */ /* 0x000fea0003800000 */
[C---:B------:R-:W-:Y:S01]  /*21c30*/  ISETP.GT.AND P0, PT, R0.reuse, RZ, PT ;  /* 0x000000ff0000720c */ /* 0x040fe20003f04270 */
[----:B------:R-:W-:Y:S01]  /*21c40*/  BSSY B0, `(.L_x_1985) ;  /* 0x000000e000007945 */ /* 0x000fe20003800000 */
[----:B------:R-:W-:-:S11]  /*21c50*/  VIADD R6, R0, 0xffffffff ;  /* 0xffffffff00067836 */ /* 0x000fd60000000000 */
[----:B------:R-:W-:Y:S05]  /*21c60*/  @P0 BRA `(.L_x_1986) ;  /* 0x00000000001c0947 */ /* 0x000fea0003800000 */
[----:B------:R-:W-:Y:S01]  /*21c70*/  ISETP.NE.AND P0, PT, R3, 0x1, PT ;  /* 0x000000010300780c */ /* 0x000fe20003f05270 */
[----:B------:R-:W-:-:S12]  /*21c80*/  IMAD.MOV R0, RZ, RZ, -R0 ;  /* 0x000000ffff007224 */ /* 0x000fd800078e0a00 */
[----:B-1----:R-:W1:Y:S02]  /*21c90*/  @P0 LDC.64 R4, c[0x0][0x9e8] ;  /* 0x00027a00ff040b82 */ /* 0x002e640000000a00 */
[----:B-1----:R-:W-:-:S05]  /*21ca0*/  @P0 IMAD.HI.U32 R4, R0, R4, RZ ;  /* 0x0000000400040227 */ /* 0x002fca00078e00ff */
[----:B------:R-:W-:-:S04]  /*21cb0*/  @P0 SHF.R.U32.HI R0, RZ, R5, R4 ;  /* 0x00000005ff000219 */ /* 0x000fc80000011604 */
[----:B------:R-:W-:Y:S01]  /*21cc0*/  LOP3.LUT R6, RZ, R0, RZ, 0x33, !PT ;  /* 0x00000000ff067212 */ /* 0x000fe200078e33ff */
[----:B------:R-:W-:Y:S06]  /*21cd0*/  BRA `(.L_x_1987) ;  /* 0x0000000000107947 */ /* 0x000fec0003800000 */
.L_x_1986:
[----:B------:R-:W-:-:S13]  /*21ce0*/  ISETP.NE.AND P0, PT, R3, 0x1, PT ;  /* 0x000000010300780c */ /* 0x000fda0003f05270 */
[----:B-1----:R-:W1:Y:S02]  /*21cf0*/  @P0 LDC.64 R4, c[0x0][0x9e8] ;  /* 0x00027a00ff040b82 */ /* 0x002e640000000a00 */
[----:B-1----:R-:W-:-:S05]  /*21d00*/  @P0 IMAD.HI.U32 R4, R6, R4, RZ ;  /* 0x0000000406040227 */ /* 0x002fca00078e00ff */
[----:B------:R-:W-:-:S07]  /*21d10*/  @P0 SHF.R.U32.HI R6, RZ, R5, R4 ;  /* 0x00000005ff060219 */ /* 0x000fce0000011604 */
.L_x_1987:
[----:B------:R-:W-:Y:S05]  /*21d20*/  BSYNC B0 ;  /* 0x0000000000007941 */ /* 0x000fea0003800000 */
.L_x_1985:
[----:B------:R-:W-:-:S05]  /*21d30*/  IMAD R6, R6, R3, R3 ;  /* 0x0000000306067224 */ /* 0x000fca00078e0203 */
[----:B------:R-:W-:-:S07]  /*21d40*/  VIMNMX R2, R2, R6, PT ;  /* 0x0000000602027248 */ /* 0x000fce0003fe0100 */
.L_x_1984:
[----:B------:R-:W-:Y:S01]  /*21d50*/  VIADD R2, R2, 0x7f ;  /* 0x0000007f02027836 */ /* 0x000fe20000000000 */
[----:B-1----:R-:W1:Y:S01]  /*21d60*/  @P1 LDC R4, c[0x0][0x450] ;  /* 0x00011400ff041b82 */ /* 0x002e620000000800 */
[----:B------:R-:W-:-:S03]  /*21d70*/  ULDC UR4, c[0x0][0x9dc] ;  /* 0x0002770000047ab9 */ /* 0x000fc60000000800 */
[----:B------:R-:W-:-:S04]  /*21d80*/  SHF.R.S32.HI R0, RZ, 0x1f, R2 ;  /* 0x0000001fff007819 */ /* 0x000fc80000011402 */
[----:B------:R-:W-:Y:S01]  /*21d90*/  LEA.HI R0, R0, R2, RZ, 0x7 ;  /* 0x0000000200007211 */ /* 0x000fe200078f38ff */
[----:B------:R-:W-:-:S03]  /*21da0*/  IMAD.MOV.U32 R2, RZ, RZ, R7 ;  /* 0x000000ffff027224 */ /* 0x000fc600078e0007 */
[----:B------:R-:W-:-:S04]  /*21db0*/  SHF.R.S32.HI R0, RZ, 0x7, R0 ;  /* 0x00000007ff007819 */ /* 0x000fc80000011400 */
[----:B------:R-:W-:Y:S02]  /*21dc0*/  VIMNMX R6, R21, R0, PT ;  /* 0x0000000015067248 */ /* 0x000fe40003fe0100 */
[----:B------:R-:W2:Y:S03]  /*21dd0*/  @P1 LDC R0, c[0x0][0x44c] ;  /* 0x00011300ff001b82 */ /* 0x000ea60000000800 */
[----:B------:R3:W-:Y:S01]  /*21de0*/  STL [R1+0x34], R6 ;  /* 0x0000340601007387 */ /* 0x0007e20000100800 */
[----:B--2---:R-:W-:-:S05]  /*21df0*/  @P1 IMAD.HI.U32 R0, R7, R0, RZ ;  /* 0x0000000007001227 */ /* 0x004fca00078e00ff */
[----:B-1----:R-:W-:-:S05]  /*21e00*/  @P1 SHF.R.U32.HI R2, RZ, R4, R0 ;  /* 0x00000004ff021219 */ /* 0x002fca0000011600 */
[----:B------:R-:W-:-:S04]  /*21e10*/  IMAD.IADD R2, R20, 0x1, R2 ;  /* 0x0000000114027824 */ /* 0x000fc800078e0202 */
[----:B------:R-:W-:Y:S01]  /*21e20*/  VIADD R0, R2, -UR4 ;  /* 0x8000000402007c36 */ /* 0x000fe20008000000 */
[----:B---3--:R-:W-:Y:S06]  /*21e30*/  @!P2 BRA `(.L_x_1988) ;  /* 0x000000000044a947 */ /* 0x008fec0003800000 */
        /* <DEDUP_REMOVED lines=10> */
.L_x_1990:
[----:B------:R-:W-:-:S13]  /*21ee0*/  ISETP.NE.AND P0, PT, R3, 0x1, PT ;  /* 0x000000010300780c */ /* 0x000fda0003f05270 */
[----:B------:R-:W1:Y:S02]  /*21ef0*/  @P0 LDC.64 R4, c[0x0][0x9e8] ;  /* 0x00027a00ff040b82 */ /* 0x000e640000000a00 */
[----:B-1----:R-:W-:-:S05]  /*21f00*/  @P0 IMAD.HI.U32 R4, R2, R4, RZ ;  /* 0x0000000402040227 */ /* 0x002fca00078e00ff */
[----:B------:R-:W-:-:S07]  /*21f10*/  @P0 SHF.R.U32.HI R2, RZ, R5, R4 ;  /* 0x00000005ff020219 */ /* 0x000fce0000011604 */
.L_x_1991:
[----:B------:R-:W-:Y:S05]  /*21f20*/  BSYNC B0 ;  /* 0x0000000000007941 */ /* 0x000fea0003800000 */
.L_x_1989:
[----:B------:R-:W-:-:S05]  /*21f30*/  IMAD R2, R2, R3, RZ ;  /* 0x0000000302027224 */ /* 0x000fca00078e02ff */
[----:B------:R-:W-:-:S07]  /*21f40*/  VIMNMX R0, R0, R2, !PT ;  /* 0x0000000200007248 */ /* 0x000fce0007fe0100 */
.L_x_1988:
[----:B------:R-:W-:Y:S01]  /*21f50*/  SHF.R.S32.HI R2, RZ, 0x1f, R0 ;  /* 0x0000001fff027819 */ /* 0x000fe20000011400 */
[----:B------:R-:W-:Y:S03]  /*21f60*/  BSSY B7, `(.L_x_1992) ;  /* 0x00003e3000077945 */ /* 0x000fe60003800000 */
[----:B------:R-:W-:-:S04]  /*21f70*/  LEA.HI R2, R2, R0, RZ, 0x7 ;  /* 0x0000000002027211 */ /* 0x000fc800078f38ff */
[----:B------:R-:W-:-:S04]  /*21f80*/  SHF.R.S32.HI R2, RZ, 0x7, R2 ;  /* 0x00000007ff027819 */ /* 0x000fc80000011402 */
[----:B------:R-:W-:-:S04]  /*21f90*/  VIMNMX R3, RZ, R2, !PT ;  /* 0x00000002ff037248 */ /* 0x000fc80007fe0100 */
[----:B------:R-:W-:Y:S01]  /*21fa0*/  ISETP.GT.AND P0, PT, R6, R3, PT ;  /* 0x000000030600720c */ /* 0x000fe20003f04270 */
[----:B------:R1:W-:-:S12]  /*21fb0*/  STL [R1+0x28], R3 ;  /* 0x0000280301007387 */ /* 0x0003d80000100800 */
[----:B-1----:R-:W-:Y:S05]  /*21fc0*/  @P0 BRA `(.L_x_1993) ;  /* 0x0000000000440947 */ /* 0x002fea0003800000 */
[----:B------:R-:W1:Y:S02]  /*21fd0*/  S2R R3, SR_TID.X ;  /* 0x0000000000037919 */ /* 0x000e640000002100 */
[----:B-1----:R-:W-:-:S04]  /*21fe0*/  LOP3.LUT R3, R3, 0x7f, RZ, 0xc0, !PT ;  /* 0x0000007f03037812 */ /* 0x002fc800078ec0ff */
[----:B------:R-:W-:-:S13]  /*21ff0*/  ISETP.NE.AND P0, PT, R3, RZ, PT ;  /* 0x000000ff0300720c */ /* 0x000fda0003f05270 */
[----:B------:R-:W-:Y:S05]  /*22000*/  @P0 BRA `(.L_x_1994) ;  /* 0x0000003c00600947 */ /* 0x000fea0003800000 */
[----:B------:R-:W1:Y:S01]  /*22010*/  S2R R3, SR_LANEID ;  /* 0x0000000000037919 */ /* 0x000e620000000000 */
[----:B------:R-:W-:Y:S02]  /*22020*/  VOTEU.ANY UR4, UPT, PT ;  /* 0x0000000000047886 */ /* 0x000fe400038e0100 */
[----:B------:R-:W1:Y:S08]  /*22030*/  FLO.U32 R0, UR4 ;  /* 0x0000000400007d00 */ /* 0x000e7000080e0000 */
[----:B------:R-:W2:Y:S01]  /*22040*/  POPC R5, UR4 ;  /* 0x0000000400057d09 */ /* 0x000ea20008000000 */
[----:B-1----:R-:W-:-:S02]  /*22050*/  ISETP.EQ.U32.AND P0, PT, R0, R3, PT ;  /* 0x000000030000720c */ /* 0x002fc40003f02070 */
[----:B------:R-:W2:Y:S11]  /*22060*/  LDC.64 R2, c[0x0][0xc60] ;  /* 0x00031800ff027b82 */ /* 0x000eb60000000a00 */
[----:B--2---:R-:W2:Y:S01]  /*22070*/  @P0 ATOMG.E.ADD.STRONG.GPU PT, R3, desc[UR38][R2.64], R5 ;  /* 0x00000005020309a8 */ /* 0x004ea200081ee1e6 */
[----:B------:R-:W1:Y:S02]  /*22080*/  S2R R4, SR_LTMASK ;  /* 0x0000000000047919 */ /* 0x000e640000003900 */
[----:B-1----:R-:W-:-:S04]  /*22090*/  LOP3.LUT R4, R4, UR4, RZ, 0xc0, !PT ;  /* 0x0000000404047c12 */ /* 0x002fc8000f8ec0ff */
[----:B------:R-:W1:Y:S01]  /*220a0*/  POPC R7, R4 ;  /* 0x0000000400077309 */ /* 0x000e620000000000 */
[----:B--2---:R-:W1:Y:S02]  /*220b0*/  SHFL.IDX PT, R0, R3, R0, 0x1f ;  /* 0x00001f0003007589 */ /* 0x004e6400000e0000 */
[----:B-1----:R-:W-:Y:S01]  /*220c0*/  IADD3 R16, R0, UR36, R7 ;  /* 0x0000002400107c10 */ /* 0x002fe2000fffe007 */
[----:B------:R-:W-:Y:S06]  /*220d0*/  BRA `(.L_x_1994) ;  /* 0x0000003c002c7947 */ /* 0x000fec0003800000 */
.L_x_1993:
[----:B------:R-:W2:Y:S01]  /*220e0*/  LDL R17, [R1] ;  /* 0x0000000001117983 */ /* 0x000ea20000100800 */
        /* <DEDUP_REMOVED lines=14> */
[----:B0-----:R-:W-:Y:S02]  /*221d0*/  IMAD.U32 R11, RZ, RZ, UR5 ;  /* 0x00000005ff0b7e24 */ /* 0x001fe4000f8e00ff */
[----:B------:R-:W-:Y:S02]  /*221e0*/  IMAD.MOV.U32 R8, RZ, RZ, 0x70 ;  /* 0x00000070ff087424 */ /* 0x000fe400078e00ff */
[----:B------:R-:W-:Y:S02]  /*221f0*/  IMAD.MOV.U32 R12, RZ, RZ, 0x1 ;  /* 0x00000001ff0c7424 */ /* 0x000fe400078e00ff */
[----:B------:R-:W-:-:S07]  /*22200*/  IMAD.MOV.U32 R13, RZ, RZ, RZ ;  /* 0x000000ffff0d7224 */ /* 0x000fce00078e00ff */
[----:B------:R-:W-:-:S07]  /*22210*/  LEPC R20, `(.L_x_1996) ;  /* 0x000000001014794e */ /* 0x000fce0000000000 */
[----:B-1----:R-:W-:Y:S05]  /*22220*/  CALL.ABS.NOINC R2 ;  /* 0x0000000002007343 */ /* 0x002fea0003c00000 */
.L_x_1996:
[----:B------:R-:W-:Y:S05]  /*22230*/  BSYNC B6 ;  /* 0x0000000000067941 */ /* 0x000fea0003800000 */
.L_x_1995:
        /* <DEDUP_REMOVED lines=14> */
[----:B0-----:R-:W-:Y:S02]  /*22320*/  IMAD.U32 R11, RZ, RZ, UR5 ;  /* 0x00000005ff0b7e24 */ /* 0x001fe4000f8e00ff */
[----:B------:R-:W-:Y:S02]  /*22330*/  IMAD.MOV.U32 R8, RZ, RZ, 0x70 ;  /* 0x00000070ff087424 */ /* 0x000fe400078e00ff */
[----:B------:R-:W-:Y:S02]  /*22340*/  IMAD.MOV.U32 R12, RZ, RZ, 0x1 ;  /* 0x00000001ff0c7424 */ /* 0x000fe400078e00ff */
[----:B-1----:R-:W-:-:S07]  /*22350*/  IMAD.MOV.U32 R13, RZ, RZ, RZ ;  /* 0x000000ffff0d7224 */ /* 0x002fce00078e00ff */
[----:B------:R-:W-:-:S07]  /*22360*/  LEPC R20, `(.L_x_1999) ;  /* 0x000000001014794e */ /* 0x000fce0000000000 */
[----:B--2---:R-:W-:Y:S05]  /*22370*/  CALL.ABS.NOINC R2 ;  /* 0x0000000002007343 */ /* 0x004fea0003c00000 */
.L_x_1999:
        /* <DEDUP_REMOVED lines=15> */
.L_x_1998:
[----:B------:R-:W-:Y:S05]  /*22470*/  BSYNC B6 ;  /* 0x0000000000067941 */ /* 0x000fea0003800000 */
.L_x_1997:
[----:B------:R-:W-:Y:S01]  /*22480*/  ULDC.64 UR4, c[0x0][0x9f8] ;  /* 0x00027e0000047ab9 */ /* 0x000fe20000000a00 */
[----:B------:R-:W2:Y:S01]  /*22490*/  LDL R17, [R1+0x34] ;  /* 0x0000340001117983 */ /* 0x000ea20000100800 */
[----:B------:R-:W-:Y:S01]  /*224a0*/  ISETP.NE.U32.AND P0, PT, RZ, UR4, PT ;  /* 0x00000004ff007c0c */ /* 0x000fe2000bf05070 */
[----:B------:R-:W-:-:S03]  /*224b0*/  IMAD.MOV.U32 R7, RZ, RZ, R19 ;  /* 0x000000ffff077224 */ /* 0x000fc600078e0013 */
[----:B------:R-:W-:Y:S01]  /*224c0*/  ISETP.NE.AND.EX P0, PT, RZ, UR5, PT, P0 ;  /* 0x00000005ff007c0c */ /* 0x000fe2000bf05300 */
[----:B------:R-:W-:-:S12]  /*224d0*/  ULDC.64 UR4, c[0x0][0xa08] ;  /* 0x0002820000047ab9 */ /* 0x000fd80000000a00 */
[----:B------:R-:W1:Y:S02]  /*224e0*/  @P0 LDC.64 R2, c[0x0][0x9f8] ;  /* 0x00027e00ff020b82 */ /* 0x000e640000000a00 */
[----:B-1----:R-:W-:-:S05]  /*224f0*/  @P0 IMAD.WIDE R2, R19, 0x4, R2 ;  /* 0x0000000413020825 */ /* 0x002fca00078e0202 */
[----:B------:R1:W3:Y:S02]  /*22500*/  @P0 LDG.E R7, desc[UR38][R2.64] ;  /* 0x0000002602070981 */ /* 0x0002e4000c1e1900 */
[----:B-1----:R-:W1:Y:S02]  /*22510*/  LDC.64 R2, c[0x0][0x418] ;  /* 0x00010600ff027b82 */ /* 0x002e640000000a00 */
[----:B-1----:R-:W-:Y:S01]  /*22520*/  LOP3.LUT P0, RZ, R2, UR4, RZ, 0xfc, !PT ;  /* 0x0000000402ff7c12 */ /* 0x002fe2000f80fcff */
[----:B------:R-:W-:-:S03]  /*22530*/  UMOV UR4, 0xffffffff ;  /* 0xffffffff00047882 */ /* 0x000fc60000000000 */
[----:B------:R-:W-:Y:S01]  /*22540*/  LOP3.LUT P0, RZ, R3, UR5, RZ, 0xfc, P0 ;  /* 0x0000000503ff7c12 */ /* 0x000fe2000800fcff */
[----:B--2---:R-:W-:Y:S01]  /*22550*/  VIADD R0, R17, 0xffffffff ;  /* 0xffffffff11007836 */ /* 0x004fe20000000000 */
[----:B---3--:R-:W-:Y:S01]  /*22560*/  SHF.R.S32.HI R8, RZ, 0x1f, R7 ;  /* 0x0000001fff087819 */ /* 0x008fe20000011407 */
[----:B------:R1:W-:Y:S01]  /*22570*/  STL [R1+0xc], R7 ;  /* 0x00000c0701007387 */ /* 0x0003e20000100800 */
[----:B------:R-:W-:-:S03]  /*22580*/  SEL R17, R7, RZ, !P0 ;  /* 0x000000ff07117207 */ /* 0x000fc60004000000 */
[----:B------:R1:W-:Y:S01]  /*22590*/  STL [R1+0x24], R8 ;  /* 0x0000240801007387 */ /* 0x0003e20000100800 */
[----:B------:R-:W-:Y:S05]  /*225a0*/  BRA.DIV UR4, `(.L_x_2000) ;  /* 0x0000006604b07947 */ /* 0x000fea000b800000 */
[----:B------:R-:W2:Y:S02]  /*225b0*/  S2R R4, SR_TID.X ;  /* 0x0000000000047919 */ /* 0x000ea40000002100 */
[----:B--2---:R-:W-:-:S04]  /*225c0*/  SHF.R.U32.HI R4, RZ, 0x5, R4 ;  /* 0x00000005ff047819 */ /* 0x004fc80000011604 */
[----:B------:R-:W-:-:S05]  /*225d0*/  LOP3.LUT R4, R4, 0x3, RZ, 0xc0, !PT ;  /* 0x0000000304047812 */ /* 0x000fca00078ec0ff */
[----:B------:R2:W3:Y:S02]  /*225e0*/  SHFL.IDX PT, R14, R4, RZ, 0x1f ;  /* 0x00001fff040e7589 */ /* 0x0004e400000e0000 */
.L_x_2178:
[----:B--2---:R-:W2:Y:S01]  /*225f0*/  LDL.LU R4, [R1+0x20] ;  /* 0x0000200001047983 */ /* 0x004ea20000300800 */
[----:B------:R-:W-:Y:S02]  /*22600*/  PLOP3.LUT P1, PT, PT, PT, PT, 0x8, 0x0 ;  /* 0x000000000000781c */ /* 0x000fe40003f2e170 */
[----:B---3--:R-:W-:Y:S01]  /*22610*/  ISETP.NE.AND P0, PT, R14, RZ, PT ;  /* 0x000000ff0e00720c */ /* 0x008fe20003f05270 */
[----:B------:R3:W-:Y:S01]  /*22620*/  STL [R1+0x8], R0 ;  /* 0x0000080001007387 */ /* 0x0007e20000100800 */
[----:B--2---:R-:W-:-:S09]  /*22630*/  LOP3.LUT R4, R4, 0xfffffffe, RZ, 0xc0, !PT ;  /* 0xfffffffe04047812 */ /* 0x004fd200078ec0ff */
[----:B------:R-:W-:-:S05]  /*22640*/  @P1 LOP3.LUT R4, R4, 0x1, RZ, 0xfc, !PT ;  /* 0x0000000104041812 */ /* 0x000fca00078efcff */
[----:B------:R3:W-:Y:S01]  /*22650*/  STL [R1+0x20], R4 ;  /* 0x0000200401007387 */ /* 0x0007e20000100800 */
[----:B------:R-:W-:Y:S05]  /*22660*/  @P0 BRA `(.L_x_2001) ;  /* 0x0000000400300947 */ /* 0x000fea0003800000 */
[----:B------:R-:W-:-:S03]  /*22670*/  UMOV UR4, 0xffffffff ;  /* 0xffffffff00047882 */ /* 0x000fc60000000000 */
[----:B------:R-:W-:Y:S05]  /*22680*/  BRA.DIV UR4, `(.L_x_2002) ;  /* 0x0000006604ac7947 */ /* 0x000fea000b800000 */
[----:B------:R-:W-:-:S13]  /*22690*/  ELECT P6, URZ, PT ;  /* 0x00000000003f782f */ /* 0x000fda00038c0000 */
.L_x_2181:
[----:B------:R-:W-:Y:S05]  /*226a0*/  @!P6 BRA `(.L_x_2001) ;  /* 0x000000040020e947 */ /* 0x000fea0003800000 */
[----:B------:R-:W-:-:S04]  /*226b0*/  ISETP.NE.U32.AND P0, PT, R2, RZ, PT ;  /* 0x000000ff0200720c */ /* 0x000fc80003f05070 */
[----:B------:R-:W-:-:S13]  /*226c0*/  ISETP.NE.AND.EX P0, PT, R3, RZ, PT, P0 ;  /* 0x000000ff0300720c */ /* 0x000fda0003f05300 */
[----:B------:R-:W-:Y:S05]  /*226d0*/  @!P0 BRA `(.L_x_2003) ;  /* 0x0000000000508947 */ /* 0x000fea0003800000 */
[----:B------:R-:W2:Y:S01]  /*226e0*/  LDC R6, c[0x0][0x43c] ;  /* 0x00010f00ff067b82 */ /* 0x000ea20000000800 */
[----:B------:R-:W-:Y:S01]  /*226f0*/  IMAD.MOV.U32 R9, RZ, RZ, R0 ;  /* 0x000000ffff097224 */ /* 0x000fe200078e0000 */
[----:B------:R-:W-:-:S03]  /*22700*/  ULDC.64 UR4, c[0x0][0x428] ;  /* 0x00010a0000047ab9 */ /* 0x000fc60000000a00 */
[----:B---3--:R-:W-:Y:S01]  /*22710*/  IMAD.MOV.U32 R0, RZ, RZ, R9 ;  /* 0x000000ffff007224 */ /* 0x008fe200078e0009 */
[----:B--2---:R-:W-:-:S13]  /*22720*/  ISETP.NE.AND P0, PT, R6, 0x1, PT ;  /* 0x000000010600780c */ /* 0x004fda0003f05270 */
[----:B------:R-:W2:Y:S02]  /*22730*/  @P0 LDC.64 R4, c[0x0][0x440] ;  /* 0x00011000ff040b82 */ /* 0x000ea40000000a00 */
[----:B--2---:R-:W-:-:S05]  /*22740*/  @P0 IMAD.HI.U32 R4, R9, R4, RZ ;  /* 0x0000000409040227 */ /* 0x004fca00078e00ff */
        /* <DEDUP_REMOVED lines=13> */
.L_x_2003:
[----:B-1----:R-:W4:Y:S04]  /*22820*/  LDL R7, [R1] ;  /* 0x0000000001077983 */ /* 0x002f280000100800 */
[----:B---3--:R-:W4:Y:S04]  /*22830*/  LDL R0, [R1+0x4] ;  /* 0x0000040001007983 */ /* 0x008f280000100800 */
[----:B--2---:R-:W2:Y:S01]  /*22840*/  LDL R2, [R1+0x10] ;  /* 0x0000100001027983 */ /* 0x004ea20000100800 */
[----:B----4-:R-:W-:Y:S01]  /*22850*/  IMAD R0, R0, 0x8, R7 ;  /* 0x0000000800007824 */ /* 0x010fe200078e0207 */
[----:B--2---:R-:W-:-:S04]  /*22860*/  SHF.L.U32 R2, R2, 0x1f, RZ ;  /* 0x0000001f02027819 */ /* 0x004fc800000006ff */
[----:B------:R-:W1:Y:S02]  /*22870*/  SYNCS.PHASECHK.TRANS64.TRYWAIT P0, [R0+URZ+0x28840], R2 ;  /* 0x02884002000075a7 */ /* 0x000e64000800017f */
[----:B-1----:R-:W-:Y:S05]  /*22880*/  @!P0 BRA `(.L_x_2004) ;  /* 0x00000064004c8947 */ /* 0x002fea0003800000 */
.L_x_2182:
[----:B------:R-:W2:Y:S02]  /*22890*/  S2R R3, SR_TID.X ;  /* 0x0000000000037919 */ /* 0x000ea40000002100 */
[----:B--2---:R-:W-:-:S04]  /*228a0*/  LOP3.LUT R3, R3, 0x7f, RZ, 0xc0, !PT ;  /* 0x0000007f03037812 */ /* 0x004fc800078ec0ff */
[----:B------:R-:W-:-:S13]  /*228b0*/  ISETP.NE.AND P0, PT, R3, RZ, PT ;  /* 0x000000ff0300720c */ /* 0x000fda0003f05270 */
[----:B------:R-:W-:Y:S05]  /*228c0*/  @P0 BRA `(.L_x_2005) ;  /* 0x00000000001c0947 */ /* 0x000fea0003800000 */
[----:B------:R-:W2:Y:S01]  /*228d0*/  S2R R3, SR_TID.X ;  /* 0x0000000000037919 */ /* 0x000ea20000002100 */
[----:B-1----:R-:W-:-:S04]  /*228e0*/  IMAD.MOV.U32 R2, RZ, RZ, 0x8000 ;  /* 0x00008000ff027424 */ /* 0x002fc800078e00ff */
[----:B------:R3:W-:Y:S01]  /*228f0*/  SYNCS.ARRIVE.TRANS64 RZ, [R0+URZ+0x28830], R2 ;  /* 0x0288300200ff79a7 */ /* 0x0007e2000800003f */
[----:B--2---:R-:W-:-:S04]  /*22900*/  LOP3.LUT R3, R3, 0x1f, RZ, 0xc0, !PT ;  /* 0x0000001f03037812 */ /* 0x004fc800078ec0ff */
[----:B------:R-:W-:-:S13]  /*22910*/  ISETP.NE.AND P0, PT, R3, RZ, PT ;  /* 0x000000ff0300720c */ /* 0x000fda0003f05270 */
[----:B---3--:R-:W-:Y:S05]  /*22920*/  @!P0 BRA `(.L_x_2005) ;  /* 0x0000000000048947 */ /* 0x008fea0003800000 */
[----:B------:R-:W-:Y:S01]  /*22930*/  BPT.TRAP 0x1 ;  /* 0x000000040000795c */ /* 0x000fe20000300000 */
.L_x_2005:
[----:B------:R-:W2:Y:S04]  /*22940*/  LDL R5, [R1] ;  /* 0x0000000001057983 */ /* 0x000ea80000100800 */
[----:B------:R-:W2:Y:S04]  /*22950*/  LDL R4, [R1+0x4] ;  /* 0x0000040001047983 */ /* 0x000ea80000100800 */
[----:B------:R-:W3:Y:S04]  /*22960*/  LDL R6, [R1+0x8] ;  /* 0x0000080001067983 */ /* 0x000ee80000100800 */
[----:B------:R-:W4:Y:S04]  /*22970*/  LDL R3, [R1+0x14] ;  /* 0x0000140001037983 */ /* 0x000f280000100800 */
[----:B-1----:R-:W4:Y:S01]  /*22980*/  LDL.LU R2, [R1+0x20] ;  /* 0x0000200001027983 */ /* 0x002f220000300800 */
        /* <DEDUP_REMOVED lines=9> */
[----:B--2---:R-:W-:Y:S01]  /*22a20*/  IMAD R0, R4, 0x8000, R5 ;  /* 0x0000800004007824 */ /* 0x004fe200078e0205 */
[----:B---3--:R-:W-:-:S04]  /*22a30*/  R2UR UR11, R6 ;  /* 0x00000000060b72ca */ /* 0x008fc800000e0000 */
[----:B------:R-:W-:Y:S02]  /*22a40*/  R2UR UR6, R0 ;  /* 0x00000000000672ca */ /* 0x000fe400000e0000 */
[----:B----4-:R-:W-:Y:S02]  /*22a50*/  R2UR UR5, R3 ;  /* 0x00000000030572ca */ /* 0x010fe400000e0000 */
[----:B------:R-:W-:-:S09]  /*22a60*/  LOP3.LUT R2, R2, 0xfffffffe, RZ, 0xc0, !PT ;  /* 0xfffffffe02027812 */ /* 0x000fd200078ec0ff */
        /* <DEDUP_REMOVED lines=8> */
[----:B-1----:R-:W-:Y:S01]  /*22af0*/  UMOV UR8, UR14 ;  /* 0x0000000e00087c82 */ /* 0x002fe20008000000 */
[----:B------:R-:W-:Y:S02]  /*22b00*/  UMOV UR10, UR15 ;  /* 0x0000000f000a7c82 */ /* 0x000fe40008000000 */
[----:B------:R2:W-:Y:S01]  /*22b10*/  UTMALDG.4D [UR8], [UR4], desc[UR6] ;  /* 0x00000608040075b4 */ /* 0x0005e20008019000 */
[----:B------:R-:W-:Y:S02]  /*22b20*/  NOP ;  /* 0x0000000000007918 */ /* 0x000fe40000000000 */
.L_x_2001:
[----:B---3--:R-:W3:Y:S04]  /*22b30*/  LDL R4, [R1] ;  /* 0x0000000001047983 */ /* 0x008ee80000100800 */
[----:B------:R-:W4:Y:S01]  /*22b40*/  LDL.LU R3, [R1+0x40] ;  /* 0x0000400001037983 */ /* 0x000f220000300800 */
[----:B------:R-:W-:Y:S05]  /*22b50*/  WARPSYNC.ALL ;  /* 0x0000000000007948 */ /* 0x000fea0003800000 */
[----:B--2---:R-:W-:Y:S01]  /*22b60*/  ULDC.64 UR4, c[0x0][0x298] ;  /* 0x0000a60000047ab9 */ /* 0x004fe20000000a00 */
[----:B------:R-:W-:Y:S01]  /*22b70*/  BSSY B6, `(.L_x_2006) ;  /* 0x000001c000067945 */ /* 0x000fe20003800000 */
[----:B------:R-:W-:Y:S01]  /*22b80*/  BAR.SYNC.DEFER_BLOCKING 0x8, 0x180 ;  /* 0x0206000000007b1d */ /* 0x000fe20000010000 */
[----:B----4-:R-:W-:-:S05]  /*22b90*/  SHF.R.S32.HI R0, RZ, 0x1f, R3 ;  /* 0x0000001fff007819 */ /* 0x010fca0000011403 */
[----:B------:R-:W-:Y:S02]  /*22ba0*/  IMAD R2, R0, UR4, RZ ;  /* 0x0000000400027c24 */ /* 0x000fe4000f8e02ff */
[----:B---3--:R-:W-:Y:S02]  /*22bb0*/  VIADD R0, R4, 0x10400 ;  /* 0x0001040004007836 */ /* 0x008fe40000000000 */
[C---:B------:R-:W-:Y:S02]  /*22bc0*/  IMAD R2, R3.reuse, UR5, R2 ;  /* 0x0000000503027c24 */ /* 0x040fe4000f8e0202 */
[----:B------:R-:W-:Y:S01]  /*22bd0*/  IMAD.WIDE.U32 R4, R3, UR4, RZ ;  /* 0x0000000403047c25 */ /* 0x000fe2000f8e00ff */
[----:B------:R-:W-:-:S03]  /*22be0*/  LOP3.LUT P0, RZ, R0, 0x3ff, RZ, 0xc0, !PT ;  /* 0x000003ff00ff7812 */ /* 0x000fc6000780c0ff */
[----:B------:R-:W-:Y:S01]  /*22bf0*/  IMAD.IADD R0, R5, 0x1, R2 ;  /* 0x0000000105007824 */ /* 0x000fe200078e0202 */
[----:B------:R2:W-:Y:S04]  /*22c00*/  STL.64 [R1+0x40], R4 ;  /* 0x0000400401007387 */ /* 0x0005e80000100a00 */
[----:B------:R2:W-:Y:S05]  /*22c10*/  STL [R1+0x4c], R0 ;  /* 0x00004c0001007387 */ /* 0x0005ea0000100800 */
[----:B------:R-:W-:Y:S05]  /*22c20*/  @!P0 BRA `(.L_x_2007) ;  /* 0x0000000000408947 */ /* 0x000fea0003800000 */
[----:B------:R-:W-:Y:S01]  /*22c30*/  MOV R2, 0x0 ;  /* 0x0000000000027802 */ /* 0x000fe20000000f00 */
[----:B------:R-:W-:Y:S01]  /*22c40*/  ULDC.64 UR4, c[0x4][0xa0] ;  /* 0x0100280000047ab9 */ /* 0x000fe20000000a00 */
[----:B------:R-:W-:Y:S01]  /*22c50*/  ULDC.64 UR6, c[0x4][0xa8] ;  /* 0x01002a0000067ab9 */ /* 0x000fe20000000a00 */
[----:B------:R-:W-:Y:S01]  /*22c60*/  ULDC.64 UR8, c[0x4][0x20] ;  /* 0x0100080000087ab9 */ /* 0x000fe20000000a00 */
[----:B--2---:R-:W-:Y:S02]  /*22c70*/  IMAD.U32 R4, RZ, RZ, UR4 ;  /* 0x00000004ff047e24 */ /* 0x004fe4000f8e00ff */
[----:B------:R-:W2:Y:S01]  /*22c80*/  LDC.64 R2, c[0x4][R2] ;  /* 0x0100000002027b82 */ /* 0x000ea20000000a00 */
[----:B------:R-:W-:Y:S02]  /*22c90*/  IMAD.U32 R5, RZ, RZ, UR5 ;  /* 0x00000005ff057e24 */ /* 0x000fe4000f8e00ff */
[----:B------:R-:W-:Y:S02]  /*22ca0*/  IMAD.U32 R6, RZ, RZ, UR6 ;  /* 0x00000006ff067e24 */ /* 0x000fe4000f8e00ff */
[----:B-1----:R-:W-:-:S02]  /*22cb0*/  IMAD.U32 R7, RZ, RZ, UR7 ;  /* 0x00000007ff077e24 */ /* 0x002fc4000f8e00ff */
[----:B------:R-:W-:Y:S02]  /*22cc0*/  IMAD.U32 R10, RZ, RZ, UR8 ;  /* 0x00000008ff0a7e24 */ /* 0x000fe4000f8e00ff */
[----:B0-----:R-:W-:Y:S02]  /*22cd0*/  IMAD.U32 R11, RZ, RZ, UR9 ;  /* 0x00000009ff0b7e24 */ /* 0x001fe4000f8e00ff */
[----:B------:R-:W-:Y:S02]  /*22ce0*/  IMAD.MOV.U32 R8, RZ, RZ, 0x70 ;  /* 0x00000070ff087424 */ /* 0x000fe400078e00ff */
[----:B------:R-:W-:Y:S02]  /*22cf0*/  IMAD.MOV.U32 R12, RZ, RZ, 0x1 ;  /* 0x00000001ff0c7424 */ /* 0x000fe400078e00ff */
[----:B------:R-:W-:-:S07]  /*22d00*/  IMAD.MOV.U32 R13, RZ, RZ, RZ ;  /* 0x000000ffff0d7224 */ /* 0x000fce00078e00ff */
[----:B------:R-:W-:-:S07]  /*22d10*/  LEPC R20, `(.L_x_2007) ;  /* 0x000000001014794e */ /* 0x000fce0000000000 */
[----:B--2---:R-:W-:Y:S05]  /*22d20*/  CALL.ABS.NOINC R2 ;  /* 0x0000000002007343 */ /* 0x004fea0003c00000 */
.L_x_2007:
[----:B------:R-:W-:Y:S05]  /*22d30*/  BSYNC B6 ;  /* 0x0000000000067941 */ /* 0x000fea0003800000 */
.L_x_2006:
[----:B--2---:R-:W2:Y:S01]  /*22d40*/  LDL.LU R0, [R1+0x4c] ;  /* 0x00004c0001007983 */ /* 0x004ea20000300800 */
[----:B-1----:R-:W1:Y:S01]  /*22d50*/  LDC R7, c[0x0][0x448] ;  /* 0x00011200ff077b82 */ /* 0x002e620000000800 */
[----:B------:R-:W-:Y:S01]  /*22d60*/  ULDC.64 UR4, c[0x0][0x2d8] ;  /* 0x0000b60000047ab9 */ /* 0x000fe20000000a00 */
[----:B------:R-:W-:Y:S01]  /*22d70*/  ULDC.64 UR6, c[0x0][0x280] ;  /* 0x0000a00000067ab9 */ /* 0x000fe20000000a00 */
[----:B------:R-:W2:Y:S04]  /*22d80*/  LDL.LU.64 R2, [R1+0x40] ;  /* 0x0000400001027983 */ /* 0x000ea80000300a00 */
[----:B------:R-:W3:Y:S01]  /*22d90*/  LDL R8, [R1+0x30] ;  /* 0x0000300001087983 */ /* 0x000ee20000100800 */
[----:B------:R-:W4:Y:S01]  /*22da0*/  S2R R5, SR_TID.X ;  /* 0x0000000000057919 */ /* 0x000f220000002100 */
[----:B------:R-:W0:Y:S01]  /*22db0*/  S2R R9, SR_TID.X ;  /* 0x0000000000097919 */ /* 0x000e220000002100 */
[----:B----4-:R-:W-:-:S04]  /*22dc0*/  LOP3.LUT R5, R5, 0x7f, RZ, 0xc0, !PT ;  /* 0x0000007f05057812 */ /* 0x010fc800078ec0ff */
[----:B------:R-:W-:Y:S01]  /*22dd0*/  SHF.R.U32.HI R5, RZ, 0x3, R5 ;  /* 0x00000003ff057819 */ /* 0x000fe20000011605 */
[----:B0-----:R-:W-:-:S05]  /*22de0*/  IMAD.SHL.U32 R9, R9, 0x10, RZ ;  /* 0x0000001009097824 */ /* 0x001fca00078e00ff */
[----:B------:R-:W-:Y:S01]  /*22df0*/  LOP3.LUT R9, R5, 0x70, R9, 0xf8, !PT ;  /* 0x0000007005097812 */ /* 0x000fe200078ef809 */
[----:B--2---:R-:W-:Y:S01]  /*22e00*/  IMAD.MOV.U32 R3, RZ, RZ, R0 ;  /* 0x000000ffff037224 */ /* 0x004fe200078e0000 */
        /* <DEDUP_REMOVED lines=12> */
[----:B-1----:R-:W-:Y:S01]  /*22ed0*/  ISETP.NE.AND P0, PT, R7, 0x1, PT ;  /* 0x000000010700780c */ /* 0x002fe20003f05270 */
[----:B------:R-:W-:-:S12]  /*22ee0*/  IMAD R4, R4, UR4, RZ ;  /* 0x0000000404047c24 */ /* 0x000fd8000f8e02ff */
[----:B------:R-:W0:Y:S01]  /*22ef0*/  @P0 LDC R5, c[0x0][0x44c] ;  /* 0x00011300ff050b82 */ /* 0x000e220000000800 */
[----:B------:R-:W-:-:S07]  /*22f00*/  IMAD.WIDE.U32 R2, R0, UR4, R2 ;  /* 0x0000000400027c25 */ /* 0x000fce000f8e0002 */
[----:B------:R-:W1:Y:S01]  /*22f10*/  @P0 LDC R6, c[0x0][0x450] ;  /* 0x00011400ff060b82 */ /* 0x000e620000000800 */
[----:B------:R-:W-:Y:S01]  /*22f20*/  IMAD R0, R0, UR5, R4 ;  /* 0x0000000500007c24 */ /* 0x000fe2000f8e0204 */
[----:B------:R-:W-:Y:S01]  /*22f30*/  ULDC.64 UR4, c[0x0][0x2d0] ;  /* 0x0000b40000047ab9 */ /* 0x000fe20000000a00 */
[----:B---3--:R-:W-:Y:S02]  /*22f40*/  IMAD.IADD R4, R9, 0x1, R8 ;  /* 0x0000000109047824 */ /* 0x008fe400078e0208 */
        /* <DEDUP_REMOVED lines=37> */
[----:B--2---:R-:W-:-:S04]  /*231a0*/  IMAD.IADD R0, R8, 0x1, R11 ;  /* 0x0000000108007824 */ /* 0x004fc800078e020b */
[----:B------:R-:W-:Y:S02]  /*231b0*/  VIADD R5, R0, 0x10 ;  /* 0x0000001000057836 */ /* 0x000fe40000000000 */
[----:B---3--:R-:W-:Y:S02]  /*231c0*/  IMAD R2, R6, R7, RZ ;  /* 0x0000000706027224 */ /* 0x008fe400078e02ff */
[----:B------:R-:W0:Y:S04]  /*231d0*/  SHFL.IDX PT, R7, R4, RZ, 0x181f ;  /* 0x00181fff04077589 */ /* 0x000e2800000e0000 */
[----:B------:R-:W1:Y:S01]  /*231e0*/  SHFL.IDX PT, R6, R3, RZ, 0x181f ;  /* 0x00181fff03067589 */ /* 0x000e6200000e0000 */
[-C--:B------:R-:W-:Y:S02]  /*231f0*/  ISETP.GE.AND P4, PT, R0, R2.reuse, PT ;  /* 0x000000020000720c */ /* 0x080fe40003f86270 */
[----:B------:R-:W-:-:S02]  /*23200*/  ISETP.GE.AND P2, PT, R5, R2, PT ;  /* 0x000000020500720c */ /* 0x000fc40003f46270 */
[----:B------:R-:W2:Y:S04]  /*23210*/  SHFL.IDX PT, R5, R4, 0x1, 0x181f ;  /* 0x00381f0004057f89 */ /* 0x000ea800000e0000 */
[----:B------:R-:W3:Y:S05]  /*23220*/  SHFL.IDX PT, R8, R3, 0x1, 0x181f ;  /* 0x00381f0003087f89 */ /* 0x000eea00000e0000 */
[----:B0-----:R-:W-:-:S05]  /*23230*/  @!P4 LEA R7, P3, R10, R7, 0x1 ;  /* 0x000000070a07c211 */ /* 0x001fca00078608ff */
[----:B-1----:R-:W-:-:S05]  /*23240*/  @!P4 IMAD.X R6, RZ, RZ, R6, P3 ;  /* 0x000000ffff06c224 */ /* 0x002fca00018e0606 */
[----:B------:R-:W-:-:S04]  /*23250*/  @!P4 LOP3.LUT R7, R7, R6, RZ, 0x3c, !PT ;  /* 0x000000060707c212 */ /* 0x000fc800078e3cff */
[----:B------:R-:W-:-:S04]  /*23260*/  @!P4 LOP3.LUT R6, R7, R6, RZ, 0x3c, !PT ;  /* 0x000000060706c212 */ /* 0x000fc800078e3cff */
[----:B------:R-:W-:-:S05]  /*23270*/  @!P4 LOP3.LUT R7, R7, R6, RZ, 0x3c, !PT ;  /* 0x000000060707c212 */ /* 0x000fca00078e3cff */
[----:B-----5:R-:W-:Y:S04]  /*23280*/  @!P4 LDGSTS.E.BYPASS.LTC128B.128 [R9+0x10400], desc[UR38][R6.64], !P0 ;  /* 0x104000000609cfae */ /* 0x020fe8000c101d66 */
[----:B------:R2:W-:Y:S02]  /*23290*/  @!P4 LDGSTS.E.BYPASS.LTC128B.128 [R9+0x14400], desc[UR38][R6.64+0x80], !P1 ;  /* 0x144000800609cfae */ /* 0x0005e4000c901d66 */
[----:B--2---:R-:W-:-:S05]  /*232a0*/  @!P2 LEA R7, P3, R10, R5, 0x1 ;  /* 0x000000050a07a211 */ /* 0x004fca00078608ff */
[----:B---3--:R-:W-:-:S05]  /*232b0*/  @!P2 IMAD.X R6, RZ, RZ, R8, P3 ;  /* 0x000000ffff06a224 */ /* 0x008fca00018e0608 */
        /* <DEDUP_REMOVED lines=57> */
.L_x_2199:
[----:B------:R-:W-:Y:S01]  /*23650*/  VIADD R0, R0, 0x70 ;  /* 0x0000007000007836 */ /* 0x000fe20000000000 */
[----:B------:R-:W-:Y:S04]  /*23660*/  BSSY B0, `(.L_x_2009) ;  /* 0x000000a000007945 */ /* 0x000fe80003800000 */
[----:B------:R-:W-:-:S13]  /*23670*/  ISETP.GE.AND P2, PT, R0, R2, PT ;  /* 0x000000020000720c */ /* 0x000fda0003f46270 */
[----:B------:R-:W-:Y:S05]  /*23680*/  @P2 BRA `(.L_x_2010) ;  /* 0x00000000001c2947 */ /* 0x000fea0003800000 */
[----:B--2---:R-:W-:-:S05]  /*23690*/  LEA R2, P2, R10, R3, 0x1 ;  /* 0x000000030a027211 */ /* 0x004fca00078408ff */
[----:B01----:R-:W-:-:S05]  /*236a0*/  IMAD.X R3, RZ, RZ, R5, P2 ;  /* 0x000000ffff037224 */ /* 0x003fca00010e0605 */
[----:B------:R-:W-:Y:S01]  /*236b0*/  @!PT LDS RZ, [RZ] ;  /* 0x00000000fffff984 */ /* 0x000fe20000000800 */
[----:B------:R-:W-:Y:S01]  /*236c0*/  @!PT LDS RZ, [RZ] ;  /* 0x00000000fffff984 */ /* 0x000fe20000000800 */
[----:B------:R-:W-:Y:S01]  /*236d0*/  @!PT LDS RZ, [RZ] ;  /* 0x00000000fffff984 */ /* 0x000fe20000000800 */
[----:B------:R3:W-:Y:S04]  /*236e0*/  LDGSTS.E.BYPASS.LTC128B.128 [R9+0x13c00], desc[UR38][R2.64], !P0 ;  /* 0x13c0000002097fae */ /* 0x0007e8000c101d66 */
[----:B------:R3:W-:Y:S02]  /*236f0*/  LDGSTS.E.BYPASS.LTC128B.128 [R9+0x17c00], desc[UR38][R2.64+0x80], !P1 ;  /* 0x17c0008002097fae */ /* 0x0007e4000c901d66 */
.L_x_2010:
[----:B------:R-:W-:Y:S05]  /*23700*/  BSYNC B0 ;  /* 0x0000000000007941 */ /* 0x000fea0003800000 */
.L_x_2009:
[----:B0--3--:R-:W3:Y:S01]  /*23710*/  LDL R9, [R1] ;  /* 0x0000000001097983 */ /* 0x009ee20000100800 */
[----:B------:R-:W-:Y:S01]  /*23720*/  PLOP3.LUT P0, PT, PT, PT, PT, 0x80, 0x0 ;  /* 0x000000000000781c */ /* 0x000fe20003f0f070 */
[----:B------:R-:W-:Y:S01]  /*23730*/  NOP ;  /* 0x0000000000007918 */ /* 0x000fe20000000000 */
[----:B---3--:R-:W-:-:S11]  /*23740*/  VIADD R11, R9, 0x28800 ;  /* 0x00028800090b7836 */ /* 0x008fd60000000000 */
.L_x_2011:
[----:B------:R-:W3:Y:S01]  /*23750*/  LDL R2, [R1] ;  /* 0x0000000001027983 */ /* 0x000ee20000100800 */
        /* <DEDUP_REMOVED lines=18> */
.L_x_2200:
[----:B------:R-:W-:Y:S05]  /*23880*/  BSYNC B0 ;  /* 0x0000000000007941 */ /* 0x000fea0003800000 */
.L_x_2012:
[----:B------:R-:W2:Y:S04]  /*23890*/  LDL R3, [R1+0x34] ;  /* 0x0000340001037983 */ /* 0x000ea80000100800 */
[----:B0-----:R-:W3:Y:S01]  /*238a0*/  LDL R2, [R1+0x28] ;  /* 0x0000280001027983 */ /* 0x001ee20000100800 */
[----:B------:R-:W-:Y:S01]  /*238b0*/  BSSY B0, `(.L_x_2014) ;  /* 0x00001f2000007945 */ /* 0x000fe20003800000 */
[----:B--2---:R-:W-:-:S05]  /*238c0*/  VIADD R0, R3, 0xfffffffe ;  /* 0xfffffffe03007836 */ /* 0x004fca0000000000 */
[----:B---3--:R-:W-:-:S13]  /*238d0*/  ISETP.GE.AND P0, PT, R0, R2, PT ;  /* 0x000000020000720c */ /* 0x008fda0003f06270 */
[----:B------:R-:W-:Y:S05]  /*238e0*/  @!P0 BRA `(.L_x_2015) ;  /* 0x0000001c00b88947 */ /* 0x000fea0003800000 */
[----:B------:R-:W-:Y:S01]  /*238f0*/  IMAD.MOV R8, RZ, RZ, -R3 ;  /* 0x000000ffff087224 */ /* 0x000fe200078e0a03 */
[----:B------:R-:W-:Y:S01]  /*23900*/  LOP3.LUT R2, RZ, R2, RZ, 0x33, !PT ;  /* 0x00000002ff027212 */ /* 0x000fe200078e33ff */
[----:B------:R-:W-:Y:S03]  /*23910*/  BSSY B2, `(.L_x_2016) ;  /* 0x00000a8000027945 */ /* 0x000fe60003800000 */
[----:B------:R-:W-:-:S05]  /*23920*/  VIADDMNMX R8, R8, 0x1, R2, !PT ;  /* 0x0000000108087846 */ /* 0x000fca0007800102 */
[----:B------:R-:W-:-:S05]  /*23930*/  IMAD.IADD R2, R3, 0x1, R8 ;  /* 0x0000000103027824 */ /* 0x000fca00078e0208 */
[----:B------:R-:W-:-:S04]  /*23940*/  LOP3.LUT R2, R2, 0x1, RZ, 0xc0, !PT ;  /* 0x0000000102027812 */ /* 0x000fc800078ec0ff */
[----:B------:R-:W-:-:S13]  /*23950*/  ISETP.NE.U32.AND P0, PT, R2, 0x1, PT ;  /* 0x000000010200780c */ /* 0x000fda0003f05070 */
[----:B------:R-:W-:Y:S05]  /*23960*/  @P0 BRA `(.L_x_2017) ;  /* 0x0000000800880947 */ /* 0x000fea0003800000 */
[----:B-1----:R-:W2:Y:S04]  /*23970*/  LDL R5, [R1+0x20] ;  /* 0x0000200001057983 */ /* 0x002ea80000100800 */
        /* <DEDUP_REMOVED lines=34> */
.L_x_2020:
[----:B------:R-:W2:Y:S01]  /*23ba0*/  LDL R2, [R1] ;  /* 0x0000000001027983 */ /* 0x000ea20000100800 */
[----:B------:R-:W-:Y:S01]  /*23bb0*/  BSSY B3, `(.L_x_2021) ;  /* 0x0000005000037945 */ /* 0x000fe20003800000 */
[----:B--2---:R-:W-:Y:S01]  /*23bc0*/  IMAD R3, R6, 0x8, R2 ;  /* 0x0000000806037824 */ /* 0x004fe200078e0202 */
[----:B------:R-:W-:-:S04]  /*23bd0*/  SHF.L.U32 R2, R9, 0x1f, RZ ;  /* 0x0000001f09027819 */ /* 0x000fc800000006ff */
[----:B------:R-:W1:Y:S02]  /*23be0*/  SYNCS.PHASECHK.TRANS64.TRYWAIT P0, [R3+URZ+0x28840], R2 ;  /* 0x02884002030075a7 */ /* 0x000e64000800017f */
[----:B-1----:R-:W-:Y:S05]  /*23bf0*/  @!P0 BRA `(.L_x_2022) ;  /* 0x0000005c00588947 */ /* 0x002fea0003800000 */
.L_x_2201:
[----:B------:R-:W-:Y:S05]  /*23c00*/  BSYNC B3 ;  /* 0x0000000000037941 */ /* 0x000fea0003800000 */
.L_x_2021:
        /* <DEDUP_REMOVED lines=12> */
.L_x_2024:
[----:B------:R-:W-:Y:S05]  /*23cd0*/  BSYNC B3 ;  /* 0x0000000000037941 */ /* 0x000fea0003800000 */
.L_x_2023:
        /* <DEDUP_REMOVED lines=13> */
.L_x_2025:
        /* <DEDUP_REMOVED lines=16> */
.L_x_2026:
        /* <DEDUP_REMOVED lines=17> */
.L_x_2202:
[----:B------:R-:W-:Y:S05]  /*23fc0*/  BSYNC B3 ;  /* 0x0000000000037941 */ /* 0x000fea0003800000 */
.L_x_2027:
[----:B------:R1:W5:Y:S04]  /*23fd0*/  LDL R15, [R1] ;  /* 0x00000000010f7983 */ /* 0x0003680000100800 */
        /* <DEDUP_REMOVED lines=13> */
.L_x_2030:
[----:B------:R-:W-:Y:S05]  /*240b0*/  BSYNC B3 ;  /* 0x0000000000037941 */ /* 0x000fea0003800000 */
.L_x_2029:
        /* <DEDUP_REMOVED lines=13> */
.L_x_2031:
        /* <DEDUP_REMOVED lines=15> */
.L_x_2032:
        /* <DEDUP_REMOVED lines=12> */
.L_x_2019:
[----:B------:R-:W-:Y:S05]  /*24340*/  BSYNC B1 ;  /* 0x0000000000017941 */ /* 0x000fea0003800000 */
.L_x_2018:
[----:B0-----:R-:W2:Y:S04]  /*24350*/  LDL R0, [R1+0x34] ;  /* 0x0000340001007983 */ /* 0x001ea80000100800 */
[----:B------:R0:W-:Y:S04]  /*24360*/  STL [R1+0x4], R6 ;  /* 0x0000040601007387 */ /* 0x0001e80000100800 */
[----:B------:R0:W-:Y:S02]  /*24370*/  STL [R1+0x10], R9 ;  /* 0x0000100901007387 */ /* 0x0001e40000100800 */
[----:B0-2---:R-:W-:-:S07]  /*24380*/  VIADD R0, R0, 0xfffffffd ;  /* 0xfffffffd00007836 */ /* 0x005fce0000000000 */
.L_x_2017:
[----:B------:R-:W-:Y:S05]  /*24390*/  BSYNC B2 ;  /* 0x0000000000027941 */ /* 0x000fea0003800000 */
.L_x_2016:
[----:B------:R-:W2:Y:S01]  /*243a0*/  LDL.LU R2, [R1+0x34] ;  /* 0x0000340001027983 */ /* 0x000ea20000300800 */
[----:B------:R-:W-:Y:S01]  /*243b0*/  VIADD R8, R8, 0xfffffffe ;  /* 0xfffffffe08087836 */ /* 0x000fe20000000000 */
[----:B--2---:R-:W-:-:S04]  /*243c0*/  LOP3.LUT R2, RZ, R2, RZ, 0x33, !PT ;  /* 0x00000002ff027212 */ /* 0x004fc800078e33ff */
[----:B------:R-:W-:-:S13]  /*243d0*/  ISETP.NE.AND P0, PT, R8, R2, PT ;  /* 0x000000020800720c */ /* 0x000fda0003f05270 */
[----:B------:R-:W-:Y:S05]  /*243e0*/  @!P0 BRA `(.L_x_2015) ;  /* 0x0000001000f88947 */ /* 0x000fea0003800000 */
[----:B------:R-:W-:-:S07]  /*243f0*/  IMAD.MOV.U32 R9, RZ, RZ, R17 ;  /* 0x000000ffff097224 */ /* 0x000fce00078e0011 */
.L_x_2063:
[----:B--2---:R-:W2:Y:S04]  /*24400*/  LDL R4, [R1+0x20] ;  /* 0x0000200001047983 */ /* 0x004ea80000100800 */
[----:B------:R-:W3:Y:S04]  /*24410*/  LDL R3, [R1+0x4] ;  /* 0x0000040001037983 */ /* 0x000ee80000100800 */
        /* <DEDUP_REMOVED lines=34> */
.L_x_2035:
[----:B------:R-:W2:Y:S01]  /*24640*/  LDL R2, [R1] ;  /* 0x0000000001027983 */ /* 0x000ea20000100800 */
[----:B------:R-:W-:Y:S01]  /*24650*/  BSSY B2, `(.L_x_2036) ;  /* 0x0000005000027945 */ /* 0x000fe20003800000 */
[----:B--2---:R-:W-:Y:S01]  /*24660*/  IMAD R3, R4, 0x8, R2 ;  /* 0x0000000804037824 */ /* 0x004fe200078e0202 */
[----:B------:R-:W-:-:S04]  /*24670*/  SHF.L.U32 R2, R5, 0x1f, RZ ;  /* 0x0000001f05027819 */ /* 0x000fc800000006ff */
[----:B------:R-:W1:Y:S02]  /*24680*/  SYNCS.PHASECHK.TRANS64.TRYWAIT P0, [R3+URZ+0x28840], R2 ;  /* 0x02884002030075a7 */ /* 0x000e64000800017f */
[----:B-1----:R-:W-:Y:S05]  /*24690*/  @!P0 BRA `(.L_x_2037) ;  /* 0x0000005000d88947 */ /* 0x002fea0003800000 */
.L_x_2203:
[----:B------:R-:W-:Y:S05]  /*246a0*/  BSYNC B2 ;  /* 0x0000000000027941 */ /* 0x000fea0003800000 */
.L_x_2036:
        /* <DEDUP_REMOVED lines=12> */
.L_x_2039:
[----:B------:R-:W-:Y:S05]  /*24770*/  BSYNC B2 ;  /* 0x0000000000027941 */ /* 0x000fea0003800000 */
.L_x_2038:
[----:B-1----:R-:W2:Y:S04]  /*24780*/  LDL R2, [R1] ;  /* 0x0000000001027983 */ /* 0x002ea80000100800 */
        /* <DEDUP_REMOVED lines=12> */
.L_x_2040:
        /* <DEDUP_REMOVED lines=16> */
.L_x_2041:
        /* <DEDUP_REMOVED lines=17> */
.L_x_2204:
[----:B------:R-:W-:Y:S05]  /*24a60*/  BSYNC B2 ;  /* 0x0000000000027941 */ /* 0x000fea0003800000 */
.L_x_2042:
        /* <DEDUP_REMOVED lines=11> */
.L_x_2045:
[----:B------:R-:W-:Y:S05]  /*24b20*/  BSYNC B2 ;  /* 0x0000000000027941 */ /* 0x000fea0003800000 */
.L_x_2044:
        /* <DEDUP_REMOVED lines=14> */
.L_x_2046:
        /* <DEDUP_REMOVED lines=15> */
.L_x_2047:
        /* <DEDUP_REMOVED lines=12> */
.L_x_2034:
[----:B------:R-:W-:Y:S05]  /*24dc0*/  BSYNC B1 ;  /* 0x0000000000017941 */ /* 0x000fea0003800000 */
.L_x_2033:
        /* <DEDUP_REMOVED lines=17> */
[----:B------:R-:W2:Y:S01]  /*24ee0*/  LDL R14, [R1+0x24] ;  /* 0x00002400010e7983 */ /* 0x000ea20000100800 */
[----:B0-----:R-:W0:Y:S01]  /*24ef0*/  LDC R8, c[0x0][0x43c] ;  /* 0x00010f00ff087b82 */ /* 0x001e220000000800 */
        /* <DEDUP_REMOVED lines=15> */
[----:B------:R-:W-:-:S06]  /*24ff0*/  LEA.HI.X R9, R2, UR5, R3, 0x2, P0 ;  /* 0x0000000502097c11 */ /* 0x000fcc00080f1403 */
[----:B------:R2:W5:Y:S03]  /*25000*/  LDG.E R9, desc[UR38][R8.64] ;  /* 0x0000002608097981 */ /* 0x000566000c1e1900 */
.L_x_2050:
[----:B------:R-:W3:Y:S01]  /*25010*/  LDL R2, [R1] ;  /* 0x0000000001027983 */ /* 0x000ee20000100800 */
[----:B------:R-:W-:Y:S01]  /*25020*/  SHF.L.U32 R3, R10, 0x1f, RZ ;  /* 0x0000001f0a037819 */ /* 0x000fe200000006ff */
[----:B------:R-:W-:Y:S01]  /*25030*/  BSSY B2, `(.L_x_2051) ;  /* 0x0000004000027945 */ /* 0x000fe20003800000 */
[----:B---3--:R-:W-:-:S04]  /*25040*/  IMAD R2, R12, 0x8, R2 ;  /* 0x000000080c027824 */ /* 0x008fc800078e0202 */
[----:B------:R-:W3:Y:S02]  /*25050*/  SYNCS.PHASECHK.TRANS64.TRYWAIT P0, [R2+URZ+0x28840], R3 ;  /* 0x02884003020075a7 */ /* 0x000ee4000800017f */
[----:B---3--:R-:W-:Y:S05]  /*25060*/  @!P0 BRA `(.L_x_2052) ;  /* 0x00000048008c8947 */ /* 0x008fea0003800000 */
.L_x_2205:
[----:B------:R-:W-:Y:S05]  /*25070*/  BSYNC B2 ;  /* 0x0000000000027941 */ /* 0x000fea0003800000 */
.L_x_2051:
[----:B0-2---:R-:W0:Y:S01]  /*25080*/  S2R R8, SR_TID.X ;  /* 0x0000000000087919 */ /* 0x005e220000002100 */
[----:B------:R-:W-:Y:S01]  /*25090*/  BSSY B2, `(.L_x_2053) ;  /* 0x000000b000027945 */ /* 0x000fe20003800000 */
[----:B0-----:R-:W-:-:S04]  /*250a0*/  LOP3.LUT R8, R8, 0x7f, RZ, 0xc0, !PT ;  /* 0x0000007f08087812 */ /* 0x001fc800078ec0ff */
[----:B------:R-:W-:-:S13]  /*250b0*/  ISETP.NE.AND P1, PT, R8, RZ, PT ;  /* 0x000000ff0800720c */ /* 0x000fda0003f25270 */
[----:B------:R-:W-:Y:S05]  /*250c0*/  @P1 BRA `(.L_x_2054) ;  /* 0x00000000001c1947 */ /* 0x000fea0003800000 */
[----:B------:R-:W0:Y:S01]  /*250d0*/  S2R R8, SR_TID.X ;  /* 0x0000000000087919 */ /* 0x000e220000002100 */
[----:B---3--:R-:W-:-:S04]  /*250e0*/  IMAD.MOV.U32 R3, RZ, RZ, 0x8000 ;  /* 0x00008000ff037424 */ /* 0x008fc800078e00ff */
[----:B------:R2:W-:Y:S01]  /*250f0*/  SYNCS.ARRIVE.TRANS64 RZ, [R2+URZ+0x28830], R3 ;  /* 0x0288300302ff79a7 */ /* 0x0005e2000800003f */
[----:B0-----:R-:W-:-:S04]  /*25100*/  LOP3.LUT R8, R8, 0x1f, RZ, 0xc0, !PT ;  /* 0x0000001f08087812 */ /* 0x001fc800078ec0ff */
[----:B------:R-:W-:-:S13]  /*25110*/  ISETP.NE.AND P0, PT, R8, RZ, PT ;  /* 0x000000ff0800720c */ /* 0x000fda0003f05270 */
[----:B--2---:R-:W-:Y:S05]  /*25120*/  @!P0 BRA `(.L_x_2054) ;  /* 0x0000000000048947 */ /* 0x004fea0003800000 */
[----:B------:R-:W-:Y:S01]  /*25130*/  BPT.TRAP 0x1 ;  /* 0x000000040000795c */ /* 0x000fe20000300000 */
.L_x_2054:
[----:B------:R-:W-:Y:S05]  /*25140*/  BSYNC B2 ;  /* 0x0000000000027941 */ /* 0x000fea0003800000 */
.L_x_2053:
[----:B---3--:R-:W2:Y:S04]  /*25150*/  LDL R2, [R1+0x4] ;  /* 0x0000040001027983 */ /* 0x008ea80000100800 */
[----:B-1----:R-:W3:Y:S04]  /*25160*/  LDL R10, [R1] ;  /* 0x00000000010a7983 */ /* 0x002ee80000100800 */
        /* <DEDUP_REMOVED lines=8> */
[C---:B--2---:R-:W-:Y:S02]  /*251f0*/  IMAD R3, R2.reuse, 0x8, R11 ;  /* 0x0000000802037824 */ /* 0x044fe400078e020b */
[----:B---3--:R-:W-:Y:S02]  /*25200*/  IMAD R2, R2, 0x8000, R10 ;  /* 0x0000800002027824 */ /* 0x008fe400078e020a */
[----:B------:R-:W-:-:S02]  /*25210*/  VIADD R3, R3, 0x30 ;  /* 0x0000003003037836 */ /* 0x000fc40000000000 */
[----:B----4-:R-:W-:Y:S02]  /*25220*/  IMAD R8, R7, 0x80, R8 ;  /* 0x0000008007087824 */ /* 0x010fe400078e0208 */
[----:B------:R-:W-:-:S07]  /*25230*/  VIADD R10, R2, 0x18400 ;  /* 0x00018400020a7836 */ /* 0x000fce0000000000 */
.L_x_2055:
        /* <DEDUP_REMOVED lines=16> */
.L_x_2056:
        /* <DEDUP_REMOVED lines=15> */
.L_x_2206:
[----:B------:R-:W-:Y:S05]  /*25430*/  BSYNC B2 ;  /* 0x0000000000027941 */ /* 0x000fea0003800000 */
.L_x_2057:
        /* <DEDUP_REMOVED lines=11> */
.L_x_2060:
[----:B------:R-:W-:Y:S05]  /*254f0*/  BSYNC B2 ;  /* 0x0000000000027941 */ /* 0x000fea0003800000 */
.L_x_2059:
        /* <DEDUP_REMOVED lines=13> */
.L_x_2061:
        /* <DEDUP_REMOVED lines=15> */
.L_x_2062:
        /* <DEDUP_REMOVED lines=12> */
.L_x_2049:
[----:B------:R-:W-:Y:S05]  /*25780*/  BSYNC B1 ;  /* 0x0000000000017941 */ /* 0x000fea0003800000 */
.L_x_2048:
[----:B------:R-:W3:Y:S01]  /*25790*/  LDL R2, [R1+0x28] ;  /* 0x0000280001027983 */ /* 0x000ee20000100800 */
[----:B------:R-:W-:Y:S01]  /*257a0*/  VIADD R0, R0, 0xfffffffe ;  /* 0xfffffffe00007836 */ /* 0x000fe20000000000 */
[----:B---3--:R-:W-:-:S13]  /*257b0*/  ISETP.GT.AND P0, PT, R6, R2, PT ;  /* 0x000000020600720c */ /* 0x008fda0003f04270 */
[----:B------:R-:W-:Y:S05]  /*257c0*/  @P0 BRA `(.L_x_2063) ;  /* 0xffffffec000c0947 */ /* 0x000fea000383ffff */
.L_x_2015:
[----:B------:R-:W-:Y:S05]  /*257d0*/  BSYNC B0 ;  /* 0x0000000000007941 */ /* 0x000fea0003800000 */
.L_x_2014:
[----:B------:R-:W3:Y:S01]  /*257e0*/  S2R R3, SR_TID.X ;  /* 0x0000000000037919 */ /* 0x000ee20000002100 */
[----:B------:R-:W-:Y:S01]  /*257f0*/  BSSY B0, `(.L_x_2064) ;  /* 0x0000010000007945 */ /* 0x000fe20003800000 */
[----:B---3--:R-:W-:-:S04]  /*25800*/  LOP3.LUT R3, R3, 0x7f, RZ, 0xc0, !PT ;  /* 0x0000007f03037812 */ /* 0x008fc800078ec0ff */
[----:B------:R-:W-:-:S13]  /*25810*/  ISETP.NE.AND P0, PT, R3, RZ, PT ;  /* 0x000000ff0300720c */ /* 0x000fda0003f05270 */
[----:B------:R-:W-:Y:S05]  /*25820*/  @P0 BRA `(.L_x_2065) ;  /* 0x0000000000300947 */ /* 0x000fea0003800000 */
[----:B------:R-:W3:Y:S01]  /*25830*/  S2R R2, SR_LANEID ;  /* 0x0000000000027919 */ /* 0x000ee20000000000 */
[----:B------:R-:W-:Y:S01]  /*25840*/  VOTEU.ANY UR4, UPT, PT ;  /* 0x0000000000047886 */ /* 0x000fe200038e0100 */
[----:B-1----:R-:W1:Y:S01]  /*25850*/  LDC.64 R4, c[0x0][0xc60] ;  /* 0x00031800ff047b82 */ /* 0x002e620000000a00 */
[----:B------:R-:W3:Y:S02]  /*25860*/  FLO.U32 R0, UR4 ;  /* 0x0000000400007d00 */ /* 0x000ee400080e0000 */
[----:B---3--:R-:W-:-:S06]  /*25870*/  ISETP.EQ.U32.AND P0, PT, R0, R2, PT ;  /* 0x000000020000720c */ /* 0x008fcc0003f02070 */
[----:B------:R-:W1:Y:S07]  /*25880*/  POPC R2, UR4 ;  /* 0x0000000400027d09 */ /* 0x000e6e0008000000 */
[----:B-1----:R-:W3:Y:S04]  /*25890*/  @P0 ATOMG.E.ADD.STRONG.GPU PT, R2, desc[UR38][R4.64], R2 ;  /* 0x00000002040209a8 */ /* 0x002ee800081ee1e6 */
[----:B---3--:R1:W3:Y:S02]  /*258a0*/  SHFL.IDX PT, R2, R2, R0, 0x1f ;  /* 0x00001f0002027589 */ /* 0x0082e400000e0000 */
[----:B-1----:R-:W1:Y:S02]  /*258b0*/  S2R R0, SR_LTMASK ;  /* 0x0000000000007919 */ /* 0x002e640000003900 */
[----:B-1----:R-:W-:-:S06]  /*258c0*/  LOP3.LUT R0, R0, UR4, RZ, 0xc0, !PT ;  /* 0x0000000400007c12 */ /* 0x002fcc000f8ec0ff */
[----:B------:R-:W3:Y:S02]  /*258d0*/  POPC R0, R0 ;  /* 0x0000000000007309 */ /* 0x000ee40000000000 */
[----:B---3--:R-:W-:-:S07]  /*258e0*/  IADD3 R16, R2, UR36, R0 ;  /* 0x0000002402107c10 */ /* 0x008fce000fffe000 */
.L_x_2065:
[----:B------:R-:W-:Y:S05]  /*258f0*/  BSYNC B0 ;  /* 0x0000000000007941 */ /* 0x000fea0003800000 */
.L_x_2064:
[----:B------:R-:W3:Y:S01]  /*25900*/  LDL R0, [R1+0x20] ;  /* 0x0000200001007983 */ /* 0x000ee20000100800 */
[----:B------:R-:W-:Y:S01]  /*25910*/  BSSY B0, `(.L_x_2066) ;  /* 0x000003e000007945 */ /* 0x000fe20003800000 */
[----:B---3--:R-:W-:-:S13]  /*25920*/  LOP3.LUT P0, RZ, R0, 0x1, RZ, 0xc0, !PT ;  /* 0x0000000100ff7812 */ /* 0x008fda000780c0ff */
[----:B------:R-:W-:Y:S05]  /*25930*/  @!P0 BRA `(.L_x_2067) ;  /* 0x0000000000ec8947 */ /* 0x000fea0003800000 */
[----:B------:R-:W3:Y:S04]  /*25940*/  LDL R4, [R1] ;  /* 0x0000000001047983 */ /* 0x000ee80000100800 */
[----:B------:R-:W3:Y:S04]  /*25950*/  LDL R0, [R1+0x4] ;  /* 0x0000040001007983 */ /* 0x000ee80000100800 */
[----:B------:R-:W4:Y:S01]  /*25960*/  LDL R2, [R1+0x10] ;  /* 0x0000100001027983 */ /* 0x000f220000100800 */
[----:B------:R-:W-:Y:S01]  /*25970*/  BSSY B1, `(.L_x_2068) ;  /* 0x0000006000017945 */ /* 0x000fe20003800000 */
[----:B------:R-:W-:Y:S01]  /*25980*/  ISETP.NE.AND P1, PT, R3, RZ, PT ;  /* 0x000000ff0300720c */ /* 0x000fe20003f25270 */
[----:B---3--:R-:W-:Y:S01]  /*25990*/  IMAD R0, R0, 0x8, R4 ;  /* 0x0000000800007824 */ /* 0x008fe200078e0204 */
[----:B----4-:R-:W-:-:S04]  /*259a0*/  SHF.L.U32 R2, R2, 0x1f, RZ ;  /* 0x0000001f02027819 */ /* 0x010fc800000006ff */
[----:B------:R-:W3:Y:S02]  /*259b0*/  SYNCS.PHASECHK.TRANS64.TRYWAIT P0, [R0+URZ+0x28860], R2 ;  /* 0x02886002000075a7 */ /* 0x000ee4000800017f */
[----:B---3--:R-:W-:Y:S05]  /*259c0*/  @!P0 BRA `(.L_x_2069) ;  /* 0x00000040005c8947 */ /* 0x008fea0003800000 */
.L_x_2207:
[----:B------:R-:W-:Y:S05]  /*259d0*/  BSYNC B1 ;  /* 0x0000000000017941 */ /* 0x000fea0003800000 */
.L_x_2068:
[----:B------:R-:W-:Y:S04]  /*259e0*/  BSSY B1, `(.L_x_2070) ;  /* 0x0000009000017945 */ /* 0x000fe80003800000 */
        /* <DEDUP_REMOVED lines=8> */
.L_x_2071:
[----:B------:R-:W-:Y:S05]  /*25a70*/  BSYNC B1 ;  /* 0x0000000000017941 */ /* 0x000fea0003800000 */
.L_x_2070:
[----:B-1----:R-:W4:Y:S04]  /*25a80*/  LDL.LU R5, [R1+0x14] ;  /* 0x0000140001057983 */ /* 0x002f280000300800 */
[----:B------:R-:W4:Y:S04]  /*25a90*/  LDL.LU R3, [R1+0x8] ;  /* 0x0000080001037983 */ /* 0x000f280000300800 */
[----:B------:R-:W5:Y:S04]  /*25aa0*/  LDL R4, [R1] ;  /* 0x0000000001047983 */ /* 0x000f680000100800 */
[----:B---3--:R-:W5:Y:S01]  /*25ab0*/  LDL R2, [R1+0x4] ;  /* 0x0000040001027983 */ /* 0x008f620000100800 */
        /* <DEDUP_REMOVED lines=8> */
[----:B-----5:R-:W-:-:S04]  /*25b40*/  IMAD R2, R2, 0x8000, R4 ;  /* 0x0000800002027824 */ /* 0x020fc800078e0204 */
[----:B------:R-:W-:-:S07]  /*25b50*/  VIADD R4, R2, 0x400 ;  /* 0x0000040002047836 */ /* 0x000fce0000000000 */
.L_x_2072:
        /* <DEDUP_REMOVED lines=10> */
[----:B------:R-:W-:Y:S01]  /*25c00*/  PLOP3.LUT P0, PT, PT, PT, PT, 0x80, 0x0 ;  /* 0x000000000000781c */ /* 0x000fe20003f0f070 */
[----:B------:R-:W-:Y:S01]  /*25c10*/  VIADD R2, R2, 0x4400 ;  /* 0x0000440002027836 */ /* 0x000fe20000000000 */
[----:B------:R-:W-:Y:S01]  /*25c20*/  UMOV UR6, 0x0 ;  /* 0x0000000000067882 */ /* 0x000fe20000000000 */
[----:B------:R-:W-:Y:S01]  /*25c30*/  UMOV UR7, 0x14f00000 ;  /* 0x14f0000000077882 */ /* 0x000fe20000000000 */
[----:B------:R-:W-:-:S09]  /*25c40*/  UMOV UR10, 0x40 ;  /* 0x00000040000a7882 */ /* 0x000fd20000000000 */
.L_x_2073:
        /* <DEDUP_REMOVED lines=9> */
[----:B---3--:R-:W-:Y:S05]  /*25ce0*/  @P0 BRA.U.ANY `(.L_x_2073) ;  /* 0xfffffffd00d80947 */ /* 0x008fea000393ffff */
.L_x_2067:
[----:B------:R-:W-:Y:S05]  /*25cf0*/  BSYNC B0 ;  /* 0x0000000000007941 */ /* 0x000fea0003800000 */
.L_x_2066:
[----:B-1----:R-:W3:Y:S04]  /*25d00*/  LDL.LU R5, [R1+0x4] ;  /* 0x0000040001057983 */ /* 0x002ee80000300800 */
[----:B------:R-:W4:Y:S01]  /*25d10*/  LDL.LU R4, [R1+0x10] ;  /* 0x0000100001047983 */ /* 0x000f220000300800 */
[----:B---3--:R-:W-:-:S05]  /*25d20*/  VIADD R0, R5, 0x1 ;  /* 0x0000000105007836 */ /* 0x008fca0000000000 */
[----:B------:R-:W-:-:S04]  /*25d30*/  ISETP.NE.AND P0, PT, R0, 0x2, PT ;  /* 0x000000020000780c */ /* 0x000fc80003f05270 */
[----:B------:R-:W-:Y:S02]  /*25d40*/  SEL R2, RZ, 0x1, P0 ;  /* 0x00000001ff027807 */ /* 0x000fe40000000000 */
[----:B------:R-:W-:Y:S02]  /*25d50*/  SEL R0, R0, RZ, P0 ;  /* 0x000000ff00007207 */ /* 0x000fe40000000000 */
[----:B----4-:R-:W-:-:S03]  /*25d60*/  LOP3.LUT R4, R4, R2, RZ, 0x3c, !PT ;  /* 0x0000000204047212 */ /* 0x010fc600078e3cff */
[----:B------:R1:W-:Y:S04]  /*25d70*/  STL [R1+0x4], R0 ;  /* 0x0000040001007387 */ /* 0x0003e80000100800 */
[----:B------:R1:W-:Y:S02]  /*25d80*/  STL [R1+0x10], R4 ;  /* 0x0000100401007387 */ /* 0x0003e40000100800 */
.L_x_1994:
[----:B------:R-:W-:Y:S05]  /*25d90*/  BSYNC B7 ;  /* 0x0000000000077941 */ /* 0x000fea0003800000 */
.L_x_1992:
[----:B-1----:R-:W3:Y:S02]  /*25da0*/  LDL R0, [R1+0x20] ;  /* 0x0000200001007983 */ /* 0x002ee40000100800 */
[----:B---3--:R-:W-:-:S13]  /*25db0*/  LOP3.LUT P0, RZ, R0, 0x2, RZ, 0xc0, !PT ;  /* 0x0000000200ff7812 */ /* 0x008fda000780c0ff */
[----:B------:R-:W-:Y:S05]  /*25dc0*/  @!P0 BRA `(.L_x_2074) ;  /* 0x0000000000288947 */ /* 0x000fea0003800000 */
[----:B------:R-:W-:Y:S05]  /*25dd0*/  WARPSYNC.ALL ;  /* 0x0000000000007948 */ /* 0x000fea0003800000 */
[----:B------:R-:W1:Y:S08]  /*25de0*/  S2UR UR5, SR_CgaCtaId ;  /* 0x00000000000579c3 */ /* 0x000e700000008800 */
[----:B------:R-:W-:Y:S06]  /*25df0*/  BAR.SYNC.DEFER_BLOCKING 0x5, 0x180 ;  /* 0x0146000000007b1d */ /* 0x000fec0000010000 */
[----:B------:R-:W-:-:S02]  /*25e00*/  UMOV UR4, 0x400 ;  /* 0x0000040000047882 */ /* 0x000fc40000000000 */
[----:B-1----:R-:W-:-:S06]  /*25e10*/  ULEA UR4, UR5, UR4, 0x18 ;  /* 0x0000000405047291 */ /* 0x002fcc000f8ec03f */
[----:B------:R-:W-:-:S05]  /*25e20*/  IMAD.U32 R0, RZ, RZ, UR4 ;  /* 0x00000004ff007e24 */ /* 0x000fca000f8e00ff */
[----:B------:R3:W4:Y:S04]  /*25e30*/  LDS.128 R16, [R0+0x288d0] ;  /* 0x0288d00000107984 */ /* 0x0007280000000c00 */
[----:B------:R3:W-:Y:S01]  /*25e40*/  STL [R1], R0 ;  /* 0x0000000001007387 */ /* 0x0007e20000100800 */
[----:B------:R-:W-:Y:S06]  /*25e50*/  BAR.ARV 0x4, 0x180 ;  /* 0x0106000000007b1d */ /* 0x000fec0000002000 */
[----:B------:R-:W-:Y:S05]  /*25e60*/  BRA `(.L_x_2075) ;  /* 0x0000000800d87947 */ /* 0x000fea0003800000 */
.L_x_2074:
[----:B------:R-:W1:Y:S01]  /*25e70*/  S2R R6, SR_TID.X ;  /* 0x0000000000067919 */ /* 0x000e620000002100 */
[----:B------:R-:W-:Y:S01]  /*25e80*/  UMOV UR4, 0xffffffff ;  /* 0xffffffff00047882 */ /* 0x000fe20000000000 */
[----:B-1----:R-:W-:-:S04]  /*25e90*/  LOP3.LUT R6, R6, 0x1f, RZ, 0xc0, !PT ;  /* 0x0000001f06067812 */ /* 0x002fc800078ec0ff */
[----:B------:R-:W-:Y:S01]  /*25ea0*/  ISETP.NE.AND P0, PT, R6, 0x1f, PT ;  /* 0x0000001f0600780c */ /* 0x000fe20003f05270 */
[----:B------:R-:W-:-:S12]  /*25eb0*/  BRA.DIV UR4, `(.L_x_2076) ;  /* 0x0000003e04347947 */ /* 0x000fd8000b800000 */
[----:B------:R-:W-:Y:S01]  /*25ec0*/  IMAD.IADD R5, R19, 0x1, R6 ;  /* 0x0000000113057824 */ /* 0x000fe200078e0206 */
[----:B------:R-:W-:-:S04]  /*25ed0*/  ULDC UR4, c[0x0][0xc3c] ;  /* 0x00030f0000047ab9 */ /* 0x000fc80000000800 */
[----:B------:R-:W-:-:S13]  /*25ee0*/  ISETP.GE.OR P1, PT, R5, UR4, !P0 ;  /* 0x0000000405007c0c */ /* 0x000fda000c726670 */
[----:B------:R-:W1:Y:S02]  /*25ef0*/  @!P1 LDC.64 R2, c[0x0][0xc80] ;  /* 0x00032000ff029b82 */ /* 0x000e640000000a00 */
[----:B-1----:R-:W-:-:S06]  /*25f00*/  @!P1 IMAD.WIDE R2, R5, 0x4, R2 ;  /* 0x0000000405029825 */ /* 0x002fcc00078e0202 */
[----:B------:R1:W3:Y:S01]  /*25f10*/  @!P1 LDG.E R2, desc[UR38][R2.64] ;  /* 0x0000002602029981 */ /* 0x0002e2000c1e1900 */
[C---:B------:R-:W-:Y:S02]  /*25f20*/  ISETP.GE.U32.AND P2, PT, R6.reuse, 0x2, PT ;  /* 0x000000020600780c */ /* 0x040fe40003f46070 */
[C---:B------:R-:W-:Y:S02]  /*25f30*/  ISETP.GE.U32.AND P3, PT, R6.reuse, 0x4, PT ;  /* 0x000000040600780c */ /* 0x040fe40003f66070 */
[C---:B------:R-:W-:Y:S02]  /*25f40*/  ISETP.GE.U32.AND P4, PT, R6.reuse, 0x8, PT ;  /* 0x000000080600780c */ /* 0x040fe40003f86070 */
[C---:B------:R-:W-:Y:S01]  /*25f50*/  ISETP.GE.U32.AND P5, PT, R6.reuse, 0x10, PT ;  /* 0x000000100600780c */ /* 0x040fe20003fa6070 */
[----:B-1----:R-:W-:Y:S02]  /*25f60*/  IMAD.MOV.U32 R3, RZ, RZ, RZ ;  /* 0x000000ffff037224 */ /* 0x002fe400078e00ff */
[----:B---3--:R-:W-:Y:S01]  /*25f70*/  @!P1 IMAD.MOV.U32 R3, RZ, RZ, R2 ;  /* 0x000000ffff039224 */ /* 0x008fe200078e0002 */
[----:B------:R-:W-:-:S04]  /*25f80*/  ISETP.NE.AND P1, PT, R6, RZ, PT ;  /* 0x000000ff0600720c */ /* 0x000fc80003f25270 */
[----:B------:R-:W1:Y:S02]  /*25f90*/  SHFL.UP PT, R2, R3, 0x1, RZ ;  /* 0x0420000003027989 */ /* 0x000e6400000e00ff */
[----:B-1----:R-:W-:-:S05]  /*25fa0*/  SEL R0, R2, RZ, P1 ;  /* 0x000000ff02007207 */ /* 0x002fca0000800000 */
[----:B------:R-:W-:Y:S02]  /*25fb0*/  IMAD.IADD R2, R3, 0x1, R0 ;  /* 0x0000000103027824 */ /* 0x000fe400078e0200 */
[----:B------:R-:W-:Y:S04]  /*25fc0*/  SHFL.IDX PT, R0, R16, RZ, 0x1f ;  /* 0x00001fff10007589 */ /* 0x000fe800000e0000 */
        /* <DEDUP_REMOVED lines=11> */
[----:B------:R-:W-:Y:S02]  /*26080*/  IMAD.IADD R2, R2, 0x1, R5 ;  /* 0x0000000102027824 */ /* 0x000fe400078e0205 */
[----:B------:R1:W3:Y:S04]  /*26090*/  SHFL.IDX PT, R5, R16, 0x1, 0x1f ;  /* 0x00201f0010057f89 */ /* 0x0002e800000e0000 */
[----:B------:R1:W4:Y:S02]  /*260a0*/  SHFL.IDX PT, R16, R2, 0x1f, 0x1f ;  /* 0x03e01f0002107f89 */ /* 0x00032400000e0000 */
.L_x_2217:
[----:B------:R-:W-:Y:S02]  /*260b0*/  ULDC UR4, c[0x0][0xc38] ;  /* 0x00030e0000047ab9 */ /* 0x000fe40000000800 */
[----:B------:R-:W-:-:S04]  /*260c0*/  IMAD.U32 R4, RZ, RZ, UR4 ;  /* 0x00000004ff047e24 */ /* 0x000fc8000f8e00ff */
[----:B-1--4-:R-:W-:-:S04]  /*260d0*/  IMAD R16, R16, R4, RZ ;  /* 0x0000000410107224 */ /* 0x012fc800078e02ff */
[----:B---3--:R-:W-:-:S05]  /*260e0*/  IMAD.IADD R5, R5, 0x1, R16 ;  /* 0x0000000105057824 */ /* 0x008fca00078e0210 */
[----:B------:R-:W-:-:S13]  /*260f0*/  ISETP.GT.AND P6, PT, R5, R0, PT ;  /* 0x000000000500720c */ /* 0x000fda0003fc4270 */
[----:B------:R-:W-:Y:S05]  /*26100*/  @P6 BRA `(.L_x_2077) ;  /* 0x00000000009c6947 */ /* 0x000fea0003800000 */
.L_x_2082:
[----:B-1----:R-:W1:Y:S01]  /*26110*/  LDC R3, c[0x0][0xc3c] ;  /* 0x00030f00ff037b82 */ /* 0x002e620000000800 */
[----:B------:R-:W-:-:S05]  /*26120*/  VIADD R19, R19, 0x1f ;  /* 0x0000001f13137836 */ /* 0x000fca0000000000 */
[----:B-1----:R-:W-:-:S13]  /*26130*/  ISETP.GE.AND P6, PT, R19, R3, PT ;  /* 0x000000031300720c */ /* 0x002fda0003fc6270 */
[----:B------:R-:W-:Y:S05]  /*26140*/  @P6 BRA `(.L_x_2078) ;  /* 0x0000000400d46947 */ /* 0x000fea0003800000 */
[----:B------:R-:W1:Y:S01]  /*26150*/  S2R R2, SR_TID.X ;  /* 0x0000000000027919 */ /* 0x000e620000002100 */
[----:B------:R-:W-:Y:S01]  /*26160*/  BSSY B0, `(.L_x_2079) ;  /* 0x0000009000007945 */ /* 0x000fe20003800000 */
[----:B-1----:R-:W-:-:S05]  /*26170*/  LOP3.LUT R2, R2, 0x1f, RZ, 0xc0, !PT ;  /* 0x0000001f02027812 */ /* 0x002fca00078ec0ff */
[----:B------:R-:W-:-:S05]  /*26180*/  IMAD.IADD R4, R19, 0x1, R2 ;  /* 0x0000000113047824 */ /* 0x000fca00078e0202 */
[----:B------:R-:W-:Y:S01]  /*26190*/  ISETP.GE.OR P6, PT, R4, R3, !P0 ;  /* 0x000000030400720c */ /* 0x000fe200047c6670 */
[----:B------:R-:W-:-:S12]  /*261a0*/  IMAD.MOV.U32 R3, RZ, RZ, RZ ;  /* 0x000000ffff037224 */ /* 0x000fd800078e00ff */
[----:B------:R-:W-:Y:S05]  /*261b0*/  @P6 BRA `(.L_x_2080) ;  /* 0x00000000000c6947 */ /* 0x000fea0003800000 */
[----:B------:R-:W1:Y:S02]  /*261c0*/  LDC.64 R2, c[0x0][0xc80] ;  /* 0x00032000ff027b82 */ /* 0x000e640000000a00 */
[----:B-1----:R-:W-:-:S06]  /*261d0*/  IMAD.WIDE R2, R4, 0x4, R2 ;  /* 0x0000000404027825 */ /* 0x002fcc00078e0202 */
[----:B------:R1:W5:Y:S02]  /*261e0*/  LDG.E R3, desc[UR38][R2.64] ;  /* 0x0000002602037981 */ /* 0x000364000c1e1900 */
.L_x_2080:
[----:B------:R-:W-:Y:S05]  /*261f0*/  BSYNC B0 ;  /* 0x0000000000007941 */ /* 0x000fea0003800000 */
.L_x_2079:
[----:B------:R-:W-:-:S03]  /*26200*/  UMOV UR4, 0xffffffff ;  /* 0xffffffff00047882 */ /* 0x000fc60000000000 */
[----:B------:R-:W-:Y:S05]  /*26210*/  BRA.DIV UR4, `(.L_x_2081) ;  /* 0x0000003e04987947 */ /* 0x000fea000b800000 */
[----:B-----5:R-:W1:Y:S02]  /*26220*/  SHFL.UP PT, R14, R3, 0x1, RZ ;  /* 0x04200000030e7989 */ /* 0x020e6400000e00ff */
        /* <DEDUP_REMOVED lines=14> */
[----:B------:R1:W3:Y:S02]  /*26310*/  SHFL.IDX PT, R16, R2, 0x1f, 0x1f ;  /* 0x03e01f0002107f89 */ /* 0x0002e400000e0000 */
.L_x_2225:
[----:B------:R-:W-:Y:S02]  /*26320*/  ULDC UR4, c[0x0][0xc38] ;  /* 0x00030e0000047ab9 */ /* 0x000fe40000000800 */
[----:B------:R-:W-:-:S04]  /*26330*/  IMAD.U32 R4, RZ, RZ, UR4 ;  /* 0x00000004ff047e24 */ /* 0x000fc8000f8e00ff */
[----:B---3--:R-:W-:-:S04]  /*26340*/  IMAD R16, R16, R4, RZ ;  /* 0x0000000410107224 */ /* 0x008fc800078e02ff */
[----:B------:R-:W-:-:S05]  /*26350*/  IMAD.IADD R5, R16, 0x1, R5 ;  /* 0x0000000110057824 */ /* 0x000fca00078e0205 */
[----:B------:R-:W-:-:S13]  /*26360*/  ISETP.GT.AND P6, PT, R5, R0, PT ;  /* 0x000000000500720c */ /* 0x000fda0003fc4270 */
[----:B------:R-:W-:Y:S05]  /*26370*/  @!P6 BRA `(.L_x_2082) ;  /* 0xfffffffc0064e947 */ /* 0x000fea000383ffff */
.L_x_2077:
[----:B------:R-:W-:Y:S01]  /*26380*/  IMAD.IADD R16, R5, 0x1, -R16 ;  /* 0x0000000105107824 */ /* 0x000fe200078e0a10 */
[----:B------:R-:W-:-:S03]  /*26390*/  UMOV UR4, 0xffffffff ;  /* 0xffffffff00047882 */ /* 0x000fc60000000000 */
[----:B------:R-:W-:-:S05]  /*263a0*/  IMAD R5, R2, R4, R16 ;  /* 0x0000000402057224 */ /* 0x000fca00078e0210 */
[----:B------:R-:W-:Y:S01]  /*263b0*/  ISETP.GT.AND P6, PT, R5, R0, PT ;  /* 0x000000000500720c */ /* 0x000fe20003fc4270 */
[----:B------:R-:W-:-:S12]  /*263c0*/  BRA.DIV UR4, `(.L_x_2083) ;  /* 0x0000004204007947 */ /* 0x000fd8000b800000 */
[----:B------:R-:W-:-:S04]  /*263d0*/  VOTE.ANY R5, PT, !P6 ;  /* 0x0000000000057806 */ /* 0x000fc800070e0100 */
[----:B------:R-:W3:Y:S02]  /*263e0*/  POPC R6, R5 ;  /* 0x0000000500067309 */ /* 0x000ee40000000000 */
[----:B---3--:R3:W4:Y:S02]  /*263f0*/  SHFL.IDX PT, R17, R3, R6, 0x1f ;  /* 0x00001f0603117589 */ /* 0x00872400000e0000 */
.L_x_2229:
[----:B------:R-:W-:Y:S01]  /*26400*/  ISETP.NE.AND P0, PT, R5, RZ, PT ;  /* 0x000000ff0500720c */ /* 0x000fe20003f05270 */
[----:B------:R-:W-:-:S12]  /*26410*/  IMAD.MOV.U32 R5, RZ, RZ, RZ ;  /* 0x000000ffff057224 */ /* 0x000fd800078e00ff */
[----:B------:R-:W-:Y:S05]  /*26420*/  @!P0 BRA `(.L_x_2084) ;  /* 0x0000000000148947 */ /* 0x000fea0003800000 */
[----:B------:R-:W-:Y:S01]  /*26430*/  UMOV UR4, 0xffffffff ;  /* 0xffffffff00047882 */ /* 0x000fe20000000000 */
[----:B------:R-:W-:Y:S02]  /*26440*/  VIADD R12, R6, 0xffffffff ;  /* 0xffffffff060c7836 */ /* 0x000fe40000000000 */
[----:B------:R-:W-:Y:S05]  /*26450*/  BRA.DIV UR4, `(.L_x_2085) ;  /* 0x0000004204247947 */ /* 0x000fea000b800000 */
[----:B-1----:R1:W0:Y:S02]  /*26460*/  SHFL.IDX PT, R2, R2, R12, 0x1f ;  /* 0x00001f0c02027589 */ /* 0x00222400000e0000 */
.L_x_2232:
[----:B0-----:R-:W-:-:S07]  /*26470*/  IMAD.MOV.U32 R5, RZ, RZ, R2 ;  /* 0x000000ffff057224 */ /* 0x001fce00078e0002 */
.L_x_2084:
[----:B-1-3--:R-:W1:Y:S01]  /*26480*/  LDC.64 R2, c[0x0][0xc90] ;  /* 0x00032400ff027b82 */ /* 0x00ae620000000a00 */
[----:B------:R-:W-:-:S04]  /*26490*/  IMAD.IADD R19, R6, 0x1, R19 ;  /* 0x0000000106137824 */ /* 0x000fc800078e0213 */
[----:B-1----:R-:W-:-:S05]  /*264a0*/  IMAD.WIDE R2, R19, 0x4, R2 ;  /* 0x0000000413027825 */ /* 0x002fca00078e0202 */
[----:B--2---:R-:W4:Y:S01]  /*264b0*/  LDG.E R7, desc[UR38][R2.64] ;  /* 0x0000002602077981 */ /* 0x004f22000c1e1900 */
[----:B------:R-:W-:-:S04]  /*264c0*/  IMAD R16, R5, R4, R16 ;  /* 0x0000000405107224 */ /* 0x000fc800078e0210 */
[----:B------:R-:W-:Y:S02]  /*264d0*/  IMAD.IADD R0, R0, 0x1, -R16 ;  /* 0x0000000100007824 */ /* 0x000fe400078e0a10 */
[----:B----4-:R-:W-:-:S05]  /*264e0*/  IMAD R6, R17, R7, RZ ;  /* 0x0000000711067224 */ /* 0x010fca00078e02ff */
[----:B0-----:R-:W-:-:S04]  /*264f0*/  IABS R8, R6 ;  /* 0x0000000600087213 */ /* 0x001fc80000000000 */
        /* <DEDUP_REMOVED lines=27> */
[----:B------:R-:W-:-:S04]  /*266b0*/  VIADDMNMX R4, R3, R4, R7, PT ;  /* 0x0000000403047246 */ /* 0x000fc80003800107 */
        /* <DEDUP_REMOVED lines=19> */
[C---:B------:R-:W-:Y:S01]  /*267f0*/  LOP3.LUT R3, R0.reuse, R4, RZ, 0x3c, !PT ;  /* 0x0000000400037212 */ /* 0x040fe200078e3cff */
[----:B------:R-:W-:-:S03]  /*26800*/  IMAD.IADD R0, R0, 0x1, R5 ;  /* 0x0000000100007824 */ /* 0x000fc600078e0205 */
        /* <DEDUP_REMOVED lines=9> */
.L_x_2078:
[----:B------:R-:W-:Y:S01]  /*268a0*/  UMOV UR4, URZ ;  /* 0x0000003f00047c82 */ /* 0x000fe20008000000 */
[----:B------:R-:W-:Y:S01]  /*268b0*/  UMOV UR5, URZ ;  /* 0x0000003f00057c82 */ /* 0x000fe20008000000 */
[----:B------:R-:W-:Y:S01]  /*268c0*/  ULDC UR6, c[0x0][0xc3c] ;  /* 0x00030f0000067ab9 */ /* 0x000fe20000000800 */
[----:B------:R-:W-:Y:S02]  /*268d0*/  IMAD.MOV.U32 R16, RZ, RZ, R0 ;  /* 0x000000ffff107224 */ /* 0x000fe400078e0000 */
[----:B------:R-:W-:Y:S02]  /*268e0*/  IMAD.U32 R17, RZ, RZ, UR4 ;  /* 0x00000004ff117e24 */ /* 0x000fe4000f8e00ff */
[----:B------:R-:W-:Y:S02]  /*268f0*/  IMAD.U32 R18, RZ, RZ, UR5 ;  /* 0x00000005ff127e24 */ /* 0x000fe4000f8e00ff */
[----:B------:R-:W-:-:S07]  /*26900*/  IMAD.U32 R19, RZ, RZ, UR6 ;  /* 0x00000006ff137e24 */ /* 0x000fce000f8e00ff */
.L_x_2086:
[----:B------:R1:W3:Y:S01]  /*26910*/  LDL R3, [R1] ;  /* 0x0000000001037983 */ /* 0x0002e20000100800 */
[----:B------:R-:W4:Y:S01]  /*26920*/  S2R R0, SR_TID.X ;  /* 0x0000000000007919 */ /* 0x000f220000002100 */
[----:B------:R-:W-:Y:S05]  /*26930*/  WARPSYNC.ALL ;  /* 0x0000000000007948 */ /* 0x000fea0003800000 */
[----:B----4-:R-:W-:Y:S01]  /*26940*/  LOP3.LUT R0, R0, 0x1f, RZ, 0xc0, !PT ;  /* 0x0000001f00007812 */ /* 0x010fe200078ec0ff */
[----:B------:R-:W-:Y:S03]  /*26950*/  BAR.SYNC.DEFER_BLOCKING 0x4, 0x180 ;  /* 0x0106000000007b1d */ /* 0x000fe60000010000 */
[----:B------:R-:W-:-:S13]  /*26960*/  ISETP.NE.AND P0, PT, R0, RZ, PT ;  /* 0x000000ff0000720c */ /* 0x000fda0003f05270 */
[----:B------:R-:W3:Y:S01]  /*26970*/  @!P0 S2R R0, SR_CgaCtaId ;  /* 0x0000000000008919 */ /* 0x000ee20000008800 */
[----:B------:R-:W-:-:S04]  /*26980*/  @!P0 MOV R2, 0x400 ;  /* 0x0000040000028802 */ /* 0x000fc80000000f00 */
[----:B---3--:R-:W-:-:S05]  /*26990*/  @!P0 LEA R3, R0, R2, 0x18 ;  /* 0x0000000200038211 */ /* 0x008fca00078ec0ff */
[----:B------:R1:W-:Y:S04]  /*269a0*/  @!P0 STS.128 [R3+0x288d0], R16 ;  /* 0x0288d01003008388 */ /* 0x0003e80000000c00 */
[----:B------:R1:W-:Y:S01]  /*269b0*/  @!P0 STL [R1], R3 ;  /* 0x0000000301008387 */ /* 0x0003e20000100800 */
[----:B------:R-:W-:Y:S06]  /*269c0*/  BAR.ARV 0x5, 0x180 ;  /* 0x0146000000007b1d */ /* 0x000fec0000002000 */
.L_x_2075:
[----:B------:R-:W-:Y:S02]  /*269d0*/  ULDC UR4, c[0x0][0xc3c] ;  /* 0x00030f0000047ab9 */ /* 0x000fe40000000800 */
[----:B----4-:R-:W-:-:S13]  /*269e0*/  ISETP.GE.AND P0, PT, R19, UR4, PT ;  /* 0x0000000413007c0c */ /* 0x010fda000bf06270 */
[----:B------:R-:W-:Y:S05]  /*269f0*/  @!P0 BRA `(.L_x_2087) ;  /* 0xffffff9400648947 */ /* 0x000fea000383ffff */
[----:B------:R-:W-:Y:S05]  /*26a00*/  BSYNC B8 ;  /* 0x0000000000087941 */ /* 0x000fea0003800000 */
.L_x_1936:
[----:B---3--:R-:W3:Y:S01]  /*26a10*/  LDL.LU R0, [R1+0x48] ;  /* 0x0000480001007983 */ /* 0x008ee20000300800 */
[----:B------:R-:W-:Y:S01]  /*26a20*/  BSSY B0, `(.L_x_2088) ;  /* 0x000000b000007945 */ /* 0x000fe20003800000 */
[----:B------:R-:W4:Y:S01]  /*26a30*/  S2R R5, SR_CgaCtaId ;  /* 0x0000000000057919 */ /* 0x000f220000008800 */
[----:B---3--:R-:W-:-:S05]  /*26a40*/  VIADD R0, R0, 0x1 ;  /* 0x0000000100007836 */ /* 0x008fca0000000000 */
[----:B0-----:R-:W-:-:S04]  /*26a50*/  LEA.HI R2, R0, R0, RZ, 0x1 ;  /* 0x0000000000027211 */ /* 0x001fc800078f08ff */
[----:B-1----:R-:W-:-:S05]  /*26a60*/  LOP3.LUT R3, R2, 0xfffffffe, RZ, 0xc0, !PT ;  /* 0xfffffffe02037812 */ /* 0x002fca00078ec0ff */
[----:B------:R-:W-:Y:S01]  /*26a70*/  IMAD.IADD R3, R0, 0x1, -R3 ;  /* 0x0000000100037824 */ /* 0x000fe200078e0a03 */
[----:B------:R-:W-:-:S04]  /*26a80*/  MOV R0, 0x400 ;  /* 0x0000040000007802 */ /* 0x000fc80000000f00 */
[----:B----4-:R-:W-:Y:S02]  /*26a90*/  LEA R0, R5, R0, 0x18 ;  /* 0x0000000005007211 */ /* 0x010fe400078ec0ff */
[----:B------:R-:W-:-:S04]  /*26aa0*/  SHF.L.U32 R3, R3, 0x1f, RZ ;  /* 0x0000001f03037819 */ /* 0x000fc800000006ff */
[----:B------:R-:W0:Y:S02]  /*26ab0*/  SYNCS.PHASECHK.TRANS64.TRYWAIT P0, [R0+URZ+0x28820], R3 ;  /* 0x02882003000075a7 */ /* 0x000e24000800017f */
[----:B0-----:R-:W-:Y:S05]  /*26ac0*/  @!P0 BRA `(.L_x_2089) ;  /* 0x0000003800b08947 */ /* 0x001fea0003800000 */
.L_x_2233:
[----:B------:R-:W-:Y:S05]  /*26ad0*/  BSYNC B0 ;  /* 0x0000000000007941 */ /* 0x000fea0003800000 */
.L_x_2088:
[----:B------:R-:W-:-:S03]  /*26ae0*/  UMOV UR4, 0xffffffff ;  /* 0xffffffff00047882 */ /* 0x000fc60000000000 */
[----:B------:R-:W-:Y:S05]  /*26af0*/  BRA.DIV UR4, `(.L_x_2090) ;  /* 0x0000003a04b87947 */ /* 0x000fea000b800000 */
[----:B------:R-:W1:Y:S02]  /*26b00*/  S2R R2, SR_TID.X ;  /* 0x0000000000027919 */ /* 0x000e640000002100 */
[----:B-1----:R-:W-:-:S04]  /*26b10*/  SHF.R.U32.HI R2, RZ, 0x5, R2 ;  /* 0x00000005ff027819 */ /* 0x002fc80000011602 */
[----:B------:R-:W-:-:S05]  /*26b20*/  LOP3.LUT R2, R2, 0x3, RZ, 0xc0, !PT ;  /* 0x0000000302027812 */ /* 0x000fca00078ec0ff */
[----:B------:R1:W3:Y:S02]  /*26b30*/  SHFL.IDX PT, R14, R2, RZ, 0x1f ;  /* 0x00001fff020e7589 */ /* 0x0002e400000e0000 */
.L_x_2236:
[----:B---3--:R-:W-:-:S13]  /*26b40*/  ISETP.NE.AND P0, PT, R14, RZ, PT ;  /* 0x000000ff0e00720c */ /* 0x008fda0003f05270 */
[----:B------:R-:W-:Y:S05]  /*26b50*/  @P0 BRA `(.L_x_1664) ;  /* 0x0000000000940947 */ /* 0x000fea0003800000 */
[----:B------:R-:W-:-:S03]  /*26b60*/  UMOV UR4, 0xffffffff ;  /* 0xffffffff00047882 */ /* 0x000fc60000000000 */
[----:B------:R-:W-:Y:S05]  /*26b70*/  BRA.DIV UR4, `(.L_x_2091) ;  /* 0x0000003a04cc7947 */ /* 0x000fea000b800000 */
[----:B------:R-:W-:-:S13]  /*26b80*/  ELECT P6, URZ, PT ;  /* 0x00000000003f782f */ /* 0x000fda00038c0000 */
.L_x_2239:
[----:B------:R-:W-:Y:S05]  /*26b90*/  @!P6 BRA `(.L_x_1664) ;  /* 0x000000000084e947 */ /* 0x000fea0003800000 */
[----:B-1----:R-:W3:Y:S02]  /*26ba0*/  LDL.LU R2, [R1+0x50] ;  /* 0x0000500001027983 */ /* 0x002ee40000300800 */
[----:B---3--:R-:W-:-:S04]  /*26bb0*/  LOP3.LUT R2, R2, 0x2, RZ, 0xfc, !PT ;  /* 0x0000000202027812 */ /* 0x008fc800078efcff */
[----:B------:R-:W-:-:S13]  /*26bc0*/  ISETP.NE.AND P2, PT, R2, 0x3, PT ;  /* 0x000000030200780c */ /* 0x000fda0003f45270 */
[----:B------:R-:W-:Y:S05]  /*26bd0*/  @!P2 BRA `(.L_x_2092) ;  /* 0x000000000004a947 */ /* 0x000fea0003800000 */
[----:B------:R-:W-:Y:S01]  /*26be0*/  BPT.TRAP 0x1 ;  /* 0x000000040000795c */ /* 0x000fe20000300000 */
.L_x_2092:
[----:B0-----:R-:W3:Y:S04]  /*26bf0*/  LDL R3, [R1+0x4] ;  /* 0x0000040001037983 */ /* 0x001ee80000100800 */
[----:B--2---:R-:W2:Y:S01]  /*26c00*/  LDL.LU R7, [R1+0x10] ;  /* 0x0000100001077983 */ /* 0x004ea20000300800 */
        /* <DEDUP_REMOVED lines=12> */
.L_x_2240:
[----:B------:R-:W1:Y:S02]  /*26cd0*/  SYNCS.PHASECHK.TRANS64.TRYWAIT P0, [R7+URZ], R2 ;  /* 0x00000002070075a7 */ /* 0x000e64000800017f */
[----:B-1----:R-:W-:Y:S05]  /*26ce0*/  @!P0 BRA `(.L_x_2094) ;  /* 0x0000003800a48947 */ /* 0x002fea0003800000 */
.L_x_2241:
[----:B------:R-:W-:Y:S05]  /*26cf0*/  @!P2 BRA `(.L_x_2095) ;  /* 0x000000000004a947 */ /* 0x000fea0003800000 */
[----:B------:R-:W-:Y:S01]  /*26d00*/  BPT.TRAP 0x1 ;  /* 0x000000040000795c */ /* 0x000fe20000300000 */
.L_x_2095:
[----:B------:R-:W2:Y:S01]  /*26d10*/  LDL.LU R4, [R1+0x4] ;  /* 0x0000040001047983 */ /* 0x000ea20000300800 */
[----:B------:R-:W-:-:S04]  /*26d20*/  VIADD R0, R0, 0x28860 ;  /* 0x0002886000007836 */ /* 0x000fc80000000000 */
[----:B--2---:R-:W-:-:S04]  /*26d30*/  IMAD R4, R4, 0x8, R0 ;  /* 0x0000000804047824 */ /* 0x004fc800078e0200 */
[----:B------:R-:W2:Y:S02]  /*26d40*/  SYNCS.PHASECHK.TRANS64.TRYWAIT P0, [R4+URZ], R5 ;  /* 0x00000005040075a7 */ /* 0x000ea4000800017f */
[----:B--2---:R-:W-:Y:S05]  /*26d50*/  @!P0 BRA `(.L_x_2096) ;  /* 0x00000038009c8947 */ /* 0x004fea0003800000 */
.L_x_2242:
[----:B------:R-:W-:-:S07]  /*26d60*/  IMAD R3, R3, 0x8, R0 ;  /* 0x0000000803037824 */ /* 0x000fce00078e0200 */
.L_x_2097:
[----:B---3--:R3:W4:Y:S02]  /*26d70*/  SYNCS.PHASECHK.TRANS64.TRYWAIT P0, [R3+URZ], R2 ;  /* 0x00000002030075a7 */ /* 0x008724000800017f */
[----:B----4-:R-:W-:Y:S05]  /*26d80*/  @!P0 NANOSLEEP.SYNCS 0x989680 ;  /* 0x009896800000895d */ /* 0x010fea0003900000 */
[----:B------:R-:W4:Y:S02]  /*26d90*/  @!P0 SYNCS.PHASECHK.TRANS64 P0, [R3+URZ], R2 ;  /* 0x00000002030085a7 */ /* 0x000f24000800007f */
[----:B----4-:R-:W-:Y:S05]  /*26da0*/  @!P0 BRA `(.L_x_2097) ;  /* 0xfffffffc00f08947 */ /* 0x010fea000383ffff */
.L_x_1664:
[----:B------:R-:W-:Y:S05]  /*26db0*/  BSYNC B9 ;  /* 0x0000000000097941 */ /* 0x000fea0003800000 */
.L_x_1661:
[----:B------:R-:W-:Y:S05]  /*26dc0*/  EXIT ;  /* 0x000000000000794d */ /* 0x000fea0003800000 */
.L_x_1694:
[----:B0-----:R0:W1:Y:S02]  /*26dd0*/  SYNCS.PHASECHK.TRANS64.TRYWAIT P6, [R106+URZ+0x28890], R119 ;  /* 0x028890776a0075a7 */ /* 0x00106400080c017f */
[----:B-1----:R-:W-:Y:S05]  /*26de0*/  @!P6 NANOSLEEP.SYNCS 0x989680 ;  /* 0x009896800000e95d */ /* 0x002fea0003900000 */
[----:B------:R-:W1:Y:S02]  /*26df0*/  @!P6 SYNCS.PHASECHK.TRANS64 P6, [R106+URZ+0x28890], R119 ;  /* 0x028890776a00e5a7 */ /* 0x000e6400080c007f */
[----:B-1----:R-:W-:Y:S05]  /*26e00*/  @!P6 BRA `(.L_x_1694) ;  /* 0xfffffffc00f0e947 */ /* 0x002fea000383ffff */
[----:B------:R-:W-:Y:S05]  /*26e10*/  BRA `(.L_x_2098) ;  /* 0xfffffdc400b07947 */ /* 0x000fea000383ffff */
.L_x_1730:
[----:B0-----:R0:W1:Y:S02]  /*26e20*/  SYNCS.PHASECHK.TRANS64.TRYWAIT P4, [R106+URZ+0x28890], R119 ;  /* 0x028890776a0075a7 */ /* 0x001064000808017f */
[----:B-1----:R-:W-:Y:S05]  /*26e30*/  @!P4 NANOSLEEP.SYNCS 0x989680 ;  /* 0x009896800000c95d */ /* 0x002fea0003900000 */
[----:B------:R-:W1:Y:S02]  /*26e40*/  @!P4 SYNCS.PHASECHK.TRANS64 P4, [R106+URZ+0x28890], R119 ;  /* 0x028890776a00c5a7 */ /* 0x000e64000808007f */
[----:B-1----:R-:W-:Y:S05]  /*26e50*/  @!P4 BRA `(.L_x_1730) ;  /* 0xfffffffc00f0c947 */ /* 0x002fea000383ffff */
[----:B------:R-:W-:Y:S05]  /*26e60*/  BRA `(.L_x_2099) ;  /* 0xfffffdec00d07947 */ /* 0x000fea000383ffff */
.L_x_1747:
[----:B0-----:R0:W1:Y:S02]  /*26e70*/  SYNCS.PHASECHK.TRANS64.TRYWAIT P3, [R106+URZ+0x28890], R119 ;  /* 0x028890776a0075a7 */ /* 0x001064000806017f */
[----:B-1----:R-:W-:Y:S05]  /*26e80*/  @!P3 NANOSLEEP.SYNCS 0x989680 ;  /* 0x009896800000b95d */ /* 0x002fea0003900000 */
[----:B------:R-:W1:Y:S02]  /*26e90*/  @!P3 SYNCS.PHASECHK.TRANS64 P3, [R106+URZ+0x28890], R119 ;  /* 0x028890776a00b5a7 */ /* 0x000e64000806007f */
[----:B-1----:R-:W-:Y:S05]  /*26ea0*/  @!P3 BRA `(.L_x_1747) ;  /* 0xfffffffc00f0b947 */ /* 0x002fea000383ffff */
[----:B------:R-:W-:Y:S05]  /*26eb0*/  BRA `(.L_x_2100) ;  /* 0xfffffe1000507947 */ /* 0x000fea000383ffff */
.L_x_1757:
[----:B--2---:R2:W3:Y:S02]  /*26ec0*/  SYNCS.PHASECHK.TRANS64.TRYWAIT P0, [R106+URZ+0x288b0], R119 ;  /* 0x0288b0776a0075a7 */ /* 0x0044e4000800017f */
[----:B---3--:R-:W-:Y:S05]  /*26ed0*/  @!P0 NANOSLEEP.SYNCS 0x989680 ;  /* 0x009896800000895d */ /* 0x008fea0003900000 */
[----:B------:R-:W3:Y:S02]  /*26ee0*/  @!P0 SYNCS.PHASECHK.TRANS64 P0, [R106+URZ+0x288b0], R119 ;  /* 0x0288b0776a0085a7 */ /* 0x000ee4000800007f */
[----:B---3--:R-:W-:Y:S05]  /*26ef0*/  @!P0 BRA `(.L_x_1757) ;  /* 0xfffffffc00f08947 */ /* 0x008fea000383ffff */
[----:B------:R-:W-:Y:S05]  /*26f00*/  BRA `(.L_x_2101) ;  /* 0xfffffe1400ec7947 */ /* 0x000fea000383ffff */
.L_x_1777:
        /* <DEDUP_REMOVED lines=8> */
.L_x_2103:
[----:B------:R-:W-:Y:S05]  /*26f90*/  BSYNC B0 ;  /* 0x0000000000007941 */ /* 0x000fea0003800000 */
.L_x_2102:
[----:B------:R-:W-:Y:S01]  /*26fa0*/  IMAD.MOV.U32 R194, RZ, RZ, R14 ;  /* 0x000000ffffc27224 */ /* 0x000fe200078e000e */
[----:B------:R-:W-:Y:S06]  /*26fb0*/  BRA `(.L_x_2104) ;  /* 0xfffffe2400207947 */ /* 0x000fec000383ffff */
.L_x_1787:
[----:B------:R-:W-:Y:S01]  /*26fc0*/  BSSY B1, `(.L_x_2105) ;  /* 0x0000008000017945 */ /* 0x000fe20003800000 */
[----:B------:R-:W-:Y:S02]  /*26fd0*/  IMAD.MOV.U32 R13, RZ, RZ, R6 ;  /* 0x000000ffff0d7224 */ /* 0x000fe400078e0006 */
[----:B------:R-:W-:Y:S02]  /*26fe0*/  IMAD.MOV.U32 R12, RZ, RZ, RZ ;  /* 0x000000ffff0c7224 */ /* 0x000fe400078e00ff */
[----:B------:R-:W-:Y:S02]  /*26ff0*/  IMAD.MOV.U32 R11, RZ, RZ, 0x181f ;  /* 0x0000181fff0b7424 */ /* 0x000fe400078e00ff */
[----:B------:R-:W-:-:S07]  /*27000*/  IMAD.MOV.U32 R15, RZ, RZ, -0x1 ;  /* 0xffffffffff0f7424 */ /* 0x000fce00078e00ff */
[----:B0-----:R-:W-:Y:S05]  /*27010*/  WARPSYNC.COLLECTIVE R15, `(.L_x_2106) ;  /* 0x000000000f087348 */ /* 0x001fea0003c00000 */
[----:B------:R1:W2:Y:S02]  /*27020*/  SHFL.IDX P6, R14, R13, R12, R11 ;  /* 0x0000000c0d0e7389 */ /* 0x0002a400000c000b */
[----:B012---:R-:W-:Y:S01]  /*27030*/  ENDCOLLECTIVE ;  /* 0x000000000000791b */ /* 0x007fe20003800000 */
.L_x_2106:
[----:B------:R-:W-:Y:S05]  /*27040*/  BSYNC B1 ;  /* 0x0000000000017941 */ /* 0x000fea0003800000 */
.L_x_2105:
        /* <DEDUP_REMOVED lines=8> */
.L_x_2107:
[----:B------:R-:W-:Y:S02]  /*270d0*/  IMAD.MOV.U32 R13, RZ, RZ, R8 ;  /* 0x000000ffff0d7224 */ /* 0x000fe400078e0008 */
[----:B------:R-:W-:-:S07]  /*270e0*/  IMAD.MOV.U32 R3, RZ, RZ, R14 ;  /* 0x000000ffff037224 */ /* 0x000fce00078e000e */
[----:B------:R-:W-:Y:S05]  /*270f0*/  WARPSYNC.COLLECTIVE R15, `(.L_x_2108) ;  /* 0x000000000f087348 */ /* 0x000fea0003c00000 */
[----:B------:R0:W1:Y:S02]  /*27100*/  SHFL.IDX P6, R14, R13, R12, R11 ;  /* 0x0000000c0d0e7389 */ /* 0x00006400000c000b */
[----:B01----:R-:W-:Y:S01]  /*27110*/  ENDCOLLECTIVE ;  /* 0x000000000000791b */ /* 0x003fe20003800000 */
.L_x_2108:
[----:B------:R-:W-:Y:S02]  /*27120*/  IMAD.MOV.U32 R13, RZ, RZ, R7 ;  /* 0x000000ffff0d7224 */ /* 0x000fe400078e0007 */
[----:B------:R-:W-:-:S07]  /*27130*/  IMAD.MOV.U32 R4, RZ, RZ, R14 ;  /* 0x000000ffff047224 */ /* 0x000fce00078e000e */
[----:B------:R-:W-:Y:S05]  /*27140*/  WARPSYNC.COLLECTIVE R15, `(.L_x_2109) ;  /* 0x000000000f087348 */ /* 0x000fea0003c00000 */
[----:B------:R0:W1:Y:S02]  /*27150*/  SHFL.IDX P6, R14, R13, R12, R11 ;  /* 0x0000000c0d0e7389 */ /* 0x00006400000c000b */
[----:B01----:R-:W-:Y:S01]  /*27160*/  ENDCOLLECTIVE ;  /* 0x000000000000791b */ /* 0x003fe20003800000 */
.L_x_2109:
[----:B------:R-:W-:Y:S05]  /*27170*/  BRA `(.L_x_2110) ;  /* 0xfffffe28006c7947 */ /* 0x000fea000383ffff */
.L_x_1790:
[----:B------:R-:W-:Y:S01]  /*27180*/  BSSY B1, `(.L_x_2111) ;  /* 0x0000008000017945 */ /* 0x000fe20003800000 */
[----:B0-----:R-:W-:Y:S02]  /*27190*/  IMAD.MOV.U32 R13, RZ, RZ, R6 ;  /* 0x000000ffff0d7224 */ /* 0x001fe400078e0006 */
[----:B------:R-:W-:Y:S02]  /*271a0*/  IMAD.MOV.U32 R12, RZ, RZ, 0x1 ;  /* 0x00000001ff0c7424 */ /* 0x000fe400078e00ff */
[----:B------:R-:W-:Y:S02]  /*271b0*/  IMAD.MOV.U32 R11, RZ, RZ, 0x181f ;  /* 0x0000181fff0b7424 */ /* 0x000fe400078e00ff */
[----:B------:R-:W-:-:S07]  /*271c0*/  IMAD.MOV.U32 R15, RZ, RZ, -0x1 ;  /* 0xffffffffff0f7424 */ /* 0x000fce00078e00ff */
[----:B-1----:R-:W-:Y:S05]  /*271d0*/  WARPSYNC.COLLECTIVE R15, `(.L_x_2112) ;  /* 0x000000000f087348 */ /* 0x002fea0003c00000 */
[----:B------:R0:W2:Y:S02]  /*271e0*/  SHFL.IDX P6, R14, R13, R12, R11 ;  /* 0x0000000c0d0e7389 */ /* 0x0000a400000c000b */
[----:B012---:R-:W-:Y:S01]  /*271f0*/  ENDCOLLECTIVE ;  /* 0x000000000000791b */ /* 0x007fe20003800000 */
.L_x_2112:
[----:B------:R-:W-:Y:S05]  /*27200*/  BSYNC B1 ;  /* 0x0000000000017941 */ /* 0x000fea0003800000 */
.L_x_2111:
        /* <DEDUP_REMOVED lines=8> */
.L_x_2113:
[----:B------:R-:W-:Y:S02]  /*27290*/  IMAD.MOV.U32 R13, RZ, RZ, R8 ;  /* 0x000000ffff0d7224 */ /* 0x000fe400078e0008 */
[----:B------:R-:W-:-:S07]  /*272a0*/  IMAD.MOV.U32 R3, RZ, RZ, R14 ;  /* 0x000000ffff037224 */ /* 0x000fce00078e000e */
[----:B------:R-:W-:Y:S05]  /*272b0*/  WARPSYNC.COLLECTIVE R15, `(.L_x_2114) ;  /* 0x000000000f087348 */ /* 0x000fea0003c00000 */
[----:B------:R0:W1:Y:S02]  /*272c0*/  SHFL.IDX P6, R14, R13, R12, R11 ;  /* 0x0000000c0d0e7389 */ /* 0x00006400000c000b */
[----:B01----:R-:W-:Y:S01]  /*272d0*/  ENDCOLLECTIVE ;  /* 0x000000000000791b */ /* 0x003fe20003800000 */
.L_x_2114:
[----:B------:R-:W-:Y:S02]  /*272e0*/  IMAD.MOV.U32 R13, RZ, RZ, R7 ;  /* 0x000000ffff0d7224 */ /* 0x000fe400078e0007 */
[----:B------:R-:W-:-:S07]  /*272f0*/  IMAD.MOV.U32 R4, RZ, RZ, R14 ;  /* 0x000000ffff047224 */ /* 0x000fce00078e000e */
[----:B------:R-:W-:Y:S05]  /*27300*/  WARPSYNC.COLLECTIVE R15, `(.L_x_2115) ;  /* 0x000000000f087348 */ /* 0x000fea0003c00000 */
[----:B------:R0:W1:Y:S02]  /*27310*/  SHFL.IDX P6, R14, R13, R12, R11 ;  /* 0x0000000c0d0e7389 */ /* 0x00006400000c000b */
[----:B01----:R-:W-:Y:S01]  /*27320*/  ENDCOLLECTIVE ;  /* 0x000000000000791b */ /* 0x003fe20003800000 */
.L_x_2115:
[----:B------:R-:W-:Y:S05]  /*27330*/  BRA `(.L_x_2116) ;  /* 0xfffffe2800d87947 */ /* 0x000fea000383ffff */
.L_x_1793:
[----:B------:R-:W-:Y:S01]  /*27340*/  BSSY B1, `(.L_x_2117) ;  /* 0x0000008000017945 */ /* 0x000fe20003800000 */
[----:B0-----:R-:W-:Y:S02]  /*27350*/  IMAD.MOV.U32 R13, RZ, RZ, R6 ;  /* 0x000000ffff0d7224 */ /* 0x001fe400078e0006 */
[----:B------:R-:W-:Y:S02]  /*27360*/  IMAD.MOV.U32 R12, RZ, RZ, 0x2 ;  /* 0x00000002ff0c7424 */ /* 0x000fe400078e00ff */
[----:B------:R-:W-:Y:S02]  /*27370*/  IMAD.MOV.U32 R11, RZ, RZ, 0x181f ;  /* 0x0000181fff0b7424 */ /* 0x000fe400078e00ff */
[----:B------:R-:W-:-:S07]  /*27380*/  IMAD.MOV.U32 R15, RZ, RZ, -0x1 ;  /* 0xffffffffff0f7424 */ /* 0x000fce00078e00ff */
[----:B--2---:R-:W-:Y:S05]  /*27390*/  WARPSYNC.COLLECTIVE R15, `(.L_x_2118) ;  /* 0x000000000f087348 */ /* 0x004fea0003c00000 */
[----:B------:R0:W1:Y:S02]  /*273a0*/  SHFL.IDX P6, R14, R13, R12, R11 ;  /* 0x0000000c0d0e7389 */ /* 0x00006400000c000b */
[----:B012---:R-:W-:Y:S01]  /*273b0*/  ENDCOLLECTIVE ;  /* 0x000000000000791b */ /* 0x007fe20003800000 */
.L_x_2118:
[----:B------:R-:W-:Y:S05]  /*273c0*/  BSYNC B1 ;  /* 0x0000000000017941 */ /* 0x000fea0003800000 */
.L_x_2117:
        /* <DEDUP_REMOVED lines=8> */
.L_x_2119:
[----:B------:R-:W-:Y:S02]  /*27450*/  IMAD.MOV.U32 R13, RZ, RZ, R8 ;  /* 0x000000ffff0d7224 */ /* 0x000fe400078e0008 */
[----:B------:R-:W-:-:S07]  /*27460*/  IMAD.MOV.U32 R3, RZ, RZ, R14 ;  /* 0x000000ffff037224 */ /* 0x000fce00078e000e */
[----:B------:R-:W-:Y:S05]  /*27470*/  WARPSYNC.COLLECTIVE R15, `(.L_x_2120) ;  /* 0x000000000f087348 */ /* 0x000fea0003c00000 */
[----:B------:R0:W1:Y:S02]  /*27480*/  SHFL.IDX P6, R14, R13, R12, R11 ;  /* 0x0000000c0d0e7389 */ /* 0x00006400000c000b */
[----:B01----:R-:W-:Y:S01]  /*27490*/  ENDCOLLECTIVE ;  /* 0x000000000000791b */ /* 0x003fe20003800000 */
.L_x_2120:
[----:B------:R-:W-:Y:S02]  /*274a0*/  IMAD.MOV.U32 R13, RZ, RZ, R7 ;  /* 0x000000ffff0d7224 */ /* 0x000fe400078e0007 */
[----:B------:R-:W-:-:S07]  /*274b0*/  IMAD.MOV.U32 R4, RZ, RZ, R14 ;  /* 0x000000ffff047224 */ /* 0x000fce00078e000e */
[----:B------:R-:W-:Y:S05]  /*274c0*/  WARPSYNC.COLLECTIVE R15, `(.L_x_2121) ;  /* 0x000000000f087348 */ /* 0x000fea0003c00000 */
[----:B------:R0:W1:Y:S02]  /*274d0*/  SHFL.IDX P6, R14, R13, R12, R11 ;  /* 0x0000000c0d0e7389 */ /* 0x00006400000c000b */
[----:B01----:R-:W-:Y:S01]  /*274e0*/  ENDCOLLECTIVE ;  /* 0x000000000000791b */ /* 0x003fe20003800000 */
.L_x_2121:
[----:B------:R-:W-:Y:S05]  /*274f0*/  BRA `(.L_x_2122) ;  /* 0xfffffe2c003c7947 */ /* 0x000fea000383ffff */
.L_x_1796:
[----:B------:R-:W-:Y:S01]  /*27500*/  BSSY B1, `(.L_x_2123) ;  /* 0x0000008000017945 */ /* 0x000fe20003800000 */
[----:B------:R-:W-:Y:S02]  /*27510*/  IMAD.MOV.U32 R13, RZ, RZ, R6 ;  /* 0x000000ffff0d7224 */ /* 0x000fe400078e0006 */
[----:B------:R-:W-:Y:S02]  /*27520*/  IMAD.MOV.U32 R12, RZ, RZ, 0x3 ;  /* 0x00000003ff0c7424 */ /* 0x000fe400078e00ff */
[----:B------:R-:W-:Y:S02]  /*27530*/  IMAD.MOV.U32 R11, RZ, RZ, 0x181f ;  /* 0x0000181fff0b7424 */ /* 0x000fe400078e00ff */
[----:B------:R-:W-:-:S07]  /*27540*/  IMAD.MOV.U32 R15, RZ, RZ, -0x1 ;  /* 0xffffffffff0f7424 */ /* 0x000fce00078e00ff */
[----:B--2---:R-:W-:Y:S05]  /*27550*/  WARPSYNC.COLLECTIVE R15, `(.L_x_2124) ;  /* 0x000000000f087348 */ /* 0x004fea0003c00000 */
[----:B------:R0:W1:Y:S02]  /*27560*/  SHFL.IDX P6, R14, R13, R12, R11 ;  /* 0x0000000c0d0e7389 */ /* 0x00006400000c000b */
[----:B012---:R-:W-:Y:S01]  /*27570*/  ENDCOLLECTIVE ;  /* 0x000000000000791b */ /* 0x007fe20003800000 */
.L_x_2124:
[----:B------:R-:W-:Y:S05]  /*27580*/  BSYNC B1 ;  /* 0x0000000000017941 */ /* 0x000fea0003800000 */
.L_x_2123:
        /* <DEDUP_REMOVED lines=8> */
.L_x_2125:
[----:B------:R-:W-:Y:S02]  /*27610*/  IMAD.MOV.U32 R13, RZ, RZ, R8 ;  /* 0x000000ffff0d7224 */ /* 0x000fe400078e0008 */
[----:B------:R-:W-:-:S07]  /*27620*/  IMAD.MOV.U32 R3, RZ, RZ, R14 ;  /* 0x000000ffff037224 */ /* 0x000fce00078e000e */
[----:B------:R-:W-:Y:S05]  /*27630*/  WARPSYNC.COLLECTIVE R15, `(.L_x_2126) ;  /* 0x000000000f087348 */ /* 0x000fea0003c00000 */
[----:B------:R0:W1:Y:S02]  /*27640*/  SHFL.IDX P6, R14, R13, R12, R11 ;  /* 0x0000000c0d0e7389 */ /* 0x00006400000c000b */
[----:B01----:R-:W-:Y:S01]  /*27650*/  ENDCOLLECTIVE ;  /* 0x000000000000791b */ /* 0x003fe20003800000 */
.L_x_2126:
[----:B------:R-:W-:Y:S02]  /*27660*/  IMAD.MOV.U32 R13, RZ, RZ, R7 ;  /* 0x000000ffff0d7224 */ /* 0x000fe400078e0007 */
[----:B------:R-:W-:-:S07]  /*27670*/  IMAD.MOV.U32 R4, RZ, RZ, R14 ;  /* 0x000000ffff047224 */ /* 0x000fce00078e000e */
[----:B------:R-:W-:Y:S05]  /*27680*/  WARPSYNC.COLLECTIVE R15, `(.L_x_2127) ;  /* 0x000000000f087348 */ /* 0x000fea0003c00000 */
[----:B------:R0:W1:Y:S02]  /*27690*/  SHFL.IDX P6, R14, R13, R12, R11 ;  /* 0x0000000c0d0e7389 */ /* 0x00006400000c000b */
[----:B01----:R-:W-:Y:S01]  /*276a0*/  ENDCOLLECTIVE ;  /* 0x000000000000791b */ /* 0x003fe20003800000 */
.L_x_2127:
[----:B------:R-:W-:Y:S05]  /*276b0*/  BRA `(.L_x_2128) ;  /* 0xfffffe2c00a87947 */ /* 0x000fea000383ffff */
.L_x_1800:
[----:B0-----:R0:W1:Y:S02]  /*276c0*/  SYNCS.PHASECHK.TRANS64.TRYWAIT P0, [R2+URZ+0x28800], R5 ;  /* 0x02880005020075a7 */ /* 0x001064000800017f */
[----:B-1----:R-:W-:Y:S05]  /*276d0*/  @!P0 NANOSLEEP.SYNCS 0x989680 ;  /* 0x009896800000895d */ /* 0x002fea0003900000 */
[----:B------:R-:W1:Y:S02]  /*276e0*/  @!P0 SYNCS.PHASECHK.TRANS64 P0, [R2+URZ+0x28800], R5 ;  /* 0x02880005020085a7 */ /* 0x000e64000800007f */
[----:B-1----:R-:W-:Y:S05]  /*276f0*/  @!P0 BRA `(.L_x_1800) ;  /* 0xfffffffc00f08947 */ /* 0x002fea000383ffff */
[----:B------:R-:W-:Y:S05]  /*27700*/  BRA `(.L_x_2129) ;  /* 0xfffffe3000687947 */ /* 0x000fea000383ffff */
.L_x_1816:
[----:B------:R-:W1:Y:S01]  /*27710*/  LDC R56, c[0x0][0x3f4] ;  /* 0x0000fd00ff387b82 */ /* 0x000e620000000800 */
[----:B------:R-:W-:Y:S01]  /*27720*/  BSSY B1, `(.L_x_2130) ;  /* 0x0000008000017945 */ /* 0x000fe20003800000 */
[----:B------:R-:W-:Y:S02]  /*27730*/  IMAD.MOV.U32 R13, RZ, RZ, R35 ;  /* 0x000000ffff0d7224 */ /* 0x000fe400078e0023 */
[----:B------:R-:W-:Y:S02]  /*27740*/  IMAD.MOV.U32 R12, RZ, RZ, RZ ;  /* 0x000000ffff0c7224 */ /* 0x000fe400078e00ff */
[----:B------:R-:W-:Y:S02]  /*27750*/  IMAD.MOV.U32 R11, RZ, RZ, 0x181f ;  /* 0x0000181fff0b7424 */ /* 0x000fe400078e00ff */
[----:B------:R-:W-:-:S07]  /*27760*/  IMAD.MOV.U32 R15, RZ, RZ, -0x1 ;  /* 0xffffffffff0f7424 */ /* 0x000fce00078e00ff */
[----:B01----:R-:W-:Y:S05]  /*27770*/  WARPSYNC.COLLECTIVE R15, `(.L_x_2131) ;  /* 0x000000000f087348 */ /* 0x003fea0003c00000 */
[----:B------:R2:W3:Y:S02]  /*27780*/  SHFL.IDX P6, R14, R13, R12, R11 ;  /* 0x0000000c0d0e7389 */ /* 0x0004e400000c000b */
[----:B0123--:R-:W-:Y:S01]  /*27790*/  ENDCOLLECTIVE ;  /* 0x000000000000791b */ /* 0x00ffe20003800000 */
.L_x_2131:
[----:B------:R-:W-:Y:S05]  /*277a0*/  BSYNC B1 ;  /* 0x0000000000017941 */ /* 0x000fea0003800000 */
.L_x_2130:
[----:B------:R-:W-:Y:S01]  /*277b0*/  IMAD.MOV.U32 R13, RZ, RZ, R32 ;  /* 0x000000ffff0d7224 */ /* 0x000fe200078e0020 */
[----:B------:R-:W-:Y:S01]  /*277c0*/  ISETP.GE.AND P0, PT, R16, R56, PT ;  /* 0x000000381000720c */ /* 0x000fe20003f06270 */
[----:B------:R-:W-:Y:S02]  /*277d0*/  IMAD.MOV.U32 R12, RZ, RZ, RZ ;  /* 0x000000ffff0c7224 */ /* 0x000fe400078e00ff */
[----:B------:R-:W-:Y:S02]  /*277e0*/  IMAD.MOV.U32 R11, RZ, RZ, 0x181f ;  /* 0x0000181fff0b7424 */ /* 0x000fe400078e00ff */
[----:B------:R-:W-:Y:S02]  /*277f0*/  IMAD.MOV.U32 R15, RZ, RZ, -0x1 ;  /* 0xffffffffff0f7424 */ /* 0x000fe400078e00ff */
[----:B------:R-:W-:Y:S02]  /*27800*/  IMAD.MOV.U32 R3, RZ, RZ, R14 ;  /* 0x000000ffff037224 */ /* 0x000fe400078e000e */
[----:B------:R-:W-:-:S07]  /*27810*/  IMAD R0, R187, R0, RZ ;  /* 0x00000000bb007224 */ /* 0x000fce00078e02ff */
[----:B------:R-:W-:Y:S05]  /*27820*/  WARPSYNC.COLLECTIVE R15, `(.L_x_2132) ;  /* 0x000000000f087348 */ /* 0x000fea0003c00000 */
[----:B------:R0:W1:Y:S02]  /*27830*/  SHFL.IDX P6, R14, R13, R12, R11 ;  /* 0x0000000c0d0e7389 */ /* 0x00006400000c000b */
[----:B01----:R-:W-:Y:S01]  /*27840*/  ENDCOLLECTIVE ;  /* 0x000000000000791b */ /* 0x003fe20003800000 */
.L_x_2132:
[----:B------:R-:W-:Y:S01]  /*27850*/  ISETP.GE.OR P1, PT, R57, R0, P0 ;  /* 0x000000003900720c */ /* 0x000fe20000726670 */
[----:B------:R-:W-:-:S12]  /*27860*/  IMAD.MOV.U32 R13, RZ, RZ, R33 ;  /* 0x000000ffff0d7224 */ /* 0x000fd800078e0021 */
[C---:B------:R-:W-:Y:S01]  /*27870*/  @!P1 IMAD.SHL.U32 R7, R16.reuse, 0x2, RZ ;  /* 0x0000000210079824 */ /* 0x040fe200078e00ff */
[----:B------:R-:W-:Y:S01]  /*27880*/  @!P1 SHF.L.U64.HI R6, R16, 0x1, R17 ;  /* 0x0000000110069819 */ /* 0x000fe20000010211 */
[----:B------:R-:W-:-:S07]  /*27890*/  IMAD.MOV.U32 R4, RZ, RZ, R14 ;  /* 0x000000ffff047224 */ /* 0x000fce00078e000e */
[----:B------:R-:W-:Y:S05]  /*278a0*/  WARPSYNC.COLLECTIVE R15, `(.L_x_2133) ;  /* 0x000000000f087348 */ /* 0x000fea0003c00000 */
[----:B------:R0:W1:Y:S02]  /*278b0*/  SHFL.IDX P6, R14, R13, R12, R11 ;  /* 0x0000000c0d0e7389 */ /* 0x00006400000c000b */
[----:B01----:R-:W-:Y:S01]  /*278c0*/  ENDCOLLECTIVE ;  /* 0x000000000000791b */ /* 0x003fe20003800000 */
.L_x_2133:
[----:B------:R-:W-:-:S05]  /*278d0*/  @!P1 IADD3 R4, P2, R4, R7, RZ ;  /* 0x0000000704049210 */ /* 0x000fca0007f5e0ff */
[----:B------:R-:W-:Y:S02]  /*278e0*/  @!P1 IMAD.X R3, R3, 0x1, R6, P2 ;  /* 0x0000000103039824 */ /* 0x000fe400010e0606 */
[----:B------:R-:W-:Y:S02]  /*278f0*/  @!P1 IMAD.MOV.U32 R24, RZ, RZ, R4 ;  /* 0x000000ffff189224 */ /* 0x000fe400078e0004 */
[----:B------:R-:W-:Y:S02]  /*27900*/  @!P1 IMAD.MOV.U32 R25, RZ, RZ, R3 ;  /* 0x000000ffff199224 */ /* 0x000fe400078e0003 */
[----:B------:R-:W-:-:S04]  /*27910*/  IMAD.MOV.U32 R13, RZ, RZ, R34 ;  /* 0x000000ffff0d7224 */ /* 0x000fc800078e0022 */
[----:B------:R-:W5:Y:S01]  /*27920*/  @!P1 LD.E.128 R24, desc[UR38][R24.64] ;  /* 0x0000002618189980 */ /* 0x000f62000c101d00 */
[----:B------:R-:W-:-:S07]  /*27930*/  IMAD.MOV.U32 R5, RZ, RZ, R14 ;  /* 0x000000ffff057224 */ /* 0x000fce00078e000e */
[----:B-----5:R-:W-:Y:S05]  /*27940*/  WARPSYNC.COLLECTIVE R15, `(.L_x_2134) ;  /* 0x000000000f087348 */ /* 0x020fea0003c00000 */
[----:B------:R0:W1:Y:S02]  /*27950*/  SHFL.IDX P6, R14, R13, R12, R11 ;  /* 0x0000000c0d0e7389 */ /* 0x00006400000c000b */
[----:B01---5:R-:W-:Y:S01]  /*27960*/  ENDCOLLECTIVE ;  /* 0x000000000000791b */ /* 0x023fe20003800000 */
.L_x_2134:
[----:B------:R-:W-:-:S05]  /*27970*/  @!P1 IADD3 R14, P2, R14, R7, RZ ;  /* 0x000000070e0e9210 */ /* 0x000fca0007f5e0ff */
[----:B------:R-:W-:Y:S02]  /*27980*/  @!P1 IMAD.X R5, R5, 0x1, R6, P2 ;  /* 0x0000000105059824 */ /* 0x000fe400010e0606 */
[----:B------:R-:W-:-:S06]  /*27990*/  @!P1 IMAD.MOV.U32 R4, RZ, RZ, R14 ;  /* 0x000000ffff049224 */ /* 0x000fcc00078e000e */
[----:B------:R-:W5:Y:S01]  /*279a0*/  @!P1 LD.E.128 R4, desc[UR38][R4.64] ;  /* 0x0000002604049980 */ /* 0x000f62000c101d00 */
[----:B------:R-:W-:Y:S02]  /*279b0*/  IMAD.MOV.U32 R13, RZ, RZ, R35 ;  /* 0x000000ffff0d7224 */ /* 0x000fe400078e0023 */
[----:B------:R-:W-:-:S07]  /*279c0*/  IMAD.MOV.U32 R12, RZ, RZ, 0x1 ;  /* 0x00000001ff0c7424 */ /* 0x000fce00078e00ff */
[----:B-----5:R-:W-:Y:S05]  /*279d0*/  WARPSYNC.COLLECTIVE R15, `(.L_x_2135) ;  /* 0x000000000f087348 */ /* 0x020fea0003c00000 */
[----:B------:R0:W1:Y:S02]  /*279e0*/  SHFL.IDX P6, R14, R13, R12, R11 ;  /* 0x0000000c0d0e7389 */ /* 0x00006400000c000b */
[----:B01---5:R-:W-:Y:S01]  /*279f0*/  ENDCOLLECTIVE ;  /* 0x000000000000791b */ /* 0x023fe20003800000 */
.L_x_2135:
[----:B------:R-:W-:Y:S01]  /*27a00*/  CS2R R48, SRZ ;  /* 0x0000000000307805 */ /* 0x000fe2000001ff00 */
[----:B------:R-:W-:Y:S01]  /*27a10*/  IMAD.MOV.U32 R13, RZ, RZ, R32 ;  /* 0x000000ffff0d7224 */ /* 0x000fe200078e0020 */
[----:B------:R-:W-:Y:S02]  /*27a20*/  CS2R R50, SRZ ;  /* 0x0000000000327805 */ /* 0x000fe4000001ff00 */
[----:B------:R-:W-:Y:S02]  /*27a30*/  CS2R R20, SRZ ;  /* 0x0000000000147805 */ /* 0x000fe4000001ff00 */
[----:B------:R-:W-:Y:S01]  /*27a40*/  CS2R R36, SRZ ;  /* 0x0000000000247805 */ /* 0x000fe2000001ff00 */
[----:B------:R-:W-:-:S04]  /*27a50*/  @!P1 IMAD.MOV.U32 R48, RZ, RZ, R24 ;  /* 0x000000ffff309224 */ /* 0x000fc800078e0018 */
[----:B------:R-:W-:-:S05]  /*27a60*/  IMAD.MOV.U32 R3, RZ, RZ, R48 ;  /* 0x000000ffff037224 */ /* 0x000fca00078e0030 */
[----:B------:R-:W-:Y:S01]  /*27a70*/  PRMT R46, R46, 0x5410, R3 ;  /* 0x000054102e2e7816 */ /* 0x000fe20000000003 */
[----:B------:R-:W-:-:S07]  /*27a80*/  IMAD.MOV.U32 R3, RZ, RZ, R14 ;  /* 0x000000ffff037224 */ /* 0x000fce00078e000e */
[----:B------:R-:W-:Y:S05]  /*27a90*/  WARPSYNC.COLLECTIVE R15, `(.L_x_2136) ;  /* 0x000000000f087348 */ /* 0x000fea0003c00000 */
[----:B------:R0:W1:Y:S02]  /*27aa0*/  SHFL.IDX P6, R14, R13, R12, R11 ;  /* 0x0000000c0d0e7389 */ /* 0x00006400000c000b */
[----:B01----:R-:W-:Y:S01]  /*27ab0*/  ENDCOLLECTIVE ;  /* 0x000000000000791b */ /* 0x003fe20003800000 */
.L_x_2136:
[----:B------:R-:W-:-:S04]  /*27ac0*/  @!P1 IMAD.MOV.U32 R49, RZ, RZ, R25 ;  /* 0x000000ffff319224 */ /* 0x000fc800078e0019 */
[----:B------:R-:W-:-:S05]  /*27ad0*/  IMAD.MOV.U32 R8, RZ, RZ, R49 ;  /* 0x000000ffff087224 */ /* 0x000fca00078e0031 */
[----:B------:R-:W-:Y:S01]  /*27ae0*/  PRMT R83, R8, 0x7610, R83 ;  /* 0x0000761008537816 */ /* 0x000fe20000000053 */
[----:B------:R-:W-:Y:S02]  /*27af0*/  IMAD.MOV.U32 R13, RZ, RZ, R33 ;  /* 0x000000ffff0d7224 */ /* 0x000fe400078e0021 */
[----:B------:R-:W-:-:S07]  /*27b00*/  IMAD.MOV.U32 R8, RZ, RZ, R14 ;  /* 0x000000ffff087224 */ /* 0x000fce00078e000e */
[----:B------:R-:W-:Y:S05]  /*27b10*/  WARPSYNC.COLLECTIVE R15, `(.L_x_2137) ;  /* 0x000000000f087348 */ /* 0x000fea0003c00000 */
[----:B------:R0:W1:Y:S02]  /*27b20*/  SHFL.IDX P6, R14, R13, R12, R11 ;  /* 0x0000000c0d0e7389 */ /* 0x00006400000c000b */
[----:B01----:R-:W-:Y:S01]  /*27b30*/  ENDCOLLECTIVE ;  /* 0x000000000000791b */ /* 0x003fe20003800000 */
.L_x_2137:
[----:B------:R-:W-:Y:S02]  /*27b40*/  @!P1 IMAD.MOV.U32 R50, RZ, RZ, R26 ;  /* 0x000000ffff329224 */ /* 0x000fe400078e001a */
[----:B------:R-:W-:Y:S02]  /*27b50*/  IMAD.MOV.U32 R13, RZ, RZ, R34 ;  /* 0x000000ffff0d7224 */ /* 0x000fe400078e0022 */
[----:B------:R-:W-:Y:S02]  /*27b60*/  @!P1 IMAD.MOV.U32 R51, RZ, RZ, R27 ;  /* 0x000000ffff339224 */ /* 0x000fe400078e001b */
[----:B------:R-:W-:-:S07]  /*27b70*/  IMAD.MOV.U32 R9, RZ, RZ, R14 ;  /* 0x000000ffff097224 */ /* 0x000fce00078e000e */
[----:B------:R-:W-:Y:S05]  /*27b80*/  WARPSYNC.COLLECTIVE R15, `(.L_x_2138) ;  /* 0x000000000f087348 */ /* 0x000fea0003c00000 */
[----:B------:R0:W1:Y:S02]  /*27b90*/  SHFL.IDX P6, R14, R13, R12, R11 ;  /* 0x0000000c0d0e7389 */ /* 0x00006400000c000b */
[----:B01----:R-:W-:Y:S01]  /*27ba0*/  ENDCOLLECTIVE ;  /* 0x000000000000791b */ /* 0x003fe20003800000 */
.L_x_2138:
[----:B------:R-:W-:Y:S02]  /*27bb0*/  IMAD.MOV.U32 R10, RZ, RZ, R50 ;  /* 0x000000ffff0a7224 */ /* 0x000fe400078e0032 */
[----:B------:R-:W-:Y:S02]  /*27bc0*/  IMAD.MOV.U32 R25, RZ, RZ, R51 ;  /* 0x000000ffff197224 */ /* 0x000fe400078e0033 */
[----:B------:R-:W-:Y:S02]  /*27bd0*/  @!P1 IMAD.MOV.U32 R20, RZ, RZ, R4 ;  /* 0x000000ffff149224 */ /* 0x000fe400078e0004 */
[----:B------:R-:W-:Y:S02]  /*27be0*/  @!P1 IMAD.MOV.U32 R21, RZ, RZ, R5 ;  /* 0x000000ffff159224 */ /* 0x000fe400078e0005 */
[----:B------:R-:W-:Y:S02]  /*27bf0*/  @!P1 IMAD.MOV.U32 R36, RZ, RZ, R6 ;  /* 0x000000ffff249224 */ /* 0x000fe400078e0006 */
[----:B------:R-:W-:Y:S01]  /*27c00*/  @!P1 IMAD.MOV.U32 R37, RZ, RZ, R7 ;  /* 0x000000ffff259224 */ /* 0x000fe200078e0007 */
[----:B------:R-:W-:Y:S01]  /*27c10*/  PRMT R43, R10, 0x7610, R43 ;  /* 0x000076100a2b7816 */ /* 0x000fe2000000002b */
[----:B------:R-:W-:Y:S01]  /*27c20*/  IMAD.MOV.U32 R4, RZ, RZ, R20 ;  /* 0x000000ffff047224 */ /* 0x000fe200078e0014 */
[----:B------:R-:W-:Y:S01]  /*27c30*/  PRMT R44, R25, 0x7610, R44 ;  /* 0x00007610192c7816 */ /* 0x000fe2000000002c */
[----:B------:R-:W-:-:S02]  /*27c40*/  IMAD.MOV.U32 R5, RZ, RZ, R21 ;  /* 0x000000ffff057224 */ /* 0x000fc400078e0015 */
[----:B------:R-:W-:Y:S02]  /*27c50*/  IMAD.MOV.U32 R6, RZ, RZ, R36 ;  /* 0x000000ffff067224 */ /* 0x000fe400078e0024 */
[----:B------:R-:W-:Y:S01]  /*27c60*/  IMAD.MOV.U32 R7, RZ, RZ, R37 ;  /* 0x000000ffff077224 */ /* 0x000fe200078e0025 */
[----:B------:R-:W-:Y:S02]  /*27c70*/  PRMT R43, R43, 0x5410, R4 ;  /* 0x000054102b2b7816 */ /* 0x000fe40000000004 */
[----:B------:R-:W-:Y:S02]  /*27c80*/  CS2R R24, SRZ ;  /* 0x0000000000187805 */ /* 0x000fe4000001ff00 */
[----:B------:R-:W-:Y:S02]  /*27c90*/  PRMT R44, R44, 0x5410, R5 ;  /* 0x000054102c2c7816 */ /* 0x000fe40000000005 */
[----:B------:R-:W-:Y:S02]  /*27ca0*/  PRMT R45, R45, 0x5410, R6 ;  /* 0x000054102d2d7816 */ /* 0x000fe40000000006 */
[----:B------:R-:W-:Y:S01]  /*27cb0*/  PRMT R81, R7, 0x7610, R81 ;  /* 0x0000761007517816 */ /* 0x000fe20000000051 */
[----:B------:R-:W-:Y:S06]  /*27cc0*/  BRA `(.L_x_2139) ;  /* 0xfffffe4800a87947 */ /* 0x000fec000383ffff */
.L_x_1819:
[----:B------:R-:W-:Y:S01]  /*27cd0*/  BSSY B1, `(.L_x_2140) ;  /* 0x0000008000017945 */ /* 0x000fe20003800000 */
[----:B------:R-:W-:Y:S02]  /*27ce0*/  IMAD.MOV.U32 R13, RZ, RZ, R35 ;  /* 0x000000ffff0d7224 */ /* 0x000fe400078e0023 */
[----:B------:R-:W-:Y:S02]  /*27cf0*/  IMAD.MOV.U32 R12, RZ, RZ, 0x2 ;  /* 0x00000002ff0c7424 */ /* 0x000fe400078e00ff */
[----:B------:R-:W-:Y:S02]  /*27d00*/  IMAD.MOV.U32 R11, RZ, RZ, 0x181f ;  /* 0x0000181fff0b7424 */ /* 0x000fe400078e00ff */
[----:B-1----:R-:W-:-:S07]  /*27d10*/  IMAD.MOV.U32 R15, RZ, RZ, -0x1 ;  /* 0xffffffffff0f7424 */ /* 0x002fce00078e00ff */
[----:B------:R-:W-:Y:S05]  /*27d20*/  WARPSYNC.COLLECTIVE R15, `(.L_x_2141) ;  /* 0x000000000f087348 */ /* 0x000fea0003c00000 */
[----:B------:R0:W1:Y:S02]  /*27d30*/  SHFL.IDX P6, R14, R13, R12, R11 ;  /* 0x0000000c0d0e7389 */ /* 0x00006400000c000b */
[----:B01----:R-:W-:Y:S01]  /*27d40*/  ENDCOLLECTIVE ;  /* 0x000000000000791b */ /* 0x003fe20003800000 */
.L_x_2141:
[----:B------:R-:W-:Y:S05]  /*27d50*/  BSYNC B1 ;  /* 0x0000000000017941 */ /* 0x000fea0003800000 */
.L_x_2140:
[----:B------:R-:W-:Y:S02]  /*27d60*/  IMAD.MOV.U32 R13, RZ, RZ, R32 ;  /* 0x000000ffff0d7224 */ /* 0x000fe400078e0020 */
[----:B------:R-:W-:Y:S02]  /*27d70*/  IMAD.MOV.U32 R12, RZ, RZ, 0x2 ;  /* 0x00000002ff0c7424 */ /* 0x000fe400078e00ff */
[----:B------:R-:W-:Y:S02]  /*27d80*/  IMAD.MOV.U32 R11, RZ, RZ, 0x181f ;  /* 0x0000181fff0b7424 */ /* 0x000fe400078e00ff */
[----:B------:R-:W-:Y:S02]  /*27d90*/  IMAD.MOV.U32 R15, RZ, RZ, -0x1 ;  /* 0xffffffffff0f7424 */ /* 0x000fe400078e00ff */
[----:B------:R-:W-:Y:S02]  /*27da0*/  IMAD.MOV.U32 R3, RZ, RZ, R14 ;  /* 0x000000ffff037224 */ /* 0x000fe400078e000e */
[----:B------:R-:W-:-:S07]  /*27db0*/  VIADD R9, R57, 0x40 ;  /* 0x0000004039097836 */ /* 0x000fce0000000000 */
[----:B------:R-:W-:Y:S05]  /*27dc0*/  WARPSYNC.COLLECTIVE R15, `(.L_x_2142) ;  /* 0x000000000f087348 */ /* 0x000fea0003c00000 */
[----:B------:R0:W1:Y:S02]  /*27dd0*/  SHFL.IDX P6, R14, R13, R12, R11 ;  /* 0x0000000c0d0e7389 */ /* 0x00006400000c000b */
[----:B01----:R-:W-:Y:S01]  /*27de0*/  ENDCOLLECTIVE ;  /* 0x000000000000791b */ /* 0x003fe20003800000 */
.L_x_2142:
        /* <DEDUP_REMOVED lines=8> */
.L_x_2143:
[----:B------:R-:W-:-:S05]  /*27e70*/  @!P1 IADD3 R8, P2, R8, R31, RZ ;  /* 0x0000001f08089210 */ /* 0x000fca0007f5e0ff */
[----:B------:R-:W-:Y:S02]  /*27e80*/  @!P1 IMAD.X R9, R3, 0x1, R29, P2 ;  /* 0x0000000103099824 */ /* 0x000fe400010e061d */
[----:B------:R-:W-:Y:S02]  /*27e90*/  IMAD.MOV.U32 R13, RZ, RZ, R34 ;  /* 0x000000ffff0d7224 */ /* 0x000fe400078e0022 */
[----:B------:R-:W-:-:S07]  /*27ea0*/  IMAD.MOV.U32 R28, RZ, RZ, R14 ;  /* 0x000000ffff1c7224 */ /* 0x000fce00078e000e */
[----:B------:R-:W-:Y:S05]  /*27eb0*/  WARPSYNC.COLLECTIVE R15, `(.L_x_2144) ;  /* 0x000000000f087348 */ /* 0x000fea0003c00000 */
[----:B------:R0:W1:Y:S02]  /*27ec0*/  SHFL.IDX P6, R14, R13, R12, R11 ;  /* 0x0000000c0d0e7389 */ /* 0x00006400000c000b */
[----:B01----:R-:W-:Y:S01]  /*27ed0*/  ENDCOLLECTIVE ;  /* 0x000000000000791b */ /* 0x003fe20003800000 */
.L_x_2144:
[----:B------:R-:W2:Y:S01]  /*27ee0*/  @!P1 LD.E.128 R8, desc[UR38][R8.64] ;  /* 0x0000002608089980 */ /* 0x000ea2000c101d00 */
[----:B------:R-:W-:-:S05]  /*27ef0*/  @!P1 IADD3 R14, P2, R14, R31, RZ ;  /* 0x0000001f0e0e9210 */ /* 0x000fca0007f5e0ff */
[----:B------:R-:W-:-:S04]  /*27f00*/  @!P1 IMAD.X R3, R28, 0x1, R29, P2 ;  /* 0x000000011c039824 */ /* 0x000fc800010e061d */
[----:B------:R-:W-:-:S05]  /*27f10*/  @!P1 IMAD.MOV.U32 R15, RZ, RZ, R3 ;  /* 0x000000ffff0f9224 */ /* 0x000fca00078e0003 */
[----:B------:R0:W5:Y:S01]  /*27f20*/  @!P1 LD.E.128 R28, desc[UR38][R14.64] ;  /* 0x000000260e1c9980 */ /* 0x000162000c101d00 */
[----:B------:R-:W-:Y:S02]  /*27f30*/  CS2R R52, SRZ ;  /* 0x0000000000347805 */ /* 0x000fe4000001ff00 */
[----:B------:R-:W-:Y:S01]  /*27f40*/  CS2R R54, SRZ ;  /* 0x0000000000367805 */ /* 0x000fe2000001ff00 */
[----:B------:R-:W-:Y:S01]  /*27f50*/  IMAD.MOV.U32 R13, RZ, RZ, R35 ;  /* 0x000000ffff0d7224 */ /* 0x000fe200078e0023 */
[----:B------:R-:W-:Y:S02]  /*27f60*/  CS2R R38, SRZ ;  /* 0x0000000000267805 */ /* 0x000fe4000001ff00 */
[----:B------:R-:W-:Y:S01]  /*27f70*/  CS2R R40, SRZ ;  /* 0x0000000000287805 */ /* 0x000fe2000001ff00 */
[----:B0-----:R-:W-:Y:S02]  /*27f80*/  IMAD.MOV.U32 R15, RZ, RZ, -0x1 ;  /* 0xffffffffff0f7424 */ /* 0x001fe400078e00ff */
[----:B--2---:R-:W-:-:S02]  /*27f90*/  @!P1 IMAD.MOV.U32 R53, RZ, RZ, R9 ;  /* 0x000000ffff359224 */ /* 0x004fc400078e0009 */
[----:B------:R-:W-:Y:S02]  /*27fa0*/  @!P1 IMAD.MOV.U32 R55, RZ, RZ, R11 ;  /* 0x000000ffff379224 */ /* 0x000fe400078e000b */
[----:B------:R-:W-:Y:S02]  /*27fb0*/  IMAD.MOV.U32 R12, RZ, RZ, R53 ;  /* 0x000000ffff0c7224 */ /* 0x000fe400078e0035 */
[----:B------:R-:W-:Y:S02]  /*27fc0*/  IMAD.MOV.U32 R11, RZ, RZ, 0x181f ;  /* 0x0000181fff0b7424 */ /* 0x000fe400078e00ff */
[----:B------:R-:W-:Y:S01]  /*27fd0*/  @!P1 IMAD.MOV.U32 R52, RZ, RZ, R8 ;  /* 0x000000ffff349224 */ /* 0x000fe200078e0008 */
[----:B------:R-:W-:Y:S01]  /*27fe0*/  PRMT R66, R12, 0x7610, R66 ;  /* 0x000076100c427816 */ /* 0x000fe20000000042 */
[----:B------:R-:W-:Y:S02]  /*27ff0*/  IMAD.MOV.U32 R12, RZ, RZ, 0x3 ;  /* 0x00000003ff0c7424 */ /* 0x000fe400078e00ff */
[----:B------:R-:W-:-:S02]  /*28000*/  IMAD.MOV.U32 R3, RZ, RZ, R52 ;  /* 0x000000ffff037224 */ /* 0x000fc400078e0034 */
[----:B------:R-:W-:-:S07]  /*28010*/  @!P1 IMAD.MOV.U32 R54, RZ, RZ, R10 ;  /* 0x000000ffff369224 */ /* 0x000fce00078e000a */
[----:B-----5:R-:W-:Y:S05]  /*28020*/  WARPSYNC.COLLECTIVE R15, `(.L_x_2145) ;  /* 0x000000000f087348 */ /* 0x020fea0003c00000 */
[----:B------:R0:W1:Y:S02]  /*28030*/  SHFL.IDX P6, R14, R13, R12, R11 ;  /* 0x0000000c0d0e7389 */ /* 0x00006400000c000b */
[----:B01---5:R-:W-:Y:S01]  /*28040*/  ENDCOLLECTIVE ;  /* 0x000000000000791b */ /* 0x023fe20003800000 */
.L_x_2145:
[----:B------:R-:W-:Y:S01]  /*28050*/  IMAD.MOV.U32 R9, RZ, RZ, R55 ;  /* 0x000000ffff097224 */ /* 0x000fe200078e0037 */
[----:B------:R-:W-:Y:S01]  /*28060*/  PRMT R65, R3, 0x7610, R65 ;  /* 0x0000761003417816 */ /* 0x000fe20000000041 */
[----:B------:R-:W-:-:S03]  /*28070*/  IMAD.MOV.U32 R8, RZ, RZ, R54 ;  /* 0x000000ffff087224 */ /* 0x000fc600078e0036 */
[----:B------:R-:W-:Y:S02]  /*28080*/  PRMT R46, R9, 0x7610, R46 ;  /* 0x00007610092e7816 */ /* 0x000fe4000000002e */
[----:B------:R-:W-:Y:S01]  /*28090*/  PRMT R45, R8, 0x7610, R45 ;  /* 0x00007610082d7816 */ /* 0x000fe2000000002d */
[----:B------:R-:W-:Y:S02]  /*280a0*/  @!P1 IMAD.MOV.U32 R38, RZ, RZ, R28 ;  /* 0x000000ffff269224 */ /* 0x000fe400078e001c */
[----:B------:R-:W-:Y:S02]  /*280b0*/  @!P1 IMAD.MOV.U32 R39, RZ, RZ, R29 ;  /* 0x000000ffff279224 */ /* 0x000fe400078e001d */
[----:B------:R-:W-:Y:S02]  /*280c0*/  @!P1 IMAD.MOV.U32 R40, RZ, RZ, R30 ;  /* 0x000000ffff289224 */ /* 0x000fe400078e001e */
[----:B------:R-:W-:Y:S02]  /*280d0*/  IMAD.MOV.U32 R13, RZ, RZ, R32 ;  /* 0x000000ffff0d7224 */ /* 0x000fe400078e0020 */
[----:B------:R-:W-:-:S02]  /*280e0*/  @!P1 IMAD.MOV.U32 R41, RZ, RZ, R31 ;  /* 0x000000ffff299224 */ /* 0x000fc400078e001f */
[----:B------:R-:W-:Y:S02]  /*280f0*/  IMAD.MOV.U32 R8, RZ, RZ, R38 ;  /* 0x000000ffff087224 */ /* 0x000fe400078e0026 */
[----:B------:R-:W-:Y:S02]  /*28100*/  IMAD.MOV.U32 R9, RZ, RZ, R39 ;  /* 0x000000ffff097224 */ /* 0x000fe400078e0027 */
[----:B------:R-:W-:Y:S01]  /*28110*/  IMAD.MOV.U32 R10, RZ, RZ, R40 ;  /* 0x000000ffff0a7224 */ /* 0x000fe200078e0028 */
[----:B------:R-:W-:Y:S01]  /*28120*/  PRMT R72, R8, 0x7610, R72 ;  /* 0x0000761008487816 */ /* 0x000fe20000000048 */
[----:B------:R-:W-:Y:S01]  /*28130*/  IMAD.MOV.U32 R3, RZ, RZ, R14 ;  /* 0x000000ffff037224 */ /* 0x000fe200078e000e */
[----:B------:R-:W-:-:S07]  /*28140*/  PRMT R73, R9, 0x7610, R73 ;  /* 0x0000761009497816 */ /* 0x000fce0000000049 */
[----:B------:R-:W-:Y:S05]  /*28150*/  WARPSYNC.COLLECTIVE R15, `(.L_x_2146) ;  /* 0x000000000f087348 */ /* 0x000fea0003c00000 */
[----:B------:R0:W1:Y:S02]  /*28160*/  SHFL.IDX P6, R14, R13, R12, R11 ;  /* 0x0000000c0d0e7389 */ /* 0x00006400000c000b */
[----:B01----:R-:W-:Y:S01]  /*28170*/  ENDCOLLECTIVE ;  /* 0x000000000000791b */ /* 0x003fe20003800000 */
.L_x_2146:
[----:B------:R-:W-:Y:S02]  /*28180*/  PRMT R74, R10, 0x7610, R74 ;  /* 0x000076100a4a7816 */ /* 0x000fe4000000004a */
[----:B------:R-:W-:Y:S01]  /*28190*/  CS2R R8, SRZ ;  /* 0x0000000000087805 */ /* 0x000fe2000001ff00 */
[----:B------:R-:W-:Y:S02]  /*281a0*/  IMAD.MOV.U32 R13, RZ, RZ, R33 ;  /* 0x000000ffff0d7224 */ /* 0x000fe400078e0021 */
[----:B------:R-:W-:-:S07]  /*281b0*/  IMAD.MOV.U32 R32, RZ, RZ, R14 ;  /* 0x000000ffff207224 */ /* 0x000fce00078e000e */
[----:B------:R-:W-:Y:S05]  /*281c0*/  WARPSYNC.COLLECTIVE R15, `(.L_x_2147) ;  /* 0x000000000f087348 */ /* 0x000fea0003c00000 */
[----:B------:R0:W1:Y:S02]  /*281d0*/  SHFL.IDX P6, R14, R13, R12, R11 ;  /* 0x0000000c0d0e7389 */ /* 0x00006400000c000b */
[----:B01----:R-:W-:Y:S01]  /*281e0*/  ENDCOLLECTIVE ;  /* 0x000000000000791b */ /* 0x003fe20003800000 */
.L_x_2147:
[----:B------:R-:W-:Y:S02]  /*281f0*/  IMAD.MOV.U32 R13, RZ, RZ, R34 ;  /* 0x000000ffff0d7224 */ /* 0x000fe400078e0022 */
[----:B------:R-:W-:-:S07]  /*28200*/  IMAD.MOV.U32 R33, RZ, RZ, R14 ;  /* 0x000000ffff217224 */ /* 0x000fce00078e000e */
[----:B------:R-:W-:Y:S05]  /*28210*/  WARPSYNC.COLLECTIVE R15, `(.L_x_2148) ;  /* 0x000000000f087348 */ /* 0x000fea0003c00000 */
[----:B------:R0:W1:Y:S02]  /*28220*/  SHFL.IDX P6, R14, R13, R12, R11 ;  /* 0x0000000c0d0e7389 */ /* 0x00006400000c000b */
[----:B01----:R-:W-:Y:S01]  /*28230*/  ENDCOLLECTIVE ;  /* 0x000000000000791b */ /* 0x003fe20003800000 */
.L_x_2148:
[----:B------:R-:W-:-:S05]  /*28240*/  IMAD.MOV.U32 R11, RZ, RZ, R41 ;  /* 0x000000ffff0b7224 */ /* 0x000fca00078e0029 */
[----:B------:R-:W-:Y:S01]  /*28250*/  PRMT R75, R11, 0x7610, R75 ;  /* 0x000076100b4b7816 */ /* 0x000fe2000000004b */
[----:B------:R-:W-:Y:S01]  /*28260*/  IMAD.MOV.U32 R34, RZ, RZ, R14 ;  /* 0x000000ffff227224 */ /* 0x000fe200078e000e */
[----:B------:R-:W-:Y:S06]  /*28270*/  BRA `(.L_x_2149) ;  /* 0xfffffe4800947947 */ /* 0x000fec000383ffff */
.L_x_1823:
[----:B0-----:R0:W1:Y:S02]  /*28280*/  SYNCS.PHASECHK.TRANS64.TRYWAIT P4, [R2+URZ+0x28800], R29 ;  /* 0x0288001d020075a7 */ /* 0x001064000808017f */
[----:B-1----:R-:W-:Y:S05]  /*28290*/  @!P4 NANOSLEEP.SYNCS 0x989680 ;  /* 0x009896800000c95d */ /* 0x002fea0003900000 */
[----:B------:R-:W1:Y:S02]  /*282a0*/  @!P4 SYNCS.PHASECHK.TRANS64 P4, [R2+URZ+0x28800], R29 ;  /* 0x0288001d0200c5a7 */ /* 0x000e64000808007f */
[----:B-1----:R-:W-:Y:S05]  /*282b0*/  @!P4 BRA `(.L_x_1823) ;  /* 0xfffffffc00f0c947 */ /* 0x002fea000383ffff */
[----:B------:R-:W-:Y:S05]  /*282c0*/  BRA `(.L_x_2150) ;  /* 0xfffffe4c00387947 */ /* 0x000fea000383ffff */
.L_x_1833:
[----:B--2---:R2:W4:Y:S02]  /*282d0*/  SYNCS.PHASECHK.TRANS64.TRYWAIT P2, [R8+URZ+0x28830], R3 ;  /* 0x02883003080075a7 */ /* 0x004524000804017f */
[----:B----4-:R-:W-:Y:S05]  /*282e0*/  @!P2 NANOSLEEP.SYNCS 0x989680 ;  /* 0x009896800000a95d */ /* 0x010fea0003900000 */
[----:B------:R-:W4:Y:S02]  /*282f0*/  @!P2 SYNCS.PHASECHK.TRANS64 P2, [R8+URZ+0x28830], R3 ;  /* 0x028830030800a5a7 */ /* 0x000f24000804007f */
[----:B----4-:R-:W-:Y:S05]  /*28300*/  @!P2 BRA `(.L_x_1833) ;  /* 0xfffffffc00f0a947 */ /* 0x010fea000383ffff */
[----:B------:R-:W-:Y:S05]  /*28310*/  BRA `(.L_x_1832) ;  /* 0xfffffe6800147947 */ /* 0x000fea000383ffff */
.L_x_1851:
[----:B-1----:R1:W2:Y:S02]  /*28320*/  SYNCS.PHASECHK.TRANS64.TRYWAIT P5, [R7+URZ+0x28830], R6 ;  /* 0x02883006070075a7 */ /* 0x0022a400080a017f */
[----:B--2---:R-:W-:Y:S05]  /*28330*/  @!P5 NANOSLEEP.SYNCS 0x989680 ;  /* 0x009896800000d95d */ /* 0x004fea0003900000 */
[----:B------:R-:W2:Y:S02]  /*28340*/  @!P5 SYNCS.PHASECHK.TRANS64 P5, [R7+URZ+0x28830], R6 ;  /* 0x028830060700d5a7 */ /* 0x000ea400080a007f */
[----:B--2---:R-:W-:Y:S05]  /*28350*/  @!P5 BRA `(.L_x_1851) ;  /* 0xfffffffc00f0d947 */ /* 0x004fea000383ffff */
[----:B------:R-:W-:Y:S05]  /*28360*/  BRA `(.L_x_1850) ;  /* 0xfffffea000f07947 */ /* 0x000fea000383ffff */
.L_x_1855:
[----:B-1----:R1:W2:Y:S02]  /*28370*/  SYNCS.PHASECHK.TRANS64.TRYWAIT P4, [R7+URZ+0x28850], R6 ;  /* 0x02885006070075a7 */ /* 0x0022a4000808017f */
[----:B--2---:R-:W-:Y:S05]  /*28380*/  @!P4 NANOSLEEP.SYNCS 0x989680 ;  /* 0x009896800000c95d */ /* 0x004fea0003900000 */
[----:B------:R-:W2:Y:S02]  /*28390*/  @!P4 SYNCS.PHASECHK.TRANS64 P4, [R7+URZ+0x28850], R6 ;  /* 0x028850060700c5a7 */ /* 0x000ea4000808007f */
[----:B--2---:R-:W-:Y:S05]  /*283a0*/  @!P4 BRA `(.L_x_1855) ;  /* 0xfffffffc00f0c947 */ /* 0x004fea000383ffff */
[----:B------:R-:W-:Y:S05]  /*283b0*/  BRA `(.L_x_1852) ;  /* 0xfffffea800007947 */ /* 0x000fea000383ffff */
.L_x_1874:
[----:B-1----:R1:W2:Y:S02]  /*283c0*/  SYNCS.PHASECHK.TRANS64.TRYWAIT P3, [R6+URZ+0x28830], R7 ;  /* 0x02883007060075a7 */ /* 0x0022a4000806017f */
[----:B--2---:R-:W-:Y:S05]  /*283d0*/  @!P3 NANOSLEEP.SYNCS 0x989680 ;  /* 0x009896800000b95d */ /* 0x004fea0003900000 */
[----:B------:R-:W2:Y:S02]  /*283e0*/  @!P3 SYNCS.PHASECHK.TRANS64 P3, [R6+URZ+0x28830], R7 ;  /* 0x028830070600b5a7 */ /* 0x000ea4000806007f */
[----:B--2---:R-:W-:Y:S05]  /*283f0*/  @!P3 BRA `(.L_x_1874) ;  /* 0xfffffffc00f0b947 */ /* 0x004fea000383ffff */
[----:B------:R-:W-:Y:S05]  /*28400*/  BRA `(.L_x_1873) ;  /* 0xfffffee0000c7947 */ /* 0x000fea000383ffff */
.L_x_1878:
[----:B-1----:R1:W2:Y:S02]  /*28410*/  SYNCS.PHASECHK.TRANS64.TRYWAIT P2, [R7+URZ+0x28850], R6 ;  /* 0x02885006070075a7 */ /* 0x0022a4000804017f */
[----:B--2---:R-:W-:Y:S05]  /*28420*/  @!P2 NANOSLEEP.SYNCS 0x989680 ;  /* 0x009896800000a95d */ /* 0x004fea0003900000 */
[----:B------:R-:W2:Y:S02]  /*28430*/  @!P2 SYNCS.PHASECHK.TRANS64 P2, [R7+URZ+0x28850], R6 ;  /* 0x028850060700a5a7 */ /* 0x000ea4000804007f */
[----:B--2---:R-:W-:Y:S05]  /*28440*/  @!P2 BRA `(.L_x_1878) ;  /* 0xfffffffc00f0a947 */ /* 0x004fea000383ffff */
[----:B------:R-:W-:Y:S05]  /*28450*/  BRA `(.L_x_1875) ;  /* 0xfffffee4001c7947 */ /* 0x000fea000383ffff */
.L_x_1885:
[----:B-1----:R1:W2:Y:S02]  /*28460*/  SYNCS.PHASECHK.TRANS64.TRYWAIT P3, [R6+URZ+0x28830], R7 ;  /* 0x02883007060075a7 */ /* 0x0022a4000806017f */
[----:B--2---:R-:W-:Y:S05]  /*28470*/  @!P3 NANOSLEEP.SYNCS 0x989680 ;  /* 0x009896800000b95d */ /* 0x004fea0003900000 */
[----:B------:R-:W2:Y:S02]  /*28480*/  @!P3 SYNCS.PHASECHK.TRANS64 P3, [R6+URZ+0x28830], R7 ;  /* 0x028830070600b5a7 */ /* 0x000ea4000806007f */
[----:B--2---:R-:W-:Y:S05]  /*28490*/  @!P3 BRA `(.L_x_1885) ;  /* 0xfffffffc00f0b947 */ /* 0x004fea000383ffff */
[----:B------:R-:W-:Y:S05]  /*284a0*/  BRA `(.L_x_1884) ;  /* 0xffffff0800707947 */ /* 0x000fea000383ffff */
.L_x_1889:
[----:B-1----:R1:W2:Y:S02]  /*284b0*/  SYNCS.PHASECHK.TRANS64.TRYWAIT P2, [R7+URZ+0x28850], R6 ;  /* 0x02885006070075a7 */ /* 0x0022a4000804017f */
[----:B--2---:R-:W-:Y:S05]  /*284c0*/  @!P2 NANOSLEEP.SYNCS 0x989680 ;  /* 0x009896800000a95d */ /* 0x004fea0003900000 */
[----:B------:R-:W2:Y:S02]  /*284d0*/  @!P2 SYNCS.PHASECHK.TRANS64 P2, [R7+URZ+0x28850], R6 ;  /* 0x028850060700a5a7 */ /* 0x000ea4000804007f */
[----:B--2---:R-:W-:Y:S05]  /*284e0*/  @!P2 BRA `(.L_x_1889) ;  /* 0xfffffffc00f0a947 */ /* 0x004fea000383ffff */
[----:B------:R-:W-:Y:S05]  /*284f0*/  BRA `(.L_x_1886) ;  /* 0xffffff0c00807947 */ /* 0x000fea000383ffff */
.L_x_1902:
[----:B-1----:R1:W2:Y:S02]  /*28500*/  SYNCS.PHASECHK.TRANS64.TRYWAIT P0, [R9+URZ+0x28850], R4 ;  /* 0x02885004090075a7 */ /* 0x0022a4000800017f */
[----:B--2---:R-:W-:Y:S05]  /*28510*/  @!P0 NANOSLEEP.SYNCS 0x989680 ;  /* 0x009896800000895d */ /* 0x004fea0003900000 */
[----:B------:R-:W2:Y:S02]  /*28520*/  @!P0 SYNCS.PHASECHK.TRANS64 P0, [R9+URZ+0x28850], R4 ;  /* 0x02885004090085a7 */ /* 0x000ea4000800007f */
[----:B--2---:R-:W-:Y:S05]  /*28530*/  @!P0 BRA `(.L_x_1902) ;  /* 0xfffffffc00f08947 */ /* 0x004fea000383ffff */
[----:B------:R-:W-:Y:S05]  /*28540*/  BRA `(.L_x_1901) ;  /* 0xffffff4000c87947 */ /* 0x000fea000383ffff */
.L_x_1916:
[----:B------:R-:W-:Y:S02]  /*28550*/  IMAD.MOV.U32 R13, RZ, RZ, R4 ;  /* 0x000000ffff0d7224 */ /* 0x000fe400078e0004 */
[----:B------:R-:W-:Y:S02]  /*28560*/  IMAD.MOV.U32 R12, RZ, RZ, RZ ;  /* 0x000000ffff0c7224 */ /* 0x000fe400078e00ff */
[----:B------:R-:W-:Y:S02]  /*28570*/  IMAD.MOV.U32 R11, RZ, RZ, 0x181f ;  /* 0x0000181fff0b7424 */ /* 0x000fe400078e00ff */
[----:B------:R-:W-:-:S07]  /*28580*/  IMAD.MOV.U32 R15, RZ, RZ, -0x1 ;  /* 0xffffffffff0f7424 */ /* 0x000fce00078e00ff */
[----:B01----:R-:W-:Y:S05]  /*28590*/  WARPSYNC.COLLECTIVE R15, `(.L_x_2151) ;  /* 0x000000000f087348 */ /* 0x003fea0003c00000 */
[----:B------:R2:W3:Y:S02]  /*285a0*/  SHFL.IDX P6, R14, R13, R12, R11 ;  /* 0x0000000c0d0e7389 */ /* 0x0004e400000c000b */
[----:B0123--:R-:W-:Y:S01]  /*285b0*/  ENDCOLLECTIVE ;  /* 0x000000000000791b */ /* 0x00ffe20003800000 */
.L_x_2151:
[----:B------:R-:W-:Y:S02]  /*285c0*/  IMAD.MOV.U32 R13, RZ, RZ, R0 ;  /* 0x000000ffff0d7224 */ /* 0x000fe400078e0000 */
[----:B------:R-:W-:-:S07]  /*285d0*/  IMAD.MOV.U32 R3, RZ, RZ, R14 ;  /* 0x000000ffff037224 */ /* 0x000fce00078e000e */
[----:B------:R-:W-:Y:S05]  /*285e0*/  WARPSYNC.COLLECTIVE R15, `(.L_x_2152) ;  /* 0x000000000f087348 */ /* 0x000fea0003c00000 */
[----:B------:R0:W1:Y:S02]  /*285f0*/  SHFL.IDX P6, R14, R13, R12, R11 ;  /* 0x0000000c0d0e7389 */ /* 0x00006400000c000b */
[----:B01----:R-:W-:Y:S01]  /*28600*/  ENDCOLLECTIVE ;  /* 0x000000000000791b */ /* 0x003fe20003800000 */
.L_x_2152:
[----:B------:R-:W-:Y:S05]  /*28610*/  BRA `(.L_x_2153) ;  /* 0xffffff6400f07947 */ /* 0x000fea000383ffff */
.L_x_1919:
[----:B------:R-:W-:Y:S01]  /*28620*/  BSSY B1, `(.L_x_2154) ;  /* 0x0000008000017945 */ /* 0x000fe20003800000 */
[----:B------:R-:W-:Y:S02]  /*28630*/  IMAD.MOV.U32 R13, RZ, RZ, R4 ;  /* 0x000000ffff0d7224 */ /* 0x000fe400078e0004 */
[----:B------:R-:W-:Y:S02]  /*28640*/  IMAD.MOV.U32 R12, RZ, RZ, 0x1 ;  /* 0x00000001ff0c7424 */ /* 0x000fe400078e00ff */
[----:B------:R-:W-:Y:S02]  /*28650*/  IMAD.MOV.U32 R11, RZ, RZ, 0x181f ;  /* 0x0000181fff0b7424 */ /* 0x000fe400078e00ff */
[----:B---3--:R-:W-:-:S07]  /*28660*/  IMAD.MOV.U32 R15, RZ, RZ, -0x1 ;  /* 0xffffffffff0f7424 */ /* 0x008fce00078e00ff */
[----:B012-4-:R-:W-:Y:S05]  /*28670*/  WARPSYNC.COLLECTIVE R15, `(.L_x_2155) ;  /* 0x000000000f087348 */ /* 0x017fea0003c00000 */
[----:B----4-:R3:W4:Y:S02]  /*28680*/  SHFL.IDX P6, R14, R13, R12, R11 ;  /* 0x0000000c0d0e7389 */ /* 0x01072400000c000b */
[----:B01234-:R-:W-:Y:S01]  /*28690*/  ENDCOLLECTIVE ;  /* 0x000000000000791b */ /* 0x01ffe20003800000 */
.L_x_2155:
[----:B------:R-:W-:Y:S05]  /*286a0*/  BSYNC B1 ;  /* 0x0000000000017941 */ /* 0x000fea0003800000 */
.L_x_2154:
        /* <DEDUP_REMOVED lines=8> */
.L_x_2156:
[----:B------:R-:W-:Y:S05]  /*28730*/  BRA `(.L_x_2157) ;  /* 0xffffff6400f07947 */ /* 0x000fea000383ffff */
.L_x_1922:
[----:B------:R-:W-:Y:S01]  /*28740*/  BSSY B1, `(.L_x_2158) ;  /* 0x0000008000017945 */ /* 0x000fe20003800000 */
[----:B------:R-:W-:Y:S02]  /*28750*/  IMAD.MOV.U32 R13, RZ, RZ, R4 ;  /* 0x000000ffff0d7224 */ /* 0x000fe400078e0004 */
[----:B------:R-:W-:Y:S02]  /*28760*/  IMAD.MOV.U32 R12, RZ, RZ, 0x2 ;  /* 0x00000002ff0c7424 */ /* 0x000fe400078e00ff */
[----:B------:R-:W-:Y:S02]  /*28770*/  IMAD.MOV.U32 R11, RZ, RZ, 0x181f ;  /* 0x0000181fff0b7424 */ /* 0x000fe400078e00ff */
[----:B0-----:R-:W-:-:S07]  /*28780*/  IMAD.MOV.U32 R15, RZ, RZ, -0x1 ;  /* 0xffffffffff0f7424 */ /* 0x001fce00078e00ff */
[----:B-1234-:R-:W-:Y:S05]  /*28790*/  WARPSYNC.COLLECTIVE R15, `(.L_x_2159) ;  /* 0x000000000f087348 */ /* 0x01efea0003c00000 */
[----:B----4-:R0:W4:Y:S02]  /*287a0*/  SHFL.IDX P6, R14, R13, R12, R11 ;  /* 0x0000000c0d0e7389 */ /* 0x01012400000c000b */
[----:B01234-:R-:W-:Y:S01]  /*287b0*/  ENDCOLLECTIVE ;  /* 0x000000000000791b */ /* 0x01ffe20003800000 */
.L_x_2159:
[----:B------:R-:W-:Y:S05]  /*287c0*/  BSYNC B1 ;  /* 0x0000000000017941 */ /* 0x000fea0003800000 */
.L_x_2158:
        /* <DEDUP_REMOVED lines=8> */
.L_x_2160:
[----:B------:R-:W-:Y:S05]  /*28850*/  BRA `(.L_x_2161) ;  /* 0xffffff6400f07947 */ /* 0x000fea000383ffff */
.L_x_1925:
[----:B------:R-:W-:Y:S01]  /*28860*/  BSSY B1, `(.L_x_2162) ;  /* 0x0000008000017945 */ /* 0x000fe20003800000 */
[----:B------:R-:W-:Y:S02]  /*28870*/  IMAD.MOV.U32 R13, RZ, RZ, R4 ;  /* 0x000000ffff0d7224 */ /* 0x000fe400078e0004 */
[----:B------:R-:W-:Y:S02]  /*28880*/  IMAD.MOV.U32 R12, RZ, RZ, 0x3 ;  /* 0x00000003ff0c7424 */ /* 0x000fe400078e00ff */
[----:B------:R-:W-:Y:S02]  /*28890*/  IMAD.MOV.U32 R11, RZ, RZ, 0x181f ;  /* 0x0000181fff0b7424 */ /* 0x000fe400078e00ff */
[----:B0-----:R-:W-:-:S07]  /*288a0*/  IMAD.MOV.U32 R15, RZ, RZ, -0x1 ;  /* 0xffffffffff0f7424 */ /* 0x001fce00078e00ff */
[----:B-1234-:R-:W-:Y:S05]  /*288b0*/  WARPSYNC.COLLECTIVE R15, `(.L_x_2163) ;  /* 0x000000000f087348 */ /* 0x01efea0003c00000 */
[----:B------:R0:W0:Y:S02]  /*288c0*/  SHFL.IDX P6, R14, R13, R12, R11 ;  /* 0x0000000c0d0e7389 */ /* 0x00002400000c000b */
[----:B01234-:R-:W-:Y:S01]  /*288d0*/  ENDCOLLECTIVE ;  /* 0x000000000000791b */ /* 0x01ffe20003800000 */
.L_x_2163:
[----:B------:R-:W-:Y:S05]  /*288e0*/  BSYNC B1 ;  /* 0x0000000000017941 */ /* 0x000fea0003800000 */
.L_x_2162:
        /* <DEDUP_REMOVED lines=8> */
.L_x_2164:
[----:B------:R-:W-:Y:S05]  /*28970*/  BRA `(.L_x_2165) ;  /* 0xffffff6400f07947 */ /* 0x000fea000383ffff */
.L_x_1950:
[----:B------:R-:W1:Y:S01]  /*28980*/  S2R R5, SR_TID.X ;  /* 0x0000000000057919 */ /* 0x000e620000002100 */
[----:B------:R-:W-:Y:S01]  /*28990*/  BSSY B1, `(.L_x_2166) ;  /* 0x000000a000017945 */ /* 0x000fe20003800000 */
[----:B------:R-:W-:Y:S02]  /*289a0*/  IMAD.MOV.U32 R12, RZ, RZ, RZ ;  /* 0x000000ffff0c7224 */ /* 0x000fe400078e00ff */
[----:B0-----:R-:W-:Y:S02]  /*289b0*/  IMAD.MOV.U32 R11, RZ, RZ, 0x1f ;  /* 0x0000001fff0b7424 */ /* 0x001fe400078e00ff */
[----:B------:R-:W-:Y:S01]  /*289c0*/  IMAD.MOV.U32 R15, RZ, RZ, -0x1 ;  /* 0xffffffffff0f7424 */ /* 0x000fe200078e00ff */
[----:B-1----:R-:W-:-:S04]  /*289d0*/  SHF.R.U32.HI R5, RZ, 0x5, R5 ;  /* 0x00000005ff057819 */ /* 0x002fc80000011605 */
[----:B------:R-:W-:-:S05]  /*289e0*/  LOP3.LUT R5, R5, 0x3, RZ, 0xc0, !PT ;  /* 0x0000000305057812 */ /* 0x000fca00078ec0ff */
[----:B------:R-:W-:-:S07]  /*289f0*/  IMAD.MOV.U32 R13, RZ, RZ, R5 ;  /* 0x000000ffff0d7224 */ /* 0x000fce00078e0005 */
[----:B------:R-:W-:Y:S05]  /*28a00*/  WARPSYNC.COLLECTIVE R15, `(.L_x_2167) ;  /* 0x000000000f087348 */ /* 0x000fea0003c00000 */
[----:B------:R0:W1:Y:S02]  /*28a10*/  SHFL.IDX P6, R14, R13, R12, R11 ;  /* 0x0000000c0d0e7389 */ /* 0x00006400000c000b */
[----:B01----:R-:W-:Y:S01]  /*28a20*/  ENDCOLLECTIVE ;  /* 0x000000000000791b */ /* 0x003fe20003800000 */
.L_x_2167:
[----:B------:R-:W-:Y:S05]  /*28a30*/  BSYNC B1 ;  /* 0x0000000000017941 */ /* 0x000fea0003800000 */
.L_x_2166:
[----:B------:R-:W-:Y:S05]  /*28a40*/  BRA `(.L_x_2168) ;  /* 0xffffff7c00f47947 */ /* 0x000fea000383ffff */
.L_x_1952:
[----:B------:R-:W-:Y:S01]  /*28a50*/  BSSY B1, `(.L_x_2169) ;  /* 0x0000006000017945 */ /* 0x000fe20003800000 */
[----:B------:R-:W-:-:S07]  /*28a60*/  IMAD.MOV.U32 R15, RZ, RZ, -0x1 ;  /* 0xffffffffff0f7424 */ /* 0x000fce00078e00ff */
[----:B01----:R-:W-:Y:S05]  /*28a70*/  WARPSYNC.COLLECTIVE R15, `(.L_x_2170) ;  /* 0x000000000f0c7348 */ /* 0x003fea0003c00000 */
[----:B------:R-:W-:Y:S02]  /*28a80*/  ELECT P6, UR62, PT ;  /* 0x00000000003e782f */ /* 0x000fe400038c0000 */
[----:B------:R-:W-:Y:S01]  /*28a90*/  MOV R14, UR62 ;  /* 0x0000003e000e7c02 */ /* 0x000fe20008000f00 */
[----:B01----:R-:W-:Y:S10]  /*28aa0*/  ENDCOLLECTIVE ;  /* 0x000000000000791b */ /* 0x003ff40003800000 */
.L_x_2170:
[----:B------:R-:W-:Y:S05]  /*28ab0*/  BSYNC B1 ;  /* 0x0000000000017941 */ /* 0x000fea0003800000 */
.L_x_2169:
[----:B------:R-:W-:Y:S05]  /*28ac0*/  BRA `(.L_x_1951) ;  /* 0xffffff7c00ec7947 */ /* 0x000fea000383ffff */
.L_x_1954:
[----:B-1----:R-:W2:Y:S02]  /*28ad0*/  LDL R6, [R1] ;  /* 0x0000000001067983 */ /* 0x002ea40000100800 */
[----:B--2---:R1:W2:Y:S02]  /*28ae0*/  SYNCS.PHASECHK.TRANS64.TRYWAIT P0, [R6+URZ+0x28820], R5 ;  /* 0x02882005060075a7 */ /* 0x0042a4000800017f */
[----:B--2---:R-:W-:Y:S05]  /*28af0*/  @!P0 NANOSLEEP.SYNCS 0x989680 ;  /* 0x009896800000895d */ /* 0x004fea0003900000 */
[----:B------:R-:W2:Y:S02]  /*28b00*/  @!P0 SYNCS.PHASECHK.TRANS64 P0, [R6+URZ+0x28820], R5 ;  /* 0x02882005060085a7 */ /* 0x000ea4000800007f */
[----:B--2---:R-:W-:Y:S05]  /*28b10*/  @!P0 BRA `(.L_x_1954) ;  /* 0xfffffffc00ec8947 */ /* 0x004fea000383ffff */
[----:B------:R-:W-:Y:S05]  /*28b20*/  BRA `(.L_x_2171) ;  /* 0xffffff7c00fc7947 */ /* 0x000fea000383ffff */
.L_x_1958:
[----:B-1----:R1:W2:Y:S02]  /*28b30*/  SYNCS.PHASECHK.TRANS64.TRYWAIT P0, [R7+URZ+0x288a0], R10 ;  /* 0x0288a00a070075a7 */ /* 0x0022a4000800017f */
[----:B--2---:R-:W-:Y:S05]  /*28b40*/  @!P0 NANOSLEEP.SYNCS 0x989680 ;  /* 0x009896800000895d */ /* 0x004fea0003900000 */
[----:B------:R-:W2:Y:S02]  /*28b50*/  @!P0 SYNCS.PHASECHK.TRANS64 P0, [R7+URZ+0x288a0], R10 ;  /* 0x0288a00a070085a7 */ /* 0x000ea4000800007f */
[----:B--2---:R-:W-:Y:S05]  /*28b60*/  @!P0 BRA `(.L_x_1958) ;  /* 0xfffffffc00f08947 */ /* 0x004fea000383ffff */
[----:B------:R-:W-:Y:S05]  /*28b70*/  BRA `(.L_x_2172) ;  /* 0xffffff8000207947 */ /* 0x000fea000383ffff */
.L_x_1964:
[----:B0-----:R0:W2:Y:S02]  /*28b80*/  SYNCS.PHASECHK.TRANS64.TRYWAIT P0, [R7+URZ+0x288c0], R10 ;  /* 0x0288c00a070075a7 */ /* 0x0010a4000800017f */
[----:B--2---:R-:W-:Y:S05]  /*28b90*/  @!P0 NANOSLEEP.SYNCS 0x989680 ;  /* 0x009896800000895d */ /* 0x004fea0003900000 */
[----:B------:R-:W2:Y:S02]  /*28ba0*/  @!P0 SYNCS.PHASECHK.TRANS64 P0, [R7+URZ+0x288c0], R10 ;  /* 0x0288c00a070085a7 */ /* 0x000ea4000800007f */
[----:B--2---:R-:W-:Y:S05]  /*28bb0*/  @!P0 BRA `(.L_x_1964) ;  /* 0xfffffffc00f08947 */ /* 0x004fea000383ffff */
[----:B------:R-:W-:Y:S05]  /*28bc0*/  BRA `(.L_x_2173) ;  /* 0xffffff8000e87947 */ /* 0x000fea000383ffff */
.L_x_1972:
[----:B-1----:R1:W2:Y:S02]  /*28bd0*/  SYNCS.PHASECHK.TRANS64.TRYWAIT P1, [R8+URZ+0x288a0], R7 ;  /* 0x0288a007080075a7 */ /* 0x0022a4000802017f */
[----:B--2---:R-:W-:Y:S05]  /*28be0*/  @!P1 NANOSLEEP.SYNCS 0x989680 ;  /* 0x009896800000995d */ /* 0x004fea0003900000 */
[----:B------:R-:W2:Y:S02]  /*28bf0*/  @!P1 SYNCS.PHASECHK.TRANS64 P1, [R8+URZ+0x288a0], R7 ;  /* 0x0288a007080095a7 */ /* 0x000ea4000802007f */
[----:B--2---:R-:W-:Y:S05]  /*28c00*/  @!P1 BRA `(.L_x_1972) ;  /* 0xfffffffc00f09947 */ /* 0x004fea000383ffff */
[----:B------:R-:W-:Y:S05]  /*28c10*/  BRA `(.L_x_2174) ;  /* 0xffffff8800047947 */ /* 0x000fea000383ffff */
.L_x_1978:
[----:B--2---:R2:W3:Y:S02]  /*28c20*/  SYNCS.PHASECHK.TRANS64.TRYWAIT P1, [R8+URZ+0x288c0], R7 ;  /* 0x0288c007080075a7 */ /* 0x0044e4000802017f */
[----:B---3--:R-:W-:Y:S05]  /*28c30*/  @!P1 NANOSLEEP.SYNCS 0x989680 ;  /* 0x009896800000995d */ /* 0x008fea0003900000 */
[----:B------:R-:W3:Y:S02]  /*28c40*/  @!P1 SYNCS.PHASECHK.TRANS64 P1, [R8+URZ+0x288c0], R7 ;  /* 0x0288c007080095a7 */ /* 0x000ee4000802007f */
[----:B---3--:R-:W-:Y:S05]  /*28c50*/  @!P1 BRA `(.L_x_1978) ;  /* 0xfffffffc00f09947 */ /* 0x008fea000383ffff */
[----:B------:R-:W-:Y:S05]  /*28c60*/  BRA `(.L_x_2175) ;  /* 0xffffff8800c47947 */ /* 0x000fea000383ffff */
.L_x_2000:
[----:B------:R-:W2:Y:S01]  /*28c70*/  S2R R4, SR_TID.X ;  /* 0x0000000000047919 */ /* 0x000ea20000002100 */
[----:B------:R-:W-:Y:S01]  /*28c80*/  BSSY B0, `(.L_x_2176) ;  /* 0x000000a000007945 */ /* 0x000fe20003800000 */
[----:B------:R-:W-:Y:S02]  /*28c90*/  IMAD.MOV.U32 R12, RZ, RZ, RZ ;  /* 0x000000ffff0c7224 */ /* 0x000fe400078e00ff */
[----:B0-----:R-:W-:Y:S02]  /*28ca0*/  IMAD.MOV.U32 R11, RZ, RZ, 0x1f ;  /* 0x0000001fff0b7424 */ /* 0x001fe400078e00ff */
[----:B------:R-:W-:Y:S01]  /*28cb0*/  IMAD.MOV.U32 R15, RZ, RZ, -0x1 ;  /* 0xffffffffff0f7424 */ /* 0x000fe200078e00ff */
[----:B--2---:R-:W-:-:S04]  /*28cc0*/  SHF.R.U32.HI R4, RZ, 0x5, R4 ;  /* 0x00000005ff047819 */ /* 0x004fc80000011604 */
[----:B------:R-:W-:-:S05]  /*28cd0*/  LOP3.LUT R4, R4, 0x3, RZ, 0xc0, !PT ;  /* 0x0000000304047812 */ /* 0x000fca00078ec0ff */
[----:B------:R-:W-:-:S07]  /*28ce0*/  IMAD.MOV.U32 R13, RZ, RZ, R4 ;  /* 0x000000ffff0d7224 */ /* 0x000fce00078e0004 */
[----:B-1----:R-:W-:Y:S05]  /*28cf0*/  WARPSYNC.COLLECTIVE R15, `(.L_x_2177) ;  /* 0x000000000f087348 */ /* 0x002fea0003c00000 */
[----:B------:R0:W2:Y:S02]  /*28d00*/  SHFL.IDX P6, R14, R13, R12, R11 ;  /* 0x0000000c0d0e7389 */ /* 0x0000a400000c000b */
[----:B012---:R-:W-:Y:S01]  /*28d10*/  ENDCOLLECTIVE ;  /* 0x000000000000791b */ /* 0x007fe20003800000 */
.L_x_2177:
[----:B------:R-:W-:Y:S05]  /*28d20*/  BSYNC B0 ;  /* 0x0000000000007941 */ /* 0x000fea0003800000 */
.L_x_2176:
[----:B------:R-:W-:Y:S05]  /*28d30*/  BRA `(.L_x_2178) ;  /* 0xffffff98002c7947 */ /* 0x000fea000383ffff */
.L_x_2002:
[----:B------:R-:W-:Y:S01]  /*28d40*/  BSSY B0, `(.L_x_2179) ;  /* 0x0000006000007945 */ /* 0x000fe20003800000 */
[----:B------:R-:W-:-:S07]  /*28d50*/  IMAD.MOV.U32 R15, RZ, RZ, -0x1 ;  /* 0xffffffffff0f7424 */ /* 0x000fce00078e00ff */
[----:B01-3--:R-:W-:Y:S05]  /*28d60*/  WARPSYNC.COLLECTIVE R15, `(.L_x_2180) ;  /* 0x000000000f0c7348 */ /* 0x00bfea0003c00000 */
[----:B------:R-:W-:Y:S02]  /*28d70*/  ELECT P6, UR62, PT ;  /* 0x00000000003e782f */ /* 0x000fe400038c0000 */
[----:B------:R-:W-:Y:S01]  /*28d80*/  MOV R14, UR62 ;  /* 0x0000003e000e7c02 */ /* 0x000fe20008000f00 */
[----:B01-3--:R-:W-:Y:S10]  /*28d90*/  ENDCOLLECTIVE ;  /* 0x000000000000791b */ /* 0x00bff40003800000 */
.L_x_2180:
[----:B------:R-:W-:Y:S05]  /*28da0*/  BSYNC B0 ;  /* 0x0000000000007941 */ /* 0x000fea0003800000 */
.L_x_2179:
[----:B------:R-:W-:Y:S05]  /*28db0*/  BRA `(.L_x_2181) ;  /* 0xffffff9800387947 */ /* 0x000fea000383ffff */
.L_x_2004:
[----:B-1----:R1:W2:Y:S02]  /*28dc0*/  SYNCS.PHASECHK.TRANS64.TRYWAIT P0, [R0+URZ+0x28840], R2 ;  /* 0x02884002000075a7 */ /* 0x0022a4000800017f */
[----:B--2---:R-:W-:Y:S05]  /*28dd0*/  @!P0 NANOSLEEP.SYNCS 0x989680 ;  /* 0x009896800000895d */ /* 0x004fea0003900000 */
[----:B------:R-:W2:Y:S02]  /*28de0*/  @!P0 SYNCS.PHASECHK.TRANS64 P0, [R0+URZ+0x28840], R2 ;  /* 0x02884002000085a7 */ /* 0x000ea4000800007f */
[----:B--2---:R-:W-:Y:S05]  /*28df0*/  @!P0 BRA `(.L_x_2004) ;  /* 0xfffffffc00f08947 */ /* 0x004fea000383ffff */
[----:B------:R-:W-:Y:S05]  /*28e00*/  BRA `(.L_x_2182) ;  /* 0xffffff9800a07947 */ /* 0x000fea000383ffff */
.L_x_2008:
[----:B------:R-:W2:Y:S01]  /*28e10*/  LDL.LU R11, [R1+0x38] ;  /* 0x00003800010b7983 */ /* 0x000ea20000300800 */
[----:B------:R-:W-:Y:S02]  /*28e20*/  IMAD.MOV.U32 R13, RZ, RZ, R3 ;  /* 0x000000ffff0d7224 */ /* 0x000fe400078e0003 */
[----:B------:R-:W-:Y:S01]  /*28e30*/  IMAD.MOV.U32 R12, RZ, RZ, RZ ;  /* 0x000000ffff0c7224 */ /* 0x000fe200078e00ff */
[----:B------:R-:W0:Y:S01]  /*28e40*/  S2R R5, SR_TID.X ;  /* 0x0000000000057919 */ /* 0x000e220000002100 */
[----:B------:R-:W-:Y:S01]  /*28e50*/  IMAD.MOV.U32 R15, RZ, RZ, -0x1 ;  /* 0xffffffffff0f7424 */ /* 0x000fe200078e00ff */
[----:B0-----:R-:W-:-:S04]  /*28e60*/  LOP3.LUT R5, R5, 0x7f, RZ, 0xc0, !PT ;  /* 0x0000007f05057812 */ /* 0x001fc800078ec0ff */
        /* <DEDUP_REMOVED lines=9> */
.L_x_2183:
[----:B------:R-:W-:Y:S02]  /*28f00*/  IMAD.MOV.U32 R13, RZ, RZ, R4 ;  /* 0x000000ffff0d7224 */ /* 0x000fe400078e0004 */
[----:B------:R-:W-:-:S07]  /*28f10*/  IMAD.MOV.U32 R6, RZ, RZ, R14 ;  /* 0x000000ffff067224 */ /* 0x000fce00078e000e */
[----:B------:R-:W-:Y:S05]  /*28f20*/  WARPSYNC.COLLECTIVE R15, `(.L_x_2184) ;  /* 0x000000000f087348 */ /* 0x000fea0003c00000 */
[----:B------:R0:W1:Y:S02]  /*28f30*/  SHFL.IDX P6, R14, R13, R12, R11 ;  /* 0x0000000c0d0e7389 */ /* 0x00006400000c000b */
[----:B01----:R-:W-:Y:S01]  /*28f40*/  ENDCOLLECTIVE ;  /* 0x000000000000791b */ /* 0x003fe20003800000 */
.L_x_2184:
[----:B------:R-:W-:Y:S02]  /*28f50*/  IMAD.MOV.U32 R13, RZ, RZ, R3 ;  /* 0x000000ffff0d7224 */ /* 0x000fe400078e0003 */
[----:B------:R-:W-:Y:S02]  /*28f60*/  IMAD.MOV.U32 R12, RZ, RZ, 0x1 ;  /* 0x00000001ff0c7424 */ /* 0x000fe400078e00ff */
[----:B------:R-:W-:-:S07]  /*28f70*/  IMAD.MOV.U32 R7, RZ, RZ, R14 ;  /* 0x000000ffff077224 */ /* 0x000fce00078e000e */
[----:B------:R-:W-:Y:S05]  /*28f80*/  WARPSYNC.COLLECTIVE R15, `(.L_x_2185) ;  /* 0x000000000f087348 */ /* 0x000fea0003c00000 */
[----:B------:R0:W1:Y:S02]  /*28f90*/  SHFL.IDX P6, R14, R13, R12, R11 ;  /* 0x0000000c0d0e7389 */ /* 0x00006400000c000b */
[----:B01----:R-:W-:Y:S01]  /*28fa0*/  ENDCOLLECTIVE ;  /* 0x000000000000791b */ /* 0x003fe20003800000 */
.L_x_2185:
        /* <DEDUP_REMOVED lines=10> */
.L_x_2186:
        /* <DEDUP_REMOVED lines=12> */
.L_x_2187:
        /* <DEDUP_REMOVED lines=17> */
.L_x_2188:
[----:B------:R-:W-:Y:S02]  /*29220*/  IMAD.MOV.U32 R13, RZ, RZ, R3 ;  /* 0x000000ffff0d7224 */ /* 0x000fe400078e0003 */
[----:B------:R-:W-:Y:S02]  /*29230*/  IMAD.MOV.U32 R12, RZ, RZ, 0x3 ;  /* 0x00000003ff0c7424 */ /* 0x000fe400078e00ff */
[----:B------:R-:W-:-:S07]  /*29240*/  IMAD.MOV.U32 R5, RZ, RZ, R14 ;  /* 0x000000ffff057224 */ /* 0x000fce00078e000e */
[----:B------:R-:W-:Y:S05]  /*29250*/  WARPSYNC.COLLECTIVE R15, `(.L_x_2189) ;  /* 0x000000000f087348 */ /* 0x000fea0003c00000 */
[----:B------:R0:W1:Y:S02]  /*29260*/  SHFL.IDX P6, R14, R13, R12, R11 ;  /* 0x0000000c0d0e7389 */ /* 0x00006400000c000b */
[----:B01----:R-:W-:Y:S01]  /*29270*/  ENDCOLLECTIVE ;  /* 0x000000000000791b */ /* 0x003fe20003800000 */
.L_x_2189:
        /* <DEDUP_REMOVED lines=16> */
.L_x_2190:
[----:B------:R-:W-:Y:S02]  /*29380*/  IMAD.MOV.U32 R13, RZ, RZ, R3 ;  /* 0x000000ffff0d7224 */ /* 0x000fe400078e0003 */
[----:B------:R-:W-:Y:S02]  /*29390*/  IMAD.MOV.U32 R12, RZ, RZ, 0x4 ;  /* 0x00000004ff0c7424 */ /* 0x000fe400078e00ff */
[----:B------:R-:W-:-:S07]  /*293a0*/  IMAD.MOV.U32 R5, RZ, RZ, R14 ;  /* 0x000000ffff057224 */ /* 0x000fce00078e000e */
[----:B------:R-:W-:Y:S05]  /*293b0*/  WARPSYNC.COLLECTIVE R15, `(.L_x_2191) ;  /* 0x000000000f087348 */ /* 0x000fea0003c00000 */
[----:B------:R0:W1:Y:S02]  /*293c0*/  SHFL.IDX P6, R14, R13, R12, R11 ;  /* 0x0000000c0d0e7389 */ /* 0x00006400000c000b */
[----:B01----:R-:W-:Y:S01]  /*293d0*/  ENDCOLLECTIVE ;  /* 0x000000000000791b */ /* 0x003fe20003800000 */
.L_x_2191:
        /* <DEDUP_REMOVED lines=16> */
.L_x_2192:
[----:B------:R-:W-:Y:S02]  /*294e0*/  IMAD.MOV.U32 R13, RZ, RZ, R3 ;  /* 0x000000ffff0d7224 */ /* 0x000fe400078e0003 */
[----:B------:R-:W-:Y:S02]  /*294f0*/  IMAD.MOV.U32 R12, RZ, RZ, 0x5 ;  /* 0x00000005ff0c7424 */ /* 0x000fe400078e00ff */
[----:B------:R-:W-:-:S07]  /*29500*/  IMAD.MOV.U32 R5, RZ, RZ, R14 ;  /* 0x000000ffff057224 */ /* 0x000fce00078e000e */
[----:B------:R-:W-:Y:S05]  /*29510*/  WARPSYNC.COLLECTIVE R15, `(.L_x_2193) ;  /* 0x000000000f087348 */ /* 0x000fea0003c00000 */
[----:B------:R0:W1:Y:S02]  /*29520*/  SHFL.IDX P6, R14, R13, R12, R11 ;  /* 0x0000000c0d0e7389 */ /* 0x00006400000c000b */
[----:B01----:R-:W-:Y:S01]  /*29530*/  ENDCOLLECTIVE ;  /* 0x000000000000791b */ /* 0x003fe20003800000 */
.L_x_2193:
        /* <DEDUP_REMOVED lines=16> */
.L_x_2194:
[----:B------:R-:W-:Y:S02]  /*29640*/  IMAD.MOV.U32 R13, RZ, RZ, R3 ;  /* 0x000000ffff0d7224 */ /* 0x000fe400078e0003 */
[----:B------:R-:W-:Y:S02]  /*29650*/  IMAD.MOV.U32 R12, RZ, RZ, 0x6 ;  /* 0x00000006ff0c7424 */ /* 0x000fe400078e00ff */
[----:B------:R-:W-:-:S07]  /*29660*/  IMAD.MOV.U32 R5, RZ, RZ, R14 ;  /* 0x000000ffff057224 */ /* 0x000fce00078e000e */
[----:B------:R-:W-:Y:S05]  /*29670*/  WARPSYNC.COLLECTIVE R15, `(.L_x_2195) ;  /* 0x000000000f087348 */ /* 0x000fea0003c00000 */
[----:B------:R0:W1:Y:S02]  /*29680*/  SHFL.IDX P6, R14, R13, R12, R11 ;  /* 0x0000000c0d0e7389 */ /* 0x00006400000c000b */
[----:B01----:R-:W-:Y:S01]  /*29690*/  ENDCOLLECTIVE ;  /* 0x000000000000791b */ /* 0x003fe20003800000 */
.L_x_2195:
        /* <DEDUP_REMOVED lines=14> */
.L_x_2196:
        /* <DEDUP_REMOVED lines=8> */
.L_x_2197:
        /* <DEDUP_REMOVED lines=14> */
.L_x_2198:
[----:B------:R-:W-:Y:S01]  /*298e0*/  IMAD.MOV.U32 R3, RZ, RZ, R14 ;  /* 0x000000ffff037224 */ /* 0x000fe200078e000e */
[----:B------:R-:W-:Y:S06]  /*298f0*/  BRA `(.L_x_2199) ;  /* 0xffffff9c00547947 */ /* 0x000fec000383ffff */
.L_x_2013:
[----:B0-----:R-:W2:Y:S02]  /*29900*/  LDL R2, [R1] ;  /* 0x0000000001027983 */ /* 0x001ea40000100800 */
[----:B--2---:R0:W2:Y:S02]  /*29910*/  SYNCS.PHASECHK.TRANS64.TRYWAIT P0, [R2+URZ+0x28820], R0 ;  /* 0x02882000020075a7 */ /* 0x0040a4000800017f */
[----:B--2---:R-:W-:Y:S05]  /*29920*/  @!P0 NANOSLEEP.SYNCS 0x989680 ;  /* 0x009896800000895d */ /* 0x004fea0003900000 */
[----:B------:R-:W2:Y:S02]  /*29930*/  @!P0 SYNCS.PHASECHK.TRANS64 P0, [R2+URZ+0x28820], R0 ;  /* 0x02882000020085a7 */ /* 0x000ea4000800007f */
[----:B--2---:R-:W-:Y:S05]  /*29940*/  @!P0 BRA `(.L_x_2013) ;  /* 0xfffffffc00ec8947 */ /* 0x004fea000383ffff */
[----:B------:R-:W-:Y:S05]  /*29950*/  BRA `(.L_x_2200) ;  /* 0xffffff9c00c87947 */ /* 0x000fea000383ffff */
.L_x_2022:
[----:B-1----:R1:W2:Y:S02]  /*29960*/  SYNCS.PHASECHK.TRANS64.TRYWAIT P0, [R3+URZ+0x28840], R2 ;  /* 0x02884002030075a7 */ /* 0x0022a4000800017f */
[----:B--2---:R-:W-:Y:S05]  /*29970*/  @!P0 NANOSLEEP.SYNCS 0x989680 ;  /* 0x009896800000895d */ /* 0x004fea0003900000 */
[----:B------:R-:W2:Y:S02]  /*29980*/  @!P0 SYNCS.PHASECHK.TRANS64 P0, [R3+URZ+0x28840], R2 ;  /* 0x02884002030085a7 */ /* 0x000ea4000800007f */
[----:B--2---:R-:W-:Y:S05]  /*29990*/  @!P0 BRA `(.L_x_2022) ;  /* 0xfffffffc00f08947 */ /* 0x004fea000383ffff */
[----:B------:R-:W-:Y:S05]  /*299a0*/  BRA `(.L_x_2201) ;  /* 0xffffffa000947947 */ /* 0x000fea000383ffff */
.L_x_2028:
[----:B0-----:R0:W1:Y:S02]  /*299b0*/  SYNCS.PHASECHK.TRANS64.TRYWAIT P0, [R3+URZ+0x60], R2 ;  /* 0x00006002030075a7 */ /* 0x001064000800017f */
[----:B-1----:R-:W-:Y:S05]  /*299c0*/  @!P0 NANOSLEEP.SYNCS 0x989680 ;  /* 0x009896800000895d */ /* 0x002fea0003900000 */
[----:B------:R-:W1:Y:S02]  /*299d0*/  @!P0 SYNCS.PHASECHK.TRANS64 P0, [R3+URZ+0x60], R2 ;  /* 0x00006002030085a7 */ /* 0x000e64000800007f */
[----:B-1----:R-:W-:Y:S05]  /*299e0*/  @!P0 BRA `(.L_x_2028) ;  /* 0xfffffffc00f08947 */ /* 0x002fea000383ffff */
[----:B------:R-:W-:Y:S05]  /*299f0*/  BRA `(.L_x_2202) ;  /* 0xffffffa400707947 */ /* 0x000fea000383ffff */
.L_x_2037:
[----:B-1----:R1:W2:Y:S02]  /*29a00*/  SYNCS.PHASECHK.TRANS64.TRYWAIT P0, [R3+URZ+0x28840], R2 ;  /* 0x02884002030075a7 */ /* 0x0022a4000800017f */
[----:B--2---:R-:W-:Y:S05]  /*29a10*/  @!P0 NANOSLEEP.SYNCS 0x989680 ;  /* 0x009896800000895d */ /* 0x004fea0003900000 */
[----:B------:R-:W2:Y:S02]  /*29a20*/  @!P0 SYNCS.PHASECHK.TRANS64 P0, [R3+URZ+0x28840], R2 ;  /* 0x02884002030085a7 */ /* 0x000ea4000800007f */
[----:B--2---:R-:W-:Y:S05]  /*29a30*/  @!P0 BRA `(.L_x_2037) ;  /* 0xfffffffc00f08947 */ /* 0x004fea000383ffff */
[----:B------:R-:W-:Y:S05]  /*29a40*/  BRA `(.L_x_2203) ;  /* 0xffffffac00147947 */ /* 0x000fea000383ffff */
.L_x_2043:
[----:B0-----:R0:W1:Y:S02]  /*29a50*/  SYNCS.PHASECHK.TRANS64.TRYWAIT P0, [R2+URZ+0x60], R3 ;  /* 0x00006003020075a7 */ /* 0x001064000800017f */
[----:B-1----:R-:W-:Y:S05]  /*29a60*/  @!P0 NANOSLEEP.SYNCS 0x989680 ;  /* 0x009896800000895d */ /* 0x002fea0003900000 */
[----:B------:R-:W1:Y:S02]  /*29a70*/  @!P0 SYNCS.PHASECHK.TRANS64 P0, [R2+URZ+0x60], R3 ;  /* 0x00006003020085a7 */ /* 0x000e64000800007f */
[----:B-1----:R-:W-:Y:S05]  /*29a80*/  @!P0 BRA `(.L_x_2043) ;  /* 0xfffffffc00f08947 */ /* 0x002fea000383ffff */
[----:B------:R-:W-:Y:S05]  /*29a90*/  BRA `(.L_x_2204) ;  /* 0xffffffac00f07947 */ /* 0x000fea000383ffff */
.L_x_2052:
[----:B---3--:R3:W4:Y:S02]  /*29aa0*/  SYNCS.PHASECHK.TRANS64.TRYWAIT P0, [R2+URZ+0x28840], R3 ;  /* 0x02884003020075a7 */ /* 0x008724000800017f */
[----:B----4-:R-:W-:Y:S05]  /*29ab0*/  @!P0 NANOSLEEP.SYNCS 0x989680 ;  /* 0x009896800000895d */ /* 0x010fea0003900000 */
[----:B------:R-:W4:Y:S02]  /*29ac0*/  @!P0 SYNCS.PHASECHK.TRANS64 P0, [R2+URZ+0x28840], R3 ;  /* 0x02884003020085a7 */ /* 0x000f24000800007f */
[----:B----4-:R-:W-:Y:S05]  /*29ad0*/  @!P0 BRA `(.L_x_2052) ;  /* 0xfffffffc00f08947 */ /* 0x010fea000383ffff */
[----:B------:R-:W-:Y:S05]  /*29ae0*/  BRA `(.L_x_2205) ;  /* 0xffffffb400607947 */ /* 0x000fea000383ffff */
.L_x_2058:
[----:B0-----:R0:W1:Y:S02]  /*29af0*/  SYNCS.PHASECHK.TRANS64.TRYWAIT P0, [R2+URZ+0x60], R5 ;  /* 0x00006005020075a7 */ /* 0x001064000800017f */
[----:B-1----:R-:W-:Y:S05]  /*29b00*/  @!P0 NANOSLEEP.SYNCS 0x989680 ;  /* 0x009896800000895d */ /* 0x002fea0003900000 */
[----:B------:R-:W1:Y:S02]  /*29b10*/  @!P0 SYNCS.PHASECHK.TRANS64 P0, [R2+URZ+0x60], R5 ;  /* 0x00006005020085a7 */ /* 0x000e64000800007f */
[----:B-1----:R-:W-:Y:S05]  /*29b20*/  @!P0 BRA `(.L_x_2058) ;  /* 0xfffffffc00f08947 */ /* 0x002fea000383ffff */
[----:B------:R-:W-:Y:S05]  /*29b30*/  BRA `(.L_x_2206) ;  /* 0xffffffb8003c7947 */ /* 0x000fea000383ffff */
.L_x_2069:
[----:B---3--:R3:W4:Y:S02]  /*29b40*/  SYNCS.PHASECHK.TRANS64.TRYWAIT P0, [R0+URZ+0x28860], R2 ;  /* 0x02886002000075a7 */ /* 0x008724000800017f */
[----:B----4-:R-:W-:Y:S05]  /*29b50*/  @!P0 NANOSLEEP.SYNCS 0x989680 ;  /* 0x009896800000895d */ /* 0x010fea0003900000 */
[----:B------:R-:W4:Y:S02]  /*29b60*/  @!P0 SYNCS.PHASECHK.TRANS64 P0, [R0+URZ+0x28860], R2 ;  /* 0x02886002000085a7 */ /* 0x000f24000800007f */
[----:B----4-:R-:W-:Y:S05]  /*29b70*/  @!P0 BRA `(.L_x_2069) ;  /* 0xfffffffc00f08947 */ /* 0x010fea000383ffff */
[----:B------:R-:W-:Y:S05]  /*29b80*/  BRA `(.L_x_2207) ;  /* 0xffffffbc00907947 */ /* 0x000fea000383ffff */
.L_x_2076:
[----:B------:R-:W-:Y:S01]  /*29b90*/  BSSY B0, `(.L_x_2208) ;  /* 0x0000008000007945 */ /* 0x000fe20003800000 */
[----:B------:R-:W-:Y:S02]  /*29ba0*/  IMAD.MOV.U32 R13, RZ, RZ, R16 ;  /* 0x000000ffff0d7224 */ /* 0x000fe400078e0010 */
[----:B------:R-:W-:Y:S02]  /*29bb0*/  IMAD.MOV.U32 R12, RZ, RZ, RZ ;  /* 0x000000ffff0c7224 */ /* 0x000fe400078e00ff */
[----:B0-----:R-:W-:Y:S02]  /*29bc0*/  IMAD.MOV.U32 R11, RZ, RZ, 0x1f ;  /* 0x0000001fff0b7424 */ /* 0x001fe400078e00ff */
[----:B------:R-:W-:-:S07]  /*29bd0*/  IMAD.MOV.U32 R15, RZ, RZ, -0x1 ;  /* 0xffffffffff0f7424 */ /* 0x000fce00078e00ff */
[----:B--2---:R-:W-:Y:S05]  /*29be0*/  WARPSYNC.COLLECTIVE R15, `(.L_x_2209) ;  /* 0x000000000f087348 */ /* 0x004fea0003c00000 */
[----:B------:R0:W1:Y:S02]  /*29bf0*/  SHFL.IDX P6, R14, R13, R12, R11 ;  /* 0x0000000c0d0e7389 */ /* 0x00006400000c000b */
[----:B012---:R-:W-:Y:S01]  /*29c00*/  ENDCOLLECTIVE ;  /* 0x000000000000791b */ /* 0x007fe20003800000 */
.L_x_2209:
[----:B------:R-:W-:Y:S05]  /*29c10*/  BSYNC B0 ;  /* 0x0000000000007941 */ /* 0x000fea0003800000 */
.L_x_2208:
        /* <DEDUP_REMOVED lines=9> */
.L_x_2210:
        /* <DEDUP_REMOVED lines=18> */
.L_x_2211:
        /* <DEDUP_REMOVED lines=8> */
.L_x_2212:
        /* <DEDUP_REMOVED lines=8> */
.L_x_2213:
        /* <DEDUP_REMOVED lines=8> */
.L_x_2214:
        /* <DEDUP_REMOVED lines=8> */
.L_x_2215:
        /* <DEDUP_REMOVED lines=9> */
.L_x_2216:
[----:B------:R-:W-:Y:S01]  /*2a060*/  IMAD.MOV.U32 R16, RZ, RZ, R14 ;  /* 0x000000ffff107224 */ /* 0x000fe200078e000e */
[----:B------:R-:W-:Y:S06]  /*2a070*/  BRA `(.L_x_2217) ;  /* 0xffffffc0000c7947 */ /* 0x000fec000383ffff */
.L_x_2081:
[----:B------:R-:W-:Y:S01]  /*2a080*/  BSSY B0, `(.L_x_2218) ;  /* 0x0000008000007945 */ /* 0x000fe20003800000 */
[----:B-----5:R-:W-:Y:S02]  /*2a090*/  IMAD.MOV.U32 R13, RZ, RZ, R3 ;  /* 0x000000ffff0d7224 */ /* 0x020fe400078e0003 */
[----:B------:R-:W-:Y:S02]  /*2a0a0*/  IMAD.MOV.U32 R12, RZ, RZ, 0x1 ;  /* 0x00000001ff0c7424 */ /* 0x000fe400078e00ff */
[----:B0-----:R-:W-:Y:S02]  /*2a0b0*/  IMAD.MOV.U32 R11, RZ, RZ, RZ ;  /* 0x000000ffff0b7224 */ /* 0x001fe400078e00ff */
[----:B------:R-:W-:-:S07]  /*2a0c0*/  IMAD.MOV.U32 R15, RZ, RZ, -0x1 ;  /* 0xffffffffff0f7424 */ /* 0x000fce00078e00ff */
[----:B-12---:R-:W-:Y:S05]  /*2a0d0*/  WARPSYNC.COLLECTIVE R15, `(.L_x_2219) ;  /* 0x000000000f087348 */ /* 0x006fea0003c00000 */
[----:B------:R0:W3:Y:S02]  /*2a0e0*/  SHFL.UP P6, R14, R13, R12, R11 ;  /* 0x0400000c0d0e7389 */ /* 0x0000e400000c000b */
[----:B0123--:R-:W-:Y:S01]  /*2a0f0*/  ENDCOLLECTIVE ;  /* 0x000000000000791b */ /* 0x00ffe20003800000 */
.L_x_2219:
[----:B------:R-:W-:Y:S05]  /*2a100*/  BSYNC B0 ;  /* 0x0000000000007941 */ /* 0x000fea0003800000 */
.L_x_2218:
        /* <DEDUP_REMOVED lines=9> */
.L_x_2220:
        /* <DEDUP_REMOVED lines=8> */
.L_x_2221:
        /* <DEDUP_REMOVED lines=8> */
.L_x_2222:
        /* <DEDUP_REMOVED lines=8> */
.L_x_2223:
        /* <DEDUP_REMOVED lines=9> */
.L_x_2224:
[----:B------:R-:W-:Y:S01]  /*2a3b0*/  IMAD.MOV.U32 R16, RZ, RZ, R14 ;  /* 0x000000ffff107224 */ /* 0x000fe200078e000e */
[----:B------:R-:W-:Y:S06]  /*2a3c0*/  BRA `(.L_x_2225) ;  /* 0xffffffbc00d47947 */ /* 0x000fec000383ffff */
.L_x_2083:
[----:B------:R-:W-:Y:S01]  /*2a3d0*/  BSSY B0, `(.L_x_2226) ;  /* 0x0000006000007945 */ /* 0x000fe20003800000 */
[----:B------:R-:W-:Y:S01]  /*2a3e0*/  PLOP3.LUT P6, PT, P6, PT, PT, 0x8, 0x0 ;  /* 0x000000000000781c */ /* 0x000fe200037ce170 */
[----:B------:R-:W-:-:S12]  /*2a3f0*/  IMAD.MOV.U32 R15, RZ, RZ, -0x1 ;  /* 0xffffffffff0f7424 */ /* 0x000fd800078e00ff */
[----:B012---:R-:W-:Y:S05]  /*2a400*/  WARPSYNC.COLLECTIVE R15, `(.L_x_2227) ;  /* 0x000000000f087348 */ /* 0x007fea0003c00000 */
[----:B------:R-:W-:Y:S01]  /*2a410*/  VOTE.ANY R14, PT, P6 ;  /* 0x00000000000e7806 */ /* 0x000fe200030e0100 */
[----:B012---:R-:W-:Y:S06]  /*2a420*/  ENDCOLLECTIVE ;  /* 0x000000000000791b */ /* 0x007fec0003800000 */
.L_x_2227:
[----:B------:R-:W-:Y:S05]  /*2a430*/  BSYNC B0 ;  /* 0x0000000000007941 */ /* 0x000fea0003800000 */
.L_x_2226:
        /* <DEDUP_REMOVED lines=9> */
.L_x_2228:
[----:B------:R-:W-:Y:S01]  /*2a4d0*/  IMAD.MOV.U32 R17, RZ, RZ, R14 ;  /* 0x000000ffff117224 */ /* 0x000fe200078e000e */
[----:B------:R-:W-:Y:S06]  /*2a4e0*/  BRA `(.L_x_2229) ;  /* 0xffffffbc00c47947 */ /* 0x000fec000383ffff */
.L_x_2085:
[----:B------:R-:W-:Y:S01]  /*2a4f0*/  BSSY B0, `(.L_x_2230) ;  /* 0x0000007000007945 */ /* 0x000fe20003800000 */
[----:B------:R-:W-:Y:S02]  /*2a500*/  IMAD.MOV.U32 R13, RZ, RZ, R2 ;  /* 0x000000ffff0d7224 */ /* 0x000fe400078e0002 */
[----:B0-----:R-:W-:Y:S02]  /*2a510*/  IMAD.MOV.U32 R11, RZ, RZ, 0x1f ;  /* 0x0000001fff0b7424 */ /* 0x001fe400078e00ff */
[----:B------:R-:W-:-:S07]  /*2a520*/  IMAD.MOV.U32 R15, RZ, RZ, -0x1 ;  /* 0xffffffffff0f7424 */ /* 0x000fce00078e00ff */
[----:B-1234-:R-:W-:Y:S05]  /*2a530*/  WARPSYNC.COLLECTIVE R15, `(.L_x_2231) ;  /* 0x000000000f087348 */ /* 0x01efea0003c00000 */
[----:B------:R0:W0:Y:S02]  /*2a540*/  SHFL.IDX P6, R14, R13, R12, R11 ;  /* 0x0000000c0d0e7389 */ /* 0x00002400000c000b */
[----:B01234-:R-:W-:Y:S01]  /*2a550*/  ENDCOLLECTIVE ;  /* 0x000000000000791b */ /* 0x01ffe20003800000 */
.L_x_2231:
[----:B------:R-:W-:Y:S05]  /*2a560*/  BSYNC B0 ;  /* 0x0000000000007941 */ /* 0x000fea0003800000 */
.L_x_2230:
[----:B------:R-:W-:Y:S01]  /*2a570*/  IMAD.MOV.U32 R2, RZ, RZ, R14 ;  /* 0x000000ffff027224 */ /* 0x000fe200078e000e */
[----:B------:R-:W-:Y:S06]  /*2a580*/  BRA `(.L_x_2232) ;  /* 0xffffffbc00b87947 */ /* 0x000fec000383ffff */
.L_x_2089:
[----:B0-----:R0:W1:Y:S02]  /*2a590*/  SYNCS.PHASECHK.TRANS64.TRYWAIT P0, [R0+URZ+0x28820], R3 ;  /* 0x02882003000075a7 */ /* 0x001064000800017f */
[----:B-1----:R-:W-:Y:S05]  /*2a5a0*/  @!P0 NANOSLEEP.SYNCS 0x989680 ;  /* 0x009896800000895d */ /* 0x002fea0003900000 */
[----:B------:R-:W1:Y:S02]  /*2a5b0*/  @!P0 SYNCS.PHASECHK.TRANS64 P0, [R0+URZ+0x28820], R3 ;  /* 0x02882003000085a7 */ /* 0x000e64000800007f */
[----:B-1----:R-:W-:Y:S05]  /*2a5c0*/  @!P0 BRA `(.L_x_2089) ;  /* 0xfffffffc00f08947 */ /* 0x002fea000383ffff */
[----:B------:R-:W-:Y:S05]  /*2a5d0*/  BRA `(.L_x_2233) ;  /* 0xffffffc4003c7947 */ /* 0x000fea000383ffff */
.L_x_2090:
        /* <DEDUP_REMOVED lines=11> */
.L_x_2235:
[----:B------:R-:W-:Y:S05]  /*2a690*/  BSYNC B0 ;  /* 0x0000000000007941 */ /* 0x000fea0003800000 */
.L_x_2234:
[----:B------:R-:W-:Y:S05]  /*2a6a0*/  BRA `(.L_x_2236) ;  /* 0xffffffc400247947 */ /* 0x000fea000383ffff */
.L_x_2091:
[----:B------:R-:W-:Y:S01]  /*2a6b0*/  BSSY B0, `(.L_x_2237) ;  /* 0x0000006000007945 */ /* 0x000fe20003800000 */
[----:B------:R-:W-:-:S07]  /*2a6c0*/  IMAD.MOV.U32 R15, RZ, RZ, -0x1 ;  /* 0xffffffffff0f7424 */ /* 0x000fce00078e00ff */
[----:B012---:R-:W-:Y:S05]  /*2a6d0*/  WARPSYNC.COLLECTIVE R15, `(.L_x_2238) ;  /* 0x000000000f0c7348 */ /* 0x007fea0003c00000 */
[----:B------:R-:W-:Y:S02]  /*2a6e0*/  ELECT P6, UR62, PT ;  /* 0x00000000003e782f */ /* 0x000fe400038c0000 */
[----:B------:R-:W-:Y:S01]  /*2a6f0*/  MOV R14, UR62 ;  /* 0x0000003e000e7c02 */ /* 0x000fe20008000f00 */
[----:B012---:R-:W-:Y:S10]  /*2a700*/  ENDCOLLECTIVE ;  /* 0x000000000000791b */ /* 0x007ff40003800000 */
.L_x_2238:
[----:B------:R-:W-:Y:S05]  /*2a710*/  BSYNC B0 ;  /* 0x0000000000007941 */ /* 0x000fea0003800000 */
.L_x_2237:
[----:B------:R-:W-:Y:S05]  /*2a720*/  BRA `(.L_x_2239) ;  /* 0xffffffc400187947 */ /* 0x000fea000383ffff */
.L_x_2093:
[----:B0-----:R0:W1:Y:S02]  /*2a730*/  SYNCS.PHASECHK.TRANS64.TRYWAIT P0, [R6+URZ], R5 ;  /* 0x00000005060075a7 */ /* 0x001064000800017f */
[----:B-1----:R-:W-:Y:S05]  /*2a740*/  @!P0 NANOSLEEP.SYNCS 0x989680 ;  /* 0x009896800000895d */ /* 0x002fea0003900000 */
[----:B------:R-:W1:Y:S02]  /*2a750*/  @!P0 SYNCS.PHASECHK.TRANS64 P0, [R6+URZ], R5 ;  /* 0x00000005060085a7 */ /* 0x000e64000800007f */
[----:B-1----:R-:W-:Y:S05]  /*2a760*/  @!P0 BRA `(.L_x_2093) ;  /* 0xfffffffc00f08947 */ /* 0x002fea000383ffff */
[----:B------:R-:W-:Y:S05]  /*2a770*/  BRA `(.L_x_2240) ;  /* 0xffffffc400547947 */ /* 0x000fea000383ffff */
.L_x_2094:
[----:B-1----:R1:W2:Y:S02]  /*2a780*/  SYNCS.PHASECHK.TRANS64.TRYWAIT P0, [R7+URZ], R2 ;  /* 0x00000002070075a7 */ /* 0x0022a4000800017f */
[----:B--2---:R-:W-:Y:S05]  /*2a790*/  @!P0 NANOSLEEP.SYNCS 0x989680 ;  /* 0x009896800000895d */ /* 0x004fea0003900000 */
[----:B------:R-:W2:Y:S02]  /*2a7a0*/  @!P0 SYNCS.PHASECHK.TRANS64 P0, [R7+URZ], R2 ;  /* 0x00000002070085a7 */ /* 0x000ea4000800007f */
[----:B--2---:R-:W-:Y:S05]  /*2a7b0*/  @!P0 BRA `(.L_x_2094) ;  /* 0xfffffffc00f08947 */ /* 0x004fea000383ffff */
[----:B------:R-:W-:Y:S05]  /*2a7c0*/  BRA `(.L_x_2241) ;  /* 0xffffffc400487947 */ /* 0x000fea000383ffff */
.L_x_2096:
[----:B--2---:R2:W3:Y:S02]  /*2a7d0*/  SYNCS.PHASECHK.TRANS64.TRYWAIT P0, [R4+URZ], R5 ;  /* 0x00000005040075a7 */ /* 0x0044e4000800017f */
[----:B---3--:R-:W-:Y:S05]  /*2a7e0*/  @!P0 NANOSLEEP.SYNCS 0x989680 ;  /* 0x009896800000895d */ /* 0x008fea0003900000 */
[----:B------:R-:W3:Y:S02]  /*2a7f0*/  @!P0 SYNCS.PHASECHK.TRANS64 P0, [R4+URZ], R5 ;  /* 0x00000005040085a7 */ /* 0x000ee4000800007f */
[----:B---3--:R-:W-:Y:S05]  /*2a800*/  @!P0 BRA `(.L_x_2096) ;  /* 0xfffffffc00f08947 */ /* 0x008fea000383ffff */
[----:B------:R-:W-:Y:S05]  /*2a810*/  BRA `(.L_x_2242) ;  /* 0xffffffc400507947 */ /* 0x000fea000383ffff */
.L_x_2243:
        /* <DEDUP_REMOVED lines=14> */
.L_x_3223:


//--------------------- .text._ZN7cutlass13device_kernelIN5flash11enable_sm90INS1_16FlashAttnFwdSm90INS1_25CollectiveMainloopFwdSm90ILi2EN4cute5tupleIJNS5_1CILi1EEES8_S8_EEENS6_IJNS7_ILi128EEESA_SA_EEELi128ENS_10bfloat16_tEfNS_4arch4Sm90ELb1ELb0ELb1ELb0ELb0ELb0ELb0ELb1ELb1ELb1ELb0ELb0EEENS1_21CollectiveEpilogueFwdISB_S9_SC_SE_Li256ELb0ELb1ELb0ELb0EEENS1_30DynamicPersistentTileSchedulerILi256ELi128ELb0ELb1ELb1EEEEEEEEEvNT_6ParamsE --------------------------
	.section	.text._ZN7cutlass13device_kernelIN5flash11enable_sm90INS1_16FlashAttnFwdSm90INS1_25CollectiveMainloopFwdSm90ILi2EN4cute5tupleIJNS5_1CILi1EEES8_S8_EEENS6_IJNS7_ILi128EEESA_SA_EEELi128ENS_10bfloat16_tEfNS_4arch4Sm90ELb1ELb0ELb1ELb0ELb0ELb0ELb0ELb1ELb1ELb1ELb0ELb0EEENS1_21CollectiveEpilogueFwdISB_S9_SC_SE_Li256ELb0ELb1ELb0ELb0EEENS1_30DynamicPersistentTileSchedulerILi256ELi128ELb0ELb1ELb1EEEEEEEEEvNT_6ParamsE,"ax",@progbits
	.align	128
.text._ZN7cutlass13device_kernelIN5flash11enable_sm90INS1_16FlashAttnFwdSm90INS1_25CollectiveMainloopFwdSm90ILi2EN4cute5tupleIJNS5_1CILi1EEES8_S8_EEENS6_IJNS7_ILi128EEESA_SA_EEELi128ENS_10bfloat16_tEfNS_4arch4Sm90ELb1ELb0ELb1ELb0ELb0ELb0ELb0ELb1ELb1ELb1ELb0ELb0EEENS1_21CollectiveEpilogueFwdISB_S9_SC_SE_Li256ELb0ELb1ELb0ELb0EEENS1_30DynamicPersistentTileSchedulerILi256ELi128ELb0ELb1ELb1EEEEEEEEEvNT_6ParamsE:
        .type           _ZN7cutlass13device_kernelIN5flash11enable_sm90INS1_16FlashAttnFwdSm90INS1_25CollectiveMainloopFwdSm90ILi2EN4cute5tupleIJNS5_1CILi1EEES8_S8_EEENS6_IJNS7_ILi128EEESA_SA_EEELi128ENS_10bfloat16_tEfNS_4arch4Sm90ELb1ELb0ELb1ELb0ELb0ELb0ELb0ELb1ELb1ELb1ELb0ELb0EEENS1_21CollectiveEpilogueFwdISB_S9_SC_SE_Li256ELb0ELb1ELb0ELb0EEENS1_30DynamicPersistentTileSchedulerILi256ELi128ELb0ELb1ELb1EEEEEEEEEvNT_6ParamsE,@function
        .size           _ZN7cutlass13device_kernelIN5flash11enable_sm90INS1_16FlashAttnFwdSm90INS1_25CollectiveMainloopFwdSm90ILi2EN4cute5tupleIJNS5_1CILi1EEES8_S8_EEENS6_IJNS7_ILi128EEESA_SA_EEELi128ENS_10bfloat16_tEfNS_4arch4Sm90ELb1ELb0ELb1ELb0ELb0ELb0ELb0ELb1ELb1ELb1ELb0ELb0EEENS1_21CollectiveEpilogueFwdISB_S9_SC_SE_Li256ELb0ELb1ELb0ELb0EEENS1_30DynamicPersistentTileSchedulerILi256ELi128ELb0ELb1ELb1EEEEEEEEEvNT_6ParamsE,(.L_x_3224 - _ZN7cutlass13device_kernelIN5flash11enable_sm90INS1_16FlashAttnFwdSm90INS1_25CollectiveMainloopFwdSm90ILi2EN4cute5tupleIJNS5_1CILi1EEES8_S8_EEENS6_IJNS7_ILi128EEESA_SA_EEELi128ENS_10bfloat16_tEfNS_4arch4Sm90ELb1ELb0ELb1ELb0ELb0ELb0ELb0ELb1ELb1ELb1ELb0ELb0EEENS1_21CollectiveEpilogueFwdISB_S9_SC_SE_Li256ELb0ELb1ELb0ELb0EEENS1_30DynamicPersistentTileSchedulerILi256ELi128ELb0ELb1ELb1EEEEEEEEEvNT_6ParamsE)
        .other          _ZN7cutlass13device_kernelIN5flash11enable_sm90INS1_16FlashAttnFwdSm90INS1_25CollectiveMainloopFwdSm90ILi2EN4cute5tupleIJNS5_1CILi1EEES8_S8_EEENS6_IJNS7_ILi128EEESA_SA_EEELi128ENS_10bfloat16_tEfNS_4arch4Sm90ELb1ELb0ELb1ELb0ELb0ELb0ELb0ELb1ELb1ELb1ELb0ELb0EEENS1_21CollectiveEpilogueFwdISB_S9_SC_SE_Li256ELb0ELb1ELb0ELb0EEENS1_30DynamicPersistentTileSchedulerILi256ELi128ELb0ELb1ELb1EEEEEEEEEvNT_6ParamsE,@"STO_CUDA_ENTRY STV_DEFAULT"
_ZN7cutlass13device_kernelIN5flash11enable_sm90INS1_16FlashAttnFwdSm90INS1_25CollectiveMainloopFwdSm90ILi2EN4cute5tupleIJNS5_1CILi1EEES8_S8_EEENS6_IJNS7_ILi128EEESA_SA_EEELi128ENS_10bfloat16_tEfNS_4arch4Sm90ELb1ELb0ELb1ELb0ELb0ELb0ELb0ELb1ELb1ELb1ELb0ELb0EEENS1_21CollectiveEpilogueFwdISB_S9_SC_SE_Li256ELb0ELb1ELb0ELb0EEENS1_30DynamicPersistentTileSchedulerILi256ELi128ELb0ELb1ELb1EEEEEEEEEvNT_6ParamsE:
        /* <DEDUP_REMOVED lines=18> */
.L_x_2245:
[----:B------:R-:W-:Y:S05]  /*0120*/  BSYNC B0 ;  /* 0x0000000000007941 */ /* 0x000fea0003800000 */
.L_x_2244:
        /* <DEDUP_REMOVED lines=41> */
.L_x_2246:
        /* <DEDUP_REMOVED lines=22> */
.L_x_2247:
        /* <DEDUP_REMOVED lines=18> */
.L_x_2248:
        /* <DEDUP_REMOVED lines=22> */
.L_x_2249:
        /* <DEDUP_REMOVED lines=22> */
.L_x_2250:
[----:B------:R-:W-:Y:S01]  /*0900*/  PLOP3.LUT P0, PT, PT, PT, UP0, 0x80, 0x0 ;  /* 0x000000000000781c */ /* 0x000fe20003f0f008 */
[----:B------:R-:W-:Y:S01]  /*0910*/  UMOV UR38, 0x1 ;  /* 0x0000000100267882 */ /* 0x000fe20000000000 */
[----:B------:R-:W-:Y:S01]  /*0920*/  NOP ;  /* 0x0000000000007918 */ /* 0x000fe20000000000 */
[----:B------:R-:W-:Y:S01]  /*0930*/  USEL UR38, UR38, 0x2, !UP0 ;  /* 0x0000000226267887 */ /* 0x000fe2000c000000 */
[----:B------:R-:W-:Y:S01]  /*0940*/  ULDC.64 UR46, c[0x0][0x208] ;  /* 0x00008200002e7ab9 */ /* 0x000fe20000000a00 */
[----:B012-4-:R-:W-:Y:S08]  /*0950*/  BAR.SYNC.DEFER_BLOCKING 0x0 ;  /* 0x0000000000007b1d */ /* 0x017ff00000010000 */
[----:B------:R-:W-:Y:S05]  /*0960*/  @!P0 BRA `(.L_x_2251) ;  /* 0x000000b8007c8947 */ /* 0x000fea0003800000 */
.L_x_2252:
        /* <DEDUP_REMOVED lines=21> */
[CC--:B------:R-:W-:Y:S02]  /*0ac0*/  LEA.HI R4, R3.reuse, R190.reuse, RZ, 0x5 ;  /* 0x000000be03047211 */ /* 0x0c0fe400078f28ff */
[----:B------:R-:W-:Y:S02]  /*0ad0*/  LOP3.LUT R5, R0, 0xffffff80, RZ, 0xc0, !PT ;  /* 0xffffff8000057812 */ /* 0x000fe400078ec0ff */
[----:B------:R-:W-:Y:S01]  /*0ae0*/  LEA.HI R2, R3, R190, RZ, 0x4 ;  /* 0x000000be03027211 */ /* 0x000fe200078f20ff */
[----:B------:R-:W-:Y:S01]  /*0af0*/  IMAD.SHL.U32 R4, R4, 0x20, RZ ;  /* 0x0000002004047824 */ /* 0x000fe200078e00ff */
[----:B------:R-:W-:Y:S01]  /*0b00*/  SHF.R.S32.HI R185, RZ, 0x7, R0 ;  /* 0x00000007ffb97819 */ /* 0x000fe20000011400 */
[----:B------:R-:W-:Y:S01]  /*0b10*/  IMAD.IADD R184, R190, 0x1, -R5 ;  /* 0x00000001beb87824 */ /* 0x000fe200078e0a05 */
[----:B------:R-:W-:-:S02]  /*0b20*/  SHF.R.S32.HI R7, RZ, 0x4, R2 ;  /* 0x00000004ff077819 */ /* 0x000fc40000011402 */
[----:B------:R-:W-:Y:S02]  /*0b30*/  LOP3.LUT R5, R2, 0x3fffff0, RZ, 0xc0, !PT ;  /* 0x03fffff002057812 */ /* 0x000fe400078ec0ff */
[----:B------:R-:W-:Y:S02]  /*0b40*/  LOP3.LUT R4, R4, 0xfffffc00, RZ, 0xc0, !PT ;  /* 0xfffffc0004047812 */ /* 0x000fe400078ec0ff */
[----:B------:R-:W-:Y:S01]  /*0b50*/  LEA.HI R2, R2, R7, RZ, 0x1 ;  /* 0x0000000702027211 */ /* 0x000fe200078f08ff */
[----:B------:R-:W-:Y:S01]  /*0b60*/  IMAD.IADD R5, R190, 0x1, -R5 ;  /* 0x00000001be057824 */ /* 0x000fe200078e0a05 */
[----:B------:R-:W-:Y:S02]  /*0b70*/  SHF.R.S32.HI R9, RZ, 0x1f, R184 ;  /* 0x0000001fff097819 */ /* 0x000fe400000114b8 */
[----:B------:R-:W-:Y:S01]  /*0b80*/  LOP3.LUT R2, R2, 0x1ffffffe, RZ, 0xc0, !PT ;  /* 0x1ffffffe02027812 */ /* 0x000fe200078ec0ff */
[----:B------:R-:W-:Y:S01]  /*0b90*/  IMAD R5, R5, 0x40, R4 ;  /* 0x0000004005057824 */ /* 0x000fe200078e0204 */
[----:B------:R-:W-:-:S02]  /*0ba0*/  LEA.HI R4, R3, R190, RZ, 0x2 ;  /* 0x000000be03047211 */ /* 0x000fc400078f10ff */
[----:B------:R-:W-:Y:S01]  /*0bb0*/  LEA.HI R6, R9, R184, RZ, 0x2 ;  /* 0x000000b809067211 */ /* 0x000fe200078f10ff */
[----:B------:R-:W-:Y:S01]  /*0bc0*/  IMAD.IADD R2, R7, 0x1, -R2 ;  /* 0x0000000107027824 */ /* 0x000fe200078e0a02 */
[----:B------:R-:W-:Y:S02]  /*0bd0*/  LOP3.LUT R7, R4, 0xfffffffc, RZ, 0xc0, !PT ;  /* 0xfffffffc04077812 */ /* 0x000fe400078ec0ff */
[--C-:B------:R-:W-:Y:S01]  /*0be0*/  SHF.R.S32.HI R8, RZ, 0x2, R6.reuse ;  /* 0x00000002ff087819 */ /* 0x100fe20000011406 */
[----:B------:R-:W-:Y:S01]  /*0bf0*/  IMAD R187, R2, 0x8, R5 ;  /* 0x0000000802bb7824 */ /* 0x000fe200078e0205 */
[----:B------:R-:W-:Y:S01]  /*0c00*/  SHF.R.S32.HI R11, RZ, 0x1f, R6 ;  /* 0x0000001fff0b7819 */ /* 0x000fe20000011406 */
[----:B------:R-:W-:Y:S01]  /*0c10*/  IMAD.IADD R7, R190, 0x1, -R7 ;  /* 0x00000001be077824 */ /* 0x000fe200078e0a07 */
[----:B------:R-:W-:Y:S02]  /*0c20*/  LEA.HI R3, R3, R190, RZ, 0x3 ;  /* 0x000000be03037211 */ /* 0x000fe400078f18ff */
[----:B------:R-:W-:-:S02]  /*0c30*/  LEA.HI R11, R11, R8, RZ, 0x3 ;  /* 0x000000080b0b7211 */ /* 0x000fc400078f18ff */
[----:B------:R-:W-:Y:S02]  /*0c40*/  LEA.HI R2, R7, R7, RZ, 0x1 ;  /* 0x0000000707027211 */ /* 0x000fe400078f08ff */
[----:B------:R-:W-:Y:S02]  /*0c50*/  LOP3.LUT R19, R3, 0xfffffff8, RZ, 0xc0, !PT ;  /* 0xfffffff803137812 */ /* 0x000fe400078ec0ff */
[----:B------:R-:W-:Y:S02]  /*0c60*/  LOP3.LUT R11, R11, 0xfffffff8, RZ, 0xc0, !PT ;  /* 0xfffffff80b0b7812 */ /* 0x000fe400078ec0ff */
[----:B------:R-:W-:Y:S01]  /*0c70*/  LEA.HI R9, R9, R184, RZ, 0x5 ;  /* 0x000000b809097211 */ /* 0x000fe200078f28ff */
[----:B------:R-:W-:Y:S01]  /*0c80*/  IMAD.IADD R19, R190, 0x1, -R19 ;  /* 0x00000001be137824 */ /* 0x000fe200078e0a13 */
[----:B------:R-:W-:Y:S01]  /*0c90*/  LEA.HI R0, R0, R185, RZ, 0x1 ;  /* 0x000000b900007211 */ /* 0x000fe200078f08ff */
[----:B------:R-:W-:Y:S01]  /*0ca0*/  IMAD.IADD R8, R8, 0x1, -R11 ;  /* 0x0000000108087824 */ /* 0x000fe200078e0a0b */
[----:B------:R-:W-:-:S02]  /*0cb0*/  LOP3.LUT R2, R2, 0x1ffffffe, RZ, 0xc0, !PT ;  /* 0x1ffffffe02027812 */ /* 0x000fc400078ec0ff */
[----:B------:R-:W-:Y:S02]  /*0cc0*/  SHF.R.S32.HI R9, RZ, 0x5, R9 ;  /* 0x00000005ff097819 */ /* 0x000fe40000011409 */
[----:B------:R-:W-:Y:S01]  /*0cd0*/  LOP3.LUT R0, R0, 0x3fffffe, RZ, 0xc0, !PT ;  /* 0x03fffffe00007812 */ /* 0x000fe200078ec0ff */
[----:B------:R-:W-:Y:S01]  /*0ce0*/  IMAD.IADD R17, R7, 0x1, -R2 ;  /* 0x0000000107117824 */ /* 0x000fe200078e0a02 */
[----:B------:R-:W-:Y:S01]  /*0cf0*/  LOP3.LUT R5, R6, 0x7ffffffc, RZ, 0xc0, !PT ;  /* 0x7ffffffc06057812 */ /* 0x000fe200078ec0ff */
[----:B------:R-:W-:Y:S01]  /*0d00*/  IMAD.SHL.U32 R2, R19, 0x8, RZ ;  /* 0x0000000813027824 */ /* 0x000fe200078e00ff */
[----:B------:R-:W-:Y:S01]  /*0d10*/  SHF.R.S32.HI R22, RZ, 0x3, R3 ;  /* 0x00000003ff167819 */ /* 0x000fe20000011403 */
[----:B------:R-:W-:Y:S02]  /*0d20*/  IMAD R9, R9, 0x10, R8 ;  /* 0x0000001009097824 */ /* 0x000fe400078e0208 */
[----:B------:R-:W-:Y:S01]  /*0d30*/  IMAD.IADD R0, R185, 0x1, -R0 ;  /* 0x00000001b9007824 */ /* 0x000fe200078e0a00 */
[----:B------:R-:W-:Y:S01]  /*0d40*/  SHF.R.S32.HI R189, RZ, 0x1f, R2 ;  /* 0x0000001fffbd7819 */ /* 0x000fe20000011402 */
[----:B------:R-:W-:-:S02]  /*0d50*/  VIADD R18, R2, 0x40 ;  /* 0x0000004002127836 */ /* 0x000fc40000000000 */
[----:B------:R-:W-:Y:S02]  /*0d60*/  IMAD R186, R0, 0x40, R9 ;  /* 0x0000004000ba7824 */ /* 0x000fe400078e0209 */
[----:B------:R-:W-:Y:S01]  /*0d70*/  IMAD.IADD R16, R184, 0x1, -R5 ;  /* 0x00000001b8107824 */ /* 0x000fe200078e0a05 */
[----:B------:R-:W-:Y:S01]  /*0d80*/  SHF.R.S32.HI R188, RZ, 0x1f, R18 ;  /* 0x0000001fffbc7819 */ /* 0x000fe20000011412 */
[----:B------:R-:W-:-:S07]  /*0d90*/  IMAD R17, R17, 0x8, R186 ;  /* 0x0000000811117824 */ /* 0x000fce00078e02ba */
.L_x_2303:
        /* <DEDUP_REMOVED lines=12> */
[----:B01234-:R-:W-:Y:S05]  /*0e60*/  @!P0 BRA `(.L_x_2253) ;  /* 0x0000000000208947 */ /* 0x01ffea0003800000 */
        /* <DEDUP_REMOVED lines=8> */
.L_x_2253:
[----:B------:R-:W-:Y:S01]  /*0ef0*/  ULDC UR7, c[0x0][0xc54] ;  /* 0x0003150000077ab9 */ /* 0x000fe20000000800 */
[----:B------:R-:W-:Y:S01]  /*0f00*/  UMOV UR6, UR9 ;  /* 0x0000000900067c82 */ /* 0x000fe20008000000 */
[----:B------:R-:W-:-:S11]  /*0f10*/  UISETP.NE.AND UP0, UPT, UR7, 0x1, UPT ;  /* 0x000000010700788c */ /* 0x000fd6000bf05270 */
[----:B------:R-:W-:Y:S02]  /*0f20*/  @UP0 ULDC.64 UR10, c[0x0][0xc58] ;  /* 0x00031600000a0ab9 */ /* 0x000fe40000000a00 */
[----:B------:R-:W-:-:S04]  /*0f30*/  UIMAD.WIDE.U32 UR4, UR9, UR10, URZ ;  /* 0x0000000a090472a5 */ /* 0x000fc8000f8e003f */
[----:B------:R-:W-:-:S04]  /*0f40*/  @UP0 USHF.R.U32.HI UR6, URZ, UR11, UR5 ;  /* 0x0000000b3f060299 */ /* 0x000fc80008011605 */
[----:B------:R-:W-:-:S12]  /*0f50*/  UIMAD UR4, UR6, UR7, URZ ;  /* 0x00000007060472a4 */ /* 0x000fd8000f8e023f */
.L_x_2254:
[----:B------:R-:W-:Y:S01]  /*0f60*/  ULDC.64 UR10, c[0x0][0x418] ;  /* 0x00010600000a7ab9 */ /* 0x000fe20000000a00 */
[----:B------:R-:W-:Y:S01]  /*0f70*/  ULOP3.LUT UR6, URZ, UR6, URZ, 0x33, !UPT ;  /* 0x000000063f067292 */ /* 0x000fe2000f8e333f */
[----:B------:R-:W-:Y:S01]  /*0f80*/  PLOP3.LUT P0, PT, PT, PT, PT, 0x80, 0x0 ;  /* 0x000000000000781c */ /* 0x000fe20003f0f070 */
[----:B------:R-:W-:Y:S01]  /*0f90*/  UISETP.NE.U32.AND UP0, UPT, UR10, URZ, UPT ;  /* 0x0000003f0a00728c */ /* 0x000fe2000bf05070 */
[----:B------:R-:W-:Y:S01]  /*0fa0*/  IMAD.MOV.U32 R0, RZ, RZ, RZ ;  /* 0x000000ffff007224 */ /* 0x000fe200078e00ff */
[----:B------:R-:W-:Y:S01]  /*0fb0*/  ULDC UR5, c[0x0][0xc3c] ;  /* 0x00030f0000057ab9 */ /* 0x000fe20000000800 */
[----:B------:R-:W-:Y:S01]  /*0fc0*/  UIADD3 UR4, UR9, -UR4, URZ ;  /* 0x8000000409047290 */ /* 0x000fe2000fffe03f */
[----:B------:R-:W-:Y:S01]  /*0fd0*/  IMAD.MOV.U32 R3, RZ, RZ, RZ ;  /* 0x000000ffff037224 */ /* 0x000fe200078e00ff */
[----:B------:R-:W-:Y:S01]  /*0fe0*/  UISETP.NE.AND.EX UP0, UPT, UR11, URZ, UPT, UP0 ;  /* 0x0000003f0b00728c */ /* 0x000fe2000bf05300 */
[----:B------:R-:W-:Y:S01]  /*0ff0*/  CS2R R150, SRZ ;  /* 0x0000000000967805 */ /* 0x000fe2000001ff00 */
[----:B------:R-:W-:Y:S01]  /*1000*/  UIADD3 UR6, UR6, UR5, URZ ;  /* 0x0000000506067290 */ /* 0x000fe2000fffe03f */
[----:B------:R-:W-:Y:S01]  /*1010*/  CS2R R148, SRZ ;  /* 0x0000000000947805 */ /* 0x000fe2000001ff00 */
[----:B------:R-:W-:Y:S01]  /*1020*/  ULDC UR11, c[0x0][0x448] ;  /* 0x00011200000b7ab9 */ /* 0x000fe20000000800 */
[----:B------:R-:W-:Y:S01]  /*1030*/  ULDC UR10, c[0x0][0xc54] ;  /* 0x00031500000a7ab9 */ /* 0x000fe20000000800 */
[----:B------:R-:W-:Y:S01]  /*1040*/  UISETP.NE.AND UP2, UPT, UR11, 0x1, UPT ;  /* 0x000000010b00788c */ /* 0x000fe2000bf45270 */
[----:B------:R-:W-:Y:S01]  /*1050*/  CS2R R146, SRZ ;  /* 0x0000000000927805 */ /* 0x000fe2000001ff00 */
[----:B------:R-:W-:Y:S01]  /*1060*/  USHF.L.U32 UR36, UR6, 0x7, URZ ;  /* 0x0000000706247899 */ /* 0x000fe2000800063f */
[----:B------:R-:W-:Y:S01]  /*1070*/  CS2R R144, SRZ ;  /* 0x0000000000907805 */ /* 0x000fe2000001ff00 */
[----:B------:R-:W-:Y:S01]  /*1080*/  UIMAD UR10, UR8, UR10, UR4 ;  /* 0x0000000a080a72a4 */ /* 0x000fe2000f8e0204 */
[----:B------:R-:W-:Y:S01]  /*1090*/  CS2R R142, SRZ ;  /* 0x00000000008e7805 */ /* 0x000fe2000001ff00 */
[----:B------:R-:W-:Y:S01]  /*10a0*/  UIADD3 UR6, UR36, 0x7f, URZ ;  /* 0x0000007f24067890 */ /* 0x000fe2000fffe03f */
[----:B------:R-:W-:Y:S01]  /*10b0*/  CS2R R140, SRZ ;  /* 0x00000000008c7805 */ /* 0x000fe2000001ff00 */
[----:B------:R-:W-:Y:S01]  /*10c0*/  ULDC UR49, c[0x0][0x424] ;  /* 0x0001090000317ab9 */ /* 0x000fe20000000800 */
[----:B------:R-:W-:Y:S01]  /*10d0*/  ULDC UR7, c[0x0][0x288] ;  /* 0x0000a20000077ab9 */ /* 0x000fe20000000800 */
[----:B------:R-:W-:Y:S01]  /*10e0*/  USEL UR49, UR49, 0x1, UP0 ;  /* 0x0000000131317887 */ /* 0x000fe20008000000 */
[----:B------:R-:W-:Y:S01]  /*10f0*/  CS2R R138, SRZ ;  /* 0x00000000008a7805 */ /* 0x000fe2000001ff00 */
[----:B------:R-:W-:Y:S01]  /*1100*/  @UP2 ULDC UR4, c[0x0][0x44c] ;  /* 0x0001130000042ab9 */ /* 0x000fe20000000800 */
[----:B------:R-:W-:Y:S01]  /*1110*/  UIADD3 UR7, -UR7, 0x80, URZ ;  /* 0x0000008007077890 */ /* 0x000fe2000fffe13f */
[----:B------:R-:W-:Y:S01]  /*1120*/  CS2R R136, SRZ ;  /* 0x0000000000887805 */ /* 0x000fe2000001ff00 */
[----:B------:R-:W-:Y:S01]  /*1130*/  UIMAD.WIDE.U32 UR4, UR6, UR4, URZ ;  /* 0x00000004060472a5 */ /* 0x000fe2000f8e003f */
[----:B------:R-:W-:Y:S01]  /*1140*/  CS2R R134, SRZ ;  /* 0x0000000000867805 */ /* 0x000fe2000001ff00 */
[----:B------:R-:W-:Y:S01]  /*1150*/  ULDC UR9, c[0x0][0x2f0] ;  /* 0x0000bc0000097ab9 */ /* 0x000fe20000000800 */
[----:B------:R-:W-:Y:S01]  /*1160*/  @UP2 ULDC UR11, c[0x0][0x450] ;  /* 0x00011400000b2ab9 */ /* 0x000fe20000000800 */
[----:B------:R-:W-:Y:S01]  /*1170*/  UIMAD UR7, UR49, UR9, UR7 ;  /* 0x00000009310772a4 */ /* 0x000fe2000f8e0207 */
[----:B------:R-:W-:Y:S01]  /*1180*/  CS2R R132, SRZ ;  /* 0x0000000000847805 */ /* 0x000fe2000001ff00 */
[----:B------:R-:W-:Y:S01]  /*1190*/  @UP2 USHF.R.U32.HI UR6, URZ, UR11, UR5 ;  /* 0x0000000b3f062299 */ /* 0x000fe20008011605 */
[----:B------:R-:W-:Y:S01]  /*11a0*/  CS2R R130, SRZ ;  /* 0x0000000000827805 */ /* 0x000fe2000001ff00 */
[----:B------:R-:W-:Y:S01]  /*11b0*/  UIMAD UR4, UR49, UR9, 0x7f ;  /* 0x0000007f310474a4 */ /* 0x000fe2000f8e0209 */
[----:B------:R-:W-:Y:S01]  /*11c0*/  CS2R R128, SRZ ;  /* 0x0000000000807805 */ /* 0x000fe2000001ff00 */
[----:B------:R-:W-:Y:S01]  /*11d0*/  UIADD3 UR6, UR7, UR6, URZ ;  /* 0x0000000607067290 */ /* 0x000fe2000fffe03f */
[----:B------:R-:W-:Y:S01]  /*11e0*/  CS2R R126, SRZ ;  /* 0x00000000007e7805 */ /* 0x000fe2000001ff00 */
[----:B------:R-:W-:Y:S01]  /*11f0*/  USHF.R.S32.HI UR5, URZ, 0x1f, UR4 ;  /* 0x0000001f3f057899 */ /* 0x000fe20008011404 */
[----:B------:R-:W-:Y:S01]  /*1200*/  CS2R R124, SRZ ;  /* 0x00000000007c7805 */ /* 0x000fe2000001ff00 */
[----:B------:R-:W-:Y:S01]  /*1210*/  USHF.R.S32.HI UR7, URZ, 0x1f, UR6 ;  /* 0x0000001f3f077899 */ /* 0x000fe20008011406 */
[----:B------:R-:W-:Y:S01]  /*1220*/  CS2R R122, SRZ ;  /* 0x00000000007a7805 */ /* 0x000fe2000001ff00 */
[----:B------:R-:W-:Y:S01]  /*1230*/  ULEA.HI UR5, UR5, UR4, URZ, 0x7 ;  /* 0x0000000405057291 */ /* 0x000fe2000f8f383f */
[----:B------:R-:W-:Y:S01]  /*1240*/  CS2R R120, SRZ ;  /* 0x0000000000787805 */ /* 0x000fe2000001ff00 */
[----:B------:R-:W-:Y:S01]  /*1250*/  ULEA.HI UR7, UR7, UR6, URZ, 0x7 ;  /* 0x0000000607077291 */ /* 0x000fe2000f8f383f */
[----:B------:R-:W-:Y:S01]  /*1260*/  CS2R R118, SRZ ;  /* 0x0000000000767805 */ /* 0x000fe2000001ff00 */
[----:B------:R-:W-:Y:S01]  /*1270*/  USHF.R.S32.HI UR54, URZ, 0x7, UR5 ;  /* 0x000000073f367899 */ /* 0x000fe20008011405 */
[----:B------:R-:W-:Y:S01]  /*1280*/  CS2R R116, SRZ ;  /* 0x0000000000747805 */ /* 0x000fe2000001ff00 */
[----:B------:R-:W-:Y:S01]  /*1290*/  USHF.R.S32.HI UR7, URZ, 0x7, UR7 ;  /* 0x000000073f077899 */ /* 0x000fe20008011407 */
[----:B------:R-:W-:Y:S01]  /*12a0*/  CS2R R114, SRZ ;  /* 0x0000000000727805 */ /* 0x000fe2000001ff00 */
[----:B------:R-:W-:Y:S01]  /*12b0*/  ULDC UR39, c[0x0][0xc48] ;  /* 0x0003120000277ab9 */ /* 0x000fe20000000800 */
[----:B------:R-:W-:Y:S01]  /*12c0*/  UMOV UR37, UR10 ;  /* 0x0000000a00257c82 */ /* 0x000fe20008000000 */
[----:B------:R-:W-:Y:S01]  /*12d0*/  UISETP.LT.AND UP0, UPT, UR54, UR7, UPT ;  /* 0x000000073600728c */ /* 0x000fe2000bf01270 */
[----:B------:R-:W-:Y:S01]  /*12e0*/  CS2R R112, SRZ ;  /* 0x0000000000707805 */ /* 0x000fe2000001ff00 */
[----:B------:R-:W-:Y:S01]  /*12f0*/  UISETP.NE.AND UP1, UPT, UR39, 0x1, UPT ;  /* 0x000000012700788c */ /* 0x000fe2000bf25270 */
[----:B------:R-:W-:Y:S01]  /*1300*/  CS2R R110, SRZ ;  /* 0x00000000006e7805 */ /* 0x000fe2000001ff00 */
[----:B------:R-:W-:Y:S01]  /*1310*/  USEL UR54, UR54, UR7, UP0 ;  /* 0x0000000736367287 */ /* 0x000fe20008000000 */
[----:B------:R-:W-:-:S02]  /*1320*/  CS2R R108, SRZ ;  /* 0x00000000006c7805 */ /* 0x000fc4000001ff00 */
[----:B------:R-:W-:Y:S02]  /*1330*/  CS2R R106, SRZ ;  /* 0x00000000006a7805 */ /* 0x000fe4000001ff00 */
[----:B------:R-:W-:Y:S01]  /*1340*/  CS2R R104, SRZ ;  /* 0x0000000000687805 */ /* 0x000fe2000001ff00 */
[----:B------:R-:W-:Y:S01]  /*1350*/  UISETP.GE.AND UP0, UPT, UR54, 0x1, UPT ;  /* 0x000000013600788c */ /* 0x000fe2000bf06270 */
[----:B------:R-:W-:Y:S02]  /*1360*/  CS2R R102, SRZ ;  /* 0x0000000000667805 */ /* 0x000fe4000001ff00 */
[----:B------:R-:W-:Y:S02]  /*1370*/  CS2R R100, SRZ ;  /* 0x0000000000647805 */ /* 0x000fe4000001ff00 */
[----:B------:R-:W-:Y:S02]  /*1380*/  CS2R R98, SRZ ;  /* 0x0000000000627805 */ /* 0x000fe4000001ff00 */
[----:B------:R-:W-:Y:S01]  /*1390*/  CS2R R96, SRZ ;  /* 0x0000000000607805 */ /* 0x000fe2000001ff00 */
[----:B------:R-:W-:Y:S01]  /*13a0*/  @UP1 ULDC UR8, c[0x0][0xc4c] ;  /* 0x0003130000081ab9 */ /* 0x000fe20000000800 */
[----:B------:R-:W-:Y:S01]  /*13b0*/  PLOP3.LUT P1, PT, PT, PT, UP0, 0x80, 0x0 ;  /* 0x000000000000781c */ /* 0x000fe20003f2f008 */
[----:B------:R-:W-:Y:S01]  /*13c0*/  UIMAD.WIDE.U32 UR4, UR10, UR8, URZ ;  /* 0x000000080a0472a5 */ /* 0x000fe2000f8e003f */
[----:B------:R-:W-:Y:S01]  /*13d0*/  CS2R R6, SRZ ;  /* 0x0000000000067805 */ /* 0x000fe2000001ff00 */
[----:B------:R-:W-:Y:S01]  /*13e0*/  @UP1 ULDC UR6, c[0x0][0xc50] ;  /* 0x0003140000061ab9 */ /* 0x000fe20000000800 */
[----:B------:R-:W-:Y:S01]  /*13f0*/  IMAD.MOV.U32 R94, RZ, RZ, RZ ;  /* 0x000000ffff5e7224 */ /* 0x000fe200078e00ff */
[----:B------:R-:W-:Y:S01]  /*1400*/  @UP1 USHF.R.U32.HI UR37, URZ, UR6, UR5 ;  /* 0x000000063f251299 */ /* 0x000fe20008011605 */
[----:B------:R-:W-:Y:S01]  /*1410*/  IMAD.MOV.U32 R93, RZ, RZ, RZ ;  /* 0x000000ffff5d7224 */ /* 0x000fe200078e00ff */
[----:B------:R-:W-:-:S02]  /*1420*/  CS2R R90, SRZ ;  /* 0x00000000005a7805 */ /* 0x000fc4000001ff00 */
[----:B------:R-:W-:Y:S01]  /*1430*/  CS2R R88, SRZ ;  /* 0x0000000000587805 */ /* 0x000fe2000001ff00 */
[----:B------:R-:W-:-:S04]  /*1440*/  UIADD3 UR4, -UR37, URZ, URZ ;  /* 0x0000003f25047290 */ /* 0x000fc8000fffe13f */
[----:B------:R-:W-:Y:S01]  /*1450*/  UIMAD UR39, UR39, UR4, UR10 ;  /* 0x00000004272772a4 */ /* 0x000fe2000f8e020a */
[----:B------:R-:W-:Y:S11]  /*1460*/  @!P1 BRA `(.L_x_2255) ;  /* 0x0000009000889947 */ /* 0x000ff60003800000 */
        /* <DEDUP_REMOVED lines=31> */
.L_x_2256:
        /* <DEDUP_REMOVED lines=9> */
.L_x_2404:
[----:B------:R-:W-:Y:S05]  /*16f0*/  @!P0 BRA `(.L_x_2258) ;  /* 0x0000000000048947 */ /* 0x000fea0003800000 */
[----:B------:R-:W-:Y:S01]  /*1700*/  BPT.TRAP 0x1 ;  /* 0x000000040000795c */ /* 0x000fe20000300000 */
.L_x_2258:
[----:B0-----:R-:W-:Y:S02]  /*1710*/  IMAD.U32 R0, RZ, RZ, UR42 ;  /* 0x0000002aff007e24 */ /* 0x001fe4000f8e00ff */
[----:B------:R-:W-:-:S03]  /*1720*/  IMAD.U32 R3, RZ, RZ, UR43 ;  /* 0x0000002bff037e24 */ /* 0x000fc6000f8e00ff */
[----:B------:R-:W-:Y:S02]  /*1730*/  LEA R0, R0, UR41, 0x3 ;  /* 0x0000002900007c11 */ /* 0x000fe4000f8e18ff */
[----:B------:R-:W-:-:S04]  /*1740*/  SHF.L.U32 R3, R3, 0x1f, RZ ;  /* 0x0000001f03037819 */ /* 0x000fc800000006ff */
[----:B------:R0:W1:Y:S01]  /*1750*/  SYNCS.PHASECHK.TRANS64.TRYWAIT P2, [R0+URZ+0x28830], R3 ;  /* 0x02883003000075a7 */ /* 0x000062000804017f */
[----:B------:R-:W-:Y:S05]  /*1760*/  @!P0 BRA `(.L_x_2259) ;  /* 0x0000000000048947 */ /* 0x000fea0003800000 */
[----:B------:R-:W-:Y:S01]  /*1770*/  BPT.TRAP 0x1 ;  /* 0x000000040000795c */ /* 0x000fe20000300000 */
.L_x_2259:
[----:B------:R-:W2:Y:S02]  /*1780*/  S2R R4, SR_TID.X ;  /* 0x0000000000047919 */ /* 0x000ea40000002100 */
[----:B--2---:R-:W-:Y:S01]  /*1790*/  LOP3.LUT P1, RZ, R4, 0x7f, RZ, 0xc0, !PT ;  /* 0x0000007f04ff7812 */ /* 0x004fe2000782c0ff */
[----:B-1----:R-:W-:-:S12]  /*17a0*/  @P2 BRA `(.L_x_2260) ;  /* 0x0000000000082947 */ /* 0x002fd80003800000 */
[----:B------:R-:W1:Y:S02]  /*17b0*/  SYNCS.PHASECHK.TRANS64.TRYWAIT P2, [R0+URZ+0x28830], R3 ;  /* 0x02883003000075a7 */ /* 0x000e64000804017f */
[----:B-1----:R-:W-:Y:S05]  /*17c0*/  @!P2 BRA `(.L_x_2261) ;  /* 0x000000f0006ca947 */ /* 0x002fea0003800000 */
.L_x_2260:
[----:B------:R-:W-:Y:S05]  /*17d0*/  WARPSYNC.ALL ;  /* 0x0000000000007948 */ /* 0x000fea0003800000 */
[----:B------:R-:W-:Y:S01]  /*17e0*/  UIADD3 UR4, UR41, 0x18400, URZ ;  /* 0x0001840029047890 */ /* 0x000fe2000fffe03f */
[----:B------:R-:W-:Y:S01]  /*17f0*/  WARPGROUP.ARRIVE ;  /* 0x00000000000079c5 */ /* 0x000fe20000000000 */
[----:B------:R-:W-:Y:S01]  /*1800*/  ULOP3.LUT UR32, UR50, 0x10000, URZ, 0xfc, !UPT ;  /* 0x0001000032207892 */ /* 0x000fe2000f8efc3f */
[----:B------:R-:W-:Y:S01]  /*1810*/  VIADD R4, R17, UR36 ;  /* 0x0000002411047c36 */ /* 0x000fe20008000000 */
[----:B------:R-:W-:Y:S01]  /*1820*/  USHF.R.U32.HI UR4, URZ, 0x4, UR4 ;  /* 0x000000043f047899 */ /* 0x000fe20008011604 */
[----:B01----:R-:W-:Y:S01]  /*1830*/  @!P1 VIADD R0, R0, 0x28840 ;  /* 0x0002884000009836 */ /* 0x003fe20000000000 */
[----:B------:R-:W-:Y:S01]  /*1840*/  UMOV UR33, 0x40000040 ;  /* 0x4000004000217882 */ /* 0x000fe20000000000 */
[----:B------:R-:W-:Y:S01]  /*1850*/  UMOV UR35, 0x40000040 ;  /* 0x4000004000237882 */ /* 0x000fe20000000000 */
[----:B------:R-:W-:Y:S01]  /*1860*/  ULOP3.LUT UR4, UR4, 0x3fff, URZ, 0xc0, !UPT ;  /* 0x00003fff04047892 */ /* 0x000fe2000f8ec03f */
[----:B------:R-:W-:Y:S01]  /*1870*/  CS2R R150, SRZ ;  /* 0x0000000000967805 */ /* 0x000fe2000001ff00 */
[----:B------:R-:W-:Y:S01]  /*1880*/  UMOV UR5, 0x40000040 ;  /* 0x4000004000057882 */ /* 0x000fe20000000000 */
[----:B------:R-:W-:Y:S01]  /*1890*/  UMOV UR7, 0x40000040 ;  /* 0x4000004000077882 */ /* 0x000fe20000000000 */
[----:B------:R-:W-:Y:S01]  /*18a0*/  ULOP3.LUT UR48, UR4, 0x10000, URZ, 0xfc, !UPT ;  /* 0x0001000004307892 */ /* 0x000fe2000f8efc3f */
[----:B------:R-:W-:Y:S01]  /*18b0*/  @!P1 PRMT R0, RZ, 0x654, R0 ;  /* 0x00000654ff009816 */ /* 0x000fe20000000000 */
[----:B------:R-:W-:Y:S01]  /*18c0*/  UIADD3 UR4, UR32, 0x2, URZ ;  /* 0x0000000220047890 */ /* 0x000fe2000fffe03f */
[----:B------:R-:W-:Y:S01]  /*18d0*/  CS2R R148, SRZ ;  /* 0x0000000000947805 */ /* 0x000fe2000001ff00 */
[----:B------:R-:W-:Y:S01]  /*18e0*/  ULEA UR34, UR42, UR48, 0xb ;  /* 0x000000302a227291 */ /* 0x000fe2000f8e583f */
[----:B------:R-:W-:Y:S01]  /*18f0*/  CS2R R146, SRZ ;  /* 0x0000000000927805 */ /* 0x000fe2000001ff00 */
[----:B------:R-:W-:Y:S01]  /*1900*/  UIADD3 UR8, UR32, 0x4, URZ ;  /* 0x0000000420087890 */ /* 0x000fe2000fffe03f */
[----:B------:R-:W-:Y:S01]  /*1910*/  CS2R R144, SRZ ;  /* 0x0000000000907805 */ /* 0x000fe2000001ff00 */
[----:B------:R-:W-:Y:S01]  /*1920*/  UIADD3 UR6, UR34, 0x2, URZ ;  /* 0x0000000222067890 */ /* 0x000fe2000fffe03f */
[----:B------:R-:W-:Y:S01]  /*1930*/  CS2R R142, SRZ ;  /* 0x00000000008e7805 */ /* 0x000fe2000001ff00 */
[----:B------:R-:W-:Y:S01]  /*1940*/  UIADD3 UR10, UR34, 0x4, URZ ;  /* 0x00000004220a7890 */ /* 0x000fe2000fffe03f */
[----:B------:R-:W-:Y:S01]  /*1950*/  CS2R R140, SRZ ;  /* 0x00000000008c7805 */ /* 0x000fe2000001ff00 */
[----:B------:R-:W-:Y:S01]  /*1960*/  UMOV UR9, 0x40000040 ;  /* 0x4000004000097882 */ /* 0x000fe20000000000 */
[----:B------:R-:W-:Y:S01]  /*1970*/  HGMMA.64x128x16.F32.BF16 R24, gdesc[UR32], RZ, !UPT, gsb0 ;  /* 0x01e00000201879f0 */ /* 0x000fe2000c0018ff */
[----:B------:R-:W-:Y:S01]  /*1980*/  UMOV UR11, 0x40000040 ;  /* 0x40000040000b7882 */ /* 0x000fe20000000000 */
[----:B------:R-:W-:Y:S01]  /*1990*/  UIADD3 UR12, UR32, 0x6, URZ ;  /* 0x00000006200c7890 */ /* 0x000fe2000fffe03f */
[----:B------:R-:W-:Y:S01]  /*19a0*/  CS2R R138, SRZ ;  /* 0x00000000008a7805 */ /* 0x000fe2000001ff00 */
[----:B------:R-:W-:Y:S01]  /*19b0*/  UIADD3 UR14, UR34, 0x6, URZ ;  /* 0x00000006220e7890 */ /* 0x000fe2000fffe03f */
[----:B------:R-:W-:Y:S01]  /*19c0*/  CS2R R136, SRZ ;  /* 0x0000000000887805 */ /* 0x000fe2000001ff00 */
[----:B------:R-:W-:Y:S01]  /*19d0*/  UMOV UR13, 0x40000040 ;  /* 0x40000040000d7882 */ /* 0x000fe20000000000 */
        /* <DEDUP_REMOVED lines=25> */
[----:B------:R-:W-:-:S02]  /*1b70*/  CS2R R118, SRZ ;  /* 0x0000000000767805 */ /* 0x000fc4000001ff00 */
[----:B------:R-:W-:Y:S02]  /*1b80*/  CS2R R116, SRZ ;  /* 0x0000000000747805 */ /* 0x000fe4000001ff00 */
[----:B------:R-:W-:Y:S02]  /*1b90*/  CS2R R114, SRZ ;  /* 0x0000000000727805 */ /* 0x000fe4000001ff00 */
[----:B------:R-:W-:Y:S01]  /*1ba0*/  CS2R R112, SRZ ;  /* 0x0000000000707805 */ /* 0x000fe2000001ff00 */
[----:B------:R-:W-:Y:S02]  /*1bb0*/  WARPGROUP.DEPBAR.LE gsb0, 0x0 ;  /* 0x00008000000079c5 */ /* 0x000fe40000010000 */
[----:B------:R-:W-:-:S06]  /*1bc0*/  WARPGROUP.ARRIVE ;  /* 0x00000000000079c5 */ /* 0x000fcc0000000000 */
[----:B------:R-:W-:Y:S01]  /*1bd0*/  HGMMA.64x128x16.F32.BF16 R24, gdesc[UR4], R24, gsb0 ;  /* 0x01e00000041879f0 */ /* 0x000fe20008001818 */
[----:B------:R-:W-:Y:S02]  /*1be0*/  ULDC UR6, c[0x0][0x448] ;  /* 0x0001120000067ab9 */ /* 0x000fe40000000800 */
[----:B------:R-:W-:-:S06]  /*1bf0*/  UISETP.NE.AND UP0, UPT, UR6, 0x1, UPT ;  /* 0x000000010600788c */ /* 0x000fcc000bf05270 */
[----:B------:R-:W-:-:S05]  /*1c00*/  PLOP3.LUT P2, PT, PT, PT, UP0, 0x80, 0x0 ;  /* 0x000000000000781c */ /* 0x000fca0003f4f008 */
[----:B------:R-:W-:-:S08]  /*1c10*/  @UP0 ULDC UR6, c[0x0][0x44c] ;  /* 0x0001130000060ab9 */ /* 0x000fd00000000800 */
[----:B------:R-:W-:Y:S01]  /*1c20*/  @P2 IMAD.HI.U32 R7, R4, UR6, RZ ;  /* 0x0000000604072c27 */ /* 0x000fe2000f8e00ff */
[----:B------:R-:W-:Y:S01]  /*1c30*/  @UP0 ULDC UR6, c[0x0][0x450] ;  /* 0x0001140000060ab9 */ /* 0x000fe20000000800 */
[----:B------:R-:W-:Y:S02]  /*1c40*/  WARPGROUP.DEPBAR.LE gsb0, 0x0 ;  /* 0x00008000000079c5 */ /* 0x000fe40000010000 */
[----:B------:R-:W-:-:S06]  /*1c50*/  WARPGROUP.ARRIVE ;  /* 0x00000000000079c5 */ /* 0x000fcc0000000000 */
[----:B------:R-:W-:Y:S01]  /*1c60*/  HGMMA.64x128x16.F32.BF16 R24, gdesc[UR8], R24, gsb0 ;  /* 0x01e00000081879f0 */ /* 0x000fe20008001818 */
[----:B------:R-:W-:Y:S01]  /*1c70*/  ULDC UR10, c[0x0][0x9d8] ;  /* 0x00027600000a7ab9 */ /* 0x000fe20000000800 */
[----:B------:R-:W-:Y:S01]  /*1c80*/  ULDC UR11, c[0x0][0x2f0] ;  /* 0x0000bc00000b7ab9 */ /* 0x000fe20000000800 */
[----:B------:R-:W-:Y:S02]  /*1c90*/  WARPGROUP.DEPBAR.LE gsb0, 0x0 ;  /* 0x00008000000079c5 */ /* 0x000fe40000010000 */
[----:B------:R-:W-:-:S07]  /*1ca0*/  WARPGROUP.ARRIVE ;  /* 0x00000000000079c5 */ /* 0x000fce0000000000 */
        /* <DEDUP_REMOVED lines=19> */
[----:B------:R0:W1:Y:S01]  /*1de0*/  MUFU.TANH R93, R26 ;  /* 0x0000001a005d7308 */ /* 0x0000620000002400 */
[----:B------:R-:W-:Y:S01]  /*1df0*/  FMUL.FTZ R27, R27, UR10 ;  /* 0x0000000a1b1b7c20 */ /* 0x000fe20008410000 */
[----:B------:R-:W-:Y:S01]  /*1e00*/  FMUL.FTZ R25, R33, UR10 ;  /* 0x0000000a21197c20 */ /* 0x000fe20008410000 */
[----:B------:R-:W-:-:S02]  /*1e10*/  IMAD.U32 R33, RZ, RZ, UR11 ;  /* 0x0000000bff217e24 */ /* 0x000fc4000f8e00ff */
[----:B------:R-:W-:Y:S01]  /*1e20*/  FMUL.FTZ R21, R24, UR10 ;  /* 0x0000000a18157c20 */ /* 0x000fe20008410000 */
[----:B------:R-:W-:Y:S01]  /*1e30*/  FMUL.FTZ R24, R32, UR10 ;  /* 0x0000000a20187c20 */ /* 0x000fe20008410000 */
[----:B------:R-:W-:Y:S01]  /*1e40*/  FMUL.FTZ R30, R30, UR10 ;  /* 0x0000000a1e1e7c20 */ /* 0x000fe20008410000 */
[----:B------:R-:W-:Y:S01]  /*1e50*/  FMUL.FTZ R31, R31, UR10 ;  /* 0x0000000a1f1f7c20 */ /* 0x000fe20008410000 */
[----:B------:R-:W2:Y:S01]  /*1e60*/  MUFU.TANH R27, R27 ;  /* 0x0000001b001b7308 */ /* 0x000ea20000002400 */
[----:B0-----:R-:W-:Y:S01]  /*1e70*/  IMAD.MOV.U32 R26, RZ, RZ, R4 ;  /* 0x000000ffff1a7224 */ /* 0x001fe200078e0004 */
[----:B------:R-:W-:Y:S01]  /*1e80*/  @P2 SHF.R.U32.HI R26, RZ, UR6, R7 ;  /* 0x00000006ff1a2c19 */ /* 0x000fe20008011607 */
[----:B------:R-:W-:Y:S01]  /*1e90*/  UMOV UR6, 0xffffff80 ;  /* 0xffffff8000067882 */ /* 0x000fe20000000000 */
[----:B------:R-:W-:Y:S01]  /*1ea0*/  FMUL.FTZ R34, R34, UR10 ;  /* 0x0000000a22227c20 */ /* 0x000fe20008410000 */
[----:B------:R-:W-:Y:S01]  /*1eb0*/  UIMAD UR6, UR54, UR6, 0x80 ;  /* 0x00000080360674a4 */ /* 0x000fe2000f8e0206 */
[----:B------:R-:W-:Y:S01]  /*1ec0*/  FMUL.FTZ R35, R35, UR10 ;  /* 0x0000000a23237c20 */ /* 0x000fe20008410000 */
[----:B------:R-:W0:Y:S01]  /*1ed0*/  SHFL.IDX PT, R7, R26, 0x1, 0x1c1f ;  /* 0x003c1f001a077f89 */ /* 0x000e2200000e0000 */
[----:B------:R3:W4:Y:S01]  /*1ee0*/  MUFU.TANH R95, R30 ;  /* 0x0000001e005f7308 */ /* 0x0007220000002400 */
[----:B------:R-:W-:Y:S01]  /*1ef0*/  UIADD3 UR7, UR6, 0x1, URZ ;  /* 0x0000000106077890 */ /* 0x000fe2000fffe03f */
[----:B------:R-:W-:Y:S01]  /*1f00*/  FMUL.FTZ R38, R38, UR10 ;  /* 0x0000000a26267c20 */ /* 0x000fe20008410000 */
[----:B------:R-:W-:Y:S01]  /*1f10*/  UIMAD UR6, UR49, UR11, UR6 ;  /* 0x0000000b310672a4 */ /* 0x000fe2000f8e0206 */
[----:B------:R-:W-:Y:S01]  /*1f20*/  FMUL.FTZ R39, R39, UR10 ;  /* 0x0000000a27277c20 */ /* 0x000fe20008410000 */
[----:B------:R-:W-:Y:S01]  /*1f30*/  FMUL.FTZ R42, R42, UR10 ;  /* 0x0000000a2a2a7c20 */ /* 0x000fe20008410000 */
[----:B------:R-:W-:Y:S01]  /*1f40*/  FMUL.FTZ R43, R43, UR10 ;  /* 0x0000000a2b2b7c20 */ /* 0x000fe20008410000 */
[----:B------:R-:W-:Y:S01]  /*1f50*/  IMAD.U32 R29, RZ, RZ, UR7 ;  /* 0x00000007ff1d7e24 */ /* 0x000fe2000f8e00ff */
[----:B------:R-:W5:Y:S01]  /*1f60*/  MUFU.TANH R31, R31 ;  /* 0x0000001f001f7308 */ /* 0x000f620000002400 */
[----:B------:R-:W-:Y:S01]  /*1f70*/  FMUL.FTZ R46, R46, UR10 ;  /* 0x0000000a2e2e7c20 */ /* 0x000fe20008410000 */
[----:B------:R-:W-:Y:S01]  /*1f80*/  FMUL.FTZ R47, R47, UR10 ;  /* 0x0000000a2f2f7c20 */ /* 0x000fe20008410000 */
[----:B------:R-:W-:-:S02]  /*1f90*/  IMAD R4, R16, -0x2, R29 ;  /* 0xfffffffe10047824 */ /* 0x000fc400078e021d */
[----:B------:R-:W-:Y:S01]  /*1fa0*/  FMUL.FTZ R50, R50, UR10 ;  /* 0x0000000a32327c20 */ /* 0x000fe20008410000 */
[----:B------:R-:W-:Y:S02]  /*1fb0*/  IMAD.U32 R29, RZ, RZ, UR6 ;  /* 0x00000006ff1d7e24 */ /* 0x000fe4000f8e00ff */
[----:B------:R-:W-:Y:S01]  /*1fc0*/  FMUL.FTZ R51, R51, UR10 ;  /* 0x0000000a33337c20 */ /* 0x000fe20008410000 */
[----:B------:R-:W-:Y:S01]  /*1fd0*/  IMAD R32, R33, UR49, R4 ;  /* 0x0000003121207c24 */ /* 0x000fe2000f8e0204 */
[----:B------:R2:W5:Y:S01]  /*1fe0*/  MUFU.TANH R99, R34 ;  /* 0x0000002200637308 */ /* 0x0005620000002400 */
[----:B---3--:R-:W-:Y:S02]  /*1ff0*/  IMAD R30, R16, -0x2, R29 ;  /* 0xfffffffe101e7824 */ /* 0x008fe400078e021d */
[----:B------:R-:W-:Y:S01]  /*2000*/  FMUL.FTZ R54, R54, UR10 ;  /* 0x0000000a36367c20 */ /* 0x000fe20008410000 */
[----:B------:R-:W-:Y:S01]  /*2010*/  FMUL.FTZ R20, R36, UR10 ;  /* 0x0000000a24147c20 */ /* 0x000fe20008410000 */
[----:B------:R-:W-:Y:S01]  /*2020*/  FMUL.FTZ R55, R55, UR10 ;  /* 0x0000000a37377c20 */ /* 0x000fe20008410000 */
[----:B------:R-:W-:Y:S01]  /*2030*/  FMUL.FTZ R58, R58, UR10 ;  /* 0x0000000a3a3a7c20 */ /* 0x000fe20008410000 */
[----:B------:R-:W-:Y:S01]  /*2040*/  FMUL.FTZ R5, R57, UR10 ;  /* 0x0000000a39057c20 */ /* 0x000fe20008410000 */
[----:B0-----:R-:W-:Y:S01]  /*2050*/  IADD3 R7, R7, -UR14, R32 ;  /* 0x8000000e07077c10 */ /* 0x001fe2000fffe020 */
[----:B------:R-:W0:Y:S01]  /*2060*/  MUFU.TANH R35, R35 ;  /* 0x0000002300237308 */ /* 0x000e220000002400 */
[----:B------:R-:W-:Y:S01]  /*2070*/  FMUL.FTZ R59, R59, UR10 ;  /* 0x0000000a3b3b7c20 */ /* 0x000fe20008410000 */
[----:B------:R-:W-:Y:S01]  /*2080*/  FMUL.FTZ R67, R67, UR10 ;  /* 0x0000000a43437c20 */ /* 0x000fe20008410000 */
[----:B------:R-:W-:Y:S01]  /*2090*/  VIMNMX R7, R30, R7, PT ;  /* 0x000000071e077248 */ /* 0x000fe20003fe0100 */
[----:B------:R-:W-:Y:S01]  /*20a0*/  FMUL.FTZ R62, R62, UR10 ;  /* 0x0000000a3e3e7c20 */ /* 0x000fe20008410000 */
[----:B------:R-:W-:Y:S01]  /*20b0*/  FMUL.FTZ R6, R53, UR10 ;  /* 0x0000000a35067c20 */ /* 0x000fe20008410000 */
[----:B------:R-:W-:Y:S01]  /*20c0*/  FMUL.FTZ R63, R63, UR10 ;  /* 0x0000000a3f3f7c20 */ /* 0x000fe20008410000 */
[C---:B------:R-:W-:Y:S01]  /*20d0*/  ISETP.GT.AND P3, PT, R7.reuse, RZ, PT ;  /* 0x000000ff0700720c */ /* 0x040fe20003f64270 */
[----:B------:R-:W3:Y:S01]  /*20e0*/  MUFU.TANH R38, R38 ;  /* 0x0000002600267308 */ /* 0x000ee20000002400 */
[----:B------:R-:W-:Y:S01]  /*20f0*/  ISETP.GT.AND P4, PT, R7, 0x1, PT ;  /* 0x000000010700780c */ /* 0x000fe20003f84270 */
[----:B------:R-:W-:Y:S01]  /*2100*/  FMUL.FTZ R11, R45, UR10 ;  /* 0x0000000a2d0b7c20 */ /* 0x000fe20008410000 */
[----:B------:R-:W-:Y:S01]  /*2110*/  ISETP.GT.AND P5, PT, R7, 0x8, PT ;  /* 0x000000080700780c */ /* 0x000fe20003fa4270 */
[----:B------:R-:W-:Y:S01]  /*2120*/  FMUL.FTZ R66, R66, UR10 ;  /* 0x0000000a42427c20 */ /* 0x000fe20008410000 */
[----:B-1----:R-:W-:Y:S01]  /*2130*/  FSEL R93, R93, -INF , P3 ;  /* 0xff8000005d5d7808 */ /* 0x002fe20001800000 */
[----:B------:R-:W-:Y:S01]  /*2140*/  FMUL.FTZ R70, R70, UR10 ;  /* 0x0000000a46467c20 */ /* 0x000fe20008410000 */
[----:B--2---:R-:W-:Y:S01]  /*2150*/  FSEL R34, R27, -INF , P4 ;  /* 0xff8000001b227808 */ /* 0x004fe20002000000 */
[----:B------:R-:W1:Y:S01]  /*2160*/  MUFU.TANH R39, R39 ;  /* 0x0000002700277308 */ /* 0x000e620000002400 */
[----:B------:R-:W-:Y:S01]  /*2170*/  ISETP.GT.AND P3, PT, R7, 0x9, PT ;  /* 0x000000090700780c */ /* 0x000fe20003f64270 */
[----:B------:R-:W-:Y:S01]  /*2180*/  FMUL.FTZ R10, R49, UR10 ;  /* 0x0000000a310a7c20 */ /* 0x000fe20008410000 */
[----:B----4-:R-:W-:Y:S01]  /*2190*/  FSEL R95, R95, -INF , P5 ;  /* 0xff8000005f5f7808 */ /* 0x010fe20002800000 */
[----:B------:R-:W-:Y:S01]  /*21a0*/  FMUL.FTZ R74, R74, UR10 ;  /* 0x0000000a4a4a7c20 */ /* 0x000fe20008410000 */
[----:B------:R-:W-:Y:S01]  /*21b0*/  FMNMX.FTZ R4, R93, R34, !PT ;  /* 0x000000225d047209 */ /* 0x000fe20007810000 */
[----:B------:R-:W-:Y:S01]  /*21c0*/  FMUL.FTZ R75, R75, UR10 ;  /* 0x0000000a4b4b7c20 */ /* 0x000fe20008410000 */
[----:B------:R-:W-:Y:S01]  /*21d0*/  ISETP.GT.AND P4, PT, R7, 0x10, PT ;  /* 0x000000100700780c */ /* 0x000fe20003f84270 */
[----:B------:R-:W2:Y:S01]  /*21e0*/  MUFU.TANH R42, R42 ;  /* 0x0000002a002a7308 */ /* 0x000ea20000002400 */
[----:B-----5:R-:W-:Y:S01]  /*21f0*/  FSEL R97, R31, -INF , P3 ;  /* 0xff8000001f617808 */ /* 0x020fe20001800000 */
[----:B------:R-:W-:Y:S01]  /*2200*/  FMUL.FTZ R14, R41, UR10 ;  /* 0x0000000a290e7c20 */ /* 0x000fe20008410000 */
[----:B------:R-:W-:Y:S01]  /*2210*/  FMNMX.FTZ R4, R95, R4, !PT ;  /* 0x000000045f047209 */ /* 0x000fe20007810000 */
[----:B------:R-:W-:Y:S01]  /*2220*/  FMUL.FTZ R78, R78, UR10 ;  /* 0x0000000a4e4e7c20 */ /* 0x000fe20008410000 */
[----:B------:R-:W-:Y:S01]  /*2230*/  ISETP.GT.AND P3, PT, R7, 0x11, PT ;  /* 0x000000110700780c */ /* 0x000fe20003f64270 */
[----:B------:R-:W-:Y:S01]  /*2240*/  FMUL.FTZ R79, R79, UR10 ;  /* 0x0000000a4f4f7c20 */ /* 0x000fe20008410000 */
[----:B------:R-:W-:Y:S01]  /*2250*/  FSEL R99, R99, -INF , P4 ;  /* 0xff80000063637808 */ /* 0x000fe20002000000 */
[----:B------:R-:W4:Y:S01]  /*2260*/  MUFU.TANH R43, R43 ;  /* 0x0000002b002b7308 */ /* 0x000f220000002400 */
[----:B------:R-:W-:Y:S01]  /*2270*/  FMNMX.FTZ R4, R97, R4, !PT ;  /* 0x0000000461047209 */ /* 0x000fe20007810000 */
[----:B------:R-:W-:Y:S01]  /*2280*/  FMUL.FTZ R82, R82, UR10 ;  /* 0x0000000a52527c20 */ /* 0x000fe20008410000 */
[----:B------:R-:W-:Y:S01]  /*2290*/  ISETP.GT.AND P4, PT, R7, 0x18, PT ;  /* 0x000000180700780c */ /* 0x000fe20003f84270 */
[----:B------:R-:W-:Y:S01]  /*22a0*/  FMUL.FTZ R83, R83, UR10 ;  /* 0x0000000a53537c20 */ /* 0x000fe20008410000 */
[----:B0-----:R-:W-:Y:S01]  /*22b0*/  FSEL R101, R35, -INF , P3 ;  /* 0xff80000023657808 */ /* 0x001fe20001800000 */
[----:B------:R-:W-:Y:S01]  /*22c0*/  FMUL.FTZ R15, R37, UR10 ;  /* 0x0000000a250f7c20 */ /* 0x000fe20008410000 */
[----:B------:R-:W-:Y:S01]  /*22d0*/  FMNMX.FTZ R4, R99, R4, !PT ;  /* 0x0000000463047209 */ /* 0x000fe20007810000 */
[----:B------:R-:W0:Y:S01]  /*22e0*/  MUFU.TANH R46, R46 ;  /* 0x0000002e002e7308 */ /* 0x000e220000002400 */
[----:B------:R-:W-:Y:S01]  /*22f0*/  ISETP.GT.AND P3, PT, R7, 0x19, PT ;  /* 0x000000190700780c */ /* 0x000fe20003f64270 */
[----:B------:R-:W-:Y:S01]  /*2300*/  FMUL.FTZ R86, R86, UR10 ;  /* 0x0000000a56567c20 */ /* 0x000fe20008410000 */
[----:B---3--:R-:W-:Y:S01]  /*2310*/  FSEL R103, R38, -INF , P4 ;  /* 0xff80000026677808 */ /* 0x008fe20002000000 */
[----:B------:R-:W-:Y:S01]  /*2320*/  FMUL.FTZ R87, R87, UR10 ;  /* 0x0000000a57577c20 */ /* 0x000fe20008410000 */
[----:B------:R-:W-:Y:S01]  /*2330*/  FMNMX.FTZ R4, R101, R4, !PT ;  /* 0x0000000465047209 */ /* 0x000fe20007810000 */
[----:B------:R-:W3:Y:S01]  /*2340*/  SHFL.IDX PT, R26, R26, RZ, 0x1c1f ;  /* 0x001c1fff1a1a7589 */ /* 0x000ee200000e0000 */
[----:B------:R-:W-:Y:S01]  /*2350*/  ISETP.GT.AND P4, PT, R7, 0x20, PT ;  /* 0x000000200700780c */ /* 0x000fe20003f84270 */
[----:B------:R-:W5:Y:S01]  /*2360*/  MUFU.TANH R47, R47 ;  /* 0x0000002f002f7308 */ /* 0x000f620000002400 */
[----:B-1----:R-:W-:Y:S01]  /*2370*/  FSEL R105, R39, -INF , P3 ;  /* 0xff80000027697808 */ /* 0x002fe20001800000 */
[----:B------:R-:W-:Y:S01]  /*2380*/  FMUL.FTZ R61, R61, UR10 ;  /* 0x0000000a3d3d7c20 */ /* 0x000fe20008410000 */
[----:B------:R-:W-:Y:S01]  /*2390*/  FMNMX.FTZ R4, R103, R4, !PT ;  /* 0x0000000467047209 */ /* 0x000fe20007810000 */
[----:B------:R-:W-:Y:S01]  /*23a0*/  ULDC UR6, c[0x0][0x988] ;  /* 0x0002620000067ab9 */ /* 0x000fe20000000800 */
[----:B------:R-:W-:Y:S01]  /*23b0*/  ISETP.GT.AND P3, PT, R7, 0x21, PT ;  /* 0x000000210700780c */ /* 0x000fe20003f64270 */
[----:B------:R-:W-:Y:S01]  /*23c0*/  FMUL.FTZ R65, R65, UR10 ;  /* 0x0000000a41417c20 */ /* 0x000fe20008410000 */
[----:B--2---:R-:W-:Y:S01]  /*23d0*/  FSEL R107, R42, -INF , P4 ;  /* 0xff8000002a6b7808 */ /* 0x004fe20002000000 */
[----:B------:R-:W1:Y:S01]  /*23e0*/  MUFU.TANH R50, R50 ;  /* 0x0000003200327308 */ /* 0x000e620000002400 */
[----:B------:R-:W-:Y:S01]  /*23f0*/  FMNMX.FTZ R4, R105, R4, !PT ;  /* 0x0000000469047209 */ /* 0x000fe20007810000 */
[----:B------:R-:W-:Y:S01]  /*2400*/  FMUL.FTZ R13, R40, UR10 ;  /* 0x0000000a280d7c20 */ /* 0x000fe20008410000 */
[----:B------:R-:W-:Y:S01]  /*2410*/  ISETP.GT.AND P4, PT, R7, 0x28, PT ;  /* 0x000000280700780c */ /* 0x000fe20003f84270 */
[----:B------:R-:W-:Y:S01]  /*2420*/  FMUL.FTZ R69, R69, UR10 ;  /* 0x0000000a45457c20 */ /* 0x000fe20008410000 */
[----:B----4-:R-:W-:Y:S01]  /*2430*/  FSEL R109, R43, -INF , P3 ;  /* 0xff8000002b6d7808 */ /* 0x010fe20001800000 */
[----:B------:R-:W-:Y:S01]  /*2440*/  FMUL.FTZ R73, R73, UR10 ;  /* 0x0000000a49497c20 */ /* 0x000fe20008410000 */
[----:B------:R-:W-:Y:S01]  /*2450*/  FMNMX.FTZ R36, R107, R4, !PT ;  /* 0x000000046b247209 */ /* 0x000fe20007810000 */
[----:B------:R-:W2:Y:S01]  /*2460*/  MUFU.TANH R51, R51 ;  /* 0x0000003300337308 */ /* 0x000ea20000002400 */
[----:B------:R-:W-:Y:S01]  /*2470*/  ISETP.GT.AND P3, PT, R7, 0x29, PT ;  /* 0x000000290700780c */ /* 0x000fe20003f64270 */
[----:B------:R-:W-:Y:S01]  /*2480*/  FMUL.FTZ R4, R71, UR10 ;  /* 0x0000000a47047c20 */ /* 0x000fe20008410000 */
[----:B0-----:R-:W-:Y:S01]  /*2490*/  FSEL R111, R46, -INF , P4 ;  /* 0xff8000002e6f7808 */ /* 0x001fe20002000000 */
[----:B------:R-:W-:Y:S01]  /*24a0*/  FMUL.FTZ R12, R44, UR10 ;  /* 0x0000000a2c0c7c20 */ /* 0x000fe20008410000 */
[----:B------:R-:W-:Y:S01]  /*24b0*/  FMNMX.FTZ R36, R109, R36, !PT ;  /* 0x000000246d247209 */ /* 0x000fe20007810000 */
[----:B------:R-:W-:Y:S01]  /*24c0*/  FMUL.FTZ R9, R48, UR10 ;  /* 0x0000000a30097c20 */ /* 0x000fe20008410000 */
[----:B------:R-:W-:Y:S01]  /*24d0*/  ISETP.GT.AND P4, PT, R7, 0x30, PT ;  /* 0x000000300700780c */ /* 0x000fe20003f84270 */
[----:B------:R-:W-:Y:S01]  /*24e0*/  MUFU.TANH R54, R54 ;  /* 0x0000003600367308 */ /* 0x000fe20000002400 */
[----:B-----5:R-:W-:Y:S01]  /*24f0*/  FSEL R91, R47, -INF , P3 ;  /* 0xff8000002f5b7808 */ /* 0x020fe20001800000 */
[----:B------:R-:W-:Y:S01]  /*2500*/  FMUL.FTZ R77, R77, UR10 ;  /* 0x0000000a4d4d7c20 */ /* 0x000fe20008410000 */
[----:B------:R-:W-:Y:S01]  /*2510*/  FMNMX.FTZ R36, R111, R36, !PT ;  /* 0x000000246f247209 */ /* 0x000fe20007810000 */
[----:B------:R-:W-:Y:S01]  /*2520*/  FMUL.FTZ R8, R52, UR10 ;  /* 0x0000000a34087c20 */ /* 0x000fe20008410000 */
[----:B------:R-:W-:Y:S01]  /*2530*/  ISETP.GT.AND P3, PT, R7, 0x31, PT ;  /* 0x000000310700780c */ /* 0x000fe20003f64270 */
[----:B------:R-:W-:Y:S01]  /*2540*/  FMUL.FTZ R3, R56, UR10 ;  /* 0x0000000a38037c20 */ /* 0x000fe20008410000 */
[----:B-1----:R-:W-:Y:S01]  /*2550*/  FSEL R71, R50, -INF , P4 ;  /* 0xff80000032477808 */ /* 0x002fe20002000000 */
[----:B------:R-:W0:Y:S01]  /*2560*/  MUFU.TANH R55, R55 ;  /* 0x0000003700377308 */ /* 0x000e220000002400 */
[----:B------:R-:W-:Y:S01]  /*2570*/  FMNMX.FTZ R36, R91, R36, !PT ;  /* 0x000000245b247209 */ /* 0x000fe20007810000 */
[----:B------:R-:W-:Y:S01]  /*2580*/  FMUL.FTZ R81, R81, UR10 ;  /* 0x0000000a51517c20 */ /* 0x000fe20008410000 */
[----:B------:R-:W-:Y:S01]  /*2590*/  ISETP.GT.AND P4, PT, R7, 0x38, PT ;  /* 0x000000380700780c */ /* 0x000fe20003f84270 */
[----:B------:R-:W-:Y:S01]  /*25a0*/  FMUL.FTZ R60, R60, UR10 ;  /* 0x0000000a3c3c7c20 */ /* 0x000fe20008410000 */
[----:B------:R-:W-:Y:S01]  /*25b0*/  FMNMX.FTZ R36, R71, R36, !PT ;  /* 0x0000002447247209 */ /* 0x000fe20007810000 */
        /* <DEDUP_REMOVED lines=8> */
[----:B------:R1:W-:Y:S01]  /*2640*/  @!P1 SYNCS.ARRIVE.TRANS64.RED.A1T0 RZ, [R0+URZ], RZ ;  /* 0x000000ff00ff99a7 */ /* 0x0003e2000810043f */
[----:B------:R-:W-:Y:S01]  /*2650*/  UIMAD UR11, UR49, UR11, -UR14 ;  /* 0x0000000b310b72a4 */ /* 0x000fe2000f8e0a0e */
[----:B------:R-:W4:Y:S01]  /*2660*/  MUFU.TANH R29, R59 ;  /* 0x0000003b001d7308 */ /* 0x000f220000002400 */
[----:B------:R-:W-:Y:S01]  /*2670*/  UMOV UR10, UR36 ;  /* 0x00000024000a7c82 */ /* 0x000fe20008000000 */
[----:B------:R-:W-:-:S06]  /*2680*/  UIADD3 UR54, UR54, -0x2, URZ ;  /* 0xfffffffe36367890 */ /* 0x000fcc000fffe03f */
[----:B------:R2:W-:Y:S08]  /*2690*/  MUFU.TANH R53, R67 ;  /* 0x0000004300357308 */ /* 0x0005f00000002400 */
[----:B------:R-:W5:Y:S01]  /*26a0*/  MUFU.TANH R62, R62 ;  /* 0x0000003e003e7308 */ /* 0x000f620000002400 */
[----:B--2---:R-:W-:Y:S02]  /*26b0*/  FSEL R67, R51, -INF , P3 ;  /* 0xff80000033437808 */ /* 0x004fe40001800000 */
[----:B------:R-:W-:-:S02]  /*26c0*/  ISETP.GT.AND P3, PT, R7, 0x39, PT ;  /* 0x000000390700780c */ /* 0x000fc40003f64270 */
[----:B------:R-:W-:Y:S02]  /*26d0*/  FMNMX.FTZ R36, R67, R36, !PT ;  /* 0x0000002443247209 */ /* 0x000fe40007810000 */
[----:B0-----:R-:W-:Y:S01]  /*26e0*/  FSEL R59, R55, -INF , P3 ;  /* 0xff800000373b7808 */ /* 0x001fe20001800000 */
[----:B------:R0:W2:Y:S01]  /*26f0*/  MUFU.TANH R45, R63 ;  /* 0x0000003f002d7308 */ /* 0x0000a20000002400 */
[----:B------:R-:W-:-:S04]  /*2700*/  ISETP.GT.AND P3, PT, R7, 0x41, PT ;  /* 0x000000410700780c */ /* 0x000fc80003f64270 */
[----:B----4-:R-:W-:Y:S02]  /*2710*/  FSEL R55, R29, -INF , P3 ;  /* 0xff8000001d377808 */ /* 0x010fe40001800000 */
[C---:B------:R-:W-:Y:S01]  /*2720*/  ISETP.GT.AND P3, PT, R7.reuse, 0x49, PT ;  /* 0x000000490700780c */ /* 0x040fe20003f64270 */
[----:B------:R-:W4:Y:S01]  /*2730*/  MUFU.TANH R66, R66 ;  /* 0x0000004200427308 */ /* 0x000f220000002400 */
[----:B0-----:R-:W-:Y:S02]  /*2740*/  FSEL R63, R54, -INF , P4 ;  /* 0xff800000363f7808 */ /* 0x001fe40002000000 */
[----:B------:R-:W-:Y:S02]  /*2750*/  ISETP.GT.AND P4, PT, R7, 0x40, PT ;  /* 0x000000400700780c */ /* 0x000fe40003f84270 */
[----:B------:R-:W-:Y:S02]  /*2760*/  FMNMX.FTZ R36, R63, R36, !PT ;  /* 0x000000243f247209 */ /* 0x000fe40007810000 */
[----:B------:R-:W-:Y:S01]  /*2770*/  FSEL R57, R57, -INF , P4 ;  /* 0xff80000039397808 */ /* 0x000fe20002000000 */
[----:B------:R-:W0:Y:S01]  /*2780*/  MUFU.TANH R49, R70 ;  /* 0x0000004600317308 */ /* 0x000e220000002400 */
[----:B------:R-:W-:-:S02]  /*2790*/  FMNMX.FTZ R36, R59, R36, !PT ;  /* 0x000000243b247209 */ /* 0x000fc40007810000 */
[----:B------:R-:W-:Y:S02]  /*27a0*/  ISETP.GT.AND P4, PT, R7, 0x48, PT ;  /* 0x000000480700780c */ /* 0x000fe40003f84270 */
[----:B------:R-:W-:Y:S02]  /*27b0*/  FMNMX.FTZ R36, R57, R36, !PT ;  /* 0x0000002439247209 */ /* 0x000fe40007810000 */
[----:B-----5:R-:W-:Y:S01]  /*27c0*/  FSEL R43, R62, -INF , P4 ;  /* 0xff8000003e2b7808 */ /* 0x020fe20002000000 */
[----:B------:R-:W5:Y:S01]  /*27d0*/  MUFU.TANH R4, R4 ;  /* 0x0000000400047308 */ /* 0x000f620000002400 */
[----:B------:R-:W-:Y:S02]  /*27e0*/  FMNMX.FTZ R36, R55, R36, !PT ;  /* 0x0000002437247209 */ /* 0x000fe40007810000 */
[----:B------:R-:W-:Y:S02]  /*27f0*/  ISETP.GT.AND P4, PT, R7, 0x50, PT ;  /* 0x000000500700780c */ /* 0x000fe40003f84270 */
[----:B--2---:R-:W-:-:S02]  /*2800*/  FSEL R45, R45, -INF , P3 ;  /* 0xff8000002d2d7808 */ /* 0x004fc40001800000 */
[----:B------:R-:W-:Y:S01]  /*2810*/  FMNMX.FTZ R36, R43, R36, !PT ;  /* 0x000000242b247209 */ /* 0x000fe20007810000 */
[----:B------:R-:W2:Y:S01]  /*2820*/  MUFU.TANH R41, R74 ;  /* 0x0000004a00297308 */ /* 0x000ea20000002400 */
[----:B------:R-:W-:Y:S02]  /*2830*/  ISETP.GT.AND P3, PT, R7, 0x51, PT ;  /* 0x000000510700780c */ /* 0x000fe40003f64270 */
[----:B----4-:R-:W-:Y:S02]  /*2840*/  FSEL R47, R66, -INF , P4 ;  /* 0xff800000422f7808 */ /* 0x010fe40002000000 */
[----:B------:R-:W-:Y:S02]  /*2850*/  FMNMX.FTZ R36, R45, R36, !PT ;  /* 0x000000242d247209 */ /* 0x000fe40007810000 */
[----:B------:R-:W-:Y:S01]  /*2860*/  ISETP.GT.AND P4, PT, R7, 0x58, PT ;  /* 0x000000580700780c */ /* 0x000fe20003f84270 */
[----:B------:R-:W4:Y:S01]  /*2870*/  MUFU.TANH R75, R75 ;  /* 0x0000004b004b7308 */ /* 0x000f220000002400 */
[----:B------:R-:W-:-:S02]  /*2880*/  FSEL R53, R53, -INF , P3 ;  /* 0xff80000035357808 */ /* 0x000fc40001800000 */
[----:B------:R-:W-:Y:S02]  /*2890*/  FMNMX.FTZ R36, R47, R36, !PT ;  /* 0x000000242f247209 */ /* 0x000fe40007810000 */
[----:B------:R-:W-:Y:S02]  /*28a0*/  ISETP.GT.AND P3, PT, R7, 0x59, PT ;  /* 0x000000590700780c */ /* 0x000fe40003f64270 */
[----:B0-----:R-:W-:Y:S01]  /*28b0*/  FSEL R49, R49, -INF , P4 ;  /* 0xff80000031317808 */ /* 0x001fe20002000000 */
[----:B------:R-:W0:Y:S01]  /*28c0*/  MUFU.TANH R35, R78 ;  /* 0x0000004e00237308 */ /* 0x000e220000002400 */
[----:B------:R-:W-:Y:S02]  /*28d0*/  FMNMX.FTZ R36, R53, R36, !PT ;  /* 0x0000002435247209 */ /* 0x000fe40007810000 */
[----:B------:R-:W-:Y:S02]  /*28e0*/  ISETP.GT.AND P4, PT, R7, 0x60, PT ;  /* 0x000000600700780c */ /* 0x000fe40003f84270 */
[----:B-----5:R-:W-:-:S02]  /*28f0*/  FSEL R51, R4, -INF , P3 ;  /* 0xff80000004337808 */ /* 0x020fc40001800000 */
[----:B------:R-:W-:Y:S01]  /*2900*/  FMNMX.FTZ R36, R49, R36, !PT ;  /* 0x0000002431247209 */ /* 0x000fe20007810000 */
[----:B------:R-:W5:Y:S01]  /*2910*/  MUFU.TANH R39, R79 ;  /* 0x0000004f00277308 */ /* 0x000f620000002400 */
[----:B------:R-:W-:Y:S02]  /*2920*/  ISETP.GT.AND P3, PT, R7, 0x61, PT ;  /* 0x000000610700780c */ /* 0x000fe40003f64270 */
[----:B--2---:R-:W-:Y:S02]  /*2930*/  FSEL R41, R41, -INF , P4 ;  /* 0xff80000029297808 */ /* 0x004fe40002000000 */
[----:B------:R-:W-:Y:S02]  /*2940*/  FMNMX.FTZ R36, R51, R36, !PT ;  /* 0x0000002433247209 */ /* 0x000fe40007810000 */
[----:B------:R-:W-:Y:S01]  /*2950*/  ISETP.GT.AND P4, PT, R7, 0x68, PT ;  /* 0x000000680700780c */ /* 0x000fe20003f84270 */
[----:B------:R-:W2:Y:S01]  /*2960*/  MUFU.TANH R31, R82 ;  /* 0x00000052001f7308 */ /* 0x000ea20000002400 */
[----:B----4-:R-:W-:-:S02]  /*2970*/  FSEL R29, R75, -INF , P3 ;  /* 0xff8000004b1d7808 */ /* 0x010fc40001800000 */
        /* <DEDUP_REMOVED lines=8> */
[----:B------:R-:W4:Y:S01]  /*2a00*/  MUFU.TANH R33, R86 ;  /* 0x0000005600217308 */ /* 0x000f220000002400 */
[----:B------:R-:W-:Y:S02]  /*2a10*/  ISETP.GT.AND P3, PT, R7, 0x71, PT ;  /* 0x000000710700780c */ /* 0x000fe40003f64270 */
[----:B--2---:R-:W-:Y:S02]  /*2a20*/  FSEL R31, R31, -INF , P4 ;  /* 0xff8000001f1f7808 */ /* 0x004fe40002000000 */
[----:B------:R-:W-:Y:S02]  /*2a30*/  FMNMX.FTZ R36, R39, R36, !PT ;  /* 0x0000002427247209 */ /* 0x000fe40007810000 */
[----:B------:R-:W-:Y:S01]  /*2a40*/  ISETP.GT.AND P4, PT, R7, 0x78, PT ;  /* 0x000000780700780c */ /* 0x000fe20003f84270 */
[----:B------:R-:W2:Y:S01]  /*2a50*/  MUFU.TANH R27, R87 ;  /* 0x00000057001b7308 */ /* 0x000ea20000002400 */
[----:B0-----:R-:W-:-:S02]  /*2a60*/  FSEL R37, R37, -INF , P3 ;  /* 0xff80000025257808 */ /* 0x001fc40001800000 */
[----:B------:R-:W-:Y:S02]  /*2a70*/  FMNMX.FTZ R36, R31, R36, !PT ;  /* 0x000000241f247209 */ /* 0x000fe40007810000 */
[----:B------:R-:W-:Y:S02]  /*2a80*/  ISETP.GT.AND P3, PT, R7, 0x79, PT ;  /* 0x000000790700780c */ /* 0x000fe40003f64270 */
[----:B------:R-:W-:Y:S01]  /*2a90*/  FMNMX.FTZ R36, R37, R36, !PT ;  /* 0x0000002425247209 */ /* 0x000fe20007810000 */
[----:B------:R-:W-:Y:S01]  /*2aa0*/  MUFU.TANH R21, R21 ;  /* 0x0000001500157308 */ /* 0x000fe20000002400 */
[----:B----4-:R-:W-:-:S04]  /*2ab0*/  FSEL R33, R33, -INF , P4 ;  /* 0xff80000021217808 */ /* 0x010fc80002000000 */
[----:B------:R-:W-:-:S03]  /*2ac0*/  FMNMX.FTZ R36, R33, R36, !PT ;  /* 0x0000002421247209 */ /* 0x000fc60007810000 */
[----:B------:R-:W0:Y:S01]  /*2ad0*/  MUFU.TANH R88, R88 ;  /* 0x0000005800587308 */ /* 0x000e220000002400 */
[----:B--2---:R-:W-:-:S04]  /*2ae0*/  FSEL R27, R27, -INF , P3 ;  /* 0xff8000001b1b7808 */ /* 0x004fc80001800000 */
[----:B------:R-:W-:-:S03]  /*2af0*/  FMNMX.FTZ R36, R27, R36, !PT ;  /* 0x000000241b247209 */ /* 0x000fc60007810000 */
[----:B------:R2:W-:Y:S02]  /*2b00*/  MUFU.TANH R38, R61 ;  /* 0x0000003d00267308 */ /* 0x0005e40000002400 */
[----:B------:R-:W4:Y:S06]  /*2b10*/  SHFL.BFLY PT, R7, R36, 0x2, 0x1f ;  /* 0x0c401f0024077f89 */ /* 0x000f2c00000e0000 */
[----:B------:R-:W5:Y:S01]  /*2b20*/  MUFU.TANH R89, R89 ;  /* 0x0000005900597308 */ /* 0x000f620000002400 */
[----:B--2---:R-:W-:Y:S01]  /*2b30*/  VIADD R61, R32, -UR14 ;  /* 0x8000000e203d7c36 */ /* 0x004fe20008000000 */
[----:B------:R-:W-:-:S04]  /*2b40*/  @UP0 ULDC UR14, c[0x0][0x450] ;  /* 0x00011400000e0ab9 */ /* 0x000fc80000000800 */
[----:B---3--:R-:W-:Y:S02]  /*2b50*/  VIADDMNMX R61, R26, R61, R30, PT ;  /* 0x0000003d1a3d7246 */ /* 0x008fe4000380011e */
[----:B------:R-:W2:Y:S02]  /*2b60*/  MUFU.TANH R28, R28 ;  /* 0x0000001c001c7308 */ /* 0x000ea40000002400 */
[C---:B------:R-:W-:Y:S02]  /*2b70*/  ISETP.GT.AND P4, PT, R61.reuse, 0x1, PT ;  /* 0x000000013d00780c */ /* 0x040fe40003f84270 */
[----:B------:R-:W-:Y:S02]  /*2b80*/  ISETP.GT.AND P5, PT, R61, 0x8, PT ;  /* 0x000000083d00780c */ /* 0x000fe40003fa4270 */
[----:B0-----:R-:W-:Y:S02]  /*2b90*/  FSEL R88, R88, -INF , P4 ;  /* 0xff80000058587808 */ /* 0x001fe40002000000 */
[----:B------:R-:W-:Y:S01]  /*2ba0*/  MUFU.TANH R24, R24 ;  /* 0x0000001800187308 */ /* 0x000fe20000002400 */
[----:B-----5:R-:W-:-:S02]  /*2bb0*/  FSEL R89, R89, -INF , P5 ;  /* 0xff80000059597808 */ /* 0x020fc40002800000 */
[----:B----4-:R-:W-:Y:S02]  /*2bc0*/  FMNMX.FTZ R4, R36, R7, !PT ;  /* 0x0000000724047209 */ /* 0x010fe40007810000 */
[----:B------:R-:W-:-:S03]  /*2bd0*/  ISETP.GT.AND P4, PT, R61, 0x10, PT ;  /* 0x000000103d00780c */ /* 0x000fc60003f84270 */
[----:B------:R-:W0:Y:S01]  /*2be0*/  SHFL.BFLY PT, R7, R4, 0x1, 0x1f ;  /* 0x0c201f0004077f89 */ /* 0x000e2200000e0000 */
[----:B------:R-:W3:Y:S08]  /*2bf0*/  MUFU.TANH R25, R25 ;  /* 0x0000001900197308 */ /* 0x000ef00000002400 */
[----:B------:R4:W-:Y:S08]  /*2c00*/  MUFU.TANH R40, R65 ;  /* 0x0000004100287308 */ /* 0x0009f00000002400 */
[----:B------:R-:W5:Y:S01]  /*2c10*/  MUFU.TANH R20, R20 ;  /* 0x0000001400147308 */ /* 0x000f620000002400 */
[----:B0-----:R-:W-:Y:S01]  /*2c20*/  FMNMX.FTZ R7, R4, R7, !PT ;  /* 0x0000000704077209 */ /* 0x001fe20007810000 */
[----:B------:R-:W-:-:S06]  /*2c30*/  IMAD.U32 R4, RZ, RZ, UR6 ;  /* 0x00000006ff047e24 */ /* 0x000fcc000f8e00ff */
[----:B------:R-:W0:Y:S01]  /*2c40*/  MUFU.TANH R15, R15 ;  /* 0x0000000f000f7308 */ /* 0x000e220000002400 */
[----:B------:R-:W-:Y:S01]  /*2c50*/  @UP0 ULDC UR6, c[0x0][0x44c] ;  /* 0x0001130000060ab9 */ /* 0x000fe20000000800 */
[C---:B------:R-:W-:Y:S01]  /*2c60*/  FSETP.NEU.FTZ.AND P3, PT, R7.reuse, -INF , PT ;  /* 0xff8000000700780b */ /* 0x040fe20003f7d000 */
[----:B------:R-:W-:Y:S01]  /*2c70*/  FMUL.FTZ R36, R7, R4 ;  /* 0x0000000407247220 */ /* 0x000fe20000410000 */
[----:B------:R-:W-:-:S04]  /*2c80*/  UIMAD.WIDE.U32 UR6, UR36, UR6, URZ ;  /* 0x00000006240672a5 */ /* 0x000fc8000f8e003f */
[----:B------:R-:W-:Y:S01]  /*2c90*/  FSEL R36, R36, RZ, P3 ;  /* 0x000000ff24247208 */ /* 0x000fe20001800000 */
[----:B------:R2:W-:Y:S01]  /*2ca0*/  MUFU.TANH R42, R69 ;  /* 0x00000045002a7308 */ /* 0x0005e20000002400 */
[----:B------:R-:W-:Y:S01]  /*2cb0*/  ISETP.GT.AND P3, PT, R61, RZ, PT ;  /* 0x000000ff3d00720c */ /* 0x000fe20003f64270 */
[----:B------:R-:W-:Y:S02]  /*2cc0*/  @UP0 USHF.R.U32.HI UR10, URZ, UR14, UR7 ;  /* 0x0000000e3f0a0299 */ /* 0x000fe40008011607 */
[-CC-:B------:R-:W-:Y:S01]  /*2cd0*/  FFMA.FTZ R181, R93, R4.reuse, -R36.reuse ;  /* 0x000000045db57223 */ /* 0x180fe20000010824 */
[----:B----4-:R-:W-:Y:S01]  /*2ce0*/  FSEL R65, R21, -INF , P3 ;  /* 0xff80000015417808 */ /* 0x010fe20001800000 */
[--C-:B------:R-:W-:Y:S01]  /*2cf0*/  FFMA.FTZ R169, R71, R4, -R36.reuse ;  /* 0x0000000447a97223 */ /* 0x100fe20000010824 */
[----:B------:R-:W-:Y:S01]  /*2d00*/  ISETP.GT.AND P3, PT, R61, 0x9, PT ;  /* 0x000000093d00780c */ /* 0x000fe20003f64270 */
[----:B------:R-:W4:Y:S01]  /*2d10*/  MUFU.TANH R13, R13 ;  /* 0x0000000d000d7308 */ /* 0x000f220000002400 */
[----:B------:R-:W-:Y:S01]  /*2d20*/  FMNMX.FTZ R30, R65, R88, !PT ;  /* 0x00000058411e7209 */ /* 0x000fe20007810000 */
[-CC-:B------:R-:W-:Y:S01]  /*2d30*/  FFMA.FTZ R183, R95, R4.reuse, -R36.reuse ;  /* 0x000000045fb77223 */ /* 0x180fe20000010824 */
[----:B--2---:R-:W-:Y:S01]  /*2d40*/  FSEL R69, R28, -INF , P3 ;  /* 0xff8000001c457808 */ /* 0x004fe20001800000 */
[--C-:B------:R-:W-:Y:S01]  /*2d50*/  FFMA.FTZ R97, R97, R4, -R36.reuse ;  /* 0x0000000461617223 */ /* 0x100fe20000010824 */
[----:B------:R-:W-:Y:S01]  /*2d60*/  FMNMX.FTZ R30, R89, R30, !PT ;  /* 0x0000001e591e7209 */ /* 0x000fe20007810000 */
[--C-:B------:R-:W-:Y:S01]  /*2d70*/  FFMA.FTZ R171, R63, R4, -R36.reuse ;  /* 0x000000043fab7223 */ /* 0x100fe20000010824 */
[----:B------:R-:W-:Y:S01]  /*2d80*/  ISETP.GT.AND P3, PT, R61, 0x11, PT ;  /* 0x000000113d00780c */ /* 0x000fe20003f64270 */
[----:B------:R2:W-:Y:S01]  /*2d90*/  MUFU.TANH R44, R73 ;  /* 0x00000049002c7308 */ /* 0x0005e20000002400 */
[----:B------:R-:W-:Y:S01]  /*2da0*/  FMNMX.FTZ R30, R69, R30, !PT ;  /* 0x0000001e451e7209 */ /* 0x000fe20007810000 */
[-CC-:B------:R-:W-:Y:S01]  /*2db0*/  FFMA.FTZ R177, R99, R4.reuse, -R36.reuse ;  /* 0x0000000463b17223 */ /* 0x180fe20000010824 */
[----:B---3--:R-:W-:Y:S01]  /*2dc0*/  FSEL R25, R25, -INF , P3 ;  /* 0xff80000019197808 */ /* 0x008fe20001800000 */
[-CC-:B------:R-:W-:Y:S01]  /*2dd0*/  FFMA.FTZ R153, R57, R4.reuse, -R36.reuse ;  /* 0x0000000439997223 */ /* 0x180fe20000010824 */
[----:B------:R-:W-:Y:S01]  /*2de0*/  ISETP.GT.AND P3, PT, R61, 0x19, PT ;  /* 0x000000193d00780c */ /* 0x000fe20003f64270 */
[-CC-:B------:R-:W-:Y:S01]  /*2df0*/  FFMA.FTZ R34, R34, R4.reuse, -R36.reuse ;  /* 0x0000000422227223 */ /* 0x180fe20000010824 */
[-CC-:B------:R-:W-:Y:S01]  /*2e00*/  FFMA.FTZ R179, R103, R4.reuse, -R36.reuse ;  /* 0x0000000467b37223 */ /* 0x180fe20000010824 */
[----:B------:R-:W-:Y:S01]  /*2e10*/  MUFU.TANH R14, R14 ;  /* 0x0000000e000e7308 */ /* 0x000fe20000002400 */
[----:B--2---:R-:W-:Y:S01]  /*2e20*/  FSEL R73, R24, -INF , P4 ;  /* 0xff80000018497808 */ /* 0x004fe20002000000 */
[-CC-:B------:R-:W-:Y:S01]  /*2e30*/  FFMA.FTZ R24, R55, R4.reuse, -R36.reuse ;  /* 0x0000000437187223 */ /* 0x180fe20000010824 */
[----:B------:R-:W-:Y:S01]  /*2e40*/  ISETP.GT.AND P4, PT, R61, 0x18, PT ;  /* 0x000000183d00780c */ /* 0x000fe20003f84270 */
[--C-:B------:R-:W-:Y:S01]  /*2e50*/  FFMA.FTZ R173, R107, R4, -R36.reuse ;  /* 0x000000046bad7223 */ /* 0x100fe20000010824 */
[----:B------:R-:W-:Y:S01]  /*2e60*/  FMNMX.FTZ R30, R73, R30, !PT ;  /* 0x0000001e491e7209 */ /* 0x000fe20007810000 */
[--C-:B------:R-:W-:Y:S01]  /*2e70*/  FFMA.FTZ R109, R109, R4, -R36.reuse ;  /* 0x000000046d6d7223 */ /* 0x100fe20000010824 */
[----:B-----5:R-:W-:Y:S01]  /*2e80*/  FSEL R75, R20, -INF , P4 ;  /* 0xff800000144b7808 */ /* 0x020fe20002000000 */
[----:B------:R-:W2:Y:S01]  /*2e90*/  MUFU.TANH R12, R12 ;  /* 0x0000000c000c7308 */ /* 0x000ea20000002400 */
[----:B------:R-:W-:Y:S01]  /*2ea0*/  FMNMX.FTZ R30, R25, R30, !PT ;  /* 0x0000001e191e7209 */ /* 0x000fe20007810000 */
[-CC-:B------:R-:W-:Y:S01]  /*2eb0*/  FFMA.FTZ R20, R101, R4.reuse, -R36.reuse ;  /* 0x0000000465147223 */ /* 0x180fe20000010824 */
[----:B------:R-:W-:Y:S01]  /*2ec0*/  ISETP.GT.AND P4, PT, R61, 0x20, PT ;  /* 0x000000203d00780c */ /* 0x000fe20003f84270 */
[-CC-:B------:R-:W-:Y:S01]  /*2ed0*/  FFMA.FTZ R175, R111, R4.reuse, -R36.reuse ;  /* 0x000000046faf7223 */ /* 0x180fe20000010824 */
[----:B0-----:R-:W-:Y:S01]  /*2ee0*/  FSEL R15, R15, -INF , P3 ;  /* 0xff8000000f0f7808 */ /* 0x001fe20001800000 */
[--C-:B------:R-:W-:Y:S01]  /*2ef0*/  FFMA.FTZ R43, R43, R4, -R36.reuse ;  /* 0x000000042b2b7223 */ /* 0x100fe20000010824 */
[----:B------:R-:W-:Y:S01]  /*2f00*/  FMNMX.FTZ R30, R75, R30, !PT ;  /* 0x0000001e4b1e7209 */ /* 0x000fe20007810000 */
[----:B------:R-:W-:Y:S01]  /*2f10*/  MUFU.TANH R11, R11 ;  /* 0x0000000b000b7308 */ /* 0x000fe20000002400 */
[----:B------:R-:W-:Y:S01]  /*2f20*/  ISETP.GT.AND P3, PT, R61, 0x21, PT ;  /* 0x000000213d00780c */ /* 0x000fe20003f64270 */
[-CC-:B------:R-:W-:Y:S01]  /*2f30*/  FFMA.FTZ R45, R45, R4.reuse, -R36.reuse ;  /* 0x000000042d2d7223 */ /* 0x180fe20000010824 */
[----:B----4-:R-:W-:Y:S01]  /*2f40*/  FSEL R13, R13, -INF , P4 ;  /* 0xff8000000d0d7808 */ /* 0x010fe20002000000 */
[--C-:B------:R-:W-:Y:S01]  /*2f50*/  FFMA.FTZ R47, R47, R4, -R36.reuse ;  /* 0x000000042f2f7223 */ /* 0x100fe20000010824 */
[----:B------:R-:W-:Y:S01]  /*2f60*/  FMNMX.FTZ R30, R15, R30, !PT ;  /* 0x0000001e0f1e7209 */ /* 0x000fe20007810000 */
[--C-:B------:R-:W-:Y:S01]  /*2f70*/  FFMA.FTZ R53, R53, R4, -R36.reuse ;  /* 0x0000000435357223 */ /* 0x100fe20000010824 */
[----:B------:R-:W-:Y:S01]  /*2f80*/  ISETP.GT.AND P4, PT, R61, 0x28, PT ;  /* 0x000000283d00780c */ /* 0x000fe20003f84270 */
[----:B------:R-:W0:Y:S01]  /*2f90*/  MUFU.TANH R9, R9 ;  /* 0x0000000900097308 */ /* 0x000e220000002400 */
[----:B------:R-:W-:Y:S01]  /*2fa0*/  FMNMX.FTZ R30, R13, R30, !PT ;  /* 0x0000001e0d1e7209 */ /* 0x000fe20007810000 */
[-CC-:B------:R-:W-:Y:S01]  /*2fb0*/  FFMA.FTZ R49, R49, R4.reuse, -R36.reuse ;  /* 0x0000000431317223 */ /* 0x180fe20000010824 */
[----:B--2---:R-:W-:Y:S01]  /*2fc0*/  FSEL R79, R12, -INF , P4 ;  /* 0xff8000000c4f7808 */ /* 0x004fe20002000000 */
[-CC-:B------:R-:W-:Y:S01]  /*2fd0*/  FFMA.FTZ R12, R105, R4.reuse, -R36.reuse ;  /* 0x00000004690c7223 */ /* 0x180fe20000010824 */
[----:B------:R-:W-:Y:S01]  /*2fe0*/  ISETP.GT.AND P4, PT, R61, 0x30, PT ;  /* 0x000000303d00780c */ /* 0x000fe20003f84270 */
        /* <DEDUP_REMOVED lines=9> */
[----:B------:R-:W-:Y:S01]  /*3080*/  UIADD3 UR11, UR11, UR10, URZ ;  /* 0x0000000a0b0b7290 */ /* 0x000fe2000fffe03f */
[----:B------:R2:W-:Y:S01]  /*3090*/  MUFU.TANH R46, R77 ;  /* 0x0000004d002e7308 */ /* 0x0005e20000002400 */
[----:B0-----:R-:W-:Y:S01]  /*30a0*/  FSEL R9, R9, -INF , P4 ;  /* 0xff80000009097808 */ /* 0x001fe20002000000 */
[----:B------:R-:W-:Y:S01]  /*30b0*/  FFMA.FTZ R27, R27, R4, -R36 ;  /* 0x000000041b1b7223 */ /* 0x000fe20000010824 */
[----:B------:R-:W-:Y:S01]  /*30c0*/  ISETP.GT.AND P4, PT, R61, 0x38, PT ;  /* 0x000000383d00780c */ /* 0x000fe20003f84270 */
[----:B------:R-:W-:Y:S01]  /*30d0*/  USHF.R.S32.HI UR6, URZ, 0x1f, UR11 ;  /* 0x0000001f3f067899 */ /* 0x000fe2000801140b */
[----:B------:R-:W-:-:S02]  /*30e0*/  CS2R R110, SRZ ;  /* 0x00000000006e7805 */ /* 0x000fc4000001ff00 */
[----:B------:R-:W-:Y:S02]  /*30f0*/  CS2R R106, SRZ ;  /* 0x00000000006a7805 */ /* 0x000fe4000001ff00 */
[----:B------:R-:W-:Y:S01]  /*3100*/  CS2R R104, SRZ ;  /* 0x0000000000687805 */ /* 0x000fe2000001ff00 */
[----:B------:R-:W0:Y:S01]  /*3110*/  MUFU.TANH R8, R8 ;  /* 0x0000000800087308 */ /* 0x000e220000002400 */
[----:B--2---:R-:W-:Y:S01]  /*3120*/  FSEL R77, R14, -INF , P3 ;  /* 0xff8000000e4d7808 */ /* 0x004fe20001800000 */
[----:B------:R-:W-:Y:S01]  /*3130*/  FFMA.FTZ R14, R59, R4, -R36 ;  /* 0x000000043b0e7223 */ /* 0x000fe20000010824 */
[----:B------:R-:W-:Y:S01]  /*3140*/  ISETP.GT.AND P3, PT, R61, 0x29, PT ;  /* 0x000000293d00780c */ /* 0x000fe20003f64270 */
[----:B------:R-:W-:Y:S01]  /*3150*/  ULEA.HI UR6, UR6, UR11, URZ, 0x7 ;  /* 0x0000000b06067291 */ /* 0x000fe2000f8f383f */
[----:B------:R-:W-:Y:S02]  /*3160*/  FMNMX.FTZ R30, R77, R30, !PT ;  /* 0x0000001e4d1e7209 */ /* 0x000fe40007810000 */
[----:B------:R-:W-:-:S02]  /*3170*/  CS2R R102, SRZ ;  /* 0x0000000000667805 */ /* 0x000fc4000001ff00 */
[----:B------:R-:W-:Y:S01]  /*3180*/  FSEL R11, R11, -INF , P3 ;  /* 0xff8000000b0b7808 */ /* 0x000fe20001800000 */
[----:B------:R-:W-:Y:S01]  /*3190*/  MUFU.TANH R6, R6 ;  /* 0x0000000600067308 */ /* 0x000fe20000002400 */
[----:B------:R-:W-:Y:S01]  /*31a0*/  FMNMX.FTZ R30, R79, R30, !PT ;  /* 0x0000001e4f1e7209 */ /* 0x000fe20007810000 */
[----:B------:R-:W-:Y:S01]  /*31b0*/  USHF.R.S32.HI UR6, URZ, 0x7, UR6 ;  /* 0x000000073f067899 */ /* 0x000fe20008011406 */
[----:B------:R-:W-:Y:S02]  /*31c0*/  ISETP.GT.AND P3, PT, R61, 0x31, PT ;  /* 0x000000313d00780c */ /* 0x000fe40003f64270 */
[----:B------:R-:W-:Y:S01]  /*31d0*/  FMNMX.FTZ R30, R11, R30, !PT ;  /* 0x0000001e0b1e7209 */ /* 0x000fe20007810000 */
[----:B------:R-:W-:Y:S02]  /*31e0*/  UISETP.LT.AND UP1, UPT, URZ, UR6, UPT ;  /* 0x000000063f00728c */ /* 0x000fe4000bf21270 */
[----:B------:R-:W2:Y:S01]  /*31f0*/  MUFU.TANH R3, R3 ;  /* 0x0000000300037308 */ /* 0x000ea20000002400 */
[----:B------:R-:W-:Y:S01]  /*3200*/  FMNMX.FTZ R30, R9, R30, !PT ;  /* 0x0000001e091e7209 */ /* 0x000fe20007810000 */
[----:B------:R-:W-:Y:S01]  /*3210*/  USEL UR52, URZ, UR6, !UP1 ;  /* 0x000000063f347287 */ /* 0x000fe2000c800000 */
[----:B0-----:R-:W-:Y:S01]  /*3220*/  FSEL R83, R8, -INF , P4 ;  /* 0xff80000008537808 */ /* 0x001fe20002000000 */
[----:B------:R-:W-:Y:S01]  /*3230*/  FFMA.FTZ R8, R91, R4, -R36 ;  /* 0x000000045b087223 */ /* 0x000fe20000010824 */
[----:B------:R-:W-:Y:S01]  /*3240*/  ISETP.GT.AND P4, PT, R61, 0x40, PT ;  /* 0x000000403d00780c */ /* 0x000fe20003f84270 */
[----:B------:R-:W-:-:S02]  /*3250*/  UISETP.GE.AND UP1, UPT, UR54, UR52, UPT ;  /* 0x000000343600728c */ /* 0x000fc4000bf26270 */
[----:B------:R-:W0:Y:S08]  /*3260*/  MUFU.TANH R5, R5 ;  /* 0x0000000500057308 */ /* 0x000e300000002400 */
[----:B------:R3:W-:Y:S01]  /*3270*/  MUFU.TANH R48, R81 ;  /* 0x0000005100307308 */ /* 0x0007e20000002400 */
[----:B--2---:R-:W-:Y:S02]  /*3280*/  FSEL R3, R3, -INF , P4 ;  /* 0xff80000003037808 */ /* 0x004fe40002000000 */
[----:B------:R-:W-:-:S05]  /*3290*/  ISETP.GT.AND P4, PT, R61, 0x48, PT ;  /* 0x000000483d00780c */ /* 0x000fca0003f84270 */
[----:B------:R-:W2:Y:S01]  /*32a0*/  MUFU.TANH R60, R60 ;  /* 0x0000003c003c7308 */ /* 0x000ea20000002400 */
[----:B---3--:R-:W-:Y:S01]  /*32b0*/  FSEL R81, R10, -INF , P3 ;  /* 0xff8000000a517808 */ /* 0x008fe20001800000 */
[----:B------:R-:W-:Y:S01]  /*32c0*/  FFMA.FTZ R10, R67, R4, -R36 ;  /* 0x00000004430a7223 */ /* 0x000fe20000010824 */
[----:B------:R-:W-:Y:S02]  /*32d0*/  ISETP.GT.AND P3, PT, R61, 0x39, PT ;  /* 0x000000393d00780c */ /* 0x000fe40003f64270 */
[----:B------:R-:W-:-:S03]  /*32e0*/  FMNMX.FTZ R30, R81, R30, !PT ;  /* 0x0000001e511e7209 */ /* 0x000fc60007810000 */
[----:B------:R3:W-:Y:S01]  /*32f0*/  MUFU.TANH R50, R85 ;  /* 0x0000005500327308 */ /* 0x0007e20000002400 */
[----:B------:R-:W-:-:S07]  /*3300*/  FMNMX.FTZ R30, R83, R30, !PT ;  /* 0x0000001e531e7209 */ /* 0x000fce0007810000 */
[----:B------:R-:W4:Y:S01]  /*3310*/  MUFU.TANH R64, R64 ;  /* 0x0000004000407308 */ /* 0x000f220000002400 */
[----:B---3--:R-:W-:Y:S02]  /*3320*/  FSEL R85, R6, -INF , P3 ;  /* 0xff80000006557808 */ /* 0x008fe40001800000 */
[----:B------:R-:W-:Y:S02]  /*3330*/  ISETP.GT.AND P3, PT, R61, 0x41, PT ;  /* 0x000000413d00780c */ /* 0x000fe40003f64270 */
[----:B------:R-:W-:Y:S02]  /*3340*/  FMNMX.FTZ R30, R85, R30, !PT ;  /* 0x0000001e551e7209 */ /* 0x000fe40007810000 */
[----:B0-----:R-:W-:Y:S01]  /*3350*/  FSEL R5, R5, -INF , P3 ;  /* 0xff80000005057808 */ /* 0x001fe20001800000 */
[----:B------:R-:W0:Y:S01]  /*3360*/  MUFU.TANH R68, R68 ;  /* 0x0000004400447308 */ /* 0x000e220000002400 */
[----:B------:R-:W-:Y:S02]  /*3370*/  FMNMX.FTZ R30, R3, R30, !PT ;  /* 0x0000001e031e7209 */ /* 0x000fe40007810000 */
[----:B------:R-:W-:-:S02]  /*3380*/  ISETP.GT.AND P3, PT, R61, 0x49, PT ;  /* 0x000000493d00780c */ /* 0x000fc40003f64270 */
[----:B--2---:R-:W-:Y:S02]  /*3390*/  FSEL R87, R60, -INF , P4 ;  /* 0xff8000003c577808 */ /* 0x004fe40002000000 */
[----:B------:R-:W-:Y:S01]  /*33a0*/  FMNMX.FTZ R30, R5, R30, !PT ;  /* 0x0000001e051e7209 */ /* 0x000fe20007810000 */
[----:B------:R-:W2:Y:S01]  /*33b0*/  MUFU.TANH R72, R72 ;  /* 0x0000004800487308 */ /* 0x000ea20000002400 */
[----:B------:R-:W-:Y:S02]  /*33c0*/  ISETP.GT.AND P4, PT, R61, 0x50, PT ;  /* 0x000000503d00780c */ /* 0x000fe40003f84270 */
[----:B------:R-:W-:Y:S02]  /*33d0*/  FSEL R91, R38, -INF , P3 ;  /* 0xff800000265b7808 */ /* 0x000fe40001800000 */
[----:B------:R-:W-:Y:S02]  /*33e0*/  FMNMX.FTZ R30, R87, R30, !PT ;  /* 0x0000001e571e7209 */ /* 0x000fe40007810000 */
[----:B------:R-:W-:Y:S01]  /*33f0*/  ISETP.GT.AND P3, PT, R61, 0x51, PT ;  /* 0x000000513d00780c */ /* 0x000fe20003f64270 */
[----:B------:R-:W3:Y:S01]  /*3400*/  MUFU.TANH R76, R76 ;  /* 0x0000004c004c7308 */ /* 0x000ee20000002400 */
[----:B----4-:R-:W-:-:S02]  /*3410*/  FSEL R93, R64, -INF , P4 ;  /* 0xff800000405d7808 */ /* 0x010fc40002000000 */
[----:B------:R-:W-:Y:S02]  /*3420*/  FMNMX.FTZ R30, R91, R30, !PT ;  /* 0x0000001e5b1e7209 */ /* 0x000fe40007810000 */
[----:B------:R-:W-:Y:S02]  /*3430*/  ISETP.GT.AND P4, PT, R61, 0x58, PT ;  /* 0x000000583d00780c */ /* 0x000fe40003f84270 */
[----:B------:R-:W-:Y:S01]  /*3440*/  FSEL R71, R40, -INF , P3 ;  /* 0xff80000028477808 */ /* 0x000fe20001800000 */
[----:B------:R-:W4:Y:S01]  /*3450*/  MUFU.TANH R80, R80 ;  /* 0x0000005000507308 */ /* 0x000f220000002400 */
[----:B------:R-:W-:Y:S02]  /*3460*/  FMNMX.FTZ R30, R93, R30, !PT ;  /* 0x0000001e5d1e7209 */ /* 0x000fe40007810000 */
[----:B------:R-:W-:Y:S02]  /*3470*/  ISETP.GT.AND P3, PT, R61, 0x59, PT ;  /* 0x000000593d00780c */ /* 0x000fe40003f64270 */
[----:B0-----:R-:W-:-:S02]  /*3480*/  FSEL R95, R68, -INF , P4 ;  /* 0xff800000445f7808 */ /* 0x001fc40002000000 */
[----:B------:R-:W-:Y:S01]  /*3490*/  FMNMX.FTZ R30, R71, R30, !PT ;  /* 0x0000001e471e7209 */ /* 0x000fe20007810000 */
[----:B------:R2:W-:Y:S01]  /*34a0*/  MUFU.EX2 R28, R97 ;  /* 0x00000061001c7308 */ /* 0x0005e20000000800 */
[----:B------:R-:W-:Y:S02]  /*34b0*/  ISETP.GT.AND P4, PT, R61, 0x60, PT ;  /* 0x000000603d00780c */ /* 0x000fe40003f84270 */
[----:B------:R-:W-:Y:S02]  /*34c0*/  FSEL R67, R42, -INF , P3 ;  /* 0xff8000002a437808 */ /* 0x000fe40001800000 */
[----:B------:R-:W-:Y:S02]  /*34d0*/  FMNMX.FTZ R30, R95, R30, !PT ;  /* 0x0000001e5f1e7209 */ /* 0x000fe40007810000 */
[----:B------:R-:W-:Y:S01]  /*34e0*/  ISETP.GT.AND P3, PT, R61, 0x61, PT ;  /* 0x000000613d00780c */ /* 0x000fe20003f64270 */
[----:B------:R-:W0:Y:S01]  /*34f0*/  MUFU.TANH R84, R84 ;  /* 0x0000005400547308 */ /* 0x000e220000002400 */
[----:B--2---:R-:W-:-:S02]  /*3500*/  FSEL R97, R72, -INF , P4 ;  /* 0xff80000048617808 */ /* 0x004fc40002000000 */
[----:B------:R-:W-:Y:S02]  /*3510*/  FMNMX.FTZ R30, R67, R30, !PT ;  /* 0x0000001e431e7209 */ /* 0x000fe40007810000 */
[----:B------:R-:W-:Y:S02]  /*3520*/  ISETP.GT.AND P4, PT, R61, 0x68, PT ;  /* 0x000000683d00780c */ /* 0x000fe40003f84270 */
[----:B------:R-:W-:Y:S01]  /*3530*/  FSEL R63, R44, -INF , P3 ;  /* 0xff8000002c3f7808 */ /* 0x000fe20001800000 */
[----:B------:R-:W-:Y:S01]  /*3540*/  MUFU.EX2 R32, R24 ;  /* 0x0000001800207308 */ /* 0x000fe20000000800 */
[----:B------:R-:W-:Y:S02]  /*3550*/  FMNMX.FTZ R30, R97, R30, !PT ;  /* 0x0000001e611e7209 */ /* 0x000fe40007810000 */
[----:B------:R-:W-:Y:S02]  /*3560*/  ISETP.GT.AND P3, PT, R61, 0x69, PT ;  /* 0x000000693d00780c */ /* 0x000fe40003f64270 */
[----:B---3--:R-:W-:-:S02]  /*3570*/  FSEL R99, R76, -INF , P4 ;  /* 0xff8000004c637808 */ /* 0x008fc40002000000 */
[----:B------:R-:W-:Y:S01]  /*3580*/  FMNMX.FTZ R30, R63, R30, !PT ;  /* 0x0000001e3f1e7209 */ /* 0x000fe20007810000 */
[----:B------:R-:W-:Y:S01]  /*3590*/  MUFU.EX2 R181, R181 ;  /* 0x000000b500b57308 */ /* 0x000fe20000000800 */
[----:B------:R-:W-:Y:S02]  /*35a0*/  ISETP.GT.AND P4, PT, R61, 0x70, PT ;  /* 0x000000703d00780c */ /* 0x000fe40003f84270 */
[----:B------:R-:W-:Y:S02]  /*35b0*/  FSEL R59, R46, -INF , P3 ;  /* 0xff8000002e3b7808 */ /* 0x000fe40001800000 */
[----:B------:R-:W-:Y:S02]  /*35c0*/  FMNMX.FTZ R30, R99, R30, !PT ;  /* 0x0000001e631e7209 */ /* 0x000fe40007810000 */
[----:B------:R-:W-:Y:S01]  /*35d0*/  ISETP.GT.AND P3, PT, R61, 0x71, PT ;  /* 0x000000713d00780c */ /* 0x000fe20003f64270 */
[----:B------:R-:W2:Y:S01]  /*35e0*/  MUFU.EX2 R26, R34 ;  /* 0x00000022001a7308 */ /* 0x000ea20000000800 */
[----:B----4-:R-:W-:-:S02]  /*35f0*/  FSEL R101, R80, -INF , P4 ;  /* 0xff80000050657808 */ /* 0x010fc40002000000 */
[----:B------:R-:W-:Y:S02]  /*3600*/  FMNMX.FTZ R30, R59, R30, !PT ;  /* 0x0000001e3b1e7209 */ /* 0x000fe40007810000 */
[----:B------:R-:W-:Y:S02]  /*3610*/  ISETP.GT.AND P4, PT, R61, 0x78, PT ;  /* 0x000000783d00780c */ /* 0x000fe40003f84270 */
[----:B------:R-:W-:Y:S01]  /*3620*/  FSEL R57, R48, -INF , P3 ;  /* 0xff80000030397808 */ /* 0x000fe20001800000 */
[----:B------:R-:W3:Y:S01]  /*3630*/  MUFU.EX2 R183, R183 ;  /* 0x000000b700b77308 */ /* 0x000ee20000000800 */
[----:B------:R-:W-:Y:S02]  /*3640*/  FMNMX.FTZ R30, R101, R30, !PT ;  /* 0x0000001e651e7209 */ /* 0x000fe40007810000 */
[----:B------:R-:W-:Y:S02]  /*3650*/  ISETP.GT.AND P3, PT, R61, 0x79, PT ;  /* 0x000000793d00780c */ /* 0x000fe40003f64270 */
[----:B0-----:R-:W-:-:S02]  /*3660*/  FSEL R61, R84, -INF , P4 ;  /* 0xff800000543d7808 */ /* 0x001fc40002000000 */
[----:B------:R-:W-:Y:S01]  /*3670*/  FMNMX.FTZ R30, R57, R30, !PT ;  /* 0x0000001e391e7209 */ /* 0x000fe20007810000 */
[----:B------:R-:W0:Y:S01]  /*3680*/  MUFU.EX2 R177, R177 ;  /* 0x000000b100b17308 */ /* 0x000e220000000800 */
[----:B------:R-:W-:Y:S01]  /*3690*/  FSEL R55, R50, -INF , P3 ;  /* 0xff80000032377808 */ /* 0x000fe20001800000 */
[----:B--2---:R-:W-:Y:S01]  /*36a0*/  FADD.FTZ R46, R181, R26 ;  /* 0x0000001ab52e7221 */ /* 0x004fe20000010000 */
[----:B------:R-:W-:Y:S02]  /*36b0*/  FMNMX.FTZ R30, R61, R30, !PT ;  /* 0x0000001e3d1e7209 */ /* 0x000fe40007810000 */
[----:B------:R-:W-:Y:S02]  /*36c0*/  F2FP.BF16.F32.PACK_AB R181, R26, R181 ;  /* 0x000000b51ab5723e */ /* 0x000fe400000010ff */
[----:B------:R-:W-:Y:S01]  /*36d0*/  FMNMX.FTZ R30, R55, R30, !PT ;  /* 0x0000001e371e7209 */ /* 0x000fe20007810000 */
[----:B------:R-:W2:Y:S04]  /*36e0*/  MUFU.EX2 R20, R20 ;  /* 0x0000001400147308 */ /* 0x000ea80000000800 */
[----:B------:R-:W4:Y:S04]  /*36f0*/  SHFL.BFLY PT, R21, R30, 0x2, 0x1f ;  /* 0x0c401f001e157f89 */ /* 0x000f2800000e0000 */
[----:B------:R-:W5:Y:S08]  /*3700*/  MUFU.EX2 R179, R179 ;  /* 0x000000b300b37308 */ /* 0x000f700000000800 */
[----:B------:R-:W1:Y:S08]  /*3710*/  MUFU.EX2 R12, R12 ;  /* 0x0000000c000c7308 */ /* 0x000e700000000800 */
[----:B------:R-:W-:Y:S01]  /*3720*/  MUFU.EX2 R173, R173 ;  /* 0x000000ad00ad7308 */ /* 0x000fe20000000800 */
[----:B----4-:R-:W-:-:S07]  /*3730*/  FMNMX.FTZ R24, R30, R21, !PT ;  /* 0x000000151e187209 */ /* 0x010fce0007810000 */
[----:B------:R4:W-:Y:S01]  /*3740*/  MUFU.EX2 R6, R109 ;  /* 0x0000006d00067308 */ /* 0x0009e20000000800 */
[----:B------:R-:W3:Y:S07]  /*3750*/  SHFL.BFLY PT, R21, R24, 0x1, 0x1f ;  /* 0x0c201f0018157f89 */ /* 0x000eee00000e0000 */
[----:B------:R-:W-:Y:S01]  /*3760*/  MUFU.EX2 R175, R175 ;  /* 0x000000af00af7308 */ /* 0x000fe20000000800 */
[----:B----4-:R-:W-:-:S07]  /*3770*/  CS2R R108, SRZ ;  /* 0x00000000006c7805 */ /* 0x010fce000001ff00 */
[----:B------:R-:W-:Y:S08]  /*3780*/  MUFU.EX2 R8, R8 ;  /* 0x0000000800087308 */ /* 0x000ff00000000800 */
[----:B------:R-:W-:Y:S01]  /*3790*/  MUFU.EX2 R169, R169 ;  /* 0x000000a900a97308 */ /* 0x000fe20000000800 */
[----:B---3--:R-:W-:-:S04]  /*37a0*/  FMNMX.FTZ R21, R24, R21, !PT ;  /* 0x0000001518157209 */ /* 0x008fc80007810000 */
[C---:B------:R-:W-:Y:S01]  /*37b0*/  FSETP.NEU.FTZ.AND P3, PT, R21.reuse, -INF , PT ;  /* 0xff8000001500780b */ /* 0x040fe20003f7d000 */
[----:B------:R-:W-:Y:S02]  /*37c0*/  FMUL.FTZ R24, R21, R4 ;  /* 0x0000000415187220 */ /* 0x000fe40000410000 */
[----:B------:R-:W-:Y:S03]  /*37d0*/  MUFU.EX2 R10, R10 ;  /* 0x0000000a000a7308 */ /* 0x000fe60000000800 */
[----:B------:R-:W-:Y:S02]  /*37e0*/  FSEL R24, R24, RZ, P3 ;  /* 0x000000ff18187208 */ /* 0x000fe40001800000 */
[----:B------:R-:W-:-:S03]  /*37f0*/  PLOP3.LUT P3, PT, PT, PT, UP1, 0x80, 0x0 ;  /* 0x000000000000781c */ /* 0x000fc60003f6f018 */
[-CC-:B------:R-:W-:Y:S01]  /*3800*/  FFMA.FTZ R65, R65, R4.reuse, -R24.reuse ;  /* 0x0000000441417223 */ /* 0x180fe20000010818 */
[-CC-:B------:R-:W-:Y:S01]  /*3810*/  FFMA.FTZ R88, R88, R4.reuse, -R24.reuse ;  /* 0x0000000458587223 */ /* 0x180fe20000010818 */
[-CC-:B------:R-:W-:Y:S01]  /*3820*/  FFMA.FTZ R11, R11, R4.reuse, -R24.reuse ;  /* 0x000000040b0b7223 */ /* 0x180fe20000010818 */
[-CC-:B------:R-:W-:Y:S01]  /*3830*/  FFMA.FTZ R89, R89, R4.reuse, -R24.reuse ;  /* 0x0000000459597223 */ /* 0x180fe20000010818 */
[-CC-:B------:R-:W-:Y:S01]  /*3840*/  FFMA.FTZ R69, R69, R4.reuse, -R24.reuse ;  /* 0x0000000445457223 */ /* 0x180fe20000010818 */
[-CC-:B------:R-:W-:Y:S01]  /*3850*/  FFMA.FTZ R73, R73, R4.reuse, -R24.reuse ;  /* 0x0000000449497223 */ /* 0x180fe20000010818 */
[----:B------:R3:W-:Y:S01]  /*3860*/  MUFU.EX2 R174, R11 ;  /* 0x0000000b00ae7308 */ /* 0x0007e20000000800 */
        /* <DEDUP_REMOVED lines=8> */
[----:B---3--:R-:W-:Y:S01]  /*38f0*/  FADD.FTZ R11, R183, R46 ;  /* 0x0000002eb70b7221 */ /* 0x008fe20000010000 */
[-CC-:B------:R-:W-:Y:S01]  /*3900*/  FFMA.FTZ R9, R9, R4.reuse, -R24.reuse ;  /* 0x0000000409097223 */ /* 0x180fe20000010818 */
[-CC-:B------:R-:W-:Y:S01]  /*3910*/  FFMA.FTZ R81, R81, R4.reuse, -R24.reuse ;  /* 0x0000000451517223 */ /* 0x180fe20000010818 */
[-CC-:B------:R-:W-:Y:S01]  /*3920*/  FFMA.FTZ R83, R83, R4.reuse, -R24.reuse ;  /* 0x0000000453537223 */ /* 0x180fe20000010818 */
[----:B------:R-:W-:Y:S01]  /*3930*/  FADD.FTZ R46, R28, R11 ;  /* 0x0000000b1c2e7221 */ /* 0x000fe20000010000 */
[-CC-:B------:R-:W-:Y:S01]  /*3940*/  FFMA.FTZ R85, R85, R4.reuse, -R24.reuse ;  /* 0x0000000455557223 */ /* 0x180fe20000010818 */
[-C--:B------:R-:W-:Y:S01]  /*3950*/  FFMA.FTZ R3, R3, R4.reuse, -R24 ;  /* 0x0000000403037223 */ /* 0x080fe20000010818 */
[----:B------:R-:W3:Y:S01]  /*3960*/  MUFU.EX2 R88, R88 ;  /* 0x0000005800587308 */ /* 0x000ee20000000800 */
[----:B0-----:R-:W-:Y:S01]  /*3970*/  FADD.FTZ R11, R177, R46 ;  /* 0x0000002eb10b7221 */ /* 0x001fe20000010000 */
[-CC-:B------:R-:W-:Y:S01]  /*3980*/  FFMA.FTZ R87, R87, R4.reuse, -R24.reuse ;  /* 0x0000000457577223 */ /* 0x180fe20000010818 */
[-CC-:B------:R-:W-:Y:S01]  /*3990*/  FFMA.FTZ R91, R91, R4.reuse, -R24.reuse ;  /* 0x000000045b5b7223 */ /* 0x180fe20000010818 */
[-CC-:B------:R-:W-:Y:S01]  /*39a0*/  FFMA.FTZ R93, R93, R4.reuse, -R24.reuse ;  /* 0x000000045d5d7223 */ /* 0x180fe20000010818 */
[C---:B--2---:R-:W-:Y:S01]  /*39b0*/  FADD.FTZ R46, R20.reuse, R11 ;  /* 0x0000000b142e7221 */ /* 0x044fe20000010000 */
[-CC-:B------:R-:W-:Y:S01]  /*39c0*/  FFMA.FTZ R71, R71, R4.reuse, -R24.reuse ;  /* 0x0000000447477223 */ /* 0x180fe20000010818 */
[-C--:B------:R-:W-:Y:S01]  /*39d0*/  FFMA.FTZ R95, R95, R4.reuse, -R24 ;  /* 0x000000045f5f7223 */ /* 0x080fe20000010818 */
[----:B------:R-:W0:Y:S01]  /*39e0*/  MUFU.EX2 R89, R89 ;  /* 0x0000005900597308 */ /* 0x000e220000000800 */
[----:B-----5:R-:W-:Y:S01]  /*39f0*/  FADD.FTZ R11, R179, R46 ;  /* 0x0000002eb30b7221 */ /* 0x020fe20000010000 */
[----:B------:R-:W-:Y:S01]  /*3a00*/  F2FP.BF16.F32.PACK_AB R177, R20, R177 ;  /* 0x000000b114b1723e */ /* 0x000fe200000010ff */
[-CC-:B------:R-:W-:Y:S01]  /*3a10*/  FFMA.FTZ R67, R67, R4.reuse, -R24.reuse ;  /* 0x0000000443437223 */ /* 0x180fe20000010818 */
[-CC-:B------:R-:W-:Y:S01]  /*3a20*/  FFMA.FTZ R97, R97, R4.reuse, -R24.reuse ;  /* 0x0000000461617223 */ /* 0x180fe20000010818 */
[----:B-1----:R-:W-:Y:S01]  /*3a30*/  FADD.FTZ R48, R12, R11 ;  /* 0x0000000b0c307221 */ /* 0x002fe20000010000 */
[-CC-:B------:R-:W-:Y:S01]  /*3a40*/  FFMA.FTZ R63, R63, R4.reuse, -R24.reuse ;  /* 0x000000043f3f7223 */ /* 0x180fe20000010818 */
[-C--:B------:R-:W-:Y:S01]  /*3a50*/  FFMA.FTZ R99, R99, R4.reuse, -R24 ;  /* 0x0000000463637223 */ /* 0x080fe20000010818 */
[----:B------:R-:W1:Y:S01]  /*3a60*/  MUFU.EX2 R182, R69 ;  /* 0x0000004500b67308 */ /* 0x000e620000000800 */
[----:B---3--:R-:W-:Y:S01]  /*3a70*/  FADD.FTZ R46, R65, R88 ;  /* 0x00000058412e7221 */ /* 0x008fe20000010000 */
        /* <DEDUP_REMOVED lines=8> */
[----:B------:R-:W-:-:S02]  /*3b00*/  F2FP.BF16.F32.PACK_AB R183, R28, R183 ;  /* 0x000000b71cb7723e */ /* 0x000fc400000010ff */
[----:B------:R-:W-:-:S04]  /*3b10*/  F2FP.BF16.F32.PACK_AB R179, R12, R179 ;  /* 0x000000b30cb3723e */ /* 0x000fc800000010ff */
[----:B------:R-:W0:Y:S01]  /*3b20*/  MUFU.EX2 R176, R25 ;  /* 0x0000001900b07308 */ /* 0x000e220000000800 */
[C---:B-1----:R-:W-:Y:S01]  /*3b30*/  FADD.FTZ R46, R182.reuse, R11 ;  /* 0x0000000bb62e7221 */ /* 0x042fe20000010000 */
[----:B------:R-:W-:Y:S02]  /*3b40*/  F2FP.BF16.F32.PACK_AB R182, R182, R89 ;  /* 0x00000059b6b6723e */ /* 0x000fe400000010ff */
[----:B------:R-:W-:-:S04]  /*3b50*/  CS2R R88, SRZ ;  /* 0x0000000000587805 */ /* 0x000fc8000001ff00 */
[----:B------:R-:W1:Y:S08]  /*3b60*/  MUFU.EX2 R75, R75 ;  /* 0x0000004b004b7308 */ /* 0x000e700000000800 */
[----:B------:R3:W4:Y:S08]  /*3b70*/  MUFU.EX2 R178, R15 ;  /* 0x0000000f00b27308 */ /* 0x0007300000000800 */
[----:B------:R-:W5:Y:S01]  /*3b80*/  MUFU.EX2 R13, R13 ;  /* 0x0000000d000d7308 */ /* 0x000f620000000800 */
[----:B---3--:R-:W-:Y:S01]  /*3b90*/  FADD.FTZ R15, R173, R48 ;  /* 0x00000030ad0f7221 */ /* 0x008fe20000010000 */
[----:B------:R-:W-:-:S03]  /*3ba0*/  F2FP.BF16.F32.PACK_AB R173, R6, R173 ;  /* 0x000000ad06ad723e */ /* 0x000fc600000010ff */
[----:B------:R-:W-:-:S03]  /*3bb0*/  FADD.FTZ R48, R6, R15 ;  /* 0x0000000f06307221 */ /* 0x000fc60000010000 */
[----:B------:R2:W-:Y:S01]  /*3bc0*/  MUFU.EX2 R152, R5 ;  /* 0x0000000500987308 */ /* 0x0005e20000000800 */
[----:B------:R-:W-:Y:S01]  /*3bd0*/  FADD.FTZ R11, R175, R48 ;  /* 0x00000030af0b7221 */ /* 0x000fe20000010000 */
[----:B------:R-:W-:-:S03]  /*3be0*/  F2FP.BF16.F32.PACK_AB R175, R8, R175 ;  /* 0x000000af08af723e */ /* 0x000fc600000010ff */
[----:B------:R-:W-:-:S03]  /*3bf0*/  FADD.FTZ R48, R8, R11 ;  /* 0x0000000b08307221 */ /* 0x000fc60000010000 */
[----:B------:R-:W3:Y:S01]  /*3c00*/  MUFU.EX2 R171, R171 ;  /* 0x000000ab00ab7308 */ /* 0x000ee20000000800 */
[----:B--2---:R-:W-:Y:S01]  /*3c10*/  FADD.FTZ R5, R73, R46 ;  /* 0x0000002e49057221 */ /* 0x004fe20000010000 */
[----:B------:R-:W-:Y:S01]  /*3c20*/  FADD.FTZ R11, R169, R48 ;  /* 0x00000030a90b7221 */ /* 0x000fe20000010000 */
[----:B------:R-:W-:Y:S02]  /*3c30*/  F2FP.BF16.F32.PACK_AB R169, R10, R169 ;  /* 0x000000a90aa9723e */ /* 0x000fe400000010ff */
[----:B0-----:R-:W-:Y:S01]  /*3c40*/  FADD.FTZ R46, R176, R5 ;  /* 0x00000005b02e7221 */ /* 0x001fe20000010000 */
[----:B------:R-:W-:Y:S01]  /*3c50*/  FADD.FTZ R48, R10, R11 ;  /* 0x0000000b0a307221 */ /* 0x000fe20000010000 */
[----:B------:R-:W-:Y:S01]  /*3c60*/  F2FP.BF16.F32.PACK_AB R176, R176, R73 ;  /* 0x00000049b0b0723e */ /* 0x000fe200000010ff */
[----:B------:R-:W0:Y:S01]  /*3c70*/  MUFU.EX2 R172, R77 ;  /* 0x0000004d00ac7308 */ /* 0x000e220000000800 */
[----:B-1----:R-:W-:-:S04]  /*3c80*/  FADD.FTZ R5, R75, R46 ;  /* 0x0000002e4b057221 */ /* 0x002fc80000010000 */
[C---:B----4-:R-:W-:Y:S01]  /*3c90*/  FADD.FTZ R46, R178.reuse, R5 ;  /* 0x00000005b22e7221 */ /* 0x050fe20000010000 */
[----:B------:R-:W-:Y:S02]  /*3ca0*/  F2FP.BF16.F32.PACK_AB R178, R178, R75 ;  /* 0x0000004bb2b2723e */ /* 0x000fe400000010ff */
[----:B------:R-:W1:Y:S01]  /*3cb0*/  MUFU.EX2 R14, R14 ;  /* 0x0000000e000e7308 */ /* 0x000e620000000800 */
[----:B-----5:R-:W-:Y:S01]  /*3cc0*/  FADD.FTZ R5, R13, R46 ;  /* 0x0000002e0d057221 */ /* 0x020fe20000010000 */
[----:B---3--:R-:W-:-:S06]  /*3cd0*/  FADD.FTZ R11, R171, R48 ;  /* 0x00000030ab0b7221 */ /* 0x008fcc0000010000 */
[----:B------:R-:W2:Y:S01]  /*3ce0*/  MUFU.EX2 R79, R79 ;  /* 0x0000004f004f7308 */ /* 0x000ea20000000800 */
[C---:B0-----:R-:W-:Y:S01]  /*3cf0*/  FADD.FTZ R0, R172.reuse, R5 ;  /* 0x00000005ac007221 */ /* 0x041fe20000010000 */
[----:B------:R-:W-:-:S06]  /*3d00*/  F2FP.BF16.F32.PACK_AB R172, R172, R13 ;  /* 0x0000000dacac723e */ /* 0x000fcc00000010ff */
[----:B------:R-:W0:Y:S01]  /*3d10*/  MUFU.EX2 R153, R153 ;  /* 0x0000009900997308 */ /* 0x000e220000000800 */
[C---:B-1----:R-:W-:Y:S01]  /*3d20*/  FADD.FTZ R46, R14.reuse, R11 ;  /* 0x0000000b0e2e7221 */ /* 0x042fe20000010000 */
[----:B------:R-:W-:-:S06]  /*3d30*/  F2FP.BF16.F32.PACK_AB R171, R14, R171 ;  /* 0x000000ab0eab723e */ /* 0x000fcc00000010ff */
[----:B------:R-:W1:Y:S01]  /*3d40*/  MUFU.EX2 R9, R9 ;  /* 0x0000000900097308 */ /* 0x000e620000000800 */
[----:B--2---:R-:W-:-:S04]  /*3d50*/  FADD.FTZ R5, R79, R0 ;  /* 0x000000004f057221 */ /* 0x004fc80000010000 */
[C---:B------:R-:W-:Y:S01]  /*3d60*/  FADD.FTZ R0, R174.reuse, R5 ;  /* 0x00000005ae007221 */ /* 0x040fe20000010000 */
[----:B------:R-:W-:Y:S02]  /*3d70*/  F2FP.BF16.F32.PACK_AB R174, R174, R79 ;  /* 0x0000004faeae723e */ /* 0x000fe400000010ff */
[----:B------:R-:W2:Y:S01]  /*3d80*/  MUFU.EX2 R43, R43 ;  /* 0x0000002b002b7308 */ /* 0x000ea20000000800 */
[----:B0-----:R-:W-:Y:S01]  /*3d90*/  FADD.FTZ R11, R153, R46 ;  /* 0x0000002e990b7221 */ /* 0x001fe20000010000 */
[----:B------:R-:W-:-:S03]  /*3da0*/  F2FP.BF16.F32.PACK_AB R153, R32, R153 ;  /* 0x000000992099723e */ /* 0x000fc600000010ff */
[----:B------:R-:W-:-:S03]  /*3db0*/  FADD.FTZ R46, R32, R11 ;  /* 0x0000000b202e7221 */ /* 0x000fc60000010000 */
        /* <DEDUP_REMOVED lines=21> */
[----:B0-----:R-:W-:-:S04]  /*3f10*/  FADD.FTZ R5, R3, R0 ;  /* 0x0000000003057221 */ /* 0x001fc80000010000 */
[C---:B------:R-:W-:Y:S01]  /*3f20*/  FADD.FTZ R0, R152.reuse, R5 ;  /* 0x0000000598007221 */ /* 0x040fe20000010000 */
[----:B------:R-:W-:Y:S02]  /*3f30*/  F2FP.BF16.F32.PACK_AB R152, R152, R3 ;  /* 0x000000039898723e */ /* 0x000fe400000010ff */
        /* <DEDUP_REMOVED lines=8> */
[----:B-1----:R-:W-:Y:S01]  /*3fc0*/  FADD.FTZ R11, R41, R20 ;  /* 0x00000014290b7221 */ /* 0x002fe20000010000 */
[----:B--2---:R-:W-:-:S06]  /*3fd0*/  CS2R R90, SRZ ;  /* 0x00000000005a7805 */ /* 0x004fcc000001ff00 */
[----:B------:R-:W1:Y:S01]  /*3fe0*/  MUFU.EX2 R93, R93 ;  /* 0x0000005d005d7308 */ /* 0x000e620000000800 */
[C---:B---3--:R-:W-:Y:S01]  /*3ff0*/  FADD.FTZ R0, R154.reuse, R5 ;  /* 0x000000059a007221 */ /* 0x048fe20000010000 */
        /* <DEDUP_REMOVED lines=10> */
[----:B------:R-:W-:Y:S02]  /*40a0*/  F2FP.BF16.F32.PACK_AB R156, R156, R93 ;  /* 0x0000005d9c9c723e */ /* 0x000fe400000010ff */
[----:B------:R-:W-:-:S04]  /*40b0*/  CS2R R92, SRZ ;  /* 0x00000000005c7805 */ /* 0x000fc8000001ff00 */
        /* <DEDUP_REMOVED lines=9> */
[----:B------:R-:W-:Y:S02]  /*4150*/  F2FP.BF16.F32.PACK_AB R158, R158, R95 ;  /* 0x0000005f9e9e723e */ /* 0x000fe400000010ff */
[----:B------:R-:W-:-:S04]  /*4160*/  CS2R R94, SRZ ;  /* 0x00000000005e7805 */ /* 0x000fc8000001ff00 */
        /* <DEDUP_REMOVED lines=15> */
[----:B------:R-:W-:Y:S02]  /*4260*/  F2FP.BF16.F32.PACK_AB R162, R162, R99 ;  /* 0x00000063a2a2723e */ /* 0x000fe400000010ff */
[----:B------:R-:W-:-:S04]  /*4270*/  CS2R R98, SRZ ;  /* 0x0000000000627805 */ /* 0x000fc8000001ff00 */
[----:B------:R-:W1:Y:S01]  /*4280*/  MUFU.EX2 R61, R61 ;  /* 0x0000003d003d7308 */ /* 0x000e620000000800 */
[----:B--2---:R-:W-:-:S07]  /*4290*/  FADD.FTZ R5, R101, R6 ;  /* 0x0000000665057221 */ /* 0x004fce0000010000 */
[----:B------:R-:W2:Y:S01]  /*42a0*/  MUFU.EX2 R36, R27 ;  /* 0x0000001b00247308 */ /* 0x000ea20000000800 */
[C---:B0-----:R-:W-:Y:S01]  /*42b0*/  FADD.FTZ R6, R164.reuse, R5 ;  /* 0x00000005a4067221 */ /* 0x041fe20000010000 */
[----:B------:R-:W-:Y:S02]  /*42c0*/  F2FP.BF16.F32.PACK_AB R164, R164, R101 ;  /* 0x00000065a4a4723e */ /* 0x000fe400000010ff */
[----:B------:R-:W-:-:S04]  /*42d0*/  CS2R R100, SRZ ;  /* 0x0000000000647805 */ /* 0x000fc8000001ff00 */
[----:B------:R-:W0:Y:S01]  /*42e0*/  MUFU.EX2 R24, R24 ;  /* 0x0000001800187308 */ /* 0x000e220000000800 */
[----:B-1----:R-:W-:Y:S01]  /*42f0*/  FADD.FTZ R3, R61, R6 ;  /* 0x000000063d037221 */ /* 0x002fe20000010000 */
[C---:B--2---:R-:W-:Y:S01]  /*4300*/  FADD.FTZ R0, R36.reuse, R11 ;  /* 0x0000000b24007221 */ /* 0x044fe20000010000 */
[----:B------:R-:W-:Y:S02]  /*4310*/  F2FP.BF16.F32.PACK_AB R167, R36, R33 ;  /* 0x0000002124a7723e */ /* 0x000fe400000010ff */
[C---:B0-----:R-:W-:Y:S01]  /*4320*/  FADD.FTZ R3, R24.reuse, R3 ;  /* 0x0000000318037221 */ /* 0x041fe20000010000 */
[----:B------:R-:W-:Y:S01]  /*4330*/  F2FP.BF16.F32.PACK_AB R166, R24, R61 ;  /* 0x0000003d18a6723e */ /* 0x000fe200000010ff */
[----:B------:R-:W-:Y:S06]  /*4340*/  @!P3 BRA `(.L_x_2262) ;  /* 0x000000300058b947 */ /* 0x000fec0003800000 */
[----:B------:R-:W-:Y:S01]  /*4350*/  IMAD.MOV.U32 R6, RZ, RZ, R7 ;  /* 0x000000ffff067224 */ /* 0x000fe200078e0007 */
[----:B------:R-:W-:Y:S01]  /*4360*/  UMOV UR55, UR43 ;  /* 0x0000002b00377c82 */ /* 0x000fe20008000000 */
[----:B------:R-:W-:Y:S01]  /*4370*/  IMAD.MOV.U32 R5, RZ, RZ, R21 ;  /* 0x000000ffff057224 */ /* 0x000fe200078e0015 */
[----:B------:R-:W-:Y:S01]  /*4380*/  UMOV UR53, UR42 ;  /* 0x0000002a00357c82 */ /* 0x000fe20008000000 */
[----:B------:R-:W-:Y:S01]  /*4390*/  IMAD.MOV.U32 R151, RZ, RZ, RZ ;  /* 0x000000ffff977224 */ /* 0x000fe200078e00ff */
[----:B------:R-:W-:Y:S01]  /*43a0*/  ULDC UR50, c[0x0][0x288] ;  /* 0x0000a20000327ab9 */ /* 0x000fe20000000800 */
[----:B------:R-:W-:-:S05]  /*43b0*/  ULDC UR51, c[0x0][0x9d8] ;  /* 0x0002760000337ab9 */ /* 0x000fca0000000800 */
.L_x_2271:
        /* <DEDUP_REMOVED lines=9> */
.L_x_2264:
[----:B------:R-:W-:Y:S01]  /*4450*/  ULEA UR6, UR42, UR41, 0x3 ;  /* 0x000000292a067291 */ /* 0x000fe2000f8e183f */
[----:B------:R-:W-:-:S05]  /*4460*/  IMAD.U32 R4, RZ, RZ, UR43 ;  /* 0x0000002bff047e24 */ /* 0x000fca000f8e00ff */
[----:B------:R-:W-:-:S04]  /*4470*/  SHF.L.U32 R4, R4, 0x1f, RZ ;  /* 0x0000001f04047819 */ /* 0x000fc800000006ff */
[----:B------:R0:W1:Y:S01]  /*4480*/  SYNCS.PHASECHK.TRANS64.TRYWAIT P3, [UR6+0x28830], R4 ;  /* 0x02883004ff0075a7 */ /* 0x0000620008060146 */
[----:B------:R-:W-:Y:S05]  /*4490*/  @!P0 BRA `(.L_x_2265) ;  /* 0x0000000000048947 */ /* 0x000fea0003800000 */
[----:B------:R-:W-:Y:S01]  /*44a0*/  BPT.TRAP 0x1 ;  /* 0x000000040000795c */ /* 0x000fe20000300000 */
.L_x_2265:
[----:B-1----:R-:W-:Y:S05]  /*44b0*/  @P3 BRA `(.L_x_2263) ;  /* 0x0000000000083947 */ /* 0x002fea0003800000 */
[----:B------:R-:W1:Y:S02]  /*44c0*/  SYNCS.PHASECHK.TRANS64.TRYWAIT P3, [UR6+0x28830], R4 ;  /* 0x02883004ff0075a7 */ /* 0x000e640008060146 */
[----:B-1----:R-:W-:Y:S05]  /*44d0*/  @!P3 BRA `(.L_x_2266) ;  /* 0x000000c4003cb947 */ /* 0x002fea0003800000 */
.L_x_2263:
        /* <DEDUP_REMOVED lines=45> */
.L_x_2268:
[----:B------:R-:W-:Y:S01]  /*47b0*/  ULEA UR6, UR53, UR41, 0x3 ;  /* 0x0000002935067291 */ /* 0x000fe2000f8e183f */
[----:B------:R-:W-:-:S05]  /*47c0*/  IMAD.U32 R4, RZ, RZ, UR55 ;  /* 0x00000037ff047e24 */ /* 0x000fca000f8e00ff */
[----:B------:R-:W-:-:S04]  /*47d0*/  SHF.L.U32 R4, R4, 0x1f, RZ ;  /* 0x0000001f04047819 */ /* 0x000fc800000006ff */
[----:B------:R0:W1:Y:S01]  /*47e0*/  SYNCS.PHASECHK.TRANS64.TRYWAIT P3, [UR6+0x28850], R4 ;  /* 0x02885004ff0075a7 */ /* 0x0000620008060146 */
[----:B------:R-:W-:Y:S05]  /*47f0*/  @!P0 BRA `(.L_x_2269) ;  /* 0x0000000000048947 */ /* 0x000fea0003800000 */
[----:B------:R-:W-:Y:S01]  /*4800*/  BPT.TRAP 0x1 ;  /* 0x000000040000795c */ /* 0x000fe20000300000 */
.L_x_2269:
[----:B-1----:R-:W-:Y:S05]  /*4810*/  @P3 BRA `(.L_x_2267) ;  /* 0x0000000000083947 */ /* 0x002fea0003800000 */
[----:B------:R-:W1:Y:S02]  /*4820*/  SYNCS.PHASECHK.TRANS64.TRYWAIT P3, [UR6+0x28850], R4 ;  /* 0x02885004ff0075a7 */ /* 0x000e640008060146 */
[----:B-1----:R-:W-:Y:S05]  /*4830*/  @!P3 BRA `(.L_x_2270) ;  /* 0x000000c0007cb947 */ /* 0x002fea0003800000 */
.L_x_2267:
[----:B------:R-:W-:Y:S01]  /*4840*/  UIADD3 UR6, UR41, 0x400, URZ ;  /* 0x0000040029067890 */ /* 0x000fe2000fffe03f */
[----:B------:R-:W-:Y:S01]  /*4850*/  WARPGROUP.ARRIVE ;  /* 0x00000000000079c5 */ /* 0x000fe20000000000 */
[----:B------:R-:W-:Y:S01]  /*4860*/  UMOV UR7, 0x40000040 ;  /* 0x4000004000077882 */ /* 0x000fe20000000000 */
[----:B------:R-:W-:Y:S01]  /*4870*/  FMUL.FTZ R43, R43, UR51 ;  /* 0x000000332b2b7c20 */ /* 0x000fe20008410000 */
[----:B------:R-:W-:Y:S01]  /*4880*/  USHF.R.U32.HI UR6, URZ, 0x4, UR6 ;  /* 0x000000043f067899 */ /* 0x000fe20008011606 */
[----:B------:R-:W-:Y:S01]  /*4890*/  FMUL.FTZ R10, R25, UR51 ;  /* 0x00000033190a7c20 */ /* 0x000fe20008410000 */
[----:B------:R-:W2:Y:S01]  /*48a0*/  LDC R14, c[0x0][0x2f0] ;  /* 0x0000bc00ff0e7b82 */ /* 0x000ea20000000800 */
[----:B------:R3:W-:Y:S01]  /*48b0*/  MUFU.TANH R11, R43 ;  /* 0x0000002b000b7308 */ /* 0x0007e20000002400 */
[----:B------:R-:W-:Y:S01]  /*48c0*/  ULOP3.LUT UR6, UR6, 0x3fff, URZ, 0xc0, !UPT ;  /* 0x00003fff06067892 */ /* 0x000fe2000f8ec03f */
[----:B------:R-:W-:Y:S01]  /*48d0*/  FMUL.FTZ R192, R26, UR51 ;  /* 0x000000331ac07c20 */ /* 0x000fe20008410000 */
[----:B------:R-:W-:Y:S01]  /*48e0*/  FMUL.FTZ R38, R38, UR51 ;  /* 0x0000003326267c20 */ /* 0x000fe20008410000 */
[----:B------:R-:W-:Y:S01]  /*48f0*/  FMUL.FTZ R39, R39, UR51 ;  /* 0x0000003327277c20 */ /* 0x000fe20008410000 */
[----:B------:R-:W-:Y:S01]  /*4900*/  ULOP3.LUT UR6, UR6, 0x4000000, URZ, 0xfc, !UPT ;  /* 0x0400000006067892 */ /* 0x000fe2000f8efc3f */
[----:B------:R-:W-:Y:S01]  /*4910*/  FMUL.FTZ R42, R42, UR51 ;  /* 0x000000332a2a7c20 */ /* 0x000fe20008410000 */
[----:B------:R-:W-:Y:S01]  /*4920*/  FMUL.FTZ R46, R46, UR51 ;  /* 0x000000332e2e7c20 */ /* 0x000fe20008410000 */
[----:B------:R-:W4:Y:S01]  /*4930*/  MUFU.TANH R192, R192 ;  /* 0x000000c000c07308 */ /* 0x000f220000002400 */
[----:B------:R-:W-:Y:S01]  /*4940*/  ULEA UR10, UR53, UR6, 0xb ;  /* 0x00000006350a7291 */ /* 0x000fe2000f8e583f */
[----:B---3--:R-:W-:-:S02]  /*4950*/  VIADD R43, R17, UR36 ;  /* 0x00000024112b7c36 */ /* 0x008fc40008000000 */
[----:B------:R-:W-:Y:S01]  /*4960*/  FMUL.FTZ R47, R47, UR51 ;  /* 0x000000332f2f7c20 */ /* 0x000fe20008410000 */
[----:B------:R-:W-:Y:S01]  /*4970*/  FMUL.FTZ R50, R50, UR51 ;  /* 0x0000003332327c20 */ /* 0x000fe20008410000 */
[----:B------:R-:W-:Y:S01]  /*4980*/  FMUL.FTZ R51, R51, UR51 ;  /* 0x0000003333337c20 */ /* 0x000fe20008410000 */
[----:B------:R-:W-:Y:S01]  /*4990*/  FMUL.FTZ R54, R54, UR51 ;  /* 0x0000003336367c20 */ /* 0x000fe20008410000 */
[----:B------:R-:W-:Y:S01]  /*49a0*/  FMUL.FTZ R55, R55, UR51 ;  /* 0x0000003337377c20 */ /* 0x000fe20008410000 */
[----:B------:R-:W-:Y:S01]  /*49b0*/  UMOV UR6, UR10 ;  /* 0x0000000a00067c82 */ /* 0x000fe20008000000 */
[----:B------:R-:W-:Y:S01]  /*49c0*/  MUFU.TANH R38, R38 ;  /* 0x0000002600267308 */ /* 0x000fe20000002400 */
[----:B------:R-:W-:Y:S01]  /*49d0*/  HGMMA.64x128x16.F32.BF16 R88, R180, gdesc[UR4].tnspB, R88, gsb0 ;  /* 0x41e00004b4587df0 */ /* 0x000fe20008001858 */
[----:B------:R-:W-:Y:S01]  /*49e0*/  UIADD3 UR6, UR10, 0x80, URZ ;  /* 0x000000800a067890 */ /* 0x000fe2000fffe03f */
[----:B------:R-:W-:Y:S01]  /*49f0*/  FMUL.FTZ R58, R58, UR51 ;  /* 0x000000333a3a7c20 */ /* 0x000fe20008410000 */
[----:B------:R-:W-:Y:S01]  /*4a00*/  UMOV UR7, 0x40000040 ;  /* 0x4000004000077882 */ /* 0x000fe20000000000 */
[----:B------:R-:W-:Y:S01]  /*4a10*/  FMUL.FTZ R66, R66, UR51 ;  /* 0x0000003342427c20 */ /* 0x000fe20008410000 */
[----:B------:R-:W-:Y:S01]  /*4a20*/  FMUL.FTZ R59, R59, UR51 ;  /* 0x000000333b3b7c20 */ /* 0x000fe20008410000 */
[----:B------:R-:W-:Y:S01]  /*4a30*/  FMUL.FTZ R8, R24, UR51 ;  /* 0x0000003318087c20 */ /* 0x000fe20008410000 */
[----:B------:R3:W-:Y:S01]  /*4a40*/  MUFU.TANH R9, R39 ;  /* 0x0000002700097308 */ /* 0x0007e20000002400 */
        /* <DEDUP_REMOVED lines=8> */
[----:B---3--:R-:W-:Y:S01]  /*4ad0*/  FMUL.FTZ R39, R56, UR51 ;  /* 0x0000003338277c20 */ /* 0x008fe20008410000 */
        /* <DEDUP_REMOVED lines=16> */
[----:B------:R-:W-:Y:S01]  /*4be0*/  UISETP.GT.AND UP1, UPT, UR54, UR52, UPT ;  /* 0x000000343600728c */ /* 0x000fe2000bf24270 */
[----:B------:R-:W-:-:S05]  /*4bf0*/  UMOV UR55, UR43 ;  /* 0x0000002b00377c82 */ /* 0x000fca0008000000 */
        /* <DEDUP_REMOVED lines=22> */
[----:B------:R-:W3:Y:S01]  /*4d60*/  MUFU.TANH R182, R182 ;  /* 0x000000b600b67308 */ /* 0x000ee20000002400 */
[----:B------:R-:W-:Y:S01]  /*4d70*/  UMOV UR7, 0x40000040 ;  /* 0x4000004000077882 */ /* 0x000fe20000000000 */
[----:B------:R-:W-:Y:S01]  /*4d80*/  FMUL.FTZ R41, R57, UR51 ;  /* 0x0000003339297c20 */ /* 0x000fe20008410000 */
[----:B------:R-:W-:-:S05]  /*4d90*/  FMUL.FTZ R57, R68, UR51 ;  /* 0x0000003344397c20 */ /* 0x000fca0008410000 */
[----:B------:R-:W5:Y:S08]  /*4da0*/  MUFU.TANH R180, R180 ;  /* 0x000000b400b47308 */ /* 0x000f700000002400 */
[----:B------:R0:W-:Y:S08]  /*4db0*/  MUFU.TANH R44, R67 ;  /* 0x00000043002c7308 */ /* 0x0001f00000002400 */
[----:B------:R-:W-:Y:S01]  /*4dc0*/  MUFU.TANH R10, R10 ;  /* 0x0000000a000a7308 */ /* 0x000fe20000002400 */
[----:B0-----:R-:W-:-:S07]  /*4dd0*/  FMUL.FTZ R67, R80, UR51 ;  /* 0x0000003350437c20 */ /* 0x001fce0008410000 */
        /* <DEDUP_REMOVED lines=20> */
[----:B------:R0:W-:Y:S01]  /*4f20*/  MUFU.TANH R40, R71 ;  /* 0x0000004700287308 */ /* 0x0001e20000002400 */
[----:B------:R-:W-:Y:S01]  /*4f30*/  HGMMA.64x128x16.F32.BF16 R88, R172, gdesc[UR4].tnspB, R88, gsb0 ;  /* 0x41e00004ac587df0 */ /* 0x000fe20008001858 */
[----:B------:R-:W-:Y:S01]  /*4f40*/  UIADD3 UR6, UR10, 0x180, URZ ;  /* 0x000001800a067890 */ /* 0x000fe2000fffe03f */
[----:B------:R-:W-:-:S05]  /*4f50*/  UMOV UR7, 0x40000040 ;  /* 0x4000004000077882 */ /* 0x000fca0000000000 */
[----:B------:R-:W5:Y:S01]  /*4f60*/  MUFU.TANH R178, R178 ;  /* 0x000000b200b27308 */ /* 0x000f620000002400 */
[----:B0-----:R-:W-:-:S07]  /*4f70*/  FMUL.FTZ R71, R85, UR51 ;  /* 0x0000003355477c20 */ /* 0x001fce0008410000 */
[----:B------:R-:W0:Y:S08]  /*4f80*/  MUFU.TANH R176, R176 ;  /* 0x000000b000b07308 */ /* 0x000e300000002400 */
        /* <DEDUP_REMOVED lines=9> */
[----:B------:R4:W-:Y:S01]  /*5020*/  MUFU.TANH R48, R63 ;  /* 0x0000003f00307308 */ /* 0x0009e20000002400 */
[----:B------:R-:W-:Y:S01]  /*5030*/  HGMMA.64x128x16.F32.BF16 R88, R168, gdesc[UR4].tnspB, R88, gsb0 ;  /* 0x41e00004a8587df0 */ /* 0x000fe20008001858 */
[----:B------:R-:W-:Y:S01]  /*5040*/  @UP0 ULDC UR6, c[0x0][0x44c] ;  /* 0x0001130000060ab9 */ /* 0x000fe20000000800 */
[----:B------:R-:W-:Y:S01]  /*5050*/  UMOV UR7, 0x40000040 ;  /* 0x4000004000077882 */ /* 0x000fe20000000000 */
[----:B-1----:R-:W-:Y:S01]  /*5060*/  @P2 IMAD.HI.U32 R4, R43, UR6, RZ ;  /* 0x000000062b042c27 */ /* 0x002fe2000f8e00ff */
[----:B------:R-:W-:-:S03]  /*5070*/  @UP0 ULDC UR6, c[0x0][0x450] ;  /* 0x0001140000060ab9 */ /* 0x000fc60000000800 */
[----:B------:R-:W1:Y:S01]  /*5080*/  MUFU.TANH R174, R174 ;  /* 0x000000ae00ae7308 */ /* 0x000e620000002400 */
[----:B----4-:R-:W-:Y:S01]  /*5090*/  FMUL.FTZ R63, R77, UR51 ;  /* 0x000000334d3f7c20 */ /* 0x010fe20008410000 */
[----:B------:R-:W-:Y:S01]  /*50a0*/  @P2 SHF.R.U32.HI R43, RZ, UR6, R4 ;  /* 0x00000006ff2b2c19 */ /* 0x000fe20008011604 */
[----:B------:R-:W-:Y:S02]  /*50b0*/  UMOV UR6, 0xffffff80 ;  /* 0xffffff8000067882 */ /* 0x000fe40000000000 */
[----:B------:R-:W-:Y:S02]  /*50c0*/  UIMAD UR6, UR54, UR6, 0x1 ;  /* 0x00000001360674a4 */ /* 0x000fe4000f8e0206 */
[----:B------:R-:W4:Y:S01]  /*50d0*/  SHFL.IDX PT, R4, R43, 0x1, 0x1c1f ;  /* 0x003c1f002b047f89 */ /* 0x000f2200000e0000 */
[----:B------:R-:W-:Y:S01]  /*50e0*/  MUFU.TANH R35, R35 ;  /* 0x0000002300237308 */ /* 0x000fe20000002400 */
[----:B------:R-:W-:Y:S02]  /*50f0*/  UIADD3 UR54, UR54, -0x1, URZ ;  /* 0xffffffff36367890 */ /* 0x000fe4000fffe03f */
[----:B------:R-:W-:Y:S01]  /*5100*/  IMAD.U32 R25, RZ, RZ, UR6 ;  /* 0x00000006ff197e24 */ /* 0x000fe2000f8e00ff */
[----:B------:R-:W-:-:S03]  /*5110*/  UIADD3 UR6, UR10, 0x200, URZ ;  /* 0x000002000a067890 */ /* 0x000fc6000fffe03f */
[----:B------:R-:W-:Y:S01]  /*5120*/  IMAD R25, R16, -0x2, R25 ;  /* 0xfffffffe10197824 */ /* 0x000fe200078e0219 */
[----:B------:R-:W-:Y:S03]  /*5130*/  MUFU.TANH R63, R63 ;  /* 0x0000003f003f7308 */ /* 0x000fe60000002400 */
[----:B--2---:R-:W-:-:S05]  /*5140*/  IMAD R25, R14, UR49, R25 ;  /* 0x000000310e197c24 */ /* 0x004fca000f8e0219 */
[----:B------:R-:W-:Y:S01]  /*5150*/  MUFU.TANH R14, R78 ;  /* 0x0000004e000e7308 */ /* 0x000fe20000002400 */
[----:B----4-:R-:W-:-:S04]  /*5160*/  IADD3 R4, R4, -UR50, R25 ;  /* 0x8000003204047c10 */ /* 0x010fc8000fffe019 */
[C---:B------:R-:W-:Y:S02]  /*5170*/  ISETP.GT.AND P3, PT, R4.reuse, RZ, PT ;  /* 0x000000ff0400720c */ /* 0x040fe40003f64270 */
[----:B------:R-:W-:Y:S02]  /*5180*/  ISETP.GT.AND P4, PT, R4, 0x1, PT ;  /* 0x000000010400780c */ /* 0x000fe40003f84270 */
[----:B------:R-:W-:Y:S02]  /*5190*/  FSEL R192, R192, -INF , P3 ;  /* 0xff800000c0c07808 */ /* 0x000fe40001800000 */
[----:B------:R-:W-:Y:S02]  /*51a0*/  ISETP.GT.AND P3, PT, R4, 0x8, PT ;  /* 0x000000080400780c */ /* 0x000fe40003f64270 */
[----:B---3--:R-:W-:Y:S02]  /*51b0*/  FSEL R182, R182, -INF , P4 ;  /* 0xff800000b6b67808 */ /* 0x008fe40002000000 */
[----:B------:R-:W-:-:S02]  /*51c0*/  FMNMX.FTZ R7, R192, R6, !PT ;  /* 0x00000006c0077209 */ /* 0x000fc40007810000 */
[----:B------:R-:W-:Y:S02]  /*51d0*/  ISETP.GT.AND P4, PT, R4, 0x9, PT ;  /* 0x000000090400780c */ /* 0x000fe40003f84270 */
[----:B-----5:R-:W-:Y:S02]  /*51e0*/  FSEL R180, R180, -INF , P3 ;  /* 0xff800000b4b47808 */ /* 0x020fe40001800000 */
[----:B------:R-:W-:Y:S02]  /*51f0*/  FMNMX.FTZ R7, R182, R7, !PT ;  /* 0x00000007b6077209 */ /* 0x000fe40007810000 */
[----:B------:R-:W-:Y:S02]  /*5200*/  ISETP.GT.AND P3, PT, R4, 0x10, PT ;  /* 0x000000100400780c */ /* 0x000fe40003f64270 */
[----:B------:R-:W-:Y:S02]  /*5210*/  FSEL R178, R178, -INF , P4 ;  /* 0xff800000b2b27808 */ /* 0x000fe40002000000 */
[----:B------:R-:W-:-:S02]  /*5220*/  FMNMX.FTZ R7, R180, R7, !PT ;  /* 0x00000007b4077209 */ /* 0x000fc40007810000 */
[----:B------:R-:W-:Y:S02]  /*5230*/  ISETP.GT.AND P4, PT, R4, 0x11, PT ;  /* 0x000000110400780c */ /* 0x000fe40003f84270 */
[----:B0-----:R-:W-:Y:S02]  /*5240*/  FSEL R176, R176, -INF , P3 ;  /* 0xff800000b0b07808 */ /* 0x001fe40001800000 */
[----:B------:R-:W-:Y:S02]  /*5250*/  FMNMX.FTZ R7, R178, R7, !PT ;  /* 0x00000007b2077209 */ /* 0x000fe40007810000 */
[----:B------:R-:W-:Y:S02]  /*5260*/  ISETP.GT.AND P3, PT, R4, 0x18, PT ;  /* 0x000000180400780c */ /* 0x000fe40003f64270 */
[----:B-1----:R-:W-:Y:S02]  /*5270*/  FSEL R174, R174, -INF , P4 ;  /* 0xff800000aeae7808 */ /* 0x002fe40002000000 */
[----:B------:R-:W-:-:S02]  /*5280*/  FMNMX.FTZ R7, R176, R7, !PT ;  /* 0x00000007b0077209 */ /* 0x000fc40007810000 */
[----:B------:R-:W-:Y:S02]  /*5290*/  ISETP.GT.AND P4, PT, R4, 0x19, PT ;  /* 0x000000190400780c */ /* 0x000fe40003f84270 */
[----:B------:R-:W-:Y:S02]  /*52a0*/  FSEL R172, R38, -INF , P3 ;  /* 0xff80000026ac7808 */ /* 0x000fe40001800000 */
[----:B------:R-:W-:Y:S01]  /*52b0*/  FMNMX.FTZ R7, R174, R7, !PT ;  /* 0x00000007ae077209 */ /* 0x000fe20007810000 */
[----:B------:R0:W-:Y:S01]  /*52c0*/  MUFU.TANH R38, R74 ;  /* 0x0000004a00267308 */ /* 0x0001e20000002400 */
[----:B------:R-:W-:Y:S01]  /*52d0*/  ISETP.GT.AND P3, PT, R4, 0x20, PT ;  /* 0x000000200400780c */ /* 0x000fe20003f64270 */
[----:B0-----:R-:W-:Y:S01]  /*52e0*/  FMUL.FTZ R74, R60, UR51 ;  /* 0x000000333c4a7c20 */ /* 0x001fe20008410000 */
[----:B------:R-:W-:Y:S02]  /*52f0*/  FMUL.FTZ R60, R72, UR51 ;  /* 0x00000033483c7c20 */ /* 0x000fe40008410000 */
[----:B------:R-:W0:Y:S03]  /*5300*/  SHFL.IDX PT, R72, R43, RZ, 0x1c1f ;  /* 0x001c1fff2b487589 */ /* 0x000e2600000e0000 */
[----:B------:R-:W-:Y:S08]  /*5310*/  MUFU.TANH R74, R74 ;  /* 0x0000004a004a7308 */ /* 0x000ff00000002400 */
[----:B------:R-:W-:Y:S01]  /*5320*/  MUFU.TANH R60, R60 ;  /* 0x0000003c003c7308 */ /* 0x000fe20000002400 */
[----:B0-----:R-:W-:-:S04]  /*5330*/  IADD3 R72, R72, -UR50, R25 ;  /* 0x8000003248487c10 */ /* 0x001fc8000fffe019 */
[----:B------:R-:W-:-:S04]  /*5340*/  ISETP.GT.AND P5, PT, R72, 0x1, PT ;  /* 0x000000014800780c */ /* 0x000fc80003fa4270 */
[----:B------:R-:W-:Y:S02]  /*5350*/  FSEL R43, R10, -INF , P5 ;  /* 0xff8000000a2b7808 */ /* 0x000fe40002800000 */
[----:B------:R-:W-:-:S04]  /*5360*/  ISETP.GT.AND P5, PT, R72, 0x9, PT ;  /* 0x000000094800780c */ /* 0x000fc80003fa4270 */
[----:B------:R-:W-:Y:S02]  /*5370*/  FSEL R49, R20, -INF , P5 ;  /* 0xff80000014317808 */ /* 0x000fe40002800000 */
[----:B------:R-:W-:Y:S01]  /*5380*/  ISETP.GT.AND P5, PT, R72, 0x11, PT ;  /* 0x000000114800780c */ /* 0x000fe20003fa4270 */
[----:B------:R-:W-:Y:S02]  /*5390*/  WARPGROUP.DEPBAR.LE gsb0, 0x0 ;  /* 0x00008000000079c5 */ /* 0x000fe40000010000 */
[----:B------:R-:W-:Y:S01]  /*53a0*/  WARPGROUP.ARRIVE ;  /* 0x00000000000079c5 */ /* 0x000fe20000000000 */
[----:B------:R-:W-:Y:S02]  /*53b0*/  FSEL R170, R9, -INF , P4 ;  /* 0xff80000009aa7808 */ /* 0x000fe40002000000 */
[----:B------:R-:W-:Y:S01]  /*53c0*/  FMNMX.FTZ R9, R172, R7, !PT ;  /* 0x00000007ac097209 */ /* 0x000fe20007810000 */
[----:B------:R-:W-:Y:S01]  /*53d0*/  FMUL.FTZ R7, R70, UR51 ;  /* 0x0000003346077c20 */ /* 0x000fe20008410000 */
[----:B------:R-:W-:Y:S01]  /*53e0*/  ISETP.GT.AND P4, PT, R4, 0x21, PT ;  /* 0x000000210400780c */ /* 0x000fe20003f84270 */
[----:B------:R-:W-:Y:S01]  /*53f0*/  HGMMA.64x128x16.F32.BF16 R88, R152, gdesc[UR4].tnspB, R88, gsb0 ;  /* 0x41e0000498587df0 */ /* 0x000fe20008001858 */
[----:B------:R-:W-:Y:S01]  /*5400*/  FSEL R168, R42, -INF , P3 ;  /* 0xff8000002aa87808 */ /* 0x000fe20001800000 */
[----:B------:R-:W-:Y:S01]  /*5410*/  UIADD3 UR6, UR10, 0x280, URZ ;  /* 0x000002800a067890 */ /* 0x000fe2000fffe03f */
[----:B------:R-:W-:Y:S01]  /*5420*/  FMNMX.FTZ R9, R170, R9, !PT ;  /* 0x00000009aa097209 */ /* 0x000fe20007810000 */
[----:B------:R-:W0:Y:S01]  /*5430*/  MUFU.TANH R7, R7 ;  /* 0x0000000700077308 */ /* 0x000e220000002400 */
[----:B------:R-:W-:Y:S01]  /*5440*/  ISETP.GT.AND P3, PT, R4, 0x28, PT ;  /* 0x000000280400780c */ /* 0x000fe20003f64270 */
[----:B------:R-:W-:Y:S01]  /*5450*/  UMOV UR7, 0x40000040 ;  /* 0x4000004000077882 */ /* 0x000fe20000000000 */
[----:B------:R-:W-:Y:S01]  /*5460*/  FMNMX.FTZ R9, R168, R9, !PT ;  /* 0x00000009a8097209 */ /* 0x000fe20007810000 */
[----:B------:R-:W-:-:S02]  /*5470*/  WARPGROUP.DEPBAR.LE gsb0, 0x0 ;  /* 0x00008000000079c5 */ /* 0x000fc40000010000 */
[----:B------:R-:W-:Y:S01]  /*5480*/  FSEL R154, R11, -INF , P4 ;  /* 0xff8000000b9a7808 */ /* 0x000fe20002000000 */
[----:B------:R-:W-:Y:S01]  /*5490*/  WARPGROUP.ARRIVE ;  /* 0x00000000000079c5 */ /* 0x000fe20000000000 */
[----:B------:R-:W-:Y:S01]  /*54a0*/  ISETP.GT.AND P4, PT, R4, 0x29, PT ;  /* 0x000000290400780c */ /* 0x000fe20003f84270 */
[----:B------:R-:W1:Y:S01]  /*54b0*/  MUFU.TANH R11, R86 ;  /* 0x00000056000b7308 */ /* 0x000e620000002400 */
[----:B------:R-:W-:Y:S02]  /*54c0*/  FSEL R152, R46, -INF , P3 ;  /* 0xff8000002e987808 */ /* 0x000fe40001800000 */
[----:B------:R-:W-:Y:S01]  /*54d0*/  FMNMX.FTZ R9, R154, R9, !PT ;  /* 0x000000099a097209 */ /* 0x000fe20007810000 */
[----:B------:R-:W-:Y:S01]  /*54e0*/  HGMMA.64x128x16.F32.BF16 R88, R156, gdesc[UR4].tnspB, R88, gsb0 ;  /* 0x41e000049c587df0 */ /* 0x000fe20008001858 */
[----:B------:R-:W-:Y:S01]  /*54f0*/  ISETP.GT.AND P3, PT, R4, 0x30, PT ;  /* 0x000000300400780c */ /* 0x000fe20003f64270 */
[----:B------:R-:W-:Y:S01]  /*5500*/  UIADD3 UR6, UR10, 0x300, URZ ;  /* 0x000003000a067890 */ /* 0x000fe2000fffe03f */
[----:B------:R-:W-:Y:S01]  /*5510*/  FSEL R70, R47, -INF , P4 ;  /* 0xff8000002f467808 */ /* 0x000fe20002000000 */
[----:B------:R-:W-:Y:S01]  /*5520*/  UMOV UR7, 0x40000040 ;  /* 0x4000004000077882 */ /* 0x000fe20000000000 */
[----:B------:R-:W-:-:S02]  /*5530*/  FMNMX.FTZ R9, R152, R9, !PT ;  /* 0x0000000998097209 */ /* 0x000fc40007810000 */
[----:B------:R-:W-:Y:S02]  /*5540*/  ISETP.GT.AND P4, PT, R4, 0x31, PT ;  /* 0x000000310400780c */ /* 0x000fe40003f84270 */
[----:B------:R-:W-:Y:S02]  /*5550*/  FSEL R66, R50, -INF , P3 ;  /* 0xff80000032427808 */ /* 0x000fe40001800000 */
[----:B------:R-:W-:Y:S02]  /*5560*/  FMNMX.FTZ R9, R70, R9, !PT ;  /* 0x0000000946097209 */ /* 0x000fe40007810000 */
[----:B------:R-:W-:Y:S02]  /*5570*/  ISETP.GT.AND P3, PT, R4, 0x38, PT ;  /* 0x000000380400780c */ /* 0x000fe40003f64270 */
[----:B------:R-:W-:Y:S01]  /*5580*/  FSEL R62, R51, -INF , P4 ;  /* 0xff800000333e7808 */ /* 0x000fe20002000000 */
[----:B------:R-:W-:Y:S01]  /*5590*/  FMUL.FTZ R51, R65, UR51 ;  /* 0x0000003341337c20 */ /* 0x000fe20008410000 */
[----:B------:R-:W-:-:S02]  /*55a0*/  FMNMX.FTZ R9, R66, R9, !PT ;  /* 0x0000000942097209 */ /* 0x000fc40007810000 */
[----:B------:R-:W-:Y:S02]  /*55b0*/  ISETP.GT.AND P4, PT, R4, 0x39, PT ;  /* 0x000000390400780c */ /* 0x000fe40003f84270 */
[----:B------:R-:W-:Y:S01]  /*55c0*/  FSEL R58, R54, -INF , P3 ;  /* 0xff800000363a7808 */ /* 0x000fe20001800000 */
[----:B------:R-:W-:Y:S01]  /*55d0*/  MUFU.TANH R51, R51 ;  /* 0x0000003300337308 */ /* 0x000fe20000002400 */
[----:B------:R-:W-:Y:S02]  /*55e0*/  FMNMX.FTZ R9, R62, R9, !PT ;  /* 0x000000093e097209 */ /* 0x000fe40007810000 */
[----:B------:R-:W-:Y:S02]  /*55f0*/  ISETP.GT.AND P3, PT, R4, 0x40, PT ;  /* 0x000000400400780c */ /* 0x000fe40003f64270 */
[----:B------:R-:W-:Y:S02]  /*5600*/  FSEL R56, R55, -INF , P4 ;  /* 0xff80000037387808 */ /* 0x000fe40002000000 */
        /* <DEDUP_REMOVED lines=17> */
[----:B------:R-:W-:Y:S01]  /*5720*/  FMNMX.FTZ R9, R48, R9, !PT ;  /* 0x0000000930097209 */ /* 0x000fe20007810000 */
[----:B------:R-:W2:Y:S01]  /*5730*/  MUFU.TANH R13, R87 ;  /* 0x00000057000d7308 */ /* 0x000ea20000002400 */
[----:B------:R-:W-:Y:S02]  /*5740*/  ISETP.GT.AND P3, PT, R4, 0x58, PT ;  /* 0x000000580400780c */ /* 0x000fe40003f64270 */
[----:B------:R-:W-:Y:S02]  /*5750*/  FSEL R44, R44, -INF , P4 ;  /* 0xff8000002c2c7808 */ /* 0x000fe40002000000 */
[----:B------:R-:W-:-:S02]  /*5760*/  FMNMX.FTZ R9, R46, R9, !PT ;  /* 0x000000092e097209 */ /* 0x000fc40007810000 */
[----:B------:R-:W-:Y:S02]  /*5770*/  ISETP.GT.AND P4, PT, R4, 0x59, PT ;  /* 0x000000590400780c */ /* 0x000fe40003f84270 */
[----:B0-----:R-:W-:Y:S02]  /*5780*/  FSEL R42, R7, -INF , P3 ;  /* 0xff800000072a7808 */ /* 0x001fe40001800000 */
        /* <DEDUP_REMOVED lines=10> */
[----:B------:R-:W-:Y:S01]  /*5830*/  FMNMX.FTZ R9, R38, R9, !PT ;  /* 0x0000000926097209 */ /* 0x000fe20007810000 */
[----:B------:R-:W-:Y:S01]  /*5840*/  FMUL.FTZ R61, R76, UR51 ;  /* 0x000000334c3d7c20 */ /* 0x000fe20008410000 */
[----:B------:R-:W-:-:S02]  /*5850*/  ISETP.GT.AND P4, PT, R4, 0x69, PT ;  /* 0x000000690400780c */ /* 0x000fc40003f84270 */
[----:B------:R-:W-:Y:S01]  /*5860*/  FSEL R14, R14, -INF , P3 ;  /* 0xff8000000e0e7808 */ /* 0x000fe20001800000 */
[----:B------:R-:W0:Y:S01]  /*5870*/  MUFU.TANH R75, R75 ;  /* 0x0000004b004b7308 */ /* 0x000e220000002400 */
[----:B------:R-:W-:Y:S02]  /*5880*/  FMNMX.FTZ R9, R12, R9, !PT ;  /* 0x000000090c097209 */ /* 0x000fe40007810000 */
[----:B------:R-:W-:Y:S02]  /*5890*/  ISETP.GT.AND P3, PT, R4, 0x70, PT ;  /* 0x000000700400780c */ /* 0x000fe40003f64270 */
[----:B------:R-:W-:Y:S02]  /*58a0*/  FSEL R21, R21, -INF , P4 ;  /* 0xff80000015157808 */ /* 0x000fe40002000000 */
[----:B------:R-:W-:Y:S01]  /*58b0*/  FMNMX.FTZ R78, R14, R9, !PT ;  /* 0x000000090e4e7209 */ /* 0x000fe20007810000 */
[----:B------:R-:W-:Y:S01]  /*58c0*/  MUFU.TANH R61, R61 ;  /* 0x0000003d003d7308 */ /* 0x000fe20000002400 */
[----:B------:R-:W-:-:S02]  /*58d0*/  ISETP.GT.AND P4, PT, R4, 0x71, PT ;  /* 0x000000710400780c */ /* 0x000fc40003f84270 */
[----:B------:R-:W-:Y:S02]  /*58e0*/  FSEL R15, R15, -INF , P3 ;  /* 0xff8000000f0f7808 */ /* 0x000fe40001800000 */
[----:B------:R-:W-:Y:S02]  /*58f0*/  FMNMX.FTZ R78, R21, R78, !PT ;  /* 0x0000004e154e7209 */ /* 0x000fe40007810000 */
[C---:B------:R-:W-:Y:S02]  /*5900*/  ISETP.GT.AND P3, PT, R4.reuse, 0x78, PT ;  /* 0x000000780400780c */ /* 0x040fe40003f64270 */
[----:B------:R-:W-:Y:S02]  /*5910*/  FSEL R9, R83, -INF , P4 ;  /* 0xff80000053097808 */ /* 0x000fe40002000000 */
[----:B------:R-:W-:Y:S02]  /*5920*/  FMNMX.FTZ R78, R15, R78, !PT ;  /* 0x0000004e0f4e7209 */ /* 0x000fe40007810000 */
[----:B------:R-:W-:-:S02]  /*5930*/  ISETP.GT.AND P4, PT, R4, 0x79, PT ;  /* 0x000000790400780c */ /* 0x000fc40003f84270 */
[----:B-1----:R-:W-:Y:S02]  /*5940*/  FSEL R11, R11, -INF , P3 ;  /* 0xff8000000b0b7808 */ /* 0x002fe40001800000 */
[----:B------:R-:W-:Y:S02]  /*5950*/  FMNMX.FTZ R78, R9, R78, !PT ;  /* 0x0000004e094e7209 */ /* 0x000fe40007810000 */
[----:B--2---:R-:W-:Y:S02]  /*5960*/  FSEL R13, R13, -INF , P4 ;  /* 0xff8000000d0d7808 */ /* 0x004fe40002000000 */
[----:B------:R-:W-:Y:S01]  /*5970*/  FMNMX.FTZ R4, R11, R78, !PT ;  /* 0x0000004e0b047209 */ /* 0x000fe20007810000 */
[----:B------:R-:W-:Y:S01]  /*5980*/  FMUL.FTZ R78, R64, UR51 ;  /* 0x00000033404e7c20 */ /* 0x000fe20008410000 */
[----:B------:R-:W-:Y:S01]  /*5990*/  ISETP.GT.AND P4, PT, R72, RZ, PT ;  /* 0x000000ff4800720c */ /* 0x000fe20003f84270 */
[----:B------:R-:W-:Y:S01]  /*59a0*/  FMUL.FTZ R64, R81, UR51 ;  /* 0x0000003351407c20 */ /* 0x000fe20008410000 */
[----:B------:R-:W-:-:S02]  /*59b0*/  FMNMX.FTZ R4, R13, R4, !PT ;  /* 0x000000040d047209 */ /* 0x000fc40007810000 */
[----:B------:R-:W-:Y:S01]  /*59c0*/  FSEL R55, R26, -INF , P5 ;  /* 0xff8000001a377808 */ /* 0x000fe20002800000 */
[----:B------:R-:W1:Y:S01]  /*59d0*/  MUFU.TANH R78, R78 ;  /* 0x0000004e004e7308 */ /* 0x000e620000002400 */
[----:B------:R-:W-:Y:S01]  /*59e0*/  ISETP.GT.AND P5, PT, R72, 0x19, PT ;  /* 0x000000194800780c */ /* 0x000fe20003fa4270 */
[----:B------:R-:W2:Y:S03]  /*59f0*/  SHFL.BFLY PT, R7, R4, 0x2, 0x1f ;  /* 0x0c401f0004077f89 */ /* 0x000ea600000e0000 */
[----:B------:R-:W-:Y:S02]  /*5a00*/  FSEL R65, R28, -INF , P5 ;  /* 0xff8000001c417808 */ /* 0x000fe40002800000 */
[----:B------:R-:W-:Y:S01]  /*5a10*/  ISETP.GT.AND P5, PT, R72, 0x21, PT ;  /* 0x000000214800780c */ /* 0x000fe20003fa4270 */
[----:B------:R-:W3:Y:S03]  /*5a20*/  MUFU.TANH R64, R64 ;  /* 0x0000004000407308 */ /* 0x000ee60000002400 */
[----:B------:R-:W-:Y:S01]  /*5a30*/  FSEL R69, R30, -INF , P5 ;  /* 0xff8000001e457808 */ /* 0x000fe20002800000 */
[----:B------:R-:W-:-:S02]  /*5a40*/  WARPGROUP.DEPBAR.LE gsb0, 0x0 ;  /* 0x00008000000079c5 */ /* 0x000fc40000010000 */
[----:B------:R-:W-:Y:S01]  /*5a50*/  WARPGROUP.ARRIVE ;  /* 0x00000000000079c5 */ /* 0x000fe20000000000 */
[----:B------:R-:W-:-:S04]  /*5a60*/  ISETP.GT.AND P5, PT, R72, 0x29, PT ;  /* 0x000000294800780c */ /* 0x000fc80003fa4270 */
[----:B------:R-:W-:Y:S01]  /*5a70*/  FSEL R33, R33, -INF , P5 ;  /* 0xff80000021217808 */ /* 0x000fe20002800000 */
[----:B------:R-:W-:Y:S01]  /*5a80*/  HGMMA.64x128x16.F32.BF16 R88, R160, gdesc[UR4].tnspB, R88, gsb0 ;  /* 0x41e00004a0587df0 */ /* 0x000fe20008001858 */
[----:B------:R-:W-:Y:S01]  /*5a90*/  ISETP.GT.AND P5, PT, R72, 0x31, PT ;  /* 0x000000314800780c */ /* 0x000fe20003fa4270 */
[----:B------:R-:W-:Y:S01]  /*5aa0*/  UIADD3 UR6, UR10, 0x380, URZ ;  /* 0x000003800a067890 */ /* 0x000fe2000fffe03f */
[----:B------:R-:W-:Y:S02]  /*5ab0*/  UMOV UR7, 0x40000040 ;  /* 0x4000004000077882 */ /* 0x000fe40000000000 */
[----:B------:R-:W-:Y:S02]  /*5ac0*/  FSEL R77, R34, -INF , P5 ;  /* 0xff800000224d7808 */ /* 0x000fe40002800000 */
[----:B--2---:R-:W-:Y:S02]  /*5ad0*/  FMNMX.FTZ R7, R4, R7, !PT ;  /* 0x0000000704077209 */ /* 0x004fe40007810000 */
[----:B------:R-:W2:Y:S01]  /*5ae0*/  LDC R4, c[0x0][0x988] ;  /* 0x00026200ff047b82 */ /* 0x000ea20000000800 */
[----:B------:R-:W-:-:S02]  /*5af0*/  ISETP.GT.AND P5, PT, R72, 0x39, PT ;  /* 0x000000394800780c */ /* 0x000fc40003fa4270 */
[----:B------:R-:W4:Y:S02]  /*5b00*/  SHFL.BFLY PT, R68, R7, 0x1, 0x1f ;  /* 0x0c201f0007447f89 */ /* 0x000f2400000e0000 */
[----:B------:R-:W-:Y:S02]  /*5b10*/  FSEL R81, R36, -INF , P5 ;  /* 0xff80000024517808 */ /* 0x000fe40002800000 */
[----:B------:R-:W-:-:S04]  /*5b20*/  ISETP.GT.AND P5, PT, R72, 0x41, PT ;  /* 0x000000414800780c */ /* 0x000fc80003fa4270 */
[----:B------:R-:W-:Y:S02]  /*5b30*/  FSEL R41, R41, -INF , P5 ;  /* 0xff80000029297808 */ /* 0x000fe40002800000 */
[----:B------:R-:W-:-:S04]  /*5b40*/  ISETP.GT.AND P5, PT, R72, 0x49, PT ;  /* 0x000000494800780c */ /* 0x000fc80003fa4270 */
[----:B0-----:R-:W-:Y:S02]  /*5b50*/  FSEL R75, R75, -INF , P5 ;  /* 0xff8000004b4b7808 */ /* 0x001fe40002800000 */
[----:B------:R-:W-:-:S04]  /*5b60*/  ISETP.GT.AND P5, PT, R72, 0x51, PT ;  /* 0x000000514800780c */ /* 0x000fc80003fa4270 */
[----:B------:R-:W-:Y:S02]  /*5b70*/  FSEL R51, R51, -INF , P5 ;  /* 0xff80000033337808 */ /* 0x000fe40002800000 */
[----:B------:R-:W-:Y:S02]  /*5b80*/  ISETP.GT.AND P5, PT, R72, 0x59, PT ;  /* 0x000000594800780c */ /* 0x000fe40003fa4270 */
[----:B----4-:R-:W-:Y:S01]  /*5b90*/  FMNMX.FTZ R7, R7, R68, !PT ;  /* 0x0000004407077209 */ /* 0x010fe20007810000 */
[----:B------:R-:W-:Y:S01]  /*5ba0*/  FMUL.FTZ R68, R84, UR51 ;  /* 0x0000003354447c20 */ /* 0x000fe20008410000 */
[----:B------:R-:W-:Y:S02]  /*5bb0*/  FSEL R53, R53, -INF , P5 ;  /* 0xff80000035357808 */ /* 0x000fe40002800000 */
[C---:B------:R-:W-:Y:S01]  /*5bc0*/  FSETP.NEU.FTZ.AND P3, PT, R7.reuse, -INF , PT ;  /* 0xff8000000700780b */ /* 0x040fe20003f7d000 */
[----:B--2---:R-:W-:Y:S01]  /*5bd0*/  FMUL.FTZ R45, R7, R4 ;  /* 0x00000004072d7220 */ /* 0x004fe20000410000 */
[----:B------:R-:W-:Y:S01]  /*5be0*/  ISETP.GT.AND P5, PT, R72, 0x61, PT ;  /* 0x000000614800780c */ /* 0x000fe20003fa4270 */
[----:B------:R-:W0:Y:S03]  /*5bf0*/  MUFU.TANH R68, R68 ;  /* 0x0000004400447308 */ /* 0x000e260000002400 */
[----:B------:R-:W-:-:S02]  /*5c00*/  FSEL R25, R45, RZ, P3 ;  /* 0x000000ff2d197208 */ /* 0x000fc40001800000 */
[----:B------:R-:W-:Y:S02]  /*5c10*/  FSEL R45, R8, -INF , P4 ;  /* 0xff800000082d7808 */ /* 0x000fe40002000000 */
[----:B------:R-:W-:Y:S01]  /*5c20*/  ISETP.GT.AND P4, PT, R72, 0x8, PT ;  /* 0x000000084800780c */ /* 0x000fe20003f84270 */
[-CC-:B------:R-:W-:Y:S01]  /*5c30*/  FFMA.FTZ R153, R54, R4.reuse, -R25.reuse ;  /* 0x0000000436997223 */ /* 0x180fe20000010819 */
[----:B------:R-:W-:Y:S01]  /*5c40*/  FMNMX.FTZ R10, R45, R5, !PT ;  /* 0x000000052d0a7209 */ /* 0x000fe20007810000 */
[-CC-:B------:R-:W-:Y:S01]  /*5c50*/  FFMA.FTZ R159, R42, R4.reuse, -R25.reuse ;  /* 0x000000042a9f7223 */ /* 0x180fe20000010819 */
[----:B------:R-:W-:Y:S01]  /*5c60*/  FSEL R47, R24, -INF , P4 ;  /* 0xff800000182f7808 */ /* 0x000fe20002000000 */
[--C-:B------:R-:W-:Y:S01]  /*5c70*/  FFMA.FTZ R183, R180, R4, -R25.reuse ;  /* 0x00000004b4b77223 */ /* 0x100fe20000010819 */
[----:B------:R-:W-:Y:S01]  /*5c80*/  FMNMX.FTZ R10, R43, R10, !PT ;  /* 0x0000000a2b0a7209 */ /* 0x000fe20007810000 */
[-CC-:B------:R-:W-:Y:S01]  /*5c90*/  FFMA.FTZ R181, R192, R4.reuse, -R25.reuse ;  /* 0x00000004c0b57223 */ /* 0x180fe20000010819 */
[----:B------:R-:W-:Y:S01]  /*5ca0*/  ISETP.GT.AND P4, PT, R72, 0x10, PT ;  /* 0x000000104800780c */ /* 0x000fe20003f84270 */
[--C-:B------:R-:W-:Y:S01]  /*5cb0*/  FFMA.FTZ R157, R46, R4, -R25.reuse ;  /* 0x000000042e9d7223 */ /* 0x100fe20000010819 */
[----:B------:R-:W-:Y:S01]  /*5cc0*/  FMNMX.FTZ R10, R47, R10, !PT ;  /* 0x0000000a2f0a7209 */ /* 0x000fe20007810000 */
[--C-:B------:R-:W-:Y:S01]  /*5cd0*/  FFMA.FTZ R8, R182, R4, -R25.reuse ;  /* 0x00000004b6087223 */ /* 0x100fe20000010819 */
[----:B------:R-:W-:Y:S01]  /*5ce0*/  FSEL R27, R27, -INF , P4 ;  /* 0xff8000001b1b7808 */ /* 0x000fe20002000000 */
[----:B------:R-:W-:Y:S01]  /*5cf0*/  MUFU.EX2 R181, R181 ;  /* 0x000000b500b57308 */ /* 0x000fe20000000800 */
        /* <DEDUP_REMOVED lines=53> */
[----:B------:R-:W-:Y:S01]  /*6050*/  FFMA.FTZ R13, R13, R4, -R25 ;  /* 0x000000040d0d7223 */ /* 0x000fe20000010819 */
[----:B------:R-:W-:Y:S01]  /*6060*/  FSEL R39, R74, -INF , P4 ;  /* 0xff8000004a277808 */ /* 0x000fe20002000000 */
[----:B------:R2:W-:Y:S01]  /*6070*/  MUFU.EX2 R26, R154 ;  /* 0x0000009a001a7308 */ /* 0x0005e20000000800 */
[----:B------:R-:W-:-:S02]  /*6080*/  FMNMX.FTZ R28, R41, R28, !PT ;  /* 0x0000001c291c7209 */ /* 0x000fc40007810000 */
[----:B------:R-:W-:Y:S02]  /*6090*/  ISETP.GT.AND P4, PT, R72, 0x50, PT ;  /* 0x000000504800780c */ /* 0x000fe40003f84270 */
[----:B------:R-:W-:Y:S02]  /*60a0*/  FMNMX.FTZ R28, R39, R28, !PT ;  /* 0x0000001c271c7209 */ /* 0x000fe40007810000 */
[----:B-1----:R-:W-:Y:S01]  /*60b0*/  FSEL R79, R78, -INF , P4 ;  /* 0xff8000004e4f7808 */ /* 0x002fe20002000000 */
[----:B------:R1:W-:Y:S01]  /*60c0*/  MUFU.EX2 R24, R170 ;  /* 0x000000aa00187308 */ /* 0x0003e20000000800 */
[----:B------:R-:W-:Y:S02]  /*60d0*/  FMNMX.FTZ R28, R75, R28, !PT ;  /* 0x0000001c4b1c7209 */ /* 0x000fe40007810000 */
[----:B------:R-:W-:Y:S02]  /*60e0*/  ISETP.GT.AND P4, PT, R72, 0x58, PT ;  /* 0x000000584800780c */ /* 0x000fe40003f84270 */
[----:B------:R-:W-:-:S02]  /*60f0*/  FMNMX.FTZ R30, R79, R28, !PT ;  /* 0x0000001c4f1e7209 */ /* 0x000fc40007810000 */
[----:B------:R-:W-:Y:S01]  /*6100*/  FSEL R57, R57, -INF , P4 ;  /* 0xff80000039397808 */ /* 0x000fe20002000000 */
[----:B------:R-:W-:Y:S01]  /*6110*/  MUFU.EX2 R173, R173 ;  /* 0x000000ad00ad7308 */ /* 0x000fe20000000800 */
[----:B------:R-:W-:Y:S02]  /*6120*/  FMNMX.FTZ R30, R51, R30, !PT ;  /* 0x0000001e331e7209 */ /* 0x000fe40007810000 */
[----:B------:R-:W-:Y:S02]  /*6130*/  ISETP.GT.AND P4, PT, R72, 0x60, PT ;  /* 0x000000604800780c */ /* 0x000fe40003f84270 */
[----:B------:R-:W-:Y:S02]  /*6140*/  FMNMX.FTZ R30, R57, R30, !PT ;  /* 0x0000001e391e7209 */ /* 0x000fe40007810000 */
[----:B------:R-:W-:Y:S01]  /*6150*/  FSEL R85, R60, -INF , P4 ;  /* 0xff8000003c557808 */ /* 0x000fe20002000000 */
[----:B------:R-:W-:Y:S02]  /*6160*/  WARPGROUP.DEPBAR.LE gsb0, 0x0 ;  /* 0x00008000000079c5 */ /* 0x000fe40000010000 */
[----:B------:R-:W-:Y:S01]  /*6170*/  FMNMX.FTZ R30, R53, R30, !PT ;  /* 0x0000001e351e7209 */ /* 0x000fe20007810000 */
[----:B------:R-:W-:Y:S01]  /*6180*/  WARPGROUP.ARRIVE ;  /* 0x00000000000079c5 */ /* 0x000fe20000000000 */
[----:B------:R-:W-:Y:S01]  /*6190*/  ISETP.GT.AND P4, PT, R72, 0x68, PT ;  /* 0x000000684800780c */ /* 0x000fe20003f84270 */
[----:B------:R-:W-:Y:S01]  /*61a0*/  MUFU.EX2 R175, R175 ;  /* 0x000000af00af7308 */ /* 0x000fe20000000800 */
[----:B------:R-:W-:-:S02]  /*61b0*/  FSEL R59, R59, -INF , P5 ;  /* 0xff8000003b3b7808 */ /* 0x000fc40002800000 */
[----:B------:R-:W-:Y:S01]  /*61c0*/  FMNMX.FTZ R32, R85, R30, !PT ;  /* 0x0000001e55207209 */ /* 0x000fe20007810000 */
[----:B------:R-:W-:Y:S01]  /*61d0*/  HGMMA.64x128x16.F32.BF16 R88, R164, gdesc[UR4].tnspB, R88, gsb0 ;  /* 0x41e00004a4587df0 */ /* 0x000fe20008001858 */
[C---:B------:R-:W-:Y:S02]  /*61e0*/  ISETP.GT.AND P5, PT, R72.reuse, 0x69, PT ;  /* 0x000000694800780c */ /* 0x040fe40003fa4270 */
[----:B------:R-:W-:Y:S01]  /*61f0*/  FSEL R61, R61, -INF , P4 ;  /* 0xff8000003d3d7808 */ /* 0x000fe20002000000 */
[----:B------:R-:W-:Y:S01]  /*6200*/  MUFU.EX2 R28, R70 ;  /* 0x00000046001c7308 */ /* 0x000fe20000000800 */
[----:B------:R-:W-:Y:S02]  /*6210*/  FMNMX.FTZ R32, R59, R32, !PT ;  /* 0x000000203b207209 */ /* 0x000fe40007810000 */
[----:B------:R-:W-:Y:S02]  /*6220*/  ISETP.GT.AND P4, PT, R72, 0x70, PT ;  /* 0x000000704800780c */ /* 0x000fe40003f84270 */
[----:B------:R-:W-:-:S02]  /*6230*/  FSEL R63, R63, -INF , P5 ;  /* 0xff8000003f3f7808 */ /* 0x000fc40002800000 */
[----:B------:R-:W-:Y:S01]  /*6240*/  FMNMX.FTZ R32, R61, R32, !PT ;  /* 0x000000203d207209 */ /* 0x000fe20007810000 */
[----:B------:R-:W-:Y:S01]  /*6250*/  MUFU.EX2 R169, R169 ;  /* 0x000000a900a97308 */ /* 0x000fe20000000800 */
[C---:B------:R-:W-:Y:S02]  /*6260*/  ISETP.GT.AND P5, PT, R72.reuse, 0x71, PT ;  /* 0x000000714800780c */ /* 0x040fe40003fa4270 */
[----:B------:R-:W-:Y:S02]  /*6270*/  FSEL R87, R67, -INF , P4 ;  /* 0xff80000043577808 */ /* 0x000fe40002000000 */
[----:B------:R-:W-:Y:S02]  /*6280*/  FMNMX.FTZ R32, R63, R32, !PT ;  /* 0x000000203f207209 */ /* 0x000fe40007810000 */
[----:B------:R-:W-:Y:S01]  /*6290*/  ISETP.GT.AND P4, PT, R72, 0x78, PT ;  /* 0x000000784800780c */ /* 0x000fe20003f84270 */
[----:B------:R-:W-:Y:S01]  /*62a0*/  MUFU.EX2 R30, R62 ;  /* 0x0000003e001e7308 */ /* 0x000fe20000000800 */
[----:B---3--:R-:W-:-:S02]  /*62b0*/  FSEL R191, R64, -INF , P5 ;  /* 0xff80000040bf7808 */ /* 0x008fc40002800000 */
[----:B------:R-:W-:Y:S02]  /*62c0*/  FMNMX.FTZ R34, R87, R32, !PT ;  /* 0x0000002057227209 */ /* 0x000fe40007810000 */
[----:B------:R-:W-:Y:S02]  /*62d0*/  ISETP.GT.AND P5, PT, R72, 0x79, PT ;  /* 0x000000794800780c */ /* 0x000fe40003fa4270 */
[----:B0-----:R-:W-:Y:S01]  /*62e0*/  FSEL R193, R68, -INF , P4 ;  /* 0xff80000044c17808 */ /* 0x001fe20002000000 */
[----:B------:R-:W-:Y:S01]  /*62f0*/  MUFU.EX2 R171, R171 ;  /* 0x000000ab00ab7308 */ /* 0x000fe20000000800 */
[----:B------:R-:W-:Y:S02]  /*6300*/  FMNMX.FTZ R34, R191, R34, !PT ;  /* 0x00000022bf227209 */ /* 0x000fe40007810000 */
[----:B------:R-:W-:Y:S01]  /*6310*/  FSEL R195, R71, -INF , P5 ;  /* 0xff80000047c37808 */ /* 0x000fe20002800000 */
[----:B------:R-:W-:Y:S01]  /*6320*/  FFMA.FTZ R71, R21, R4, -R25 ;  /* 0x0000000415477223 */ /* 0x000fe20000010819 */
[----:B------:R-:W-:-:S02]  /*6330*/  FMNMX.FTZ R34, R193, R34, !PT ;  /* 0x00000022c1227209 */ /* 0x000fc40007810000 */
[----:B------:R-:W-:Y:S01]  /*6340*/  IADD3 R44, -R23, 0xb, RZ ;  /* 0x0000000b172c7810 */ /* 0x000fe20007ffe1ff */
[----:B------:R-:W-:Y:S01]  /*6350*/  MUFU.EX2 R32, R56 ;  /* 0x0000003800207308 */ /* 0x000fe20000000800 */
[----:B------:R-:W-:Y:S01]  /*6360*/  FMNMX.FTZ R54, R195, R34, !PT ;  /* 0x00000022c3367209 */ /* 0x000fe20007810000 */
[----:B------:R-:W-:-:S04]  /*6370*/  FFMA.FTZ R34, R50, R4, -R25 ;  /* 0x0000000432227223 */ /* 0x000fc80000010819 */
[----:B------:R-:W0:Y:S02]  /*6380*/  SHFL.BFLY PT, R67, R54, 0x2, 0x1f ;  /* 0x0c401f0036437f89 */ /* 0x000e2400000e0000 */
[----:B------:R-:W-:Y:S08]  /*6390*/  MUFU.EX2 R153, R153 ;  /* 0x0000009900997308 */ /* 0x000ff00000000800 */
[----:B------:R-:W-:Y:S08]  /*63a0*/  MUFU.EX2 R34, R34 ;  /* 0x0000002200227308 */ /* 0x000ff00000000800 */
[----:B------:R-:W-:Y:S01]  /*63b0*/  MUFU.EX2 R155, R155 ;  /* 0x0000009b009b7308 */ /* 0x000fe20000000800 */
[----:B0-----:R-:W-:Y:S01]  /*63c0*/  FMNMX.FTZ R42, R54, R67, !PT ;  /* 0x00000043362a7209 */ /* 0x001fe20007810000 */
[-CC-:B------:R-:W-:Y:S01]  /*63d0*/  FFMA.FTZ R67, R12, R4.reuse, -R25.reuse ;  /* 0x000000040c437223 */ /* 0x180fe20000010819 */
[-CC-:B------:R-:W-:Y:S01]  /*63e0*/  FFMA.FTZ R12, R14, R4.reuse, -R25.reuse ;  /* 0x000000040e0c7223 */ /* 0x180fe20000010819 */
[----:B------:R-:W-:-:S04]  /*63f0*/  FFMA.FTZ R14, R15, R4, -R25 ;  /* 0x000000040f0e7223 */ /* 0x000fc80000010819 */
[----:B------:R-:W-:Y:S01]  /*6400*/  MUFU.EX2 R48, R48 ;  /* 0x0000003000307308 */ /* 0x000fe20000000800 */
[----:B------:R-:W0:Y:S07]  /*6410*/  SHFL.BFLY PT, R197, R42, 0x1, 0x1f ;  /* 0x0c201f002ac57f89 */ /* 0x000e2e00000e0000 */
[----:B------:R-:W-:Y:S08]  /*6420*/  MUFU.EX2 R157, R157 ;  /* 0x0000009d009d7308 */ /* 0x000ff00000000800 */
[----:B------:R-:W-:Y:S08]  /*6430*/  MUFU.EX2 R36, R36 ;  /* 0x0000002400247308 */ /* 0x000ff00000000800 */
[----:B------:R-:W-:Y:S01]  /*6440*/  MUFU.EX2 R159, R159 ;  /* 0x0000009f009f7308 */ /* 0x000fe20000000800 */
[----:B0-----:R-:W-:-:S04]  /*6450*/  FMNMX.FTZ R21, R42, R197, !PT ;  /* 0x000000c52a157209 */ /* 0x001fc80007810000 */
[C---:B------:R-:W-:Y:S01]  /*6460*/  FSETP.NEU.FTZ.AND P4, PT, R21.reuse, -INF , PT ;  /* 0xff8000001500780b */ /* 0x040fe20003f9d000 */
[----:B------:R-:W-:Y:S02]  /*6470*/  FMUL.FTZ R42, R21, R4 ;  /* 0x00000004152a7220 */ /* 0x000fe40000410000 */
[----:B------:R-:W-:Y:S03]  /*6480*/  MUFU.EX2 R40, R40 ;  /* 0x0000002800287308 */ /* 0x000fe60000000800 */
[----:B------:R-:W-:-:S05]  /*6490*/  FSEL R42, R42, RZ, P4 ;  /* 0x000000ff2a2a7208 */ /* 0x000fca0002000000 */
[-CC-:B------:R-:W-:Y:S01]  /*64a0*/  FFMA.FTZ R180, R45, R4.reuse, -R42.reuse ;  /* 0x000000042db47223 */ /* 0x180fe2000001082a */
[----:B------:R-:W-:Y:S01]  /*64b0*/  FSEL R45, R7, RZ, P3 ;  /* 0x000000ff072d7208 */ /* 0x000fe20001800000 */
[-CC-:B------:R-:W-:Y:S01]  /*64c0*/  FFMA.FTZ R15, R43, R4.reuse, -R42.reuse ;  /* 0x000000042b0f7223 */ /* 0x180fe2000001082a */
[-CC-:B------:R-:W-:Y:S01]  /*64d0*/  FFMA.FTZ R182, R47, R4.reuse, -R42.reuse ;  /* 0x000000042fb67223 */ /* 0x180fe2000001082a */
[-CC-:B------:R-:W-:Y:S01]  /*64e0*/  FFMA.FTZ R43, R49, R4.reuse, -R42.reuse ;  /* 0x00000004312b7223 */ /* 0x180fe2000001082a */
[-C--:B------:R-:W-:Y:S01]  /*64f0*/  FFMA.FTZ R176, R27, R4.reuse, -R42 ;  /* 0x000000041bb07223 */ /* 0x080fe2000001082a */
[----:B------:R-:W-:Y:S01]  /*6500*/  FADD.FTZ R45, -R45, R6 ;  /* 0x000000062d2d7221 */ /* 0x000fe20000010100 */
[----:B------:R-:W-:Y:S01]  /*6510*/  FSEL R6, R21, RZ, P4 ;  /* 0x000000ff15067208 */ /* 0x000fe20002000000 */
[----:B------:R-:W-:Y:S01]  /*6520*/  MUFU.EX2 R180, R180 ;  /* 0x000000b400b47308 */ /* 0x000fe20000000800 */
[-C--:B------:R-:W-:Y:S01]  /*6530*/  FFMA.FTZ R27, R55, R4.reuse, -R42 ;  /* 0x00000004371b7223 */ /* 0x080fe2000001082a */
[----:B------:R-:W-:Y:S01]  /*6540*/  FMUL.FTZ R46, R45, R4 ;  /* 0x000000042d2e7220 */ /* 0x000fe20000410000 */
[----:B------:R-:W-:-:S02]  /*6550*/  IMAD.U32 R45, RZ, RZ, UR42 ;  /* 0x0000002aff2d7e24 */ /* 0x000fc4000f8e00ff */
[----:B------:R-:W-:Y:S01]  /*6560*/  FADD.FTZ R5, -R6, R5 ;  /* 0x0000000506057221 */ /* 0x000fe20000010100 */
[-CC-:B--2---:R-:W-:Y:S01]  /*6570*/  FFMA.FTZ R154, R39, R4.reuse, -R42.reuse ;  /* 0x00000004279a7223 */ /* 0x184fe2000001082a */
[-CC-:B------:R-:W-:Y:S01]  /*6580*/  FFMA.FTZ R178, R29, R4.reuse, -R42.reuse ;  /* 0x000000041db27223 */ /* 0x180fe2000001082a */
[-CC-:B------:R-:W-:Y:S01]  /*6590*/  FFMA.FTZ R29, R65, R4.reuse, -R42.reuse ;  /* 0x00000004411d7223 */ /* 0x180fe2000001082a */
[-C--:B------:R-:W-:Y:S01]  /*65a0*/  FMUL.FTZ R5, R5, R4.reuse ;  /* 0x0000000405057220 */ /* 0x080fe20000410000 */
[----:B------:R-:W0:Y:S01]  /*65b0*/  MUFU.EX2 R6, R46 ;  /* 0x0000002e00067308 */ /* 0x000e220000000800 */
[----:B------:R-:W-:Y:S01]  /*65c0*/  @!P1 LEA R45, R45, UR41, 0x3 ;  /* 0x000000292d2d9c11 */ /* 0x000fe2000f8e18ff */
[-CC-:B------:R-:W-:Y:S01]  /*65d0*/  FFMA.FTZ R172, R31, R4.reuse, -R42.reuse ;  /* 0x000000041fac7223 */ /* 0x180fe2000001082a */
[-CC-:B------:R-:W-:Y:S01]  /*65e0*/  FFMA.FTZ R31, R69, R4.reuse, -R42.reuse ;  /* 0x00000004451f7223 */ /* 0x180fe2000001082a */
[-CC-:B------:R-:W-:Y:S01]  /*65f0*/  FFMA.FTZ R174, R73, R4.reuse, -R42.reuse ;  /* 0x0000000449ae7223 */ /* 0x180fe2000001082a */
[----:B------:R-:W-:Y:S01]  /*6600*/  FFMA.FTZ R33, R33, R4, -R42 ;  /* 0x0000000421217223 */ /* 0x000fe2000001082a */
[----:B------:R-:W-:-:S02]  /*6610*/  @!P1 VIADD R45, R45, 0x28840 ;  /* 0x000288402d2d9836 */ /* 0x000fc40000000000 */
[-CC-:B------:R-:W-:Y:S01]  /*6620*/  FFMA.FTZ R168, R35, R4.reuse, -R42.reuse ;  /* 0x0000000423a87223 */ /* 0x180fe2000001082a */
[----:B------:R-:W2:Y:S01]  /*6630*/  MUFU.EX2 R5, R5 ;  /* 0x0000000500057308 */ /* 0x000ea20000000800 */
[-CC-:B------:R-:W-:Y:S01]  /*6640*/  FFMA.FTZ R35, R77, R4.reuse, -R42.reuse ;  /* 0x000000044d237223 */ /* 0x180fe2000001082a */
[-CC-:B-1----:R-:W-:Y:S01]  /*6650*/  FFMA.FTZ R170, R37, R4.reuse, -R42.reuse ;  /* 0x0000000425aa7223 */ /* 0x182fe2000001082a */
[----:B------:R-:W-:Y:S01]  /*6660*/  @!P1 PRMT R45, RZ, 0x654, R45 ;  /* 0x00000654ff2d9816 */ /* 0x000fe2000000002d */
[-CC-:B------:R-:W-:Y:S01]  /*6670*/  FFMA.FTZ R37, R81, R4.reuse, -R42.reuse ;  /* 0x0000000451257223 */ /* 0x180fe2000001082a */
[-CC-:B------:R-:W-:Y:S01]  /*6680*/  FFMA.FTZ R152, R83, R4.reuse, -R42.reuse ;  /* 0x0000000453987223 */ /* 0x180fe2000001082a */
[----:B------:R-:W-:Y:S01]  /*6690*/  FFMA.FTZ R41, R41, R4, -R42 ;  /* 0x0000000429297223 */ /* 0x000fe2000001082a */
[----:B------:R-:W-:Y:S02]  /*66a0*/  WARPGROUP.DEPBAR.LE gsb0, 0x0 ;  /* 0x00008000000079c5 */ /* 0x000fe40000010000 */
[----:B------:R-:W1:Y:S01]  /*66b0*/  MUFU.EX2 R15, R15 ;  /* 0x0000000f000f7308 */ /* 0x000e620000000800 */
[----:B0-----:R-:W-:Y:S01]  /*66c0*/  FFMA.FTZ R39, R6, R0, R181 ;  /* 0x0000000006277223 */ /* 0x001fe200000100b5 */
[----:B------:R0:W-:Y:S06]  /*66d0*/  BAR.ARV R44, 0x100 ;  /* 0x0004002c0000751d */ /* 0x0001ec0000002000 */
[----:B------:R-:W0:Y:S01]  /*66e0*/  MUFU.EX2 R182, R182 ;  /* 0x000000b600b67308 */ /* 0x000e220000000800 */
[----:B--2---:R-:W-:Y:S01]  /*66f0*/  FFMA.FTZ R46, R5, R3, R180 ;  /* 0x00000003052e7223 */ /* 0x004fe200000100b4 */
[----:B------:R2:W-:Y:S01]  /*6700*/  @!P1 SYNCS.ARRIVE.TRANS64.RED.A1T0 RZ, [R45+URZ], RZ ;  /* 0x000000ff2dff99a7 */ /* 0x0005e2000810043f */
[C---:B------:R-:W-:Y:S01]  /*6710*/  FADD.FTZ R0, R8.reuse, R39 ;  /* 0x0000002708007221 */ /* 0x040fe20000010000 */
[-CC-:B------:R-:W-:Y:S01]  /*6720*/  FFMA.FTZ R3, R75, R4.reuse, -R42.reuse ;  /* 0x000000044b037223 */ /* 0x180fe2000001082a */
[----:B------:R-:W-:Y:S01]  /*6730*/  F2FP.BF16.F32.PACK_AB R181, R8, R181 ;  /* 0x000000b508b5723e */ /* 0x000fe200000010ff */
[----:B------:R-:W-:Y:S01]  /*6740*/  FFMA.FTZ R156, R79, R4, -R42 ;  /* 0x000000044f9c7223 */ /* 0x000fe2000001082a */
[----:B------:R-:W-:Y:S01]  /*6750*/  FADD.FTZ R39, R183, R0 ;  /* 0x00000000b7277221 */ /* 0x000fe20000010000 */
[----:B------:R-:W3:Y:S01]  /*6760*/  MUFU.EX2 R43, R43 ;  /* 0x0000002b002b7308 */ /* 0x000ee20000000800 */
[C---:B-1----:R-:W-:Y:S01]  /*6770*/  F2FP.BF16.F32.PACK_AB R180, R15.reuse, R180 ;  /* 0x000000b40fb4723e */ /* 0x042fe200000010ff */
[----:B--2---:R-:W-:Y:S01]  /*6780*/  FADD.FTZ R45, R15, R46 ;  /* 0x0000002e0f2d7221 */ /* 0x004fe20000010000 */
[----:B------:R-:W-:Y:S01]  /*6790*/  FADD.FTZ R0, R10, R39 ;  /* 0x000000270a007221 */ /* 0x000fe20000010000 */
[-CC-:B------:R-:W-:Y:S01]  /*67a0*/  FFMA.FTZ R51, R51, R4.reuse, -R42.reuse ;  /* 0x0000000433337223 */ /* 0x180fe2000001082a */
[-CC-:B------:R-:W-:Y:S01]  /*67b0*/  FFMA.FTZ R57, R57, R4.reuse, -R42.reuse ;  /* 0x0000000439397223 */ /* 0x180fe2000001082a */
[-C--:B------:R-:W-:Y:S01]  /*67c0*/  FFMA.FTZ R53, R53, R4.reuse, -R42 ;  /* 0x0000000435357223 */ /* 0x080fe2000001082a */
[----:B------:R-:W-:Y:S01]  /*67d0*/  FADD.FTZ R39, R177, R0 ;  /* 0x00000000b1277221 */ /* 0x000fe20000010000 */
[----:B------:R-:W1:Y:S01]  /*67e0*/  MUFU.EX2 R176, R176 ;  /* 0x000000b000b07308 */ /* 0x000e620000000800 */
[----:B0-----:R-:W-:Y:S01]  /*67f0*/  FADD.FTZ R44, R182, R45 ;  /* 0x0000002db62c7221 */ /* 0x001fe20000010000 */
[-CC-:B------:R-:W-:Y:S01]  /*6800*/  FFMA.FTZ R85, R85, R4.reuse, -R42.reuse ;  /* 0x0000000455557223 */ /* 0x180fe2000001082a */
[----:B------:R-:W-:Y:S01]  /*6810*/  FADD.FTZ R0, R20, R39 ;  /* 0x0000002714007221 */ /* 0x000fe20000010000 */
[-CC-:B------:R-:W-:Y:S01]  /*6820*/  FFMA.FTZ R59, R59, R4.reuse, -R42.reuse ;  /* 0x000000043b3b7223 */ /* 0x180fe2000001082a */
[-CC-:B------:R-:W-:Y:S01]  /*6830*/  FFMA.FTZ R61, R61, R4.reuse, -R42.reuse ;  /* 0x000000043d3d7223 */ /* 0x180fe2000001082a */
[-CC-:B------:R-:W-:Y:S01]  /*6840*/  FFMA.FTZ R63, R63, R4.reuse, -R42.reuse ;  /* 0x000000043f3f7223 */ /* 0x180fe2000001082a */
[-C--:B------:R-:W-:Y:S01]  /*6850*/  FFMA.FTZ R87, R87, R4.reuse, -R42 ;  /* 0x0000000457577223 */ /* 0x080fe2000001082a */
[----:B------:R-:W0:Y:S01]  /*6860*/  MUFU.EX2 R27, R27 ;  /* 0x0000001b001b7308 */ /* 0x000e220000000800 */
[----:B---3--:R-:W-:Y:S01]  /*6870*/  FADD.FTZ R45, R43, R44 ;  /* 0x0000002c2b2d7221 */ /* 0x008fe20000010000 */
[-CC-:B------:R-:W-:Y:S01]  /*6880*/  FFMA.FTZ R191, R191, R4.reuse, -R42.reuse ;  /* 0x00000004bfbf7223 */ /* 0x180fe2000001082a */
[-CC-:B------:R-:W-:Y:S01]  /*6890*/  FFMA.FTZ R193, R193, R4.reuse, -R42.reuse ;  /* 0x00000004c1c17223 */ /* 0x180fe2000001082a */
[----:B------:R-:W-:Y:S01]  /*68a0*/  FFMA.FTZ R42, R195, R4, -R42 ;  /* 0x00000004c32a7223 */ /* 0x000fe2000001082a */
[----:B------:R-:W-:Y:S01]  /*68b0*/  IMAD.U32 R47, RZ, RZ, UR53 ;  /* 0x00000035ff2f7e24 */ /* 0x000fe2000f8e00ff */
[----:B------:R-:W-:Y:S01]  /*68c0*/  PLOP3.LUT P3, PT, PT, PT, UP1, 0x80, 0x0 ;  /* 0x000000000000781c */ /* 0x000fe20003f6f018 */
[----:B------:R-:W-:Y:S01]  /*68d0*/  UMOV UR53, UR42 ;  /* 0x0000002a00357c82 */ /* 0x000fe20008000000 */
[----:B------:R-:W2:Y:S01]  /*68e0*/  MUFU.EX2 R178, R178 ;  /* 0x000000b200b27308 */ /* 0x000ea20000000800 */
[----:B-1----:R-:W-:Y:S01]  /*68f0*/  FADD.FTZ R44, R176, R45 ;  /* 0x0000002db02c7221 */ /* 0x002fe20000010000 */
[----:B------:R-:W-:Y:S01]  /*6900*/  @!P1 LEA R47, R47, UR41, 0x3 ;  /* 0x000000292f2f9c11 */ /* 0x000fe2000f8e18ff */
[-C--:B------:R-:W-:Y:S01]  /*6910*/  FMUL.FTZ R88, R88, R5.reuse ;  /* 0x0000000558587220 */ /* 0x080fe20000410000 */
[-C--:B------:R-:W-:Y:S01]  /*6920*/  FMUL.FTZ R89, R89, R5.reuse ;  /* 0x0000000559597220 */ /* 0x080fe20000410000 */
[-C--:B------:R-:W-:Y:S01]  /*6930*/  FMUL.FTZ R92, R92, R5.reuse ;  /* 0x000000055c5c7220 */ /* 0x080fe20000410000 */
[-C--:B------:R-:W-:Y:S01]  /*6940*/  FMUL.FTZ R93, R93, R5.reuse ;  /* 0x000000055d5d7220 */ /* 0x080fe20000410000 */
[----:B------:R-:W-:Y:S01]  /*6950*/  @!P1 VIADD R46, R47, 0x28860 ;  /* 0x000288602f2e9836 */ /* 0x000fe20000000000 */
[----:B------:R-:W1:Y:S01]  /*6960*/  MUFU.EX2 R29, R29 ;  /* 0x0000001d001d7308 */ /* 0x000e620000000800 */
[----:B0-----:R-:W-:Y:S01]  /*6970*/  FADD.FTZ R25, R27, R44 ;  /* 0x0000002c1b197221 */ /* 0x001fe20000010000 */
[-C--:B------:R-:W-:Y:S01]  /*6980*/  FMUL.FTZ R96, R96, R5.reuse ;  /* 0x0000000560607220 */ /* 0x080fe20000410000 */
[-C--:B------:R-:W-:Y:S01]  /*6990*/  FMUL.FTZ R97, R97, R5.reuse ;  /* 0x0000000561617220 */ /* 0x080fe20000410000 */
[----:B------:R-:W-:Y:S01]  /*69a0*/  @!P1 PRMT R46, RZ, 0x654, R46 ;  /* 0x00000654ff2e9816 */ /* 0x000fe2000000002e */
[-C--:B------:R-:W-:Y:S01]  /*69b0*/  FMUL.FTZ R100, R100, R5.reuse ;  /* 0x0000000564647220 */ /* 0x080fe20000410000 */
[-C--:B------:R-:W-:Y:S01]  /*69c0*/  FMUL.FTZ R101, R101, R5.reuse ;  /* 0x0000000565657220 */ /* 0x080fe20000410000 */
[-C--:B------:R-:W-:Y:S01]  /*69d0*/  FMUL.FTZ R104, R104, R5.reuse ;  /* 0x0000000568687220 */ /* 0x080fe20000410000 */
[----:B------:R-:W0:Y:S01]  /*69e0*/  MUFU.EX2 R172, R172 ;  /* 0x000000ac00ac7308 */ /* 0x000e220000000800 */
[----:B--2---:R-:W-:Y:S01]  /*69f0*/  FADD.FTZ R44, R178, R25 ;  /* 0x00000019b22c7221 */ /* 0x004fe20000010000 */
[----:B------:R-:W-:Y:S01]  /*6a00*/  FADD.FTZ R25, R179, R0 ;  /* 0x00000000b3197221 */ /* 0x000fe20000010000 */
[----:B------:R2:W-:Y:S01]  /*6a10*/  @!P1 SYNCS.ARRIVE.TRANS64.RED.A1T0 RZ, [R46+URZ], RZ ;  /* 0x000000ff2eff99a7 */ /* 0x0005e2000810043f */
[-C--:B------:R-:W-:Y:S01]  /*6a20*/  FMUL.FTZ R105, R105, R5.reuse ;  /* 0x0000000569697220 */ /* 0x080fe20000410000 */
[-C--:B------:R-:W-:Y:S01]  /*6a30*/  FMUL.FTZ R108, R108, R5.reuse ;  /* 0x000000056c6c7220 */ /* 0x080fe20000410000 */
[----:B------:R-:W-:Y:S01]  /*6a40*/  FADD.FTZ R0, R24, R25 ;  /* 0x0000001918007221 */ /* 0x000fe20000010000 */
[-C--:B------:R-:W-:Y:S01]  /*6a50*/  FMUL.FTZ R109, R109, R5.reuse ;  /* 0x000000056d6d7220 */ /* 0x080fe20000410000 */
[----:B------:R-:W3:Y:S01]  /*6a60*/  MUFU.EX2 R31, R31 ;  /* 0x0000001f001f7308 */ /* 0x000ee20000000800 */
[----:B-1----:R-:W-:Y:S01]  /*6a70*/  FADD.FTZ R39, R29, R44 ;  /* 0x0000002c1d277221 */ /* 0x002fe20000010000 */
[----:B------:R-:W-:Y:S01]  /*6a80*/  FADD.FTZ R25, R173, R0 ;  /* 0x00000000ad197221 */ /* 0x000fe20000010000 */
[-C--:B------:R-:W-:Y:S01]  /*6a90*/  FMUL.FTZ R112, R112, R5.reuse ;  /* 0x0000000570707220 */ /* 0x080fe20000410000 */
[-C--:B------:R-:W-:Y:S01]  /*6aa0*/  FMUL.FTZ R113, R113, R5.reuse ;  /* 0x0000000571717220 */ /* 0x080fe20000410000 */
[-C--:B------:R-:W-:Y:S01]  /*6ab0*/  FMUL.FTZ R116, R116, R5.reuse ;  /* 0x0000000574747220 */ /* 0x080fe20000410000 */
[----:B------:R-:W-:Y:S01]  /*6ac0*/  FADD.FTZ R0, R26, R25 ;  /* 0x000000191a007221 */ /* 0x000fe20000010000 */
[-C--:B------:R-:W-:Y:S01]  /*6ad0*/  FMUL.FTZ R117, R117, R5.reuse ;  /* 0x0000000575757220 */ /* 0x080fe20000410000 */
[----:B------:R-:W1:Y:S01]  /*6ae0*/  MUFU.EX2 R174, R174 ;  /* 0x000000ae00ae7308 */ /* 0x000e620000000800 */
[----:B0-----:R-:W-:Y:S01]  /*6af0*/  FADD.FTZ R44, R172, R39 ;  /* 0x00000027ac2c7221 */ /* 0x001fe20000010000 */
[----:B------:R-:W-:Y:S01]  /*6b00*/  FADD.FTZ R25, R175, R0 ;  /* 0x00000000af197221 */ /* 0x000fe20000010000 */
[-C--:B------:R-:W-:Y:S01]  /*6b10*/  FMUL.FTZ R120, R120, R5.reuse ;  /* 0x0000000578787220 */ /* 0x080fe20000410000 */
[-C--:B------:R-:W-:Y:S01]  /*6b20*/  FMUL.FTZ R121, R121, R5.reuse ;  /* 0x0000000579797220 */ /* 0x080fe20000410000 */
[-C--:B------:R-:W-:Y:S01]  /*6b30*/  FMUL.FTZ R124, R124, R5.reuse ;  /* 0x000000057c7c7220 */ /* 0x080fe20000410000 */
        /* <DEDUP_REMOVED lines=25> */
[----:B------:R-:W-:Y:S01]  /*6cd0*/  FMUL.FTZ R149, R149, R5 ;  /* 0x0000000595957220 */ /* 0x000fe20000410000 */
        /* <DEDUP_REMOVED lines=51> */
[----:B------:R-:W-:Y:S01]  /*7010*/  FMUL.FTZ R151, R151, R6 ;  /* 0x0000000697977220 */ /* 0x000fe20000410000 */
[----:B------:R-:W-:Y:S01]  /*7020*/  F2FP.BF16.F32.PACK_AB R183, R10, R183 ;  /* 0x000000b70ab7723e */ /* 0x000fe200000010ff */
[----:B------:R-:W-:Y:S01]  /*7030*/  IMAD.MOV.U32 R6, RZ, RZ, R7 ;  /* 0x000000ffff067224 */ /* 0x000fe200078e0007 */
[----:B------:R-:W-:Y:S01]  /*7040*/  F2FP.BF16.F32.PACK_AB R177, R20, R177 ;  /* 0x000000b114b1723e */ /* 0x000fe200000010ff */
[----:B------:R-:W-:Y:S01]  /*7050*/  IMAD.MOV.U32 R5, RZ, RZ, R21 ;  /* 0x000000ffff057224 */ /* 0x000fe200078e0015 */
[----:B------:R-:W3:Y:S01]  /*7060*/  MUFU.EX2 R51, R51 ;  /* 0x0000003300337308 */ /* 0x000ee20000000800 */
[C---:B-1----:R-:W-:Y:S01]  /*7070*/  FADD.FTZ R25, R3.reuse, R8 ;  /* 0x0000000803197221 */ /* 0x042fe20000010000 */
[----:B------:R-:W-:-:S02]  /*7080*/  F2FP.BF16.F32.PACK_AB R154, R3, R154 ;  /* 0x0000009a039a723e */ /* 0x000fc400000010ff */
[----:B------:R-:W-:Y:S02]  /*7090*/  F2FP.BF16.F32.PACK_AB R182, R43, R182 ;  /* 0x000000b62bb6723e */ /* 0x000fe400000010ff */
[----:B------:R-:W-:Y:S02]  /*70a0*/  F2FP.BF16.F32.PACK_AB R176, R27, R176 ;  /* 0x000000b01bb0723e */ /* 0x000fe400000010ff */
[----:B------:R-:W1:Y:S01]  /*70b0*/  MUFU.EX2 R158, R57 ;  /* 0x00000039009e7308 */ /* 0x000e620000000800 */
[----:B0-----:R-:W-:Y:S01]  /*70c0*/  FADD.FTZ R25, R156, R25 ;  /* 0x000000199c197221 */ /* 0x001fe20000010000 */
[----:B------:R-:W-:Y:S02]  /*70d0*/  F2FP.BF16.F32.PACK_AB R178, R29, R178 ;  /* 0x000000b21db2723e */ /* 0x000fe400000010ff */
[----:B------:R-:W-:Y:S02]  /*70e0*/  F2FP.BF16.F32.PACK_AB R179, R24, R179 ;  /* 0x000000b318b3723e */ /* 0x000fe400000010ff */
[----:B------:R-:W-:-:S02]  /*70f0*/  F2FP.BF16.F32.PACK_AB R172, R31, R172 ;  /* 0x000000ac1fac723e */ /* 0x000fc400000010ff */
[----:B------:R-:W0:Y:S01]  /*7100*/  MUFU.EX2 R53, R53 ;  /* 0x0000003500357308 */ /* 0x000e220000000800 */
[----:B---3--:R-:W-:Y:S01]  /*7110*/  FADD.FTZ R25, R51, R25 ;  /* 0x0000001933197221 */ /* 0x008fe20000010000 */
[----:B------:R-:W-:Y:S02]  /*7120*/  F2FP.BF16.F32.PACK_AB R173, R26, R173 ;  /* 0x000000ad1aad723e */ /* 0x000fe400000010ff */
[----:B------:R-:W-:Y:S02]  /*7130*/  F2FP.BF16.F32.PACK_AB R174, R33, R174 ;  /* 0x000000ae21ae723e */ /* 0x000fe400000010ff */
[----:B------:R-:W-:Y:S02]  /*7140*/  F2FP.BF16.F32.PACK_AB R175, R28, R175 ;  /* 0x000000af1caf723e */ /* 0x000fe400000010ff */
[----:B------:R-:W3:Y:S01]  /*7150*/  MUFU.EX2 R38, R38 ;  /* 0x0000002600267308 */ /* 0x000ee20000000800 */
[----:B-1----:R-:W-:Y:S01]  /*7160*/  FADD.FTZ R25, R158, R25 ;  /* 0x000000199e197221 */ /* 0x002fe20000010000 */
        /* <DEDUP_REMOVED lines=16> */
[----:B------:R-:W-:-:S04]  /*7270*/  F2FP.BF16.F32.PACK_AB R159, R40, R159 ;  /* 0x0000009f289f723e */ /* 0x000fc800000010ff */
        /* <DEDUP_REMOVED lines=29> */
[----:B-1----:R-:W-:-:S04]  /*7450*/  FADD.FTZ R25, R166, R25 ;  /* 0x00000019a6197221 */ /* 0x002fc80000010000 */
[C---:B0-----:R-:W-:Y:S01]  /*7460*/  FADD.FTZ R3, R42.reuse, R25 ;  /* 0x000000192a037221 */ /* 0x041fe20000010000 */
[----:B------:R-:W-:Y:S01]  /*7470*/  F2FP.BF16.F32.PACK_AB R166, R42, R166 ;  /* 0x000000a62aa6723e */ /* 0x000fe200000010ff */
[C---:B---3--:R-:W-:Y:S01]  /*7480*/  FADD.FTZ R0, R13.reuse, R0 ;  /* 0x000000000d007221 */ /* 0x048fe20000010000 */
[----:B------:R-:W-:Y:S01]  /*7490*/  F2FP.BF16.F32.PACK_AB R167, R13, R11 ;  /* 0x0000000b0da7723e */ /* 0x000fe200000010ff */
[----:B--2---:R-:W-:Y:S06]  /*74a0*/  @P3 BRA `(.L_x_2271) ;  /* 0xffffffcc00c43947 */ /* 0x004fec000383ffff */
.L_x_2262:
[----:B------:R-:W-:-:S13]  /*74b0*/  ISETP.LE.AND P2, PT, RZ, UR54, PT ;  /* 0x00000036ff007c0c */ /* 0x000fda000bf43270 */
[----:B------:R-:W-:Y:S05]  /*74c0*/  @!P2 BRA `(.L_x_2272) ;  /* 0x0000002400fca947 */ /* 0x000fea0003800000 */
[----:B------:R-:W-:Y:S01]  /*74d0*/  IMAD.MOV.U32 R6, RZ, RZ, R7 ;  /* 0x000000ffff067224 */ /* 0x000fe200078e0007 */
[----:B------:R-:W-:Y:S01]  /*74e0*/  UMOV UR51, UR43 ;  /* 0x0000002b00337c82 */ /* 0x000fe20008000000 */
[----:B------:R-:W-:Y:S01]  /*74f0*/  IMAD.MOV.U32 R8, RZ, RZ, R21 ;  /* 0x000000ffff087224 */ /* 0x000fe200078e0015 */
[----:B------:R-:W-:Y:S01]  /*7500*/  UMOV UR50, UR42 ;  /* 0x0000002a00327c82 */ /* 0x000fe20008000000 */
[----:B------:R-:W-:-:S05]  /*7510*/  ULDC UR49, c[0x0][0x9d8] ;  /* 0x0002760000317ab9 */ /* 0x000fca0000000800 */
.L_x_2281:
        /* <DEDUP_REMOVED lines=9> */
.L_x_2274:
[----:B------:R-:W-:Y:S01]  /*75b0*/  ULEA UR6, UR42, UR41, 0x3 ;  /* 0x000000292a067291 */ /* 0x000fe2000f8e183f */
[----:B------:R-:W-:-:S05]  /*75c0*/  IMAD.U32 R4, RZ, RZ, UR43 ;  /* 0x0000002bff047e24 */ /* 0x000fca000f8e00ff */
[----:B------:R-:W-:-:S04]  /*75d0*/  SHF.L.U32 R4, R4, 0x1f, RZ ;  /* 0x0000001f04047819 */ /* 0x000fc800000006ff */
[----:B------:R0:W1:Y:S01]  /*75e0*/  SYNCS.PHASECHK.TRANS64.TRYWAIT P2, [UR6+0x28830], R4 ;  /* 0x02883004ff0075a7 */ /* 0x0000620008040146 */
[----:B------:R-:W-:Y:S05]  /*75f0*/  @!P0 BRA `(.L_x_2275) ;  /* 0x0000000000048947 */ /* 0x000fea0003800000 */
[----:B------:R-:W-:Y:S01]  /*7600*/  BPT.TRAP 0x1 ;  /* 0x000000040000795c */ /* 0x000fe20000300000 */
.L_x_2275:
[----:B-1----:R-:W-:Y:S05]  /*7610*/  @P2 BRA `(.L_x_2273) ;  /* 0x0000000000082947 */ /* 0x002fea0003800000 */
[----:B------:R-:W1:Y:S02]  /*7620*/  SYNCS.PHASECHK.TRANS64.TRYWAIT P2, [UR6+0x28830], R4 ;  /* 0x02883004ff0075a7 */ /* 0x000e640008040146 */
[----:B-1----:R-:W-:Y:S05]  /*7630*/  @!P2 BRA `(.L_x_2276) ;  /* 0x000000940014a947 */ /* 0x002fea0003800000 */
.L_x_2273:
        /* <DEDUP_REMOVED lines=45> */
.L_x_2278:
[----:B------:R-:W-:Y:S01]  /*7910*/  ULEA UR6, UR50, UR41, 0x3 ;  /* 0x0000002932067291 */ /* 0x000fe2000f8e183f */
[----:B------:R-:W-:-:S05]  /*7920*/  IMAD.U32 R4, RZ, RZ, UR51 ;  /* 0x00000033ff047e24 */ /* 0x000fca000f8e00ff */
[----:B------:R-:W-:-:S04]  /*7930*/  SHF.L.U32 R4, R4, 0x1f, RZ ;  /* 0x0000001f04047819 */ /* 0x000fc800000006ff */
[----:B------:R0:W1:Y:S01]  /*7940*/  SYNCS.PHASECHK.TRANS64.TRYWAIT P2, [UR6+0x28850], R4 ;  /* 0x02885004ff0075a7 */ /* 0x0000620008040146 */
[----:B------:R-:W-:Y:S05]  /*7950*/  @!P0 BRA `(.L_x_2279) ;  /* 0x0000000000048947 */ /* 0x000fea0003800000 */
[----:B------:R-:W-:Y:S01]  /*7960*/  BPT.TRAP 0x1 ;  /* 0x000000040000795c */ /* 0x000fe20000300000 */
.L_x_2279:
[----:B-1----:R-:W-:Y:S05]  /*7970*/  @P2 BRA `(.L_x_2277) ;  /* 0x0000000000082947 */ /* 0x002fea0003800000 */
[----:B------:R-:W1:Y:S02]  /*7980*/  SYNCS.PHASECHK.TRANS64.TRYWAIT P2, [UR6+0x28850], R4 ;  /* 0x02885004ff0075a7 */ /* 0x000e640008040146 */
[----:B-1----:R-:W-:Y:S05]  /*7990*/  @!P2 BRA `(.L_x_2280) ;  /* 0x000000900054a947 */ /* 0x002fea0003800000 */
.L_x_2277:
        /* <DEDUP_REMOVED lines=77> */
[----:B------:R-:W-:Y:S01]  /*7e70*/  ISETP.LT.AND P2, PT, RZ, UR54, PT ;  /* 0x00000036ff007c0c */ /* 0x000fe2000bf41270 */
[----:B------:R-:W-:-:S05]  /*7e80*/  UMOV UR51, UR43 ;  /* 0x0000002b00337c82 */ /* 0x000fca0008000000 */
[----:B------:R-:W-:Y:S08]  /*7e90*/  MUFU.TANH R201, R201 ;  /* 0x000000c900c97308 */ /* 0x000ff00000002400 */
[----:B------:R-:W-:Y:S08]  /*7ea0*/  MUFU.TANH R203, R203 ;  /* 0x000000cb00cb7308 */ /* 0x000ff00000002400 */
[----:B------:R-:W-:Y:S08]  /*7eb0*/  MUFU.TANH R205, R205 ;  /* 0x000000cd00cd7308 */ /* 0x000ff00000002400 */
[----:B------:R-:W-:Y:S08]  /*7ec0*/  MUFU.TANH R207, R207 ;  /* 0x000000cf00cf7308 */ /* 0x000ff00000002400 */
[----:B------:R-:W0:Y:S08]  /*7ed0*/  MUFU.TANH R9, R9 ;  /* 0x0000000900097308 */ /* 0x000e300000002400 */
[----:B------:R-:W-:Y:S08]  /*7ee0*/  MUFU.TANH R209, R209 ;  /* 0x000000d100d17308 */ /* 0x000ff00000002400 */
[----:B------:R-:W1:Y:S01]  /*7ef0*/  MUFU.TANH R11, R11 ;  /* 0x0000000b000b7308 */ /* 0x000e620000002400 */
[----:B0-----:R-:W-:-:S07]  /*7f00*/  FMNMX.FTZ R12, R9, R6, !PT ;  /* 0x00000006090c7209 */ /* 0x001fce0007810000 */
[----:B------:R-:W-:Y:S08]  /*7f10*/  MUFU.TANH R211, R211 ;  /* 0x000000d300d37308 */ /* 0x000ff00000002400 */
[----:B------:R-:W0:Y:S01]  /*7f20*/  MUFU.TANH R15, R15 ;  /* 0x0000000f000f7308 */ /* 0x000e220000002400 */
[----:B-1----:R-:W-:-:S07]  /*7f30*/  FMNMX.FTZ R12, R11, R12, !PT ;  /* 0x0000000c0b0c7209 */ /* 0x002fce0007810000 */
[----:B------:R-:W-:Y:S08]  /*7f40*/  MUFU.TANH R213, R213 ;  /* 0x000000d500d57308 */ /* 0x000ff00000002400 */
[----:B------:R-:W1:Y:S01]  /*7f50*/  MUFU.TANH R27, R27 ;  /* 0x0000001b001b7308 */ /* 0x000e620000002400 */
[----:B0-----:R-:W-:Y:S01]  /*7f60*/  FMNMX.FTZ R12, R15, R12, !PT ;  /* 0x0000000c0f0c7209 */ /* 0x001fe20007810000 */
[----:B------:R-:W-:-:S02]  /*7f70*/  WARPGROUP.DEPBAR.LE gsb0, 0x0 ;  /* 0x00008000000079c5 */ /* 0x000fc40000010000 */
[----:B------:R-:W-:Y:S01]  /*7f80*/  WARPGROUP.ARRIVE ;  /* 0x00000000000079c5 */ /* 0x000fe20000000000 */
[----:B------:R-:W-:Y:S01]  /*7f90*/  FMUL.FTZ R183, R32, UR49 ;  /* 0x0000003120b77c20 */ /* 0x000fe20008410000 */
[----:B------:R-:W-:Y:S02]  /*7fa0*/  FMUL.FTZ R181, R33, UR49 ;  /* 0x0000003121b57c20 */ /* 0x000fe40008410000 */
[----:B------:R-:W0:Y:S01]  /*7fb0*/  MUFU.TANH R29, R29 ;  /* 0x0000001d001d7308 */ /* 0x000e220000002400 */
[----:B------:R-:W-:Y:S01]  /*7fc0*/  FMUL.FTZ R33, R38, UR49 ;  /* 0x0000003126217c20 */ /* 0x000fe20008410000 */
[----:B------:R-:W-:Y:S01]  /*7fd0*/  HGMMA.64x128x16.F32.BF16 R88, R176, gdesc[UR4].tnspB, R88, gsb0 ;  /* 0x41e00004b0587df0 */ /* 0x000fe20008001858 */
[----:B------:R-:W-:Y:S01]  /*7fe0*/  UIADD3 UR6, UR10, 0x100, URZ ;  /* 0x000001000a067890 */ /* 0x000fe2000fffe03f */
[----:B------:R-:W-:-:S04]  /*7ff0*/  UMOV UR7, 0x40000040 ;  /* 0x4000004000077882 */ /* 0x000fc80000000000 */
[----:B------:R-:W2:Y:S01]  /*8000*/  MUFU.TANH R183, R183 ;  /* 0x000000b700b77308 */ /* 0x000ea20000002400 */
[----:B-1----:R-:W-:-:S07]  /*8010*/  FMNMX.FTZ R12, R27, R12, !PT ;  /* 0x0000000c1b0c7209 */ /* 0x002fce0007810000 */
[----:B------:R-:W1:Y:S01]  /*8020*/  MUFU.TANH R181, R181 ;  /* 0x000000b500b57308 */ /* 0x000e620000002400 */
[----:B0-----:R-:W-:-:S07]  /*8030*/  FMNMX.FTZ R12, R29, R12, !PT ;  /* 0x0000000c1d0c7209 */ /* 0x001fce0007810000 */
[----:B------:R-:W0:Y:S01]  /*8040*/  MUFU.TANH R31, R31 ;  /* 0x0000001f001f7308 */ /* 0x000e220000002400 */
[----:B--2---:R-:W-:-:S07]  /*8050*/  FMNMX.FTZ R4, R183, R4, !PT ;  /* 0x00000004b7047209 */ /* 0x004fce0007810000 */
[----:B------:R-:W-:Y:S01]  /*8060*/  MUFU.TANH R215, R215 ;  /* 0x000000d700d77308 */ /* 0x000fe20000002400 */
[----:B-1----:R-:W-:-:S04]  /*8070*/  FMNMX.FTZ R4, R181, R4, !PT ;  /* 0x00000004b5047209 */ /* 0x002fc80007810000 */
[----:B------:R-:W-:-:S03]  /*8080*/  FMNMX.FTZ R4, R191, R4, !PT ;  /* 0x00000004bf047209 */ /* 0x000fc60007810000 */
[----:B------:R-:W1:Y:S01]  /*8090*/  MUFU.TANH R33, R33 ;  /* 0x0000002100217308 */ /* 0x000e620000002400 */
[----:B------:R-:W-:Y:S02]  /*80a0*/  FMNMX.FTZ R4, R193, R4, !PT ;  /* 0x00000004c1047209 */ /* 0x000fe40007810000 */
[----:B0-----:R-:W-:Y:S02]  /*80b0*/  FMNMX.FTZ R12, R31, R12, !PT ;  /* 0x0000000c1f0c7209 */ /* 0x001fe40007810000 */
[----:B------:R-:W-:-:S03]  /*80c0*/  FMNMX.FTZ R4, R195, R4, !PT ;  /* 0x00000004c3047209 */ /* 0x000fc60007810000 */
[----:B------:R-:W-:Y:S01]  /*80d0*/  MUFU.TANH R69, R69 ;  /* 0x0000004500457308 */ /* 0x000fe20000002400 */
[----:B------:R-:W-:-:S04]  /*80e0*/  FMNMX.FTZ R4, R197, R4, !PT ;  /* 0x00000004c5047209 */ /* 0x000fc80007810000 */
[----:B------:R-:W-:-:S03]  /*80f0*/  FMNMX.FTZ R4, R199, R4, !PT ;  /* 0x00000004c7047209 */ /* 0x000fc60007810000 */
[----:B------:R-:W0:Y:S01]  /*8100*/  MUFU.TANH R35, R35 ;  /* 0x0000002300237308 */ /* 0x000e220000002400 */
[----:B-1----:R-:W-:-:S07]  /*8110*/  FMNMX.FTZ R12, R33, R12, !PT ;  /* 0x0000000c210c7209 */ /* 0x002fce0007810000 */
        /* <DEDUP_REMOVED lines=13> */
[----:B------:R-:W-:Y:S01]  /*81f0*/  MUFU.TANH R223, R223 ;  /* 0x000000df00df7308 */ /* 0x000fe20000002400 */
[----:B0-----:R-:W-:-:S07]  /*8200*/  FMNMX.FTZ R12, R43, R12, !PT ;  /* 0x0000000c2b0c7209 */ /* 0x001fce0007810000 */
[----:B------:R-:W-:Y:S01]  /*8210*/  MUFU.TANH R47, R47 ;  /* 0x0000002f002f7308 */ /* 0x000fe20000002400 */
[----:B------:R-:W-:Y:S02]  /*8220*/  WARPGROUP.DEPBAR.LE gsb0, 0x0 ;  /* 0x00008000000079c5 */ /* 0x000fe40000010000 */
        /* <DEDUP_REMOVED lines=8> */
[----:B------:R-:W0:Y:S08]  /*82b0*/  MUFU.TANH R177, R177 ;  /* 0x000000b100b17308 */ /* 0x000e300000002400 */
[----:B------:R-:W1:Y:S08]  /*82c0*/  MUFU.TANH R179, R179 ;  /* 0x000000b300b37308 */ /* 0x000e700000002400 */
[----:B------:R-:W2:Y:S01]  /*82d0*/  MUFU.TANH R45, R45 ;  /* 0x0000002d002d7308 */ /* 0x000ea20000002400 */
[----:B0-----:R-:W-:-:S07]  /*82e0*/  FMNMX.FTZ R4, R177, R4, !PT ;  /* 0x00000004b1047209 */ /* 0x001fce0007810000 */
[----:B------:R-:W0:Y:S01]  /*82f0*/  MUFU.TANH R49, R49 ;  /* 0x0000003100317308 */ /* 0x000e220000002400 */
[----:B-1----:R-:W-:-:S04]  /*8300*/  FMNMX.FTZ R4, R179, R4, !PT ;  /* 0x00000004b3047209 */ /* 0x002fc80007810000 */
[----:B------:R-:W-:-:S03]  /*8310*/  FMNMX.FTZ R4, R201, R4, !PT ;  /* 0x00000004c9047209 */ /* 0x000fc60007810000 */
[----:B------:R-:W-:Y:S01]  /*8320*/  MUFU.TANH R85, R85 ;  /* 0x0000005500557308 */ /* 0x000fe20000002400 */
[----:B------:R-:W-:Y:S02]  /*8330*/  FMNMX.FTZ R4, R203, R4, !PT ;  /* 0x00000004cb047209 */ /* 0x000fe40007810000 */
[----:B--2---:R-:W-:Y:S02]  /*8340*/  FMNMX.FTZ R12, R45, R12, !PT ;  /* 0x0000000c2d0c7209 */ /* 0x004fe40007810000 */
[----:B------:R-:W-:Y:S02]  /*8350*/  FMNMX.FTZ R4, R205, R4, !PT ;  /* 0x00000004cd047209 */ /* 0x000fe40007810000 */
[----:B------:R-:W-:Y:S01]  /*8360*/  FMNMX.FTZ R12, R47, R12, !PT ;  /* 0x0000000c2f0c7209 */ /* 0x000fe20007810000 */
[----:B------:R-:W1:Y:S01]  /*8370*/  MUFU.TANH R51, R51 ;  /* 0x0000003300337308 */ /* 0x000e620000002400 */
[----:B------:R-:W-:Y:S02]  /*8380*/  FMNMX.FTZ R4, R207, R4, !PT ;  /* 0x00000004cf047209 */ /* 0x000fe40007810000 */
[----:B0-----:R-:W-:-:S02]  /*8390*/  FMNMX.FTZ R12, R49, R12, !PT ;  /* 0x0000000c310c7209 */ /* 0x001fc40007810000 */
[----:B------:R-:W-:-:S03]  /*83a0*/  FMNMX.FTZ R4, R209, R4, !PT ;  /* 0x00000004d1047209 */ /* 0x000fc60007810000 */
[----:B------:R-:W0:Y:S01]  /*83b0*/  MUFU.TANH R53, R53 ;  /* 0x0000003500357308 */ /* 0x000e220000002400 */
[----:B------:R-:W-:-:S04]  /*83c0*/  FMNMX.FTZ R4, R211, R4, !PT ;  /* 0x00000004d3047209 */ /* 0x000fc80007810000 */
[----:B------:R-:W-:-:S03]  /*83d0*/  FMNMX.FTZ R4, R213, R4, !PT ;  /* 0x00000004d5047209 */ /* 0x000fc60007810000 */
[----:B------:R-:W2:Y:S01]  /*83e0*/  MUFU.TANH R55, R55 ;  /* 0x0000003700377308 */ /* 0x000ea20000002400 */
[----:B-1----:R-:W-:-:S07]  /*83f0*/  FMNMX.FTZ R12, R51, R12, !PT ;  /* 0x0000000c330c7209 */ /* 0x002fce0007810000 */
[----:B------:R-:W1:Y:S01]  /*8400*/  MUFU.TANH R57, R57 ;  /* 0x0000003900397308 */ /* 0x000e620000002400 */
[----:B0-----:R-:W-:-:S07]  /*8410*/  FMNMX.FTZ R12, R53, R12, !PT ;  /* 0x0000000c350c7209 */ /* 0x001fce0007810000 */
[----:B------:R-:W0:Y:S01]  /*8420*/  MUFU.TANH R59, R59 ;  /* 0x0000003b003b7308 */ /* 0x000e220000002400 */
[----:B--2---:R-:W-:-:S07]  /*8430*/  FMNMX.FTZ R12, R55, R12, !PT ;  /* 0x0000000c370c7209 */ /* 0x004fce0007810000 */
[----:B------:R-:W2:Y:S01]  /*8440*/  MUFU.TANH R61, R61 ;  /* 0x0000003d003d7308 */ /* 0x000ea20000002400 */
[----:B-1----:R-:W-:-:S07]  /*8450*/  FMNMX.FTZ R12, R57, R12, !PT ;  /* 0x0000000c390c7209 */ /* 0x002fce0007810000 */
[----:B------:R-:W1:Y:S01]  /*8460*/  MUFU.TANH R63, R63 ;  /* 0x0000003f003f7308 */ /* 0x000e620000002400 */
[----:B0-----:R-:W-:-:S07]  /*8470*/  FMNMX.FTZ R12, R59, R12, !PT ;  /* 0x0000000c3b0c7209 */ /* 0x001fce0007810000 */
[----:B------:R-:W-:Y:S01]  /*8480*/  MUFU.TANH R67, R67 ;  /* 0x0000004300437308 */ /* 0x000fe20000002400 */
[----:B--2---:R-:W-:-:S07]  /*8490*/  FMNMX.FTZ R12, R61, R12, !PT ;  /* 0x0000000c3d0c7209 */ /* 0x004fce0007810000 */
        /* <DEDUP_REMOVED lines=18> */
[----:B------:R-:W-:Y:S01]  /*85c0*/  MUFU.TANH R87, R87 ;  /* 0x0000005700577308 */ /* 0x000fe20000002400 */
[----:B-1----:R-:W-:-:S04]  /*85d0*/  FMNMX.FTZ R4, R175, R4, !PT ;  /* 0x00000004af047209 */ /* 0x002fc80007810000 */
[----:B------:R-:W-:-:S04]  /*85e0*/  FMNMX.FTZ R4, R215, R4, !PT ;  /* 0x00000004d7047209 */ /* 0x000fc80007810000 */
[----:B------:R-:W-:Y:S02]  /*85f0*/  FMNMX.FTZ R4, R69, R4, !PT ;  /* 0x0000000445047209 */ /* 0x000fe40007810000 */
[----:B--2---:R-:W-:Y:S02]  /*8600*/  FMNMX.FTZ R12, R65, R12, !PT ;  /* 0x0000000c410c7209 */ /* 0x004fe40007810000 */
        /* <DEDUP_REMOVED lines=13> */
[----:B------:R-:W0:Y:S02]  /*86e0*/  SHFL.BFLY PT, R21, R4, 0x2, 0x1f ;  /* 0x0c401f0004157f89 */ /* 0x000e2400000e0000 */
[----:B0-----:R-:W-:Y:S02]  /*86f0*/  FMNMX.FTZ R21, R4, R21, !PT ;  /* 0x0000001504157209 */ /* 0x001fe40007810000 */
[----:B------:R-:W0:Y:S03]  /*8700*/  LDC R4, c[0x0][0x988] ;  /* 0x00026200ff047b82 */ /* 0x000e260000000800 */
[----:B------:R-:W1:Y:S02]  /*8710*/  SHFL.BFLY PT, R10, R21, 0x1, 0x1f ;  /* 0x0c201f00150a7f89 */ /* 0x000e6400000e0000 */
[----:B-1----:R-:W-:-:S05]  /*8720*/  FMNMX.FTZ R21, R21, R10, !PT ;  /* 0x0000000a15157209 */ /* 0x002fca0007810000 */
[C---:B0-----:R-:W-:Y:S01]  /*8730*/  FMUL.FTZ R10, R21.reuse, R4 ;  /* 0x00000004150a7220 */ /* 0x041fe20000410000 */
[----:B------:R-:W-:-:S03]  /*8740*/  FADD.FTZ R227, -R21, R8 ;  /* 0x0000000815e37221 */ /* 0x000fc60000010100 */
[-CC-:B------:R-:W-:Y:S01]  /*8750*/  FFMA.FTZ R180, R7, R4.reuse, -R10.reuse ;  /* 0x0000000407b47223 */ /* 0x180fe2000001080a */
[-CC-:B------:R-:W-:Y:S01]  /*8760*/  FFMA.FTZ R176, R183, R4.reuse, -R10.reuse ;  /* 0x00000004b7b07223 */ /* 0x180fe2000001080a */
[-CC-:B------:R-:W-:Y:S01]  /*8770*/  FFMA.FTZ R182, R13, R4.reuse, -R10.reuse ;  /* 0x000000040db67223 */ /* 0x180fe2000001080a */
        /* <DEDUP_REMOVED lines=12> */
[-C--:B------:R-:W-:Y:S01]  /*8840*/  FMUL.FTZ R8, R227, R4.reuse ;  /* 0x00000004e3087220 */ /* 0x080fe20000410000 */
        /* <DEDUP_REMOVED lines=12> */
[-CC-:B------:R-:W-:Y:S01]  /*8910*/  FFMA.FTZ R225, R225, R4.reuse, -R10.reuse ;  /* 0x00000004e1e17223 */ /* 0x180fe2000001080a */
[----:B------:R-:W-:Y:S01]  /*8920*/  FFMA.FTZ R85, R85, R4, -R10 ;  /* 0x0000000455557223 */ /* 0x000fe2000001080a */
[----:B0-----:R-:W-:Y:S01]  /*8930*/  FMNMX.FTZ R12, R169, R12, !PT ;  /* 0x0000000ca90c7209 */ /* 0x001fe20007810000 */
[----:B------:R-:W-:Y:S03]  /*8940*/  MUFU.EX2 R8, R8 ;  /* 0x0000000800087308 */ /* 0x000fe60000000800 */
[----:B------:R-:W-:-:S04]  /*8950*/  FMNMX.FTZ R12, R83, R12, !PT ;  /* 0x0000000c530c7209 */ /* 0x000fc80007810000 */
[----:B-1----:R-:W-:Y:S01]  /*8960*/  FMNMX.FTZ R12, R171, R12, !PT ;  /* 0x0000000cab0c7209 */ /* 0x002fe20007810000 */
[----:B------:R-:W0:Y:S03]  /*8970*/  MUFU.EX2 R5, R5 ;  /* 0x0000000500057308 */ /* 0x000e260000000800 */
[----:B------:R-:W-:Y:S01]  /*8980*/  FMNMX.FTZ R7, R87, R12, !PT ;  /* 0x0000000c57077209 */ /* 0x000fe20007810000 */
[----:B------:R-:W-:-:S04]  /*8990*/  FFMA.FTZ R12, R217, R4, -R10 ;  /* 0x00000004d90c7223 */ /* 0x000fc8000001080a */
[----:B------:R-:W1:Y:S01]  /*89a0*/  SHFL.BFLY PT, R14, R7, 0x2, 0x1f ;  /* 0x0c401f00070e7f89 */ /* 0x000e6200000e0000 */
[----:B------:R-:W2:Y:S08]  /*89b0*/  MUFU.EX2 R180, R180 ;  /* 0x000000b400b47308 */ /* 0x000eb00000000800 */
[----:B------:R-:W3:Y:S01]  /*89c0*/  MUFU.EX2 R182, R182 ;  /* 0x000000b600b67308 */ /* 0x000ee20000000800 */
[----:B0-----:R-:W-:-:S07]  /*89d0*/  FFMA.FTZ R3, R8, R3, R5 ;  /* 0x0000000308037223 */ /* 0x001fce0000010005 */
[----:B------:R-:W0:Y:S01]  /*89e0*/  MUFU.EX2 R13, R13 ;  /* 0x0000000d000d7308 */ /* 0x000e220000000800 */
[C---:B--2---:R-:W-:Y:S01]  /*89f0*/  FADD.FTZ R3, R180.reuse, R3 ;  /* 0x00000003b4037221 */ /* 0x044fe20000010000 */
[----:B------:R-:W-:Y:S02]  /*8a00*/  F2FP.BF16.F32.PACK_AB R180, R180, R5 ;  /* 0x00000005b4b4723e */ /* 0x000fe400000010ff */
[----:B-1----:R-:W-:Y:S01]  /*8a10*/  FMNMX.FTZ R24, R7, R14, !PT ;  /* 0x0000000e07187209 */ /* 0x002fe20007810000 */
[----:B------:R-:W-:-:S03]  /*8a20*/  FFMA.FTZ R14, R219, R4, -R10 ;  /* 0x00000004db0e7223 */ /* 0x000fc6000001080a */
[----:B------:R-:W-:Y:S01]  /*8a30*/  MUFU.EX2 R176, R176 ;  /* 0x000000b000b07308 */ /* 0x000fe20000000800 */
[----:B---3--:R-:W-:Y:S01]  /*8a40*/  FADD.FTZ R44, R182, R3 ;  /* 0x00000003b62c7221 */ /* 0x008fe20000010000 */
[----:B------:R-:W1:Y:S06]  /*8a50*/  SHFL.BFLY PT, R7, R24, 0x1, 0x1f ;  /* 0x0c201f0018077f89 */ /* 0x000e6c00000e0000 */
[----:B------:R-:W-:Y:S01]  /*8a60*/  MUFU.EX2 R25, R25 ;  /* 0x0000001900197308 */ /* 0x000fe20000000800 */
[----:B0-----:R-:W-:-:S07]  /*8a70*/  F2FP.BF16.F32.PACK_AB R182, R13, R182 ;  /* 0x000000b60db6723e */ /* 0x001fce00000010ff */
[----:B------:R-:W-:Y:S08]  /*8a80*/  MUFU.EX2 R178, R178 ;  /* 0x000000b200b27308 */ /* 0x000ff00000000800 */
[----:B------:R-:W-:Y:S01]  /*8a90*/  MUFU.EX2 R172, R172 ;  /* 0x000000ac00ac7308 */ /* 0x000fe20000000800 */
[----:B-1----:R-:W-:-:S05]  /*8aa0*/  FMNMX.FTZ R7, R24, R7, !PT ;  /* 0x0000000718077209 */ /* 0x002fca0007810000 */
[-C--:B------:R-:W-:Y:S02]  /*8ab0*/  FMUL.FTZ R40, R7, R4.reuse ;  /* 0x0000000407287220 */ /* 0x080fe40000410000 */
[----:B------:R-:W-:Y:S02]  /*8ac0*/  MUFU.EX2 R174, R174 ;  /* 0x000000ae00ae7308 */ /* 0x000fe40000000800 */
[-CC-:B------:R-:W-:Y:S01]  /*8ad0*/  FFMA.FTZ R183, R15, R4.reuse, -R40.reuse ;  /* 0x000000040fb77223 */ /* 0x180fe20000010828 */
[----:B------:R-:W-:Y:S02]  /*8ae0*/  IMAD.U32 R15, RZ, RZ, UR42 ;  /* 0x0000002aff0f7e24 */ /* 0x000fe4000f8e00ff */
[-CC-:B------:R-:W-:Y:S01]  /*8af0*/  FFMA.FTZ R181, R11, R4.reuse, -R40.reuse ;  /* 0x000000040bb57223 */ /* 0x180fe20000010828 */
[-CC-:B------:R-:W-:Y:S01]  /*8b00*/  FFMA.FTZ R177, R29, R4.reuse, -R40.reuse ;  /* 0x000000041db17223 */ /* 0x180fe20000010828 */
[-CC-:B------:R-:W-:Y:S01]  /*8b10*/  FFMA.FTZ R32, R27, R4.reuse, -R40.reuse ;  /* 0x000000041b207223 */ /* 0x180fe20000010828 */
[----:B------:R-:W-:Y:S01]  /*8b20*/  IADD3 R27, -R23, 0xb, RZ ;  /* 0x0000000b171b7810 */ /* 0x000fe20007ffe1ff */
        /* <DEDUP_REMOVED lines=31> */
[-CC-:B------:R-:W-:Y:S01]  /*8d20*/  FFMA.FTZ R155, R197, R4.reuse, -R10.reuse ;  /* 0x00000004c59b7223 */ /* 0x180fe2000001080a */
[-CC-:B------:R-:W-:Y:S01]  /*8d30*/  FFMA.FTZ R193, R201, R4.reuse, -R10.reuse ;  /* 0x00000004c9c17223 */ /* 0x180fe2000001080a */
[-CC-:B------:R-:W-:Y:S01]  /*8d40*/  FFMA.FTZ R152, R207, R4.reuse, -R10.reuse ;  /* 0x00000004cf987223 */ /* 0x180fe2000001080a */
[-CC-:B------:R-:W-:Y:S01]  /*8d50*/  FFMA.FTZ R154, R211, R4.reuse, -R10.reuse ;  /* 0x00000004d39a7223 */ /* 0x180fe2000001080a */
[----:B------:R-:W-:Y:S01]  /*8d60*/  HGMMA.64x128x16.F32.BF16 R88, R156, gdesc[UR4].tnspB, R88, gsb0 ;  /* 0x41e000049c587df0 */ /* 0x000fe20008001858 */
[----:B------:R-:W-:Y:S01]  /*8d70*/  UIADD3 UR6, UR10, 0x300, URZ ;  /* 0x000003000a067890 */ /* 0x000fe2000fffe03f */
[-C--:B------:R-:W-:Y:S01]  /*8d80*/  FFMA.FTZ R197, R175, R4.reuse, -R10 ;  /* 0x00000004afc57223 */ /* 0x080fe2000001080a */
[----:B------:R-:W-:Y:S01]  /*8d90*/  UMOV UR7, 0x40000040 ;  /* 0x4000004000077882 */ /* 0x000fe20000000000 */
[----:B------:R-:W-:Y:S01]  /*8da0*/  MUFU.EX2 R179, R179 ;  /* 0x000000b300b37308 */ /* 0x000fe20000000800 */
[----:B------:R-:W-:-:S07]  /*8db0*/  FFMA.FTZ R175, R41, R4, -R40 ;  /* 0x0000000429af7223 */ /* 0x000fce0000010828 */
        /* <DEDUP_REMOVED lines=23> */
[-CC-:B------:R-:W-:Y:S01]  /*8f30*/  FFMA.FTZ R10, R9, R4.reuse, -R40.reuse ;  /* 0x00000004090a7223 */ /* 0x180fe20000010828 */
[----:B------:R-:W-:Y:S01]  /*8f40*/  HGMMA.64x128x16.F32.BF16 R88, R160, gdesc[UR4].tnspB, R88, gsb0 ;  /* 0x41e00004a0587df0 */ /* 0x000fe20008001858 */
[----:B------:R-:W-:Y:S01]  /*8f50*/  UIADD3 UR6, UR10, 0x380, URZ ;  /* 0x000003800a067890 */ /* 0x000fe2000fffe03f */
[-CC-:B------:R-:W-:Y:S01]  /*8f60*/  FFMA.FTZ R173, R37, R4.reuse, -R40.reuse ;  /* 0x0000000425ad7223 */ /* 0x180fe20000010828 */
[----:B------:R-:W-:Y:S01]  /*8f70*/  UMOV UR7, 0x40000040 ;  /* 0x4000004000077882 */ /* 0x000fe20000000000 */
        /* <DEDUP_REMOVED lines=18> */
[----:B------:R-:W-:Y:S01]  /*90a0*/  MUFU.EX2 R14, R14 ;  /* 0x0000000e000e7308 */ /* 0x000fe20000000800 */
[----:B------:R-:W-:-:S02]  /*90b0*/  WARPGROUP.DEPBAR.LE gsb0, 0x0 ;  /* 0x00008000000079c5 */ /* 0x000fc40000010000 */
[----:B------:R-:W-:Y:S01]  /*90c0*/  WARPGROUP.ARRIVE ;  /* 0x00000000000079c5 */ /* 0x000fe20000000000 */
[----:B------:R-:W-:Y:S01]  /*90d0*/  FADD.FTZ R161, -R7, R6 ;  /* 0x0000000607a17221 */ /* 0x000fe20000010100 */
[----:B------:R-:W-:Y:S01]  /*90e0*/  FFMA.FTZ R6, R49, R4, -R40 ;  /* 0x0000000431067223 */ /* 0x000fe20000010828 */
[----:B0-----:R-:W-:Y:S02]  /*90f0*/  F2FP.BF16.F32.PACK_AB R160, R73, R12 ;  /* 0x0000000c49a0723e */ /* 0x001fe400000010ff */
[----:B------:R-:W-:Y:S01]  /*9100*/  FMUL.FTZ R161, R161, R4 ;  /* 0x00000004a1a17220 */ /* 0x000fe20000410000 */
[----:B------:R-:W-:Y:S01]  /*9110*/  HGMMA.64x128x16.F32.BF16 R88, R164, gdesc[UR4].tnspB, R88, gsb0 ;  /* 0x41e00004a4587df0 */ /* 0x000fe20008001858 */
[----:B------:R-:W0:Y:S01]  /*9120*/  MUFU.EX2 R77, R77 ;  /* 0x0000004d004d7308 */ /* 0x000e220000000800 */
[----:B------:R-:W-:-:S07]  /*9130*/  UIADD3 UR6, UR54, -0x1, URZ ;  /* 0xffffffff36067890 */ /* 0x000fce000fffe03f */
[----:B------:R-:W1:Y:S01]  /*9140*/  MUFU.EX2 R201, R161 ;  /* 0x000000a100c97308 */ /* 0x000e620000000800 */
[----:B------:R-:W-:-:S07]  /*9150*/  UMOV UR54, UR6 ;  /* 0x0000000600367c82 */ /* 0x000fce0008000000 */
[----:B------:R-:W-:Y:S01]  /*9160*/  MUFU.EX2 R6, R6 ;  /* 0x0000000600067308 */ /* 0x000fe20000000800 */
[----:B0-----:R-:W-:-:S07]  /*9170*/  F2FP.BF16.F32.PACK_AB R162, R77, R14 ;  /* 0x0000000e4da2723e */ /* 0x001fce00000010ff */
[----:B------:R-:W-:Y:S01]  /*9180*/  MUFU.EX2 R79, R79 ;  /* 0x0000004f004f7308 */ /* 0x000fe20000000800 */
[----:B-1----:R-:W-:-:S04]  /*9190*/  FFMA.FTZ R42, R201, R0, R10 ;  /* 0x00000000c92a7223 */ /* 0x002fc8000001000a */
[C---:B------:R-:W-:Y:S01]  /*91a0*/  FADD.FTZ R42, R181.reuse, R42 ;  /* 0x0000002ab52a7221 */ /* 0x040fe20000010000 */
[----:B------:R-:W-:Y:S02]  /*91b0*/  F2FP.BF16.F32.PACK_AB R181, R181, R10 ;  /* 0x0000000ab5b5723e */ /* 0x000fe400000010ff */
[----:B------:R-:W0:Y:S01]  /*91c0*/  MUFU.EX2 R0, R57 ;  /* 0x0000003900007308 */ /* 0x000e220000000800 */
[----:B------:R-:W-:Y:S01]  /*91d0*/  FADD.FTZ R3, R183, R42 ;  /* 0x0000002ab7037221 */ /* 0x000fe20000010000 */
[----:B------:R-:W-:-:S03]  /*91e0*/  F2FP.BF16.F32.PACK_AB R183, R32, R183 ;  /* 0x000000b720b7723e */ /* 0x000fc600000010ff */
[----:B------:R-:W-:-:S03]  /*91f0*/  FADD.FTZ R42, R32, R3 ;  /* 0x00000003202a7221 */ /* 0x000fc60000010000 */
[----:B------:R-:W-:Y:S01]  /*9200*/  MUFU.EX2 R20, R20 ;  /* 0x0000001400147308 */ /* 0x000fe20000000800 */
        /* <DEDUP_REMOVED lines=10> */
[----:B------:R-:W-:Y:S01]  /*92b0*/  FADD.FTZ R42, R30, R3 ;  /* 0x000000031e2a7221 */ /* 0x000fe20000010000 */
[----:B------:R-:W-:Y:S01]  /*92c0*/  FFMA.FTZ R3, R169, R4, -R40 ;  /* 0x00000004a9037223 */ /* 0x000fe20000010828 */
[----:B------:R-:W-:Y:S01]  /*92d0*/  F2FP.BF16.F32.PACK_AB R169, R28, R9 ;  /* 0x000000091ca9723e */ /* 0x000fe200000010ff */
[----:B------:R-:W-:Y:S08]  /*92e0*/  MUFU.EX2 R24, R225 ;  /* 0x000000e100187308 */ /* 0x000ff00000000800 */
[----:B------:R-:W-:Y:S01]  /*92f0*/  MUFU.EX2 R85, R85 ;  /* 0x0000005500557308 */ /* 0x000fe20000000800 */
[----:B------:R-:W-:-:S02]  /*9300*/  WARPGROUP.DEPBAR.LE gsb0, 0x0 ;  /* 0x00008000000079c5 */ /* 0x000fc40000010000 */
[----:B------:R1:W-:Y:S06]  /*9310*/  BAR.ARV R27, 0x100 ;  /* 0x0004001b0000751d */ /* 0x0003ec0000002000 */
        /* <DEDUP_REMOVED lines=8> */
[----:B--2---:R-:W-:Y:S01]  /*93a0*/  IMAD.U32 R29, RZ, RZ, UR50 ;  /* 0x00000032ff1d7e24 */ /* 0x004fe2000f8e00ff */
[----:B------:R-:W-:Y:S01]  /*93b0*/  UMOV UR50, UR42 ;  /* 0x0000002a00327c82 */ /* 0x000fe20008000000 */
[-C--:B------:R-:W-:Y:S01]  /*93c0*/  FMUL.FTZ R101, R101, R8.reuse ;  /* 0x0000000865657220 */ /* 0x080fe20000410000 */
[-C--:B------:R-:W-:Y:S01]  /*93d0*/  FMUL.FTZ R104, R104, R8.reuse ;  /* 0x0000000868687220 */ /* 0x080fe20000410000 */
[-C--:B------:R-:W-:Y:S01]  /*93e0*/  FMUL.FTZ R105, R105, R8.reuse ;  /* 0x0000000869697220 */ /* 0x080fe20000410000 */
[----:B------:R-:W-:Y:S01]  /*93f0*/  @!P1 LEA R29, R29, UR41, 0x3 ;  /* 0x000000291d1d9c11 */ /* 0x000fe2000f8e18ff */
[-C--:B------:R-:W-:Y:S01]  /*9400*/  FMUL.FTZ R108, R108, R8.reuse ;  /* 0x000000086c6c7220 */ /* 0x080fe20000410000 */
[-C--:B------:R-:W-:Y:S01]  /*9410*/  FMUL.FTZ R109, R109, R8.reuse ;  /* 0x000000086d6d7220 */ /* 0x080fe20000410000 */
[-C--:B------:R-:W-:Y:S01]  /*9420*/  FMUL.FTZ R112, R112, R8.reuse ;  /* 0x0000000870707220 */ /* 0x080fe20000410000 */
[----:B------:R-:W-:Y:S01]  /*9430*/  FMUL.FTZ R113, R113, R8 ;  /* 0x0000000871717220 */ /* 0x000fe20000410000 */
[----:B-1----:R-:W-:-:S02]  /*9440*/  @!P1 VIADD R27, R29, 0x28860 ;  /* 0x000288601d1b9836 */ /* 0x002fc40000000000 */
[-C--:B------:R-:W-:Y:S01]  /*9450*/  FMUL.FTZ R116, R116, R8.reuse ;  /* 0x0000000874747220 */ /* 0x080fe20000410000 */
[-C--:B------:R-:W-:Y:S01]  /*9460*/  FMUL.FTZ R117, R117, R8.reuse ;  /* 0x0000000875757220 */ /* 0x080fe20000410000 */
[-C--:B------:R-:W-:Y:S01]  /*9470*/  FMUL.FTZ R120, R120, R8.reuse ;  /* 0x0000000878787220 */ /* 0x080fe20000410000 */
[-C--:B------:R-:W-:Y:S01]  /*9480*/  FMUL.FTZ R121, R121, R8.reuse ;  /* 0x0000000879797220 */ /* 0x080fe20000410000 */
[----:B------:R-:W-:Y:S01]  /*9490*/  @!P1 PRMT R29, RZ, 0x654, R27 ;  /* 0x00000654ff1d9816 */ /* 0x000fe2000000001b */
[----:B------:R-:W-:Y:S01]  /*94a0*/  FADD.FTZ R27, R13, R44 ;  /* 0x0000002c0d1b7221 */ /* 0x000fe20000010000 */
[-C--:B------:R-:W-:Y:S01]  /*94b0*/  FMUL.FTZ R124, R124, R8.reuse ;  /* 0x000000087c7c7220 */ /* 0x080fe20000410000 */
[-C--:B------:R-:W-:Y:S01]  /*94c0*/  FMUL.FTZ R125, R125, R8.reuse ;  /* 0x000000087d7d7220 */ /* 0x080fe20000410000 */
[----:B------:R1:W-:Y:S01]  /*94d0*/  @!P1 SYNCS.ARRIVE.TRANS64.RED.A1T0 RZ, [R29+URZ], RZ ;  /* 0x000000ff1dff99a7 */ /* 0x0003e2000810043f */
[----:B------:R-:W-:Y:S01]  /*94e0*/  FADD.FTZ R44, R176, R27 ;  /* 0x0000001bb02c7221 */ /* 0x000fe20000010000 */
[-C--:B------:R-:W-:Y:S01]  /*94f0*/  FMUL.FTZ R128, R128, R8.reuse ;  /* 0x0000000880807220 */ /* 0x080fe20000410000 */
[-C--:B------:R-:W-:Y:S01]  /*9500*/  FMUL.FTZ R129, R129, R8.reuse ;  /* 0x0000000881817220 */ /* 0x080fe20000410000 */
[-C--:B------:R-:W-:Y:S01]  /*9510*/  FMUL.FTZ R132, R132, R8.reuse ;  /* 0x0000000884847220 */ /* 0x080fe20000410000 */
[----:B------:R-:W-:Y:S01]  /*9520*/  FADD.FTZ R27, R25, R44 ;  /* 0x0000002c191b7221 */ /* 0x000fe20000010000 */
[-C--:B------:R-:W-:Y:S01]  /*9530*/  FMUL.FTZ R133, R133, R8.reuse ;  /* 0x0000000885857220 */ /* 0x080fe20000410000 */
[-C--:B------:R-:W-:Y:S01]  /*9540*/  FMUL.FTZ R136, R136, R8.reuse ;  /* 0x0000000888887220 */ /* 0x080fe20000410000 */
[----:B-1----:R-:W-:Y:S01]  /*9550*/  FADD.FTZ R29, R175, R42 ;  /* 0x0000002aaf1d7221 */ /* 0x002fe20000010000 */
[----:B------:R-:W-:Y:S01]  /*9560*/  FADD.FTZ R44, R178, R27 ;  /* 0x0000001bb22c7221 */ /* 0x000fe20000010000 */
[C---:B------:R-:W-:Y:S01]  /*9570*/  F2FP.BF16.F32.PACK_AB R175, R26.reuse, R175 ;  /* 0x000000af1aaf723e */ /* 0x040fe200000010ff */
[----:B------:R-:W-:Y:S01]  /*9580*/  FMUL.FTZ R137, R137, R8 ;  /* 0x0000000889897220 */ /* 0x000fe20000410000 */
[----:B------:R-:W-:Y:S01]  /*9590*/  FADD.FTZ R42, R26, R29 ;  /* 0x0000001d1a2a7221 */ /* 0x000fe20000010000 */
[C---:B------:R-:W-:Y:S01]  /*95a0*/  FADD.FTZ R27, R153.reuse, R44 ;  /* 0x0000002c991b7221 */ /* 0x040fe20000010000 */
[----:B------:R-:W-:Y:S01]  /*95b0*/  MUFU.EX2 R26, R3 ;  /* 0x00000003001a7308 */ /* 0x000fe20000000800 */
[----:B------:R-:W-:Y:S01]  /*95c0*/  F2FP.BF16.F32.PACK_AB R178, R153, R178 ;  /* 0x000000b299b2723e */ /* 0x000fe200000010ff */
[----:B------:R-:W-:Y:S01]  /*95d0*/  FADD.FTZ R5, R9, R42 ;  /* 0x0000002a09057221 */ /* 0x000fe20000010000 */
[----:B------:R-:W-:Y:S01]  /*95e0*/  FADD.FTZ R44, R172, R27 ;  /* 0x0000001bac2c7221 */ /* 0x000fe20000010000 */
[C---:B------:R-:W-:Y:S01]  /*95f0*/  F2FP.BF16.F32.PACK_AB R172, R155.reuse, R172 ;  /* 0x000000ac9bac723e */ /* 0x040fe200000010ff */
[----:B------:R-:W-:Y:S01]  /*9600*/  FMUL.FTZ R140, R140, R8 ;  /* 0x000000088c8c7220 */ /* 0x000fe20000410000 */
[----:B------:R-:W-:Y:S01]  /*9610*/  FADD.FTZ R5, R28, R5 ;  /* 0x000000051c057221 */ /* 0x000fe20000010000 */
[----:B------:R-:W-:Y:S01]  /*9620*/  FADD.FTZ R27, R155, R44 ;  /* 0x0000002c9b1b7221 */ /* 0x000fe20000010000 */
[----:B0-----:R-:W-:Y:S01]  /*9630*/  F2FP.BF16.F32.PACK_AB R155, R59, R0 ;  /* 0x000000003b9b723e */ /* 0x001fe200000010ff */
[----:B------:R-:W-:Y:S01]  /*9640*/  FMUL.FTZ R141, R141, R8 ;  /* 0x000000088d8d7220 */ /* 0x000fe20000410000 */
[----:B------:R-:W-:Y:S01]  /*9650*/  FADD.FTZ R10, R6, R5 ;  /* 0x00000005060a7221 */ /* 0x000fe20000010000 */
[----:B------:R-:W-:Y:S01]  /*9660*/  FADD.FTZ R44, R174, R27 ;  /* 0x0000001bae2c7221 */ /* 0x000fe20000010000 */
[----:B------:R-:W-:Y:S01]  /*9670*/  FFMA.FTZ R27, R171, R4, -R40 ;  /* 0x00000004ab1b7223 */ /* 0x000fe20000010828 */
[C---:B------:R-:W-:Y:S01]  /*9680*/  F2FP.BF16.F32.PACK_AB R171, R11.reuse, R6 ;  /* 0x000000060bab723e */ /* 0x040fe200000010ff */
[----:B------:R-:W-:Y:S01]  /*9690*/  FADD.FTZ R10, R11, R10 ;  /* 0x0000000a0b0a7221 */ /* 0x000fe20000010000 */
[----:B------:R-:W-:Y:S01]  /*96a0*/  FADD.FTZ R31, R191, R44 ;  /* 0x0000002cbf1f7221 */ /* 0x000fe20000010000 */
[----:B------:R-:W-:Y:S01]  /*96b0*/  FFMA.FTZ R40, R87, R4, -R40 ;  /* 0x0000000457287223 */ /* 0x000fe20000010828 */
[-C--:B------:R-:W-:Y:S01]  /*96c0*/  FMUL.FTZ R144, R144, R8.reuse ;  /* 0x0000000890907220 */ /* 0x080fe20000410000 */
[-C--:B------:R-:W-:Y:S01]  /*96d0*/  FMUL.FTZ R145, R145, R8.reuse ;  /* 0x0000000891917220 */ /* 0x080fe20000410000 */
[----:B------:R-:W-:Y:S01]  /*96e0*/  FADD.FTZ R44, R168, R31 ;  /* 0x0000001fa82c7221 */ /* 0x000fe20000010000 */
[-C--:B------:R-:W-:Y:S01]  /*96f0*/  FMUL.FTZ R148, R148, R8.reuse ;  /* 0x0000000894947220 */ /* 0x080fe20000410000 */
[----:B------:R-:W-:Y:S01]  /*9700*/  FMUL.FTZ R149, R149, R8 ;  /* 0x0000000895957220 */ /* 0x000fe20000410000 */
[----:B------:R-:W-:Y:S01]  /*9710*/  MUFU.EX2 R40, R40 ;  /* 0x0000002800287308 */ /* 0x000fe20000000800 */
[----:B------:R-:W-:Y:S01]  /*9720*/  FADD.FTZ R13, R193, R44 ;  /* 0x0000002cc10d7221 */ /* 0x000fe20000010000 */
[----:B------:R-:W-:Y:S01]  /*9730*/  F2FP.BF16.F32.PACK_AB R176, R25, R176 ;  /* 0x000000b019b0723e */ /* 0x000fe200000010ff */
[-C--:B------:R-:W-:Y:S01]  /*9740*/  FMUL.FTZ R90, R90, R201.reuse ;  /* 0x000000c95a5a7220 */ /* 0x080fe20000410000 */
[----:B------:R-:W-:Y:S01]  /*9750*/  F2FP.BF16.F32.PACK_AB R174, R191, R174 ;  /* 0x000000aebfae723e */ /* 0x000fe200000010ff */
[----:B------:R-:W-:Y:S01]  /*9760*/  FADD.FTZ R42, R170, R13 ;  /* 0x0000000daa2a7221 */ /* 0x000fe20000010000 */
[----:B------:R-:W-:Y:S01]  /*9770*/  F2FP.BF16.F32.PACK_AB R170, R157, R170 ;  /* 0x000000aa9daa723e */ /* 0x000fe200000010ff */
[-C--:B------:R-:W-:Y:S01]  /*9780*/  FMUL.FTZ R91, R91, R201.reuse ;  /* 0x000000c95b5b7220 */ /* 0x080fe20000410000 */
[----:B------:R-:W0:Y:S01]  /*9790*/  MUFU.EX2 R44, R71 ;  /* 0x00000047002c7308 */ /* 0x000e220000000800 */
[----:B------:R-:W-:Y:S01]  /*97a0*/  FADD.FTZ R5, R157, R42 ;  /* 0x0000002a9d057221 */ /* 0x000fe20000010000 */
[----:B------:R-:W-:Y:S01]  /*97b0*/  F2FP.BF16.F32.PACK_AB R168, R193, R168 ;  /* 0x000000a8c1a8723e */ /* 0x000fe200000010ff */
        /* <DEDUP_REMOVED lines=8> */
[----:B------:R-:W1:Y:S01]  /*9840*/  MUFU.EX2 R32, R81 ;  /* 0x0000005100207308 */ /* 0x000e620000000800 */
[----:B------:R-:W-:Y:S01]  /*9850*/  F2FP.BF16.F32.PACK_AB R157, R63, R46 ;  /* 0x0000002e3f9d723e */ /* 0x000fe200000010ff */
[----:B------:R-:W-:Y:S01]  /*9860*/  FADD.FTZ R10, R154, R13 ;  /* 0x0000000d9a0a7221 */ /* 0x000fe20000010000 */
[----:B------:R-:W-:Y:S01]  /*9870*/  FADD.FTZ R5, R0, R5 ;  /* 0x0000000500057221 */ /* 0x000fe20000010000 */
[C---:B------:R-:W-:Y:S01]  /*9880*/  F2FP.BF16.F32.PACK_AB R154, R195.reuse, R154 ;  /* 0x0000009ac39a723e */ /* 0x040fe200000010ff */
[-C--:B------:R-:W-:Y:S01]  /*9890*/  FMUL.FTZ R98, R98, R201.reuse ;  /* 0x000000c962627220 */ /* 0x080fe20000410000 */
[----:B------:R-:W-:Y:S01]  /*98a0*/  FADD.FTZ R13, R195, R10 ;  /* 0x0000000ac30d7221 */ /* 0x000fe20000010000 */
[----:B------:R-:W-:Y:S01]  /*98b0*/  FADD.FTZ R5, R59, R5 ;  /* 0x000000053b057221 */ /* 0x000fe20000010000 */
[----:B------:R-:W-:Y:S01]  /*98c0*/  F2FP.BF16.F32.PACK_AB R159, R67, R48 ;  /* 0x00000030439f723e */ /* 0x000fe200000010ff */
[-C--:B------:R-:W-:Y:S01]  /*98d0*/  FMUL.FTZ R99, R99, R201.reuse ;  /* 0x000000c963637220 */ /* 0x080fe20000410000 */
[----:B------:R-:W-:Y:S01]  /*98e0*/  FADD.FTZ R10, R156, R13 ;  /* 0x0000000d9c0a7221 */ /* 0x000fe20000010000 */
[----:B------:R-:W-:Y:S01]  /*98f0*/  FADD.FTZ R5, R46, R5 ;  /* 0x000000052e057221 */ /* 0x000fe20000010000 */
[C---:B------:R-:W-:Y:S01]  /*9900*/  F2FP.BF16.F32.PACK_AB R156, R197.reuse, R156 ;  /* 0x0000009cc59c723e */ /* 0x040fe200000010ff */
[-C--:B------:R-:W-:Y:S01]  /*9910*/  FMUL.FTZ R102, R102, R201.reuse ;  /* 0x000000c966667220 */ /* 0x080fe20000410000 */
[----:B------:R-:W-:Y:S01]  /*9920*/  FADD.FTZ R9, R197, R10 ;  /* 0x0000000ac5097221 */ /* 0x000fe20000010000 */
[----:B------:R-:W-:Y:S01]  /*9930*/  FADD.FTZ R5, R63, R5 ;  /* 0x000000053f057221 */ /* 0x000fe20000010000 */
[----:B0-----:R-:W-:Y:S01]  /*9940*/  F2FP.BF16.F32.PACK_AB R161, R75, R44 ;  /* 0x0000002c4ba1723e */ /* 0x001fe200000010ff */
[-C--:B------:R-:W-:Y:S01]  /*9950*/  FMUL.FTZ R103, R103, R201.reuse ;  /* 0x000000c967677220 */ /* 0x080fe20000410000 */
[----:B------:R-:W-:Y:S01]  /*9960*/  FADD.FTZ R10, R158, R9 ;  /* 0x000000099e0a7221 */ /* 0x000fe20000010000 */
[----:B------:R-:W-:Y:S01]  /*9970*/  FADD.FTZ R5, R48, R5 ;  /* 0x0000000530057221 */ /* 0x000fe20000010000 */
[C---:B------:R-:W-:Y:S01]  /*9980*/  F2FP.BF16.F32.PACK_AB R158, R69.reuse, R158 ;  /* 0x0000009e459e723e */ /* 0x040fe200000010ff */
[-C--:B------:R-:W-:Y:S01]  /*9990*/  FMUL.FTZ R106, R106, R201.reuse ;  /* 0x000000c96a6a7220 */ /* 0x080fe20000410000 */
[----:B------:R-:W-:Y:S01]  /*99a0*/  FADD.FTZ R9, R69, R10 ;  /* 0x0000000a45097221 */ /* 0x000fe20000010000 */
[----:B------:R-:W-:Y:S01]  /*99b0*/  FADD.FTZ R5, R67, R5 ;  /* 0x0000000543057221 */ /* 0x000fe20000010000 */
[----:B-1----:R-:W-:Y:S01]  /*99c0*/  F2FP.BF16.F32.PACK_AB R163, R79, R32 ;  /* 0x000000204fa3723e */ /* 0x002fe200000010ff */
[-C--:B------:R-:W-:Y:S01]  /*99d0*/  FMUL.FTZ R107, R107, R201.reuse ;  /* 0x000000c96b6b7220 */ /* 0x080fe20000410000 */
[----:B------:R-:W-:Y:S01]  /*99e0*/  FADD.FTZ R6, R12, R9 ;  /* 0x000000090c067221 */ /* 0x000fe20000010000 */
[----:B------:R-:W-:Y:S01]  /*99f0*/  FADD.FTZ R5, R44, R5 ;  /* 0x000000052c057221 */ /* 0x000fe20000010000 */
[----:B------:R-:W-:Y:S01]  /*9a00*/  F2FP.BF16.F32.PACK_AB R164, R199, R20 ;  /* 0x00000014c7a4723e */ /* 0x000fe200000010ff */
[-C--:B------:R-:W-:Y:S01]  /*9a10*/  FMUL.FTZ R110, R110, R201.reuse ;  /* 0x000000c96e6e7220 */ /* 0x080fe20000410000 */
[----:B------:R-:W-:Y:S01]  /*9a20*/  FADD.FTZ R3, R73, R6 ;  /* 0x0000000649037221 */ /* 0x000fe20000010000 */
[----:B------:R-:W-:Y:S01]  /*9a30*/  FADD.FTZ R5, R75, R5 ;  /* 0x000000054b057221 */ /* 0x000fe20000010000 */
[----:B------:R-:W0:Y:S01]  /*9a40*/  MUFU.EX2 R6, R27 ;  /* 0x0000001b00067308 */ /* 0x000e220000000800 */
[----:B------:R-:W-:Y:S01]  /*9a50*/  F2FP.BF16.F32.PACK_AB R165, R83, R26 ;  /* 0x0000001a53a5723e */ /* 0x000fe200000010ff */
        /* <DEDUP_REMOVED lines=15> */
[----:B0-----:R-:W-:Y:S01]  /*9b50*/  F2FP.BF16.F32.PACK_AB R167, R40, R6 ;  /* 0x0000000628a7723e */ /* 0x001fe200000010ff */
        /* <DEDUP_REMOVED lines=22> */
.L_x_2272:
[----:B------:R-:W-:Y:S06]  /*9cc0*/  BAR.ARV 0x8, 0x180 ;  /* 0x0206000000007b1d */ /* 0x000fec0000002000 */
[----:B------:R-:W-:Y:S05]  /*9cd0*/  @!P0 BRA `(.L_x_2282) ;  /* 0x0000000000048947 */ /* 0x000fea0003800000 */
[----:B------:R-:W-:Y:S01]  /*9ce0*/  BPT.TRAP 0x1 ;  /* 0x000000040000795c */ /* 0x000fe20000300000 */
.L_x_2282:
[----:B------:R-:W-:Y:S01]  /*9cf0*/  ULEA UR5, UR42, UR41, 0x3 ;  /* 0x000000292a057291 */ /* 0x000fe2000f8e183f */
[----:B------:R-:W-:-:S05]  /*9d00*/  IMAD.U32 R5, RZ, RZ, UR43 ;  /* 0x0000002bff057e24 */ /* 0x000fca000f8e00ff */
[----:B------:R-:W-:-:S04]  /*9d10*/  SHF.L.U32 R5, R5, 0x1f, RZ ;  /* 0x0000001f05057819 */ /* 0x000fc800000006ff */
[----:B------:R0:W1:Y:S01]  /*9d20*/  SYNCS.PHASECHK.TRANS64.TRYWAIT P2, [UR5+0x28850], R5 ;  /* 0x02885005ff0075a7 */ /* 0x0000620008040145 */
[----:B------:R-:W-:Y:S05]  /*9d30*/  @!P0 BRA `(.L_x_2283) ;  /* 0x0000000000048947 */ /* 0x000fea0003800000 */
[----:B------:R-:W-:Y:S01]  /*9d40*/  BPT.TRAP 0x1 ;  /* 0x000000040000795c */ /* 0x000fe20000300000 */
.L_x_2283:
[----:B-1----:R-:W-:Y:S05]  /*9d50*/  @P2 BRA `(.L_x_2284) ;  /* 0x0000000000082947 */ /* 0x002fea0003800000 */
[----:B------:R-:W1:Y:S02]  /*9d60*/  SYNCS.PHASECHK.TRANS64.TRYWAIT P0, [UR5+0x28850], R5 ;  /* 0x02885005ff0075a7 */ /* 0x000e640008000145 */
[----:B-1----:R-:W-:Y:S05]  /*9d70*/  @!P0 BRA `(.L_x_2285) ;  /* 0x0000006c00748947 */ /* 0x002fea0003800000 */
.L_x_2284:
[----:B------:R-:W-:Y:S01]  /*9d80*/  UIADD3 UR41, UR41, 0x400, URZ ;  /* 0x0000040029297890 */ /* 0x000fe2000fffe03f */
[----:B------:R-:W-:Y:S01]  /*9d90*/  WARPGROUP.ARRIVE ;  /* 0x00000000000079c5 */ /* 0x000fe20000000000 */
[----:B------:R-:W-:Y:S01]  /*9da0*/  UMOV UR7, 0x40000040 ;  /* 0x4000004000077882 */ /* 0x000fe20000000000 */
[----:B-1----:R-:W1:Y:S01]  /*9db0*/  SHFL.BFLY PT, R6, R3, 0x2, 0x1f ;  /* 0x0c401f0003067f89 */ /* 0x002e6200000e0000 */
[----:B------:R-:W-:Y:S01]  /*9dc0*/  USHF.R.U32.HI UR41, URZ, 0x4, UR41 ;  /* 0x000000043f297899 */ /* 0x000fe20008011629 */
[----:B------:R-:W-:Y:S01]  /*9dd0*/  IMAD.MOV.U32 R10, RZ, RZ, RZ ;  /* 0x000000ffff0a7224 */ /* 0x000fe200078e00ff */
[----:B------:R-:W-:Y:S01]  /*9de0*/  UIADD3 UR44, UR44, 0x1, URZ ;  /* 0x000000012c2c7890 */ /* 0x000fe2000fffe03f */
[----:B0-----:R-:W0:Y:S01]  /*9df0*/  SHFL.BFLY PT, R5, R0, 0x2, 0x1f ;  /* 0x0c401f0000057f89 */ /* 0x001e2200000e0000 */
        /* <DEDUP_REMOVED lines=8> */
[----:B-1----:R-:W-:Y:S01]  /*9e80*/  FADD.FTZ R6, R6, R3 ;  /* 0x0000000306067221 */ /* 0x002fe20000010000 */
[----:B------:R-:W-:Y:S01]  /*9e90*/  UMOV UR7, 0x40000040 ;  /* 0x4000004000077882 */ /* 0x000fe20000000000 */
[----:B------:R-:W-:Y:S02]  /*9ea0*/  IMAD.MOV.U32 R3, RZ, RZ, -0x800000 ;  /* 0xff800000ff037424 */ /* 0x000fe400078e00ff */
[----:B0-----:R-:W-:Y:S01]  /*9eb0*/  FADD.FTZ R8, R5, R0 ;  /* 0x0000000005087221 */ /* 0x001fe20000010000 */
[----:B------:R-:W-:Y:S01]  /*9ec0*/  IMAD.MOV.U32 R0, RZ, RZ, -0x800000 ;  /* 0xff800000ff007424 */ /* 0x000fe200078e00ff */
[----:B------:R-:W0:Y:S01]  /*9ed0*/  SHFL.BFLY PT, R5, R6, 0x1, 0x1f ;  /* 0x0c201f0006057f89 */ /* 0x000e2200000e0000 */
[----:B------:R-:W-:-:S03]  /*9ee0*/  USEL UR42, UR42, URZ, UP0 ;  /* 0x0000003f2a2a7287 */ /* 0x000fc60008000000 */
[----:B------:R-:W1:Y:S01]  /*9ef0*/  SHFL.BFLY PT, R9, R8, 0x1, 0x1f ;  /* 0x0c201f0008097f89 */ /* 0x000e6200000e0000 */
[----:B0-----:R-:W-:Y:S01]  /*9f00*/  FADD.FTZ R12, R6, R5 ;  /* 0x00000005060c7221 */ /* 0x001fe20000010000 */
[----:B------:R-:W-:Y:S01]  /*9f10*/  MOV R5, RZ ;  /* 0x000000ff00057202 */ /* 0x000fe20000000f00 */
[----:B-1----:R-:W-:-:S03]  /*9f20*/  FADD.FTZ R13, R8, R9 ;  /* 0x00000009080d7221 */ /* 0x002fc60000010000 */
[----:B------:R-:W-:Y:S01]  /*9f30*/  FSETP.NE.FTZ.AND P0, PT, R12, RZ, PT ;  /* 0x000000ff0c00720b */ /* 0x000fe20003f15000 */
[----:B------:R-:W-:Y:S01]  /*9f40*/  IMAD.U32 R8, RZ, RZ, UR5 ;  /* 0x00000005ff087e24 */ /* 0x000fe2000f8e00ff */
[----:B------:R-:W-:-:S03]  /*9f50*/  FSETP.NE.FTZ.AND P2, PT, R13, RZ, PT ;  /* 0x000000ff0d00720b */ /* 0x000fc60003f55000 */
[----:B------:R-:W-:-:S05]  /*9f60*/  @!P1 VIADD R8, R8, 0x28860 ;  /* 0x0002886008089836 */ /* 0x000fca0000000000 */
[----:B------:R-:W-:-:S03]  /*9f70*/  @!P1 PRMT R8, RZ, 0x654, R8 ;  /* 0x00000654ff089816 */ /* 0x000fc60000000008 */
[----:B------:R-:W0:Y:S01]  /*9f80*/  @P0 MUFU.LG2 R9, R12 ;  /* 0x0000000c00090308 */ /* 0x000e220000000c00 */
[C---:B------:R-:W-:Y:S01]  /*9f90*/  @P0 FMUL.FTZ R6, R4.reuse, 0.69314718246459960938 ;  /* 0x3f31721804060820 */ /* 0x040fe20000410000 */
[----:B------:R-:W-:-:S06]  /*9fa0*/  @P2 FMUL.FTZ R15, R4, 0.69314718246459960938 ;  /* 0x3f317218040f2820 */ /* 0x000fcc0000410000 */
        /* <DEDUP_REMOVED lines=110> */
.L_x_2255:
        /* <DEDUP_REMOVED lines=10> */
[----:B------:R-:W1:Y:S01]  /*a730*/  LDC R39, c[0x0][0xbe8] ;  /* 0x0002fa00ff277b82 */ /* 0x000e620000000800 */
[----:B------:R-:W-:Y:S01]  /*a740*/  IMAD R9, R22, 0x40, R2 ;  /* 0x0000004016097824 */ /* 0x000fe200078e0202 */
        /* <DEDUP_REMOVED lines=18> */
[----:B------:R-:W-:Y:S01]  /*a870*/  UIMAD UR8, UR37, UR11, UR8 ;  /* 0x0000000b250872a4 */ /* 0x000fe2000f8e0208 */
[----:B------:R-:W-:Y:S01]  /*a880*/  F2FP.BF16.F32.PACK_AB R147, R151, R150 ;  /* 0x000000969793723e */ /* 0x000fe200000010ff */
[----:B------:R-:W-:Y:S01]  /*a890*/  UIMAD.WIDE.U32 UR6, UR37, UR10, UR6 ;  /* 0x0000000a250672a5 */ /* 0x000fe2000f8e0006 */
[----:B------:R-:W-:-:S02]  /*a8a0*/  ULDC UR5, c[0x0][0xa88] ;  /* 0x0002a20000057ab9 */ /* 0x000fc40000000800 */
[----:B------:R-:W-:Y:S01]  /*a8b0*/  ULDC.64 UR10, c[0x0][0xaf0] ;  /* 0x0002bc00000a7ab9 */ /* 0x000fe20000000a00 */
[----:B-1----:R-:W-:Y:S01]  /*a8c0*/  IMAD R64, R39, UR5, RZ ;  /* 0x0000000527407c24 */ /* 0x002fe2000f8e02ff */
[----:B------:R-:W-:Y:S02]  /*a8d0*/  MOV R36, R38 ;  /* 0x0000002600247202 */ /* 0x000fe40000000f00 */
[----:B0-----:R-:W-:-:S03]  /*a8e0*/  MOV R37, R5 ;  /* 0x0000000500257202 */ /* 0x001fc60000000f00 */
[----:B------:R-:W-:-:S04]  /*a8f0*/  IMAD.WIDE R4, R187, 0x2, R36 ;  /* 0x00000002bb047825 */ /* 0x000fc800078e0224 */
[----:B------:R-:W-:Y:S01]  /*a900*/  IMAD.WIDE R36, R9, 0x2, R36 ;  /* 0x0000000209247825 */ /* 0x000fe200078e0224 */
[C---:B------:R-:W-:Y:S02]  /*a910*/  IADD3 R21, P6, R4.reuse, 0x20, RZ ;  /* 0x0000002004157810 */ /* 0x040fe40007fde0ff */
[C---:B------:R-:W-:Y:S02]  /*a920*/  IADD3 R33, P1, R4.reuse, 0x4040, RZ ;  /* 0x0000404004217810 */ /* 0x040fe40007f3e0ff */
[----:B------:R-:W-:Y:S01]  /*a930*/  IADD3 R45, P0, R4, 0x4060, RZ ;  /* 0x00004060042d7810 */ /* 0x000fe20007f1e0ff */
[--C-:B------:R-:W-:Y:S01]  /*a940*/  IMAD.X R13, RZ, RZ, R5.reuse, P6 ;  /* 0x000000ffff0d7224 */ /* 0x100fe200030e0605 */
[----:B------:R-:W-:Y:S01]  /*a950*/  IADD3 R35, P6, R36, 0x1000, RZ ;  /* 0x0000100024237810 */ /* 0x000fe20007fde0ff */
[----:B------:R-:W-:Y:S01]  /*a960*/  IMAD.X R43, RZ, RZ, R5, P1 ;  /* 0x000000ffff2b7224 */ /* 0x000fe200008e0605 */
[----:B------:R-:W-:Y:S02]  /*a970*/  ISETP.NE.AND P1, PT, R39, 0x1, PT ;  /* 0x000000012700780c */ /* 0x000fe40003f25270 */
[----:B------:R-:W-:-:S02]  /*a980*/  LOP3.LUT R34, R35, 0x380, RZ, 0xc0, !PT ;  /* 0x0000038023227812 */ /* 0x000fc400078ec0ff */
[----:B------:R-:W-:Y:S02]  /*a990*/  IADD3 R31, P2, R4, 0x4020, RZ ;  /* 0x00004020041f7810 */ /* 0x000fe40007f5e0ff */
[----:B------:R-:W-:Y:S02]  /*a9a0*/  SHF.R.U64 R34, R34, 0x3, RZ ;  /* 0x0000000322227819 */ /* 0x000fe400000012ff */
[----:B------:R-:W-:Y:S01]  /*a9b0*/  LOP3.LUT R9, R4, 0x380, RZ, 0xc0, !PT ;  /* 0x0000038004097812 */ /* 0x000fe200078ec0ff */
[----:B------:R-:W-:Y:S01]  /*a9c0*/  IMAD.X R41, RZ, RZ, R5, P2 ;  /* 0x000000ffff297224 */ /* 0x000fe200010e0605 */
[----:B------:R-:W-:Y:S01]  /*a9d0*/  LOP3.LUT R34, R34, R35, RZ, 0x3c, !PT ;  /* 0x0000002322227212 */ /* 0x000fe200078e3cff */
[----:B------:R-:W-:Y:S01]  /*a9e0*/  IMAD.X R35, RZ, RZ, R37, P6 ;  /* 0x000000ffff237224 */ /* 0x000fe200030e0625 */
[----:B------:R-:W-:Y:S01]  /*a9f0*/  IADD3 R47, P6, R36, 0x7000, RZ ;  /* 0x00007000242f7810 */ /* 0x000fe20007fde0ff */
[----:B------:R-:W0:Y:S01]  /*aa00*/  @P1 LDC R48, c[0x0][0xbf0] ;  /* 0x0002fc00ff301b82 */ /* 0x000e220000000800 */
[----:B------:R-:W-:-:S02]  /*aa10*/  LOP3.LUT R14, R33, 0x380, RZ, 0xc0, !PT ;  /* 0x00000380210e7812 */ /* 0x000fc400078ec0ff */
[----:B------:R-:W-:Y:S02]  /*aa20*/  LOP3.LUT R20, R47, 0x380, RZ, 0xc0, !PT ;  /* 0x000003802f147812 */ /* 0x000fe400078ec0ff */
[----:B------:R-:W-:Y:S02]  /*aa30*/  LOP3.LUT R44, R45, 0x380, RZ, 0xc0, !PT ;  /* 0x000003802d2c7812 */ /* 0x000fe400078ec0ff */
[----:B------:R-:W-:Y:S02]  /*aa40*/  SHF.R.U64 R20, R20, 0x3, RZ ;  /* 0x0000000314147819 */ /* 0x000fe400000012ff */
[----:B------:R-:W-:Y:S02]  /*aa50*/  LOP3.LUT R12, R31, 0x380, RZ, 0xc0, !PT ;  /* 0x000003801f0c7812 */ /* 0x000fe400078ec0ff */
[----:B------:R-:W-:Y:S02]  /*aa60*/  LOP3.LUT R20, R20, R47, RZ, 0x3c, !PT ;  /* 0x0000002f14147212 */ /* 0x000fe400078e3cff */
[----:B------:R-:W1:Y:S01]  /*aa70*/  @P1 LDC R47, c[0x0][0xbec] ;  /* 0x0002fb00ff2f1b82 */ /* 0x000e620000000800 */
[----:B------:R-:W-:-:S02]  /*aa80*/  SHF.R.U64 R9, R9, 0x3, RZ ;  /* 0x0000000309097819 */ /* 0x000fc400000012ff */
[----:B------:R-:W-:Y:S02]  /*aa90*/  LOP3.LUT R8, R21, 0x380, RZ, 0xc0, !PT ;  /* 0x0000038015087812 */ /* 0x000fe400078ec0ff */
[----:B------:R-:W-:Y:S02]  /*aaa0*/  SHF.R.U64 R14, R14, 0x3, RZ ;  /* 0x000000030e0e7819 */ /* 0x000fe400000012ff */
[----:B------:R-:W-:Y:S02]  /*aab0*/  SHF.R.U64 R44, R44, 0x3, RZ ;  /* 0x000000032c2c7819 */ /* 0x000fe400000012ff */
[C---:B------:R-:W-:Y:S02]  /*aac0*/  IADD3 R29, P3, R4.reuse, 0x4000, RZ ;  /* 0x00004000041d7810 */ /* 0x040fe40007f7e0ff */
[C---:B------:R-:W-:Y:S02]  /*aad0*/  IADD3 R27, P4, R4.reuse, 0x60, RZ ;  /* 0x00000060041b7810 */ /* 0x040fe40007f9e0ff */
[----:B------:R-:W-:Y:S01]  /*aae0*/  IADD3 R25, P5, R4, 0x40, RZ ;  /* 0x0000004004197810 */ /* 0x000fe20007fbe0ff */
[--C-:B------:R-:W-:Y:S01]  /*aaf0*/  IMAD.X R15, RZ, RZ, R5.reuse, P3 ;  /* 0x000000ffff0f7224 */ /* 0x100fe200018e0605 */
[----:B------:R-:W-:Y:S01]  /*ab00*/  SHF.R.U64 R12, R12, 0x3, RZ ;  /* 0x000000030c0c7819 */ /* 0x000fe200000012ff */
[--C-:B------:R-:W-:Y:S01]  /*ab10*/  IMAD.X R11, RZ, RZ, R5.reuse, P4 ;  /* 0x000000ffff0b7224 */ /* 0x100fe200020e0605 */
[----:B------:R-:W-:Y:S01]  /*ab20*/  LOP3.LUT R4, R9, R4, RZ, 0x3c, !PT ;  /* 0x0000000409047212 */ /* 0x000fe200078e3cff */
[----:B------:R-:W-:Y:S01]  /*ab30*/  IMAD.X R9, RZ, RZ, R5, P5 ;  /* 0x000000ffff097224 */ /* 0x000fe200028e0605 */
[----:B------:R-:W-:-:S02]  /*ab40*/  SHF.R.U64 R8, R8, 0x3, RZ ;  /* 0x0000000308087819 */ /* 0x000fc400000012ff */
[----:B------:R-:W-:Y:S02]  /*ab50*/  LOP3.LUT R42, R14, R33, RZ, 0x3c, !PT ;  /* 0x000000210e2a7212 */ /* 0x000fe400078e3cff */
[----:B------:R-:W-:Y:S01]  /*ab60*/  LOP3.LUT R44, R44, R45, RZ, 0x3c, !PT ;  /* 0x0000002d2c2c7212 */ /* 0x000fe200078e3cff */
[----:B------:R-:W-:Y:S01]  /*ab70*/  IMAD.X R45, RZ, RZ, R5, P0 ;  /* 0x000000ffff2d7224 */ /* 0x000fe200000e0605 */
[----:B------:R-:W-:Y:S02]  /*ab80*/  LOP3.LUT R10, R29, 0x380, RZ, 0xc0, !PT ;  /* 0x000003801d0a7812 */ /* 0x000fe400078ec0ff */
[----:B------:R-:W-:Y:S02]  /*ab90*/  LOP3.LUT R40, R12, R31, RZ, 0x3c, !PT ;  /* 0x0000001f0c287212 */ /* 0x000fe400078e3cff */
[----:B------:R-:W-:Y:S02]  /*aba0*/  LOP3.LUT R12, R8, R21, RZ, 0x3c, !PT ;  /* 0x00000015080c7212 */ /* 0x000fe400078e3cff */
[----:B------:R-:W-:-:S02]  /*abb0*/  MOV R46, R4 ;  /* 0x00000004002e7202 */ /* 0x000fc40000000f00 */
[----:B------:R-:W-:Y:S02]  /*abc0*/  LOP3.LUT R8, R25, 0x380, RZ, 0xc0, !PT ;  /* 0x0000038019087812 */ /* 0x000fe400078ec0ff */
[----:B------:R-:W-:Y:S02]  /*abd0*/  F2FP.BF16.F32.PACK_AB R4, R89, R88 ;  /* 0x000000585904723e */ /* 0x000fe400000010ff */
[----:B------:R-:W-:Y:S01]  /*abe0*/  F2FP.BF16.F32.PACK_AB R5, R91, R90 ;  /* 0x0000005a5b05723e */ /* 0x000fe200000010ff */
[----:B------:R-:W-:Y:S01]  /*abf0*/  BAR.SYNC.DEFER_BLOCKING 0x1, 0x100 ;  /* 0x0044000000007b1d */ /* 0x000fe20000010000 */
[----:B------:R-:W-:Y:S01]  /*ac00*/  MOV R66, R42 ;  /* 0x0000002a00427202 */ /* 0x000fe20000000f00 */
[----:B------:R-:W-:Y:S01]  /*ac10*/  VIADD R42, R17, UR36 ;  /* 0x00000024112a7c36 */ /* 0x000fe20008000000 */
[----:B------:R-:W-:Y:S01]  /*ac20*/  SHF.R.U64 R10, R10, 0x3, RZ ;  /* 0x000000030a0a7819 */ /* 0x000fe200000012ff */
[----:B------:R-:W-:Y:S01]  /*ac30*/  VIADD R43, R186, UR36 ;  /* 0x00000024ba2b7c36 */ /* 0x000fe20008000000 */
[----:B------:R-:W-:-:S02]  /*ac40*/  SHF.R.U64 R8, R8, 0x3, RZ ;  /* 0x0000000308087819 */ /* 0x000fc400000012ff */
[----:B------:R-:W-:Y:S02]  /*ac50*/  LOP3.LUT R14, R10, R29, RZ, 0x3c, !PT ;  /* 0x0000001d0a0e7212 */ /* 0x000fe400078e3cff */
[----:B------:R-:W-:Y:S02]  /*ac60*/  LOP3.LUT R10, R27, 0x380, RZ, 0xc0, !PT ;  /* 0x000003801b0a7812 */ /* 0x000fe400078ec0ff */
[----:B------:R-:W-:Y:S02]  /*ac70*/  LOP3.LUT R8, R8, R25, RZ, 0x3c, !PT ;  /* 0x0000001908087212 */ /* 0x000fe400078e3cff */
[----:B------:R-:W-:Y:S02]  /*ac80*/  IADD3 R25, P0, R36, 0x6000, RZ ;  /* 0x0000600024197810 */ /* 0x000fe40007f1e0ff */
[----:B------:R-:W-:Y:S02]  /*ac90*/  SHF.R.U64 R10, R10, 0x3, RZ ;  /* 0x000000030a0a7819 */ /* 0x000fe400000012ff */
[----:B------:R-:W-:-:S02]  /*aca0*/  LOP3.LUT R24, R25, 0x380, RZ, 0xc0, !PT ;  /* 0x0000038019187812 */ /* 0x000fc400078ec0ff */
[----:B------:R-:W-:Y:S02]  /*acb0*/  LOP3.LUT R10, R10, R27, RZ, 0x3c, !PT ;  /* 0x0000001b0a0a7212 */ /* 0x000fe400078e3cff */
[----:B------:R-:W-:Y:S02]  /*acc0*/  SHF.R.U64 R24, R24, 0x3, RZ ;  /* 0x0000000318187819 */ /* 0x000fe400000012ff */
[----:B------:R-:W-:Y:S01]  /*acd0*/  MOV R54, R10 ;  /* 0x0000000a00367202 */ /* 0x000fe20000000f00 */
[----:B------:R1:W-:Y:S01]  /*ace0*/  STSM.16.M88.4 [R46], R4 ;  /* 0x000000042e007844 */ /* 0x0003e20000000200 */
[----:B------:R-:W-:Y:S01]  /*acf0*/  LOP3.LUT R24, R24, R25, RZ, 0x3c, !PT ;  /* 0x0000001918187212 */ /* 0x000fe200078e3cff */
[----:B------:R-:W-:Y:S01]  /*ad00*/  IMAD.X R25, RZ, RZ, R37, P0 ;  /* 0x000000ffff197224 */ /* 0x000fe200000e0625 */
[----:B------:R-:W-:Y:S01]  /*ad10*/  MOV R53, R14 ;  /* 0x0000000e00357202 */ /* 0x000fe20000000f00 */
[----:B------:R-:W-:Y:S01]  /*ad20*/  IMAD.U32 R14, RZ, RZ, UR8 ;  /* 0x00000008ff0e7e24 */ /* 0x000fe2000f8e00ff */
[----:B------:R-:W-:Y:S01]  /*ad30*/  MOV R15, R12 ;  /* 0x0000000c000f7202 */ /* 0x000fe20000000f00 */
[----:B------:R-:W-:Y:S01]  /*ad40*/  ULDC.64 UR8, c[0x0][0xae8] ;  /* 0x0002ba0000087ab9 */ /* 0x000fe20000000a00 */
[----:B------:R-:W-:-:S02]  /*ad50*/  IADD3 R29, P3, R36, 0x4000, RZ ;  /* 0x00004000241d7810 */ /* 0x000fc40007f7e0ff */
[----:B------:R-:W-:Y:S02]  /*ad60*/  IADD3 R27, P2, R36, 0x5000, RZ ;  /* 0x00005000241b7810 */ /* 0x000fe40007f5e0ff */
[----:B------:R-:W-:Y:S02]  /*ad70*/  LOP3.LUT R28, R29, 0x380, RZ, 0xc0, !PT ;  /* 0x000003801d1c7812 */ /* 0x000fe400078ec0ff */
[----:B------:R-:W-:Y:S02]  /*ad80*/  LOP3.LUT R26, R27, 0x380, RZ, 0xc0, !PT ;  /* 0x000003801b1a7812 */ /* 0x000fe400078ec0ff */
[----:B------:R-:W-:Y:S01]  /*ad90*/  SHF.R.U64 R28, R28, 0x3, RZ ;  /* 0x000000031c1c7819 */ /* 0x000fe200000012ff */
[----:B-1----:R-:W-:Y:S01]  /*ada0*/  @P1 IMAD.HI.U32 R5, R42, R47, RZ ;  /* 0x0000002f2a051227 */ /* 0x002fe200078e00ff */
[----:B------:R-:W-:Y:S02]  /*adb0*/  F2FP.BF16.F32.PACK_AB R7, R103, R102 ;  /* 0x000000666707723e */ /* 0x000fe400000010ff */
[----:B------:R-:W-:Y:S01]  /*adc0*/  MOV R52, R40 ;  /* 0x0000002800347202 */ /* 0x000fe20000000f00 */
[----:B------:R-:W-:Y:S01]  /*add0*/  IMAD.MOV.U32 R4, RZ, RZ, R42 ;  /* 0x000000ffff047224 */ /* 0x000fe200078e002a */
[----:B0-----:R-:W-:-:S02]  /*ade0*/  @P1 SHF.R.U32.HI R4, RZ, R48, R5 ;  /* 0x00000030ff041219 */ /* 0x001fc40000011605 */
[----:B------:R-:W-:Y:S02]  /*adf0*/  SHF.R.U64 R26, R26, 0x3, RZ ;  /* 0x000000031a1a7819 */ /* 0x000fe400000012ff */
[--C-:B------:R-:W-:Y:S01]  /*ae00*/  SHF.R.S32.HI R5, RZ, 0x1f, R4.reuse ;  /* 0x0000001fff057819 */ /* 0x100fe20000011404 */
[----:B------:R-:W-:Y:S01]  /*ae10*/  IMAD.MOV R6, RZ, RZ, -R4 ;  /* 0x000000ffff067224 */ /* 0x000fe200078e0a04 */
[----:B------:R-:W-:Y:S02]  /*ae20*/  IADD3 R12, P0, R4, UR6, RZ ;  /* 0x00000006040c7c10 */ /* 0x000fe4000ff1e0ff */
        /* <DEDUP_REMOVED lines=8> */
[----:B------:R-:W-:Y:S01]  /*aeb0*/  LOP3.LUT R28, R28, R29, RZ, 0x3c, !PT ;  /* 0x0000001d1c1c7212 */ /* 0x000fe200078e3cff */
[----:B------:R-:W-:Y:S01]  /*aec0*/  IMAD R10, R10, UR6, RZ ;  /* 0x000000060a0a7c24 */ /* 0x000fe2000f8e02ff */
[----:B------:R-:W-:Y:S01]  /*aed0*/  MOV R14, R8 ;  /* 0x00000008000e7202 */ /* 0x000fe20000000f00 */
[----:B------:R0:W-:Y:S01]  /*aee0*/  STSM.16.M88.4 [R15], R4 ;  /* 0x000000040f007844 */ /* 0x0001e20000000200 */
[----:B------:R-:W-:Y:S01]  /*aef0*/  IMAD.X R29, RZ, RZ, R37, P3 ;  /* 0x000000ffff1d7224 */ /* 0x000fe200018e0625 */
[----:B------:R-:W-:Y:S01]  /*af00*/  LOP3.LUT P0, RZ, R184, 0x3, RZ, 0xc0, !PT ;  /* 0x00000003b8ff7812 */ /* 0x000fe2000780c0ff */
[----:B------:R-:W-:Y:S01]  /*af10*/  IMAD R41, R11, UR7, R10 ;  /* 0x000000070b297c24 */ /* 0x000fe2000f8e020a */
[----:B------:R-:W-:Y:S01]  /*af20*/  ULDC.64 UR6, c[0x0][0xb50] ;  /* 0x0002d40000067ab9 */ /* 0x000fe20000000a00 */
[----:B------:R-:W-:-:S02]  /*af30*/  F2FP.BF16.F32.PACK_AB R8, R105, R104 ;  /* 0x000000686908723e */ /* 0x000fc400000010ff */
[----:B------:R-:W-:Y:S02]  /*af40*/  F2FP.BF16.F32.PACK_AB R9, R107, R106 ;  /* 0x0000006a6b09723e */ /* 0x000fe400000010ff */
[----:B------:R-:W-:Y:S02]  /*af50*/  F2FP.BF16.F32.PACK_AB R10, R109, R108 ;  /* 0x0000006c6d0a723e */ /* 0x000fe400000010ff */
[----:B------:R-:W-:Y:S02]  /*af60*/  F2FP.BF16.F32.PACK_AB R11, R111, R110 ;  /* 0x0000006e6f0b723e */ /* 0x000fe400000010ff */
[----:B------:R-:W-:Y:S02]  /*af70*/  LEA R40, P3, R12, UR6, 0x2 ;  /* 0x000000060c287c11 */ /* 0x000fe4000f8610ff */
[----:B------:R-:W-:Y:S01]  /*af80*/  LOP3.LUT R26, R26, R27, RZ, 0x3c, !PT ;  /* 0x0000001b1a1a7212 */ /* 0x000fe200078e3cff */
[----:B0-----:R-:W-:Y:S01]  /*af90*/  VIADD R5, R43, 0x8 ;  /* 0x000000082b057836 */ /* 0x001fe20000000000 */
[----:B------:R0:W-:Y:S01]  /*afa0*/  STSM.16.M88.4 [R14], R8 ;  /* 0x000000080e007844 */ /* 0x0001e20000000200 */
[----:B------:R-:W-:Y:S01]  /*afb0*/  IMAD.IADD R7, R13, 0x1, R41 ;  /* 0x000000010d077824 */ /* 0x000fe200078e0229 */
[----:B------:R-:W-:Y:S01]  /*afc0*/  F2FP.BF16.F32.PACK_AB R4, R113, R112 ;  /* 0x000000707104723e */ /* 0x000fe200000010ff */
[----:B------:R-:W-:Y:S01]  /*afd0*/  IMAD.X R27, RZ, RZ, R37, P2 ;  /* 0x000000ffff1b7224 */ /* 0x000fe200010e0625 */
[-C--:B------:R-:W-:Y:S01]  /*afe0*/  ISETP.GE.OR P2, PT, R43, R64.reuse, P0 ;  /* 0x000000402b00720c */ /* 0x080fe20000746670 */
[----:B------:R-:W-:Y:S01]  /*aff0*/  SHFL.IDX PT, R60, R40, RZ, 0x1c1f ;  /* 0x001c1fff283c7589 */ /* 0x000fe200000e0000 */
[----:B------:R-:W-:-:S02]  /*b000*/  ISETP.GE.OR P0, PT, R5, R64, P0 ;  /* 0x000000400500720c */ /* 0x000fc40000706670 */
[----:B------:R-:W-:Y:S01]  /*b010*/  LEA.HI.X R41, R12, UR7, R7, 0x2, P3 ;  /* 0x000000070c297c11 */ /* 0x000fe200098f1407 */
[----:B------:R-:W-:Y:S01]  /*b020*/  SHFL.IDX PT, R62, R40, 0x1, 0x1c1f ;  /* 0x003c1f00283e7f89 */ /* 0x000fe200000e0000 */
[----:B------:R-:W-:Y:S02]  /*b030*/  F2FP.BF16.F32.PACK_AB R5, R115, R114 ;  /* 0x000000727305723e */ /* 0x000fe400000010ff */
[----:B------:R-:W-:Y:S01]  /*b040*/  F2FP.BF16.F32.PACK_AB R6, R117, R116 ;  /* 0x000000747506723e */ /* 0x000fe200000010ff */
[----:B------:R-:W1:Y:S01]  /*b050*/  SHFL.IDX PT, R61, R41, RZ, 0x1c1f ;  /* 0x001c1fff293d7589 */ /* 0x000e6200000e0000 */
[----:B------:R-:W-:Y:S02]  /*b060*/  F2FP.BF16.F32.PACK_AB R7, R119, R118 ;  /* 0x000000767707723e */ /* 0x000fe400000010ff */
[----:B------:R-:W-:Y:S01]  /*b070*/  F2FP.BF16.F32.PACK_AB R12, R121, R120 ;  /* 0x00000078790c723e */ /* 0x000fe200000010ff */
[----:B------:R-:W2:Y:S01]  /*b080*/  SHFL.IDX PT, R63, R41, 0x1, 0x1c1f ;  /* 0x003c1f00293f7f89 */ /* 0x000ea200000e0000 */
[----:B------:R-:W-:-:S02]  /*b090*/  F2FP.BF16.F32.PACK_AB R13, R123, R122 ;  /* 0x0000007a7b0d723e */ /* 0x000fc400000010ff */
[----:B0-----:R-:W-:Y:S01]  /*b0a0*/  F2FP.BF16.F32.PACK_AB R14, R125, R124 ;  /* 0x0000007c7d0e723e */ /* 0x001fe200000010ff */
[----:B------:R-:W-:Y:S01]  /*b0b0*/  STSM.16.M88.4 [R54], R4 ;  /* 0x0000000436007844 */ /* 0x000fe20000000200 */
[----:B------:R-:W-:Y:S02]  /*b0c0*/  F2FP.BF16.F32.PACK_AB R15, R127, R126 ;  /* 0x0000007e7f0f723e */ /* 0x000fe400000010ff */
[----:B------:R-:W-:Y:S02]  /*b0d0*/  F2FP.BF16.F32.PACK_AB R8, R129, R128 ;  /* 0x000000808108723e */ /* 0x000fe400000010ff */
[----:B------:R-:W-:Y:S01]  /*b0e0*/  F2FP.BF16.F32.PACK_AB R9, R131, R130 ;  /* 0x000000828309723e */ /* 0x000fe200000010ff */
[----:B------:R-:W-:Y:S01]  /*b0f0*/  STSM.16.M88.4 [R53], R12 ;  /* 0x0000000c35007844 */ /* 0x000fe20000000200 */
[----:B------:R-:W-:Y:S02]  /*b100*/  F2FP.BF16.F32.PACK_AB R10, R133, R132 ;  /* 0x00000084850a723e */ /* 0x000fe400000010ff */
[----:B------:R-:W-:-:S02]  /*b110*/  F2FP.BF16.F32.PACK_AB R11, R135, R134 ;  /* 0x00000086870b723e */ /* 0x000fc400000010ff */
[----:B------:R-:W-:Y:S02]  /*b120*/  MOV R65, R44 ;  /* 0x0000002c00417202 */ /* 0x000fe40000000f00 */
[C---:B------:R-:W-:Y:S01]  /*b130*/  IADD3 R33, P5, R36.reuse, 0x2000, RZ ;  /* 0x0000200024217810 */ /* 0x040fe20007fbe0ff */
[----:B------:R-:W-:Y:S01]  /*b140*/  STSM.16.M88.4 [R52], R8 ;  /* 0x0000000834007844 */ /* 0x000fe20000000200 */
[----:B------:R-:W-:Y:S01]  /*b150*/  UIMAD UR5, UR12, UR8, URZ ;  /* 0x000000080c0572a4 */ /* 0x000fe2000f8e023f */
[C---:B------:R-:W-:Y:S02]  /*b160*/  IADD3 R31, P4, R36.reuse, 0x3000, RZ ;  /* 0x00003000241f7810 */ /* 0x040fe40007f9e0ff */
[----:B------:R0:W-:Y:S01]  /*b170*/  STSM.16.M88.4 [R66], R136 ;  /* 0x0000008842007844 */ /* 0x0001e20000000200 */
[----:B------:R-:W-:Y:S01]  /*b180*/  UIMAD.WIDE.U32 UR6, UR39, UR8, URZ ;  /* 0x00000008270672a5 */ /* 0x000fe2000f8e003f */
[----:B------:R-:W-:Y:S02]  /*b190*/  LOP3.LUT R21, R36, 0x380, RZ, 0xc0, !PT ;  /* 0x0000038024157812 */ /* 0x000fe400078ec0ff */
[----:B------:R-:W-:Y:S01]  /*b1a0*/  STSM.16.M88.4 [R65], R144 ;  /* 0x0000009041007844 */ /* 0x000fe20000000200 */
[----:B------:R-:W-:Y:S01]  /*b1b0*/  UIMAD UR5, UR39, UR9, UR5 ;  /* 0x00000009270572a4 */ /* 0x000fe2000f8e0205 */
[----:B------:R-:W-:Y:S01]  /*b1c0*/  LOP3.LUT R32, R33, 0x380, RZ, 0xc0, !PT ;  /* 0x0000038021207812 */ /* 0x000fe200078ec0ff */
[----:B------:R-:W-:Y:S01]  /*b1d0*/  BAR.SYNC.DEFER_BLOCKING 0x1, 0x100 ;  /* 0x0044000000007b1d */ /* 0x000fe20000010000 */
[----:B------:R-:W-:-:S07]  /*b1e0*/  LOP3.LUT R30, R31, 0x380, RZ, 0xc0, !PT ;  /* 0x000003801f1e7812 */ /* 0x000fce00078ec0ff */
[----:B0-----:R-:W0:Y:S01]  /*b1f0*/  @P1 LDC R66, c[0x0][0xbec] ;  /* 0x0002fb00ff421b82 */ /* 0x001e220000000800 */
[----:B------:R-:W-:Y:S01]  /*b200*/  UIMAD UR8, UR13, UR10, URZ ;  /* 0x0000000a0d0872a4 */ /* 0x000fe2000f8e023f */
[----:B------:R-:W-:Y:S01]  /*b210*/  SHF.R.U64 R21, R21, 0x3, RZ ;  /* 0x0000000315157819 */ /* 0x000fe200000012ff */
[----:B------:R-:W-:Y:S01]  /*b220*/  UIADD3 UR7, UR7, UR5, URZ ;  /* 0x0000000507077290 */ /* 0x000fe2000fffe03f */
[----:B------:R-:W-:Y:S01]  /*b230*/  SHF.R.U64 R32, R32, 0x3, RZ ;  /* 0x0000000320207819 */ /* 0x000fe200000012ff */
[----:B-1----:R1:W-:Y:S01]  /*b240*/  @!P2 ST.E desc[UR46][R60.64], R3 ;  /* 0x000000033c00a985 */ /* 0x0023e2000c10192e */
[----:B------:R-:W-:Y:S01]  /*b250*/  UIMAD UR5, UR37, UR11, UR8 ;  /* 0x0000000b250572a4 */ /* 0x000fe2000f8e0208 */
[----:B------:R-:W-:Y:S02]  /*b260*/  SHF.R.U64 R30, R30, 0x3, RZ ;  /* 0x000000031e1e7819 */ /* 0x000fe400000012ff */
[----:B--2---:R2:W-:Y:S01]  /*b270*/  @!P0 ST.E desc[UR46][R62.64], R0 ;  /* 0x000000003e008985 */ /* 0x0045e2000c10192e */
[----:B------:R-:W-:Y:S01]  /*b280*/  UIMAD.WIDE.U32 UR6, UR37, UR10, UR6 ;  /* 0x0000000a250672a5 */ /* 0x000fe2000f8e0006 */
[----:B------:R-:W-:Y:S01]  /*b290*/  LOP3.LUT R36, R21, R36, RZ, 0x3c, !PT ;  /* 0x0000002415247212 */ /* 0x000fe200078e3cff */
[--C-:B------:R-:W-:Y:S01]  /*b2a0*/  IMAD.X R21, RZ, RZ, R37.reuse, P6 ;  /* 0x000000ffff157224 */ /* 0x100fe200030e0625 */
[----:B------:R3:W5:Y:S01]  /*b2b0*/  LD.E.128 R12, desc[UR46][R24.64] ;  /* 0x0000002e180c7980 */ /* 0x000762000c101d00 */
[----:B------:R-:W-:Y:S01]  /*b2c0*/  LOP3.LUT R32, R32, R33, RZ, 0x3c, !PT ;  /* 0x0000002120207212 */ /* 0x000fe200078e3cff */
[----:B------:R-:W-:Y:S01]  /*b2d0*/  ULDC.64 UR8, c[0x0][0xae0] ;  /* 0x0002b80000087ab9 */ /* 0x000fe20000000a00 */
[----:B------:R-:W-:Y:S01]  /*b2e0*/  LOP3.LUT R30, R30, R31, RZ, 0x3c, !PT ;  /* 0x0000001f1e1e7212 */ /* 0x000fe200078e3cff */
[----:B-1----:R-:W1:Y:S01]  /*b2f0*/  @P1 LDC R61, c[0x0][0xbf0] ;  /* 0x0002fc00ff3d1b82 */ /* 0x002e620000000800 */
[----:B--2---:R-:W-:Y:S01]  /*b300*/  IMAD R0, R19, 0x20, R22 ;  /* 0x0000002013007824 */ /* 0x004fe200078e0216 */
[----:B------:R-:W-:Y:S01]  /*b310*/  UIADD3 UR5, UR7, UR5, URZ ;  /* 0x0000000507057290 */ /* 0x000fe2000fffe03f */
[----:B------:R-:W-:Y:S01]  /*b320*/  IMAD.X R33, RZ, RZ, R37, P5 ;  /* 0x000000ffff217224 */ /* 0x000fe200028e0625 */
[----:B------:R2:W5:Y:S01]  /*b330*/  LD.E.128 R8, desc[UR46][R20.64] ;  /* 0x0000002e14087980 */ /* 0x000562000c101d00 */
[----:B---3--:R-:W-:-:S02]  /*b340*/  VIADD R25, R0, UR36 ;  /* 0x0000002400197c36 */ /* 0x008fc40008000000 */
[----:B------:R-:W-:Y:S01]  /*b350*/  IMAD.X R31, RZ, RZ, R37, P4 ;  /* 0x000000ffff1f7224 */ /* 0x000fe200020e0625 */
[----:B------:R-:W5:Y:S01]  /*b360*/  LD.E.128 R48, desc[UR46][R36.64] ;  /* 0x0000002e24307980 */ /* 0x000f62000c101d00 */
[----:B0-----:R-:W-:-:S03]  /*b370*/  @P1 IMAD.HI.U32 R0, R25, R66, RZ ;  /* 0x0000004219001227 */ /* 0x001fc600078e00ff */
[----:B------:R-:W5:Y:S01]  /*b380*/  LD.E.128 R44, desc[UR46][R34.64] ;  /* 0x0000002e222c7980 */ /* 0x000f62000c101d00 */
[----:B------:R-:W-:Y:S02]  /*b390*/  IMAD.MOV.U32 R3, RZ, RZ, R25 ;  /* 0x000000ffff037224 */ /* 0x000fe400078e0019 */
[----:B--2---:R-:W-:Y:S01]  /*b3a0*/  IMAD.U32 R21, RZ, RZ, UR7 ;  /* 0x00000007ff157e24 */ /* 0x004fe2000f8e00ff */
[----:B------:R-:W5:Y:S01]  /*b3b0*/  LD.E.128 R40, desc[UR46][R32.64] ;  /* 0x0000002e20287980 */ /* 0x000f62000c101d00 */
[----:B------:R-:W-:Y:S01]  /*b3c0*/  IMAD.U32 R20, RZ, RZ, UR6 ;  /* 0x00000006ff147e24 */ /* 0x000fe2000f8e00ff */
[----:B------:R-:W-:Y:S02]  /*b3d0*/  ULDC.64 UR6, c[0x0][0xad8] ;  /* 0x0002b60000067ab9 */ /* 0x000fe40000000a00 */
[----:B------:R-:W5:Y:S01]  /*b3e0*/  LD.E.128 R4, desc[UR46][R30.64] ;  /* 0x0000002e1e047980 */ /* 0x000f62000c101d00 */
[----:B-1----:R-:W-:-:S03]  /*b3f0*/  @P1 SHF.R.U32.HI R3, RZ, R61, R0 ;  /* 0x0000003dff031219 */ /* 0x002fc60000011600 */
[----:B------:R-:W5:Y:S01]  /*b400*/  LD.E.128 R56, desc[UR46][R28.64] ;  /* 0x0000002e1c387980 */ /* 0x000f62000c101d00 */
[--C-:B------:R-:W-:Y:S01]  /*b410*/  SHF.R.S32.HI R0, RZ, 0x1f, R3.reuse ;  /* 0x0000001fff007819 */ /* 0x100fe20000011403 */
[----:B------:R-:W-:Y:S02]  /*b420*/  IMAD.MOV R24, RZ, RZ, -R3 ;  /* 0x000000ffff187224 */ /* 0x000fe400078e0a03 */
[----:B------:R-:W-:Y:S01]  /*b430*/  IMAD.U32 R21, RZ, RZ, UR5 ;  /* 0x00000005ff157e24 */ /* 0x000fe2000f8e00ff */
[----:B------:R0:W5:Y:S01]  /*b440*/  LD.E.128 R52, desc[UR46][R26.64] ;  /* 0x0000002e1a347980 */ /* 0x000162000c101d00 */
[----:B------:R-:W-:Y:S02]  /*b450*/  IMAD R0, R0, UR8, RZ ;  /* 0x0000000800007c24 */ /* 0x000fe4000f8e02ff */
[----:B------:R-:W-:Y:S01]  /*b460*/  IMAD R39, R39, R24, R25 ;  /* 0x0000001827277224 */ /* 0x000fe200078e0219 */
[----:B------:R-:W-:Y:S01]  /*b470*/  @!PT LDS RZ, [RZ] ;  /* 0x00000000fffff984 */ /* 0x000fe20000000800 */
[----:B------:R-:W-:Y:S01]  /*b480*/  @!PT LDS RZ, [RZ] ;  /* 0x00000000fffff984 */ /* 0x000fe20000000800 */
[----:B------:R-:W-:Y:S01]  /*b490*/  @!PT LDS RZ, [RZ] ;  /* 0x00000000fffff984 */ /* 0x000fe20000000800 */
[----:B------:R-:W-:Y:S01]  /*b4a0*/  @!PT LDS RZ, [RZ] ;  /* 0x00000000fffff984 */ /* 0x000fe20000000800 */
[----:B------:R1:W-:Y:S06]  /*b4b0*/  MEMBAR.ALL.CTA ;  /* 0x0000000000007992 */ /* 0x0003ec0000008000 */
[----:B-1----:R-:W1:Y:S01]  /*b4c0*/  FENCE.VIEW.ASYNC.S ;  /* 0x00000000000073c6 */ /* 0x002e620000000000 */
[----:B------:R-:W-:-:S02]  /*b4d0*/  IMAD R25, R3, UR9, R0 ;  /* 0x0000000903197c24 */ /* 0x000fc4000f8e0200 */
[----:B------:R-:W-:Y:S01]  /*b4e0*/  IMAD.WIDE.U32 R20, R3, UR8, R20 ;  /* 0x0000000803147c25 */ /* 0x000fe2000f8e0014 */
[----:B------:R-:W-:-:S03]  /*b4f0*/  SHF.R.S32.HI R0, RZ, 0x1f, R39 ;  /* 0x0000001fff007819 */ /* 0x000fc60000011427 */
[----:B------:R-:W-:Y:S02]  /*b500*/  IMAD.IADD R21, R21, 0x1, R25 ;  /* 0x0000000115157824 */ /* 0x000fe400078e0219 */
[----:B------:R-:W-:Y:S02]  /*b510*/  IMAD R0, R0, UR6, RZ ;  /* 0x0000000600007c24 */ /* 0x000fe4000f8e02ff */
[----:B0-----:R-:W-:Y:S02]  /*b520*/  VIADD R27, R22, UR36 ;  /* 0x00000024161b7c36 */ /* 0x001fe40008000000 */
        /* <DEDUP_REMOVED lines=12> */
[----:B-1----:R0:W1:Y:S01]  /*b5f0*/  SHFL.IDX PT, R25, R0, RZ, 0x181f ;  /* 0x00181fff00197589 */ /* 0x00206200000e0000 */
        /* <DEDUP_REMOVED lines=8> */
[-C--:B-1----:R-:W-:Y:S02]  /*b680*/  @!P2 LEA R20, P4, R2, R25.reuse, 0x1 ;  /* 0x000000190214a211 */ /* 0x082fe400078808ff */
[----:B------:R-:W-:Y:S02]  /*b690*/  @!P3 LEA R24, P5, R18, R25, 0x1 ;  /* 0x000000191218b211 */ /* 0x000fe400078a08ff */
[-C--:B--2---:R-:W-:Y:S02]  /*b6a0*/  @!P2 LEA.HI.X R21, R2, R3.reuse, R189, 0x1, P4 ;  /* 0x000000030215a211 */ /* 0x084fe400020f0cbd */
[----:B------:R-:W-:-:S03]  /*b6b0*/  @!P3 LEA.HI.X R25, R18, R3, R188, 0x1, P5 ;  /* 0x000000031219b211 */ /* 0x000fc600028f0cbc */
[----:B-----5:R3:W-:Y:S04]  /*b6c0*/  @!P2 ST.E.128 desc[UR46][R20.64], R48 ;  /* 0x000000301400a985 */ /* 0x0207e8000c101d2e */
[----:B------:R3:W-:Y:S02]  /*b6d0*/  @!P3 ST.E.128 desc[UR46][R24.64], R56 ;  /* 0x000000381800b985 */ /* 0x0007e4000c101d2e */
.L_x_2289:
[----:B------:R-:W-:Y:S05]  /*b6e0*/  BSYNC B1 ;  /* 0x0000000000017941 */ /* 0x000fea0003800000 */
.L_x_2288:
[----:B--2---:R2:W4:Y:S01]  /*b6f0*/  SHFL.IDX PT, R3, R26, 0x1, 0x181f ;  /* 0x00381f001a037f89 */ /* 0x00452200000e0000 */
[----:B------:R-:W-:Y:S03]  /*b700*/  BSSY B1, `(.L_x_2290) ;  /* 0x000000c000017945 */ /* 0x000fe60003800000 */
[----:B-1-3--:R2:W1:Y:S01]  /*b710*/  SHFL.IDX PT, R25, R0, 0x1, 0x181f ;  /* 0x00381f0000197f89 */ /* 0x00a46200000e0000 */
[----:B------:R-:W-:Y:S05]  /*b720*/  @P0 BRA `(.L_x_2291) ;  /* 0x0000000000240947 */ /* 0x000fea0003800000 */
[----:B------:R-:W-:Y:S02]  /*b730*/  ULDC UR5, c[0x0][0xac8] ;  /* 0x0002b20000057ab9 */ /* 0x000fe40000000800 */
[----:B------:R-:W-:Y:S02]  /*b740*/  ISETP.GE.AND P3, PT, R2, UR5, PT ;  /* 0x0000000502007c0c */ /* 0x000fe4000bf66270 */
[----:B------:R-:W-:-:S11]  /*b750*/  ISETP.GE.AND P4, PT, R18, UR5, PT ;  /* 0x0000000512007c0c */ /* 0x000fd6000bf86270 */
[-C--:B-1----:R-:W-:Y:S02]  /*b760*/  @!P3 LEA R20, P0, R2, R25.reuse, 0x1 ;  /* 0x000000190214b211 */ /* 0x082fe400078008ff */
[----:B------:R-:W-:Y:S02]  /*b770*/  @!P4 LEA R24, P2, R18, R25, 0x1 ;  /* 0x000000191218c211 */ /* 0x000fe400078408ff */
[-C--:B----4-:R-:W-:Y:S02]  /*b780*/  @!P3 LEA.HI.X R21, R2, R3.reuse, R189, 0x1, P0 ;  /* 0x000000030215b211 */ /* 0x090fe400000f0cbd */
[----:B------:R-:W-:-:S03]  /*b790*/  @!P4 LEA.HI.X R25, R18, R3, R188, 0x1, P2 ;  /* 0x000000031219c211 */ /* 0x000fc600010f0cbc */
[----:B-----5:R3:W-:Y:S04]  /*b7a0*/  @!P3 ST.E.128 desc[UR46][R20.64], R44 ;  /* 0x0000002c1400b985 */ /* 0x0207e8000c101d2e */
[----:B------:R3:W-:Y:S02]  /*b7b0*/  @!P4 ST.E.128 desc[UR46][R24.64], R52 ;  /* 0x000000341800c985 */ /* 0x0007e4000c101d2e */
.L_x_2291:
[----:B------:R-:W-:Y:S05]  /*b7c0*/  BSYNC B1 ;  /* 0x0000000000017941 */ /* 0x000fea0003800000 */
.L_x_2290:
[----:B----4-:R4:W0:Y:S01]  /*b7d0*/  SHFL.IDX PT, R3, R26, 0x2, 0x181f ;  /* 0x00581f001a037f89 */ /* 0x01082200000e0000 */
        /* <DEDUP_REMOVED lines=8> */
[-C--:B0-----:R-:W-:Y:S02]  /*b860*/  @!P2 LEA.HI.X R21, R2, R3.reuse, R189, 0x1, P0 ;  /* 0x000000030215a211 */ /* 0x081fe400000f0cbd */
[----:B------:R-:W-:-:S03]  /*b870*/  @!P3 LEA.HI.X R25, R18, R3, R188, 0x1, P1 ;  /* 0x000000031219b211 */ /* 0x000fc600008f0cbc */
[----:B-----5:R3:W-:Y:S04]  /*b880*/  @!P2 ST.E.128 desc[UR46][R20.64], R40 ;  /* 0x000000281400a985 */ /* 0x0207e8000c101d2e */
[----:B------:R3:W-:Y:S02]  /*b890*/  @!P3 ST.E.128 desc[UR46][R24.64], R12 ;  /* 0x0000000c1800b985 */ /* 0x0007e4000c101d2e */
.L_x_2293:
[----:B------:R-:W-:Y:S05]  /*b8a0*/  BSYNC B1 ;  /* 0x0000000000017941 */ /* 0x000fea0003800000 */
.L_x_2292:
[----:B0-----:R-:W-:Y:S01]  /*b8b0*/  VIADD R3, R27, 0x60 ;  /* 0x000000601b037836 */ /* 0x001fe20000000000 */
[----:B---3-5:R0:W3:Y:S04]  /*b8c0*/  SHFL.IDX PT, R15, R26, 0x3, 0x181f ;  /* 0x00781f001a0f7f89 */ /* 0x0280e800000e0000 */
[----:B------:R-:W-:Y:S01]  /*b8d0*/  ISETP.GE.AND P0, PT, R3, R64, PT ;  /* 0x000000400300720c */ /* 0x000fe20003f06270 */
[----:B------:R0:W0:-:S12]  /*b8e0*/  SHFL.IDX PT, R21, R0, 0x3, 0x181f ;  /* 0x00781f0000157f89 */ /* 0x00001800000e0000 */
[----:B------:R-:W-:Y:S05]  /*b8f0*/  @P0 BRA `(.L_x_2294) ;  /* 0x0000000800800947 */ /* 0x000fea0003800000 */
[----:B------:R-:W-:Y:S02]  /*b900*/  ULDC UR5, c[0x0][0xac8] ;  /* 0x0002b20000057ab9 */ /* 0x000fe40000000800 */
[----:B------:R-:W-:-:S13]  /*b910*/  ISETP.GE.AND P1, PT, R2, UR5, PT ;  /* 0x0000000502007c0c */ /* 0x000fda000bf26270 */
[----:B0-----:R-:W-:-:S04]  /*b920*/  @!P1 LEA R12, P0, R2, R21, 0x1 ;  /* 0x00000015020c9211 */ /* 0x001fc800078008ff */
[----:B---3--:R-:W-:Y:S02]  /*b930*/  @!P1 LEA.HI.X R13, R2, R15, R189, 0x1, P0 ;  /* 0x0000000f020d9211 */ /* 0x008fe400000f0cbd */
[----:B------:R-:W-:-:S03]  /*b940*/  ISETP.GE.AND P0, PT, R18, UR5, PT ;  /* 0x0000000512007c0c */ /* 0x000fc6000bf06270 */
[----:B------:R0:W-:Y:S10]  /*b950*/  @!P1 ST.E.128 desc[UR46][R12.64], R4 ;  /* 0x000000040c009985 */ /* 0x0001f4000c101d2e */
[----:B------:R-:W-:Y:S05]  /*b960*/  @P0 BRA `(.L_x_2294) ;  /* 0x0000000800640947 */ /* 0x000fea0003800000 */
[----:B0-----:R-:W-:-:S04]  /*b970*/  LEA R4, P0, R18, R21, 0x1 ;  /* 0x0000001512047211 */ /* 0x001fc800078008ff */
[----:B------:R-:W-:-:S05]  /*b980*/  LEA.HI.X R5, R18, R15, R188, 0x1, P0 ;  /* 0x0000000f12057211 */ /* 0x000fca00000f0cbc */
[----:B------:R0:W-:Y:S01]  /*b990*/  ST.E.128 desc[UR46][R4.64], R8 ;  /* 0x0000000804007985 */ /* 0x0001e2000c101d2e */
[----:B------:R-:W-:Y:S05]  /*b9a0*/  BRA `(.L_x_2294) ;  /* 0x0000000800547947 */ /* 0x000fea0003800000 */
.L_x_2287:
        /* <DEDUP_REMOVED lines=50> */
.L_x_2296:
[----:B------:R-:W-:Y:S05]  /*bcd0*/  BSYNC B1 ;  /* 0x0000000000017941 */ /* 0x000fea0003800000 */
.L_x_2295:
        /* <DEDUP_REMOVED lines=37> */
[----:B------:R-:W-:Y:S02]  /*bf30*/  IADD3 R3, R5, R3, RZ ;  /* 0x0000000305037210 */ /* 0x000fe40007ffe0ff */
[----:B------:R-:W-:Y:S02]  /*bf40*/  LEA R6, P3, R4, UR6, 0x1 ;  /* 0x0000000604067c11 */ /* 0x000fe4000f8608ff */
[-C--:B------:R-:W-:Y:S01]  /*bf50*/  ISETP.GE.AND P1, PT, R0, R9.reuse, PT ;  /* 0x000000090000720c */ /* 0x080fe20003f26270 */
[----:B------:R-:W-:Y:S01]  /*bf60*/  VIADD R0, R8, 0x40 ;  /* 0x0000004008007836 */ /* 0x000fe20000000000 */
[----:B------:R-:W-:Y:S01]  /*bf70*/  LEA.HI.X R7, R4, UR7, R3, 0x1, P3 ;  /* 0x0000000704077c11 */ /* 0x000fe200098f0c03 */
[----:B------:R0:W1:Y:S03]  /*bf80*/  SHFL.IDX PT, R5, R6, RZ, 0x181f ;  /* 0x00181fff06057589 */ /* 0x00006600000e0000 */
[----:B------:R-:W-:Y:S01]  /*bf90*/  ISETP.GE.AND P0, PT, R0, R9, PT ;  /* 0x000000090000720c */ /* 0x000fe20003f06270 */
[----:B------:R0:W2:Y:S01]  /*bfa0*/  SHFL.IDX PT, R3, R7, RZ, 0x181f ;  /* 0x00181fff07037589 */ /* 0x0000a200000e0000 */
[----:B------:R-:W-:Y:S11]  /*bfb0*/  @P2 BRA `(.L_x_2298) ;  /* 0x0000000000242947 */ /* 0x000ff60003800000 */
[----:B------:R-:W-:Y:S02]  /*bfc0*/  ULDC UR5, c[0x0][0xac8] ;  /* 0x0002b20000057ab9 */ /* 0x000fe40000000800 */
[----:B------:R-:W-:Y:S02]  /*bfd0*/  ISETP.GE.AND P4, PT, R2, UR5, PT ;  /* 0x0000000502007c0c */ /* 0x000fe4000bf86270 */
[----:B------:R-:W-:-:S11]  /*bfe0*/  ISETP.GE.AND P5, PT, R18, UR5, PT ;  /* 0x0000000512007c0c */ /* 0x000fd6000bfa6270 */
[-C--:B-1----:R-:W-:Y:S02]  /*bff0*/  @!P4 LEA R10, P2, R2, R5.reuse, 0x1 ;  /* 0x00000005020ac211 */ /* 0x082fe400078408ff */
[----:B------:R-:W-:Y:S02]  /*c000*/  @!P5 LEA R4, P3, R18, R5, 0x1 ;  /* 0x000000051204d211 */ /* 0x000fe400078608ff */
[-C--:B--2---:R-:W-:Y:S02]  /*c010*/  @!P4 LEA.HI.X R11, R2, R3.reuse, R189, 0x1, P2 ;  /* 0x00000003020bc211 */ /* 0x084fe400010f0cbd */
[----:B------:R-:W-:-:S03]  /*c020*/  @!P5 LEA.HI.X R5, R18, R3, R188, 0x1, P3 ;  /* 0x000000031205d211 */ /* 0x000fc600018f0cbc */
[----:B------:R3:W-:Y:S04]  /*c030*/  @!P4 ST.E.128 desc[UR46][R10.64], RZ ;  /* 0x000000ff0a00c985 */ /* 0x0007e8000c101d2e */
[----:B------:R3:W-:Y:S02]  /*c040*/  @!P5 ST.E.128 desc[UR46][R4.64], RZ ;  /* 0x000000ff0400d985 */ /* 0x0007e4000c101d2e */
.L_x_2298:
[----:B------:R-:W-:Y:S05]  /*c050*/  BSYNC B1 ;  /* 0x0000000000017941 */ /* 0x000fea0003800000 */
.L_x_2297:
        /* <DEDUP_REMOVED lines=11> */
[----:B------:R3:W-:Y:S04]  /*c110*/  @!P3 ST.E.128 desc[UR46][R10.64], RZ ;  /* 0x000000ff0a00b985 */ /* 0x0007e8000c101d2e */
[----:B------:R3:W-:Y:S02]  /*c120*/  @!P4 ST.E.128 desc[UR46][R4.64], RZ ;  /* 0x000000ff0400c985 */ /* 0x0007e4000c101d2e */
.L_x_2300:
[----:B------:R-:W-:Y:S05]  /*c130*/  BSYNC B1 ;  /* 0x0000000000017941 */ /* 0x000fea0003800000 */
.L_x_2299:
        /* <DEDUP_REMOVED lines=11> */
[----:B------:R3:W-:Y:S04]  /*c1f0*/  @!P2 ST.E.128 desc[UR46][R10.64], RZ ;  /* 0x000000ff0a00a985 */ /* 0x0007e8000c101d2e */
[----:B------:R3:W-:Y:S02]  /*c200*/  @!P3 ST.E.128 desc[UR46][R4.64], RZ ;  /* 0x000000ff0400b985 */ /* 0x0007e4000c101d2e */
.L_x_2302:
[----:B------:R-:W-:Y:S05]  /*c210*/  BSYNC B1 ;  /* 0x0000000000017941 */ /* 0x000fea0003800000 */
.L_x_2301:
[----:B------:R-:W-:Y:S01]  /*c220*/  VIADD R0, R8, 0x60 ;  /* 0x0000006008007836 */ /* 0x000fe20000000000 */
[----:B0-----:R0:W0:Y:S04]  /*c230*/  SHFL.IDX PT, R3, R7, 0x3, 0x181f ;  /* 0x00781f0007037f89 */ /* 0x00102800000e0000 */
[----:B------:R-:W-:Y:S01]  /*c240*/  ISETP.GE.AND P0, PT, R0, R9, PT ;  /* 0x000000090000720c */ /* 0x000fe20003f06270 */
[----:B-1-3--:R1:W3:-:S12]  /*c250*/  SHFL.IDX PT, R5, R6, 0x3, 0x181f ;  /* 0x00781f0006057f89 */ /* 0x00a2d800000e0000 */
[----:B-1----:R-:W-:Y:S05]  /*c260*/  @P0 BRA `(.L_x_2294) ;  /* 0x0000000000240947 */ /* 0x002fea0003800000 */
[----:B------:R-:W-:Y:S02]  /*c270*/  ULDC UR5, c[0x0][0xac8] ;  /* 0x0002b20000057ab9 */ /* 0x000fe40000000800 */
[----:B------:R-:W-:Y:S02]  /*c280*/  ISETP.GE.AND P2, PT, R2, UR5, PT ;  /* 0x0000000502007c0c */ /* 0x000fe4000bf46270 */
[----:B------:R-:W-:-:S11]  /*c290*/  ISETP.GE.AND P3, PT, R18, UR5, PT ;  /* 0x0000000512007c0c */ /* 0x000fd6000bf66270 */
[-C--:B--234-:R-:W-:Y:S02]  /*c2a0*/  @!P2 LEA R6, P0, R2, R5.reuse, 0x1 ;  /* 0x000000050206a211 */ /* 0x09cfe400078008ff */
[----:B------:R-:W-:Y:S02]  /*c2b0*/  @!P3 LEA R4, P1, R18, R5, 0x1 ;  /* 0x000000051204b211 */ /* 0x000fe400078208ff */
[-C--:B0-----:R-:W-:Y:S02]  /*c2c0*/  @!P2 LEA.HI.X R7, R2, R3.reuse, R189, 0x1, P0 ;  /* 0x000000030207a211 */ /* 0x081fe400000f0cbd */
[----:B------:R-:W-:-:S03]  /*c2d0*/  @!P3 LEA.HI.X R5, R18, R3, R188, 0x1, P1 ;  /* 0x000000031205b211 */ /* 0x000fc600008f0cbc */
[----:B------:R0:W-:Y:S04]  /*c2e0*/  @!P2 ST.E.128 desc[UR46][R6.64], RZ ;  /* 0x000000ff0600a985 */ /* 0x0001e8000c101d2e */
[----:B------:R0:W-:Y:S02]  /*c2f0*/  @!P3 ST.E.128 desc[UR46][R4.64], RZ ;  /* 0x000000ff0400b985 */ /* 0x0001e4000c101d2e */
.L_x_2294:
[----:B------:R-:W-:Y:S05]  /*c300*/  BSYNC B0 ;  /* 0x0000000000007941 */ /* 0x000fea0003800000 */
.L_x_2286:
[----:B------:R-:W-:Y:S02]  /*c310*/  ULDC UR5, c[0x0][0xc38] ;  /* 0x00030e0000057ab9 */ /* 0x000fe40000000800 */
[----:B------:R-:W-:-:S06]  /*c320*/  UISETP.GE.AND UP0, UPT, UR4, UR5, UPT ;  /* 0x000000050400728c */ /* 0x000fcc000bf06270 */
[----:B------:R-:W-:-:S13]  /*c330*/  PLOP3.LUT P0, PT, PT, PT, UP0, 0x80, 0x0 ;  /* 0x000000000000781c */ /* 0x000fda0003f0f008 */
[----:B------:R-:W-:Y:S05]  /*c340*/  @!P0 BRA `(.L_x_2303) ;  /* 0xffffff4800948947 */ /* 0x000fea000383ffff */
[----:B------:R-:W-:Y:S05]  /*c350*/  EXIT ;  /* 0x000000000000794d */ /* 0x000fea0003800000 */
.L_x_2251:
[----:B------:R-:W-:-:S08]  /*c360*/  NOP ;  /* 0x0000000000007918 */ /* 0x000fd00000000000 */
[----:B------:R-:W0:-:S00]  /*c370*/  USETMAXREG.DEALLOC.CTAPOOL 0x18 ;  /* 0x00000018000079c8 */ /* 0x000e0000080e0500 */
[----:B0-----:R-:W-:-:S06]  /*c380*/  LOP3.LUT R0, R0, 0x3, RZ, 0xc0, !PT ;  /* 0x0000000300007812 */ /* 0x001fcc00078ec0ff */
[----:B------:R-:W0:Y:S01]  /*c390*/  S2UR UR6, SR_CTAID.X ;  /* 0x00000000000679c3 */ /* 0x000e220000002500 */
[----:B------:R-:W-:Y:S01]  /*c3a0*/  IMAD.MOV.U32 R18, RZ, RZ, RZ ;  /* 0x000000ffff127224 */ /* 0x000fe200078e00ff */
[----:B------:R-:W1:Y:S02]  /*c3b0*/  SHFL.IDX PT, R0, R0, RZ, 0x1f ;  /* 0x00001fff00007589 */ /* 0x000e6400000e0000 */
[----:B-1----:R-:W-:-:S04]  /*c3c0*/  ISETP.NE.AND P0, PT, R0, RZ, PT ;  /* 0x000000ff0000720c */ /* 0x002fc80003f05270 */
[----:B------:R-:W0:Y:S01]  /*c3d0*/  LDC R0, c[0x0][0xc38] ;  /* 0x00030e00ff007b82 */ /* 0x000e220000000800 */
[----:B------:R-:W-:-:S05]  /*c3e0*/  P2R R2, PR, RZ, 0x1 ;  /* 0x00000001ff027803 */ /* 0x000fca0000000000 */
[----:B------:R1:W-:Y:S03]  /*c3f0*/  STL [R1+0x20], R2 ;  /* 0x0000200201007387 */ /* 0x0003e60000100800 */
[----:B------:R-:W-:Y:S06]  /*c400*/  @P0 BAR.ARV 0x4, 0x180 ;  /* 0x0106000000000b1d */ /* 0x000fec0000002000 */
[----:B------:R1:W-:Y:S01]  /*c410*/  STL [R1+0x1c], RZ ;  /* 0x00001cff01007387 */ /* 0x0003e20000100800 */
[----:B0-----:R-:W-:Y:S01]  /*c420*/  ISETP.LE.AND P0, PT, R0, UR6, PT ;  /* 0x0000000600007c0c */ /* 0x001fe2000bf03270 */
[----:B------:R-:W-:-:S05]  /*c430*/  IMAD.MOV.U32 R0, RZ, RZ, 0x1 ;  /* 0x00000001ff007424 */ /* 0x000fca00078e00ff */
[----:B------:R1:W-:Y:S07]  /*c440*/  STL [R1+0x4], R0 ;  /* 0x0000040001007387 */ /* 0x0003ee0000100800 */
[----:B------:R-:W-:Y:S05]  /*c450*/  @P0 BRA `(.L_x_2304) ;  /* 0x0000004000440947 */ /* 0x000fea0003800000 */
[----:B------:R-:W0:Y:S01]  /*c460*/  S2R R6, SR_TID.X ;  /* 0x0000000000067919 */ /* 0x000e220000002100 */
[----:B------:R-:W2:Y:S01]  /*c470*/  S2UR UR5, SR_CgaCtaId ;  /* 0x00000000000579c3 */ /* 0x000ea20000008800 */
[----:B------:R-:W-:Y:S01]  /*c480*/  UMOV UR4, 0x400 ;  /* 0x0000040000047882 */ /* 0x000fe20000000000 */
[----:B------:R-:W-:Y:S01]  /*c490*/  IMAD.MOV.U32 R18, RZ, RZ, RZ ;  /* 0x000000ffff127224 */ /* 0x000fe200078e00ff */
[----:B------:R-:W-:Y:S01]  /*c4a0*/  ULDC UR41, c[0x0][0xc] ;  /* 0x0000030000297ab9 */ /* 0x000fe20000000800 */
[----:B------:R-:W-:Y:S01]  /*c4b0*/  ULDC.64 UR44, c[0x0][0x198] ;  /* 0x00006600002c7ab9 */ /* 0x000fe20000000a00 */
[----:B--2---:R-:W-:-:S06]  /*c4c0*/  ULEA UR4, UR5, UR4, 0x18 ;  /* 0x0000000405047291 */ /* 0x004fcc000f8ec03f */
[----:B------:R-:W-:Y:S01]  /*c4d0*/  IMAD.U32 R17, RZ, RZ, UR4 ;  /* 0x00000004ff117e24 */ /* 0x000fe2000f8e00ff */
[C---:B0-----:R-:W-:Y:S01]  /*c4e0*/  LOP3.LUT R5, R6.reuse, 0x7f, RZ, 0xc0, !PT ;  /* 0x0000007f06057812 */ /* 0x041fe200078ec0ff */
[----:B-1----:R-:W-:-:S05]  /*c4f0*/  IMAD.SHL.U32 R0, R6, 0x8, RZ ;  /* 0x0000000806007824 */ /* 0x002fca00078e00ff */
        /* <DEDUP_REMOVED lines=14> */
[----:B------:R0:W-:Y:S04]  /*c5e0*/  STL [R1+0x4], R2 ;  /* 0x0000040201007387 */ /* 0x0001e80000100800 */
[----:B------:R0:W-:Y:S02]  /*c5f0*/  STL [R1+0x1c], RZ ;  /* 0x00001cff01007387 */ /* 0x0001e40000100800 */
.L_x_2391:
        /* <DEDUP_REMOVED lines=14> */
[----:B-1----:R-:W-:Y:S05]  /*c6e0*/  @!P0 BRA `(.L_x_2305) ;  /* 0x0000000000208947 */ /* 0x002fea0003800000 */
        /* <DEDUP_REMOVED lines=8> */
.L_x_2305:
[----:B------:R-:W-:Y:S01]  /*c770*/  ULDC UR8, c[0x0][0xc54] ;  /* 0x0003150000087ab9 */ /* 0x000fe20000000800 */
[----:B------:R-:W-:Y:S01]  /*c780*/  UMOV UR7, UR9 ;  /* 0x0000000900077c82 */ /* 0x000fe20008000000 */
[----:B------:R-:W-:-:S11]  /*c790*/  UISETP.NE.AND UP0, UPT, UR8, 0x1, UPT ;  /* 0x000000010800788c */ /* 0x000fd6000bf05270 */
[----:B------:R-:W-:Y:S02]  /*c7a0*/  @UP0 ULDC.64 UR10, c[0x0][0xc58] ;  /* 0x00031600000a0ab9 */ /* 0x000fe40000000a00 */
[----:B------:R-:W-:-:S04]  /*c7b0*/  UIMAD.WIDE.U32 UR4, UR9, UR10, URZ ;  /* 0x0000000a090472a5 */ /* 0x000fc8000f8e003f */
[----:B------:R-:W-:-:S04]  /*c7c0*/  @UP0 USHF.R.U32.HI UR7, URZ, UR11, UR5 ;  /* 0x0000000b3f070299 */ /* 0x000fc80008011605 */
[----:B------:R-:W-:-:S12]  /*c7d0*/  UIMAD UR8, UR7, UR8, URZ ;  /* 0x00000008070872a4 */ /* 0x000fd8000f8e023f */
.L_x_2306:
[----:B------:R-:W-:Y:S01]  /*c7e0*/  ULOP3.LUT UR40, URZ, UR7, URZ, 0x33, !UPT ;  /* 0x000000073f287292 */ /* 0x000fe2000f8e333f */
[----:B------:R-:W-:Y:S01]  /*c7f0*/  BSSY B7, `(.L_x_2307) ;  /* 0x00003ba000077945 */ /* 0x000fe20003800000 */
[----:B------:R-:W-:Y:S01]  /*c800*/  ULDC UR5, c[0x0][0x448] ;  /* 0x0001120000057ab9 */ /* 0x000fe20000000800 */
[----:B------:R-:W-:Y:S01]  /*c810*/  ULDC UR4, c[0x0][0xc3c] ;  /* 0x00030f0000047ab9 */ /* 0x000fe20000000800 */
[----:B------:R-:W-:Y:S02]  /*c820*/  UISETP.NE.AND UP1, UPT, UR5, 0x1, UPT ;  /* 0x000000010500788c */ /* 0x000fe4000bf25270 */
[----:B------:R-:W-:Y:S01]  /*c830*/  UIADD3 UR40, UR40, UR4, URZ ;  /* 0x0000000428287290 */ /* 0x000fe2000fffe03f */
[----:B------:R-:W-:Y:S01]  /*c840*/  ULDC.64 UR10, c[0x0][0x418] ;  /* 0x00010600000a7ab9 */ /* 0x000fe20000000a00 */
[----:B------:R-:W-:Y:S01]  /*c850*/  ULDC UR5, c[0x0][0x288] ;  /* 0x0000a20000057ab9 */ /* 0x000fe20000000800 */
[----:B------:R-:W-:Y:S02]  /*c860*/  UISETP.NE.U32.AND UP0, UPT, UR10, URZ, UPT ;  /* 0x0000003f0a00728c */ /* 0x000fe4000bf05070 */
[----:B------:R-:W-:-:S02]  /*c870*/  USHF.L.U32 UR7, UR40, 0x7, URZ ;  /* 0x0000000728077899 */ /* 0x000fc4000800063f */
[----:B------:R-:W-:Y:S02]  /*c880*/  UISETP.NE.AND.EX UP0, UPT, UR11, URZ, UPT, UP0 ;  /* 0x0000003f0b00728c */ /* 0x000fe4000bf05300 */
[----:B------:R-:W-:Y:S01]  /*c890*/  UIADD3 UR7, UR7, 0x7f, URZ ;  /* 0x0000007f07077890 */ /* 0x000fe2000fffe03f */
[----:B------:R-:W-:Y:S01]  /*c8a0*/  ULDC UR4, c[0x0][0x424] ;  /* 0x0001090000047ab9 */ /* 0x000fe20000000800 */
[----:B------:R-:W-:Y:S02]  /*c8b0*/  UIADD3 UR13, -UR5, 0x80, URZ ;  /* 0x00000080050d7890 */ /* 0x000fe4000fffe13f */
[----:B------:R-:W-:Y:S01]  /*c8c0*/  USEL UR11, UR4, 0x1, UP0 ;  /* 0x00000001040b7887 */ /* 0x000fe20008000000 */
[----:B------:R-:W-:Y:S01]  /*c8d0*/  @UP1 ULDC UR5, c[0x0][0x44c] ;  /* 0x0001130000051ab9 */ /* 0x000fe20000000800 */
[----:B------:R-:W-:Y:S01]  /*c8e0*/  ULDC UR12, c[0x0][0x2f0] ;  /* 0x0000bc00000c7ab9 */ /* 0x000fe20000000800 */
[----:B------:R-:W-:Y:S01]  /*c8f0*/  UIMAD.WIDE.U32 UR4, UR7, UR5, URZ ;  /* 0x00000005070472a5 */ /* 0x000fe2000f8e003f */
[----:B------:R-:W-:Y:S01]  /*c900*/  @UP1 ULDC UR14, c[0x0][0x450] ;  /* 0x00011400000e1ab9 */ /* 0x000fe20000000800 */
[----:B------:R-:W-:-:S02]  /*c910*/  UIMAD UR13, UR11, UR12, UR13 ;  /* 0x0000000c0b0d72a4 */ /* 0x000fc4000f8e020d */
[----:B------:R-:W-:Y:S02]  /*c920*/  @UP1 USHF.R.U32.HI UR7, URZ, UR14, UR5 ;  /* 0x0000000e3f071299 */ /* 0x000fe40008011605 */
[----:B------:R-:W-:Y:S02]  /*c930*/  UIMAD UR11, UR11, UR12, 0x7f ;  /* 0x0000007f0b0b74a4 */ /* 0x000fe4000f8e020c */
[----:B------:R-:W-:Y:S02]  /*c940*/  UIADD3 UR7, UR13, UR7, URZ ;  /* 0x000000070d077290 */ /* 0x000fe4000fffe03f */
[----:B------:R-:W-:Y:S02]  /*c950*/  UIADD3 UR8, UR9, -UR8, URZ ;  /* 0x8000000809087290 */ /* 0x000fe4000fffe03f */
[----:B------:R-:W-:Y:S02]  /*c960*/  USHF.R.S32.HI UR9, URZ, 0x1f, UR11 ;  /* 0x0000001f3f097899 */ /* 0x000fe4000801140b */
[----:B------:R-:W-:-:S02]  /*c970*/  USHF.R.S32.HI UR4, URZ, 0x1f, UR7 ;  /* 0x0000001f3f047899 */ /* 0x000fc40008011407 */
[----:B------:R-:W-:Y:S02]  /*c980*/  ULEA.HI UR9, UR9, UR11, URZ, 0x7 ;  /* 0x0000000b09097291 */ /* 0x000fe4000f8f383f */
[----:B------:R-:W-:Y:S01]  /*c990*/  ULEA.HI UR7, UR4, UR7, URZ, 0x7 ;  /* 0x0000000704077291 */ /* 0x000fe2000f8f383f */
[----:B------:R-:W-:Y:S01]  /*c9a0*/  ULDC UR10, c[0x0][0xc48] ;  /* 0x00031200000a7ab9 */ /* 0x000fe20000000800 */
[----:B------:R-:W-:Y:S02]  /*c9b0*/  USHF.R.S32.HI UR9, URZ, 0x7, UR9 ;  /* 0x000000073f097899 */ /* 0x000fe40008011409 */
[----:B------:R-:W-:Y:S02]  /*c9c0*/  USHF.R.S32.HI UR7, URZ, 0x7, UR7 ;  /* 0x000000073f077899 */ /* 0x000fe40008011407 */
[----:B------:R-:W-:Y:S02]  /*c9d0*/  UISETP.NE.AND UP0, UPT, UR10, 0x1, UPT ;  /* 0x000000010a00788c */ /* 0x000fe4000bf05270 */
[----:B------:R-:W-:Y:S01]  /*c9e0*/  UISETP.LT.AND UP1, UPT, UR9, UR7, UPT ;  /* 0x000000070900728c */ /* 0x000fe2000bf21270 */
[----:B------:R-:W-:-:S03]  /*c9f0*/  ULDC UR5, c[0x0][0xc54] ;  /* 0x0003150000057ab9 */ /* 0x000fc60000000800 */
[----:B------:R-:W-:Y:S02]  /*ca00*/  USEL UR39, UR9, UR7, UP1 ;  /* 0x0000000709277287 */ /* 0x000fe40008800000 */
[----:B------:R-:W-:-:S03]  /*ca10*/  UIMAD UR8, UR6, UR5, UR8 ;  /* 0x00000005060872a4 */ /* 0x000fc6000f8e0208 */
[----:B------:R-:W-:Y:S01]  /*ca20*/  @UP0 ULDC UR5, c[0x0][0xc4c] ;  /* 0x0003130000050ab9 */ /* 0x000fe20000000800 */
[----:B------:R-:W-:Y:S01]  /*ca30*/  ISETP.LT.AND P0, PT, RZ, UR39, PT ;  /* 0x00000027ff007c0c */ /* 0x000fe2000bf01270 */
[----:B------:R-:W-:Y:S01]  /*ca40*/  UIMAD.WIDE.U32 UR4, UR8, UR5, URZ ;  /* 0x00000005080472a5 */ /* 0x000fe2000f8e003f */
[----:B------:R-:W-:Y:S01]  /*ca50*/  @UP0 ULDC UR6, c[0x0][0xc50] ;  /* 0x0003140000060ab9 */ /* 0x000fe20000000800 */
[----:B------:R-:W-:Y:S02]  /*ca60*/  UMOV UR42, UR8 ;  /* 0x00000008002a7c82 */ /* 0x000fe40008000000 */
[----:B------:R-:W-:-:S04]  /*ca70*/  @UP0 USHF.R.U32.HI UR42, URZ, UR6, UR5 ;  /* 0x000000063f2a0299 */ /* 0x000fc80008011605 */
[----:B------:R-:W-:-:S04]  /*ca80*/  UIADD3 UR36, -UR42, URZ, URZ ;  /* 0x0000003f2a247290 */ /* 0x000fc8000fffe13f */
[----:B------:R-:W-:Y:S01]  /*ca90*/  UIMAD UR36, UR10, UR36, UR8 ;  /* 0x000000240a2472a4 */ /* 0x000fe2000f8e0208 */
[----:B------:R-:W-:Y:S11]  /*caa0*/  @P0 BRA `(.L_x_2308) ;  /* 0x0000000000480947 */ /* 0x000ff60003800000 */
        /* <DEDUP_REMOVED lines=18> */
.L_x_2308:
        /* <DEDUP_REMOVED lines=20> */
.L_x_2311:
[----:B------:R-:W-:Y:S05]  /*cd10*/  BSYNC B6 ;  /* 0x0000000000067941 */ /* 0x000fea0003800000 */
.L_x_2310:
        /* <DEDUP_REMOVED lines=20> */
.L_x_2314:
        /* <DEDUP_REMOVED lines=15> */
.L_x_2313:
[----:B------:R-:W-:Y:S05]  /*cf50*/  BSYNC B6 ;  /* 0x0000000000067941 */ /* 0x000fea0003800000 */
.L_x_2312:
        /* <DEDUP_REMOVED lines=12> */
[----:B------:R-:W1:Y:S03]  /*d020*/  S2R R0, SR_TID.X ;  /* 0x0000000000007919 */ /* 0x000e660000002100 */
[----:B------:R-:W-:Y:S01]  /*d030*/  VIADD R19, R19, 0xffffffff ;  /* 0xffffffff13137836 */ /* 0x000fe20000000000 */
[----:B0-----:R-:W0:Y:S02]  /*d040*/  LDC.64 R2, c[0x0][0x418] ;  /* 0x00010600ff027b82 */ /* 0x001e240000000a00 */
[----:B0-----:R-:W-:Y:S02]  /*d050*/  ISETP.NE.U32.AND P0, PT, R2, RZ, PT ;  /* 0x000000ff0200720c */ /* 0x001fe40003f05070 */
[----:B-1----:R-:W-:-:S02]  /*d060*/  SHF.R.U32.HI R0, RZ, 0x5, R0 ;  /* 0x00000005ff007819 */ /* 0x002fc40000011600 */
[----:B------:R-:W-:Y:S02]  /*d070*/  ISETP.NE.AND.EX P1, PT, R3, RZ, PT, P0 ;  /* 0x000000ff0300720c */ /* 0x000fe40003f25300 */
[----:B------:R-:W-:Y:S02]  /*d080*/  LOP3.LUT R0, R0, 0x3, RZ, 0xc0, !PT ;  /* 0x0000000300007812 */ /* 0x000fe400078ec0ff */
[----:B------:R-:W-:Y:S02]  /*d090*/  P2R R4, PR, RZ, 0x2 ;  /* 0x00000002ff047803 */ /* 0x000fe40000000000 */
[----:B--2---:R-:W-:Y:S01]  /*d0a0*/  SHF.R.S32.HI R8, RZ, 0x1f, R7 ;  /* 0x0000001fff087819 */ /* 0x004fe20000011407 */
[----:B------:R0:W-:Y:S01]  /*d0b0*/  STL [R1], R7 ;  /* 0x0000000701007387 */ /* 0x0001e20000100800 */
[----:B------:R-:W-:-:S03]  /*d0c0*/  SEL R16, R7, RZ, !P1 ;  /* 0x000000ff07107207 */ /* 0x000fc60004800000 */
[----:B------:R0:W-:Y:S04]  /*d0d0*/  STL [R1+0x10], R4 ;  /* 0x0000100401007387 */ /* 0x0001e80000100800 */
[----:B------:R0:W-:Y:S01]  /*d0e0*/  STL [R1+0x8], R8 ;  /* 0x0000080801007387 */ /* 0x0001e20000100800 */
[----:B------:R-:W-:Y:S05]  /*d0f0*/  BRA.DIV UR4, `(.L_x_2315) ;  /* 0x0000003a04ac7947 */ /* 0x000fea000b800000 */
[----:B------:R1:W2:Y:S02]  /*d100*/  SHFL.IDX PT, R14, R0, RZ, 0x1f ;  /* 0x00001fff000e7589 */ /* 0x0002a400000e0000 */
.L_x_2406:
[----:B------:R-:W-:Y:S02]  /*d110*/  PLOP3.LUT P2, PT, PT, PT, PT, 0x8, 0x0 ;  /* 0x000000000000781c */ /* 0x000fe40003f4e170 */
[----:B--2---:R-:W-:Y:S02]  /*d120*/  ISETP.NE.AND P0, PT, R14, RZ, PT ;  /* 0x000000ff0e00720c */ /* 0x004fe40003f05270 */
[----:B-1----:R-:W-:-:S05]  /*d130*/  P2R R0, PR, RZ, 0x4 ;  /* 0x00000004ff007803 */ /* 0x002fca0000000000 */
[----:B------:R1:W-:Y:S06]  /*d140*/  STL [R1+0xc], R0 ;  /* 0x00000c0001007387 */ /* 0x0003ec0000100800 */
[----:B------:R-:W-:Y:S05]  /*d150*/  @P0 BRA `(.L_x_2316) ;  /* 0x0000000400000947 */ /* 0x000fea0003800000 */
[----:B------:R-:W-:-:S03]  /*d160*/  UMOV UR4, 0xffffffff ;  /* 0xffffffff00047882 */ /* 0x000fc60000000000 */
[----:B------:R-:W-:Y:S05]  /*d170*/  BRA.DIV UR4, `(.L_x_2317) ;  /* 0x0000003a04ac7947 */ /* 0x000fea000b800000 */
[----:B------:R-:W-:-:S13]  /*d180*/  ELECT P6, URZ, PT ;  /* 0x00000000003f782f */ /* 0x000fda00038c0000 */
.L_x_2409:
[----:B------:R-:W-:Y:S05]  /*d190*/  @!P6 BRA `(.L_x_2316) ;  /* 0x0000000000f0e947 */ /* 0x000fea0003800000 */
[----:B------:R-:W-:Y:S01]  /*d1a0*/  IMAD.MOV.U32 R16, RZ, RZ, R7 ;  /* 0x000000ffff107224 */ /* 0x000fe200078e0007 */
[----:B------:R-:W-:Y:S06]  /*d1b0*/  @!P1 BRA `(.L_x_2318) ;  /* 0x0000000000449947 */ /* 0x000fec0003800000 */
[----:B------:R-:W2:Y:S01]  /*d1c0*/  LDC R6, c[0x0][0x43c] ;  /* 0x00010f00ff067b82 */ /* 0x000ea20000000800 */
[----:B------:R-:W-:Y:S01]  /*d1d0*/  ULDC.64 UR4, c[0x0][0x428] ;  /* 0x00010a0000047ab9 */ /* 0x000fe20000000a00 */
[----:B--2---:R-:W-:-:S13]  /*d1e0*/  ISETP.NE.AND P0, PT, R6, 0x1, PT ;  /* 0x000000010600780c */ /* 0x004fda0003f05270 */
[----:B0-----:R-:W1:Y:S02]  /*d1f0*/  @P0 LDC.64 R4, c[0x0][0x440] ;  /* 0x00011000ff040b82 */ /* 0x001e640000000a00 */
[----:B-1----:R-:W-:-:S04]  /*d200*/  @P0 IMAD.HI.U32 R0, R19, R4, RZ ;  /* 0x0000000413000227 */ /* 0x002fc800078e00ff */
[----:B------:R-:W-:Y:S01]  /*d210*/  IMAD.MOV.U32 R4, RZ, RZ, R19 ;  /* 0x000000ffff047224 */ /* 0x000fe200078e0013 */
[----:B------:R-:W-:-:S04]  /*d220*/  @P0 SHF.R.U32.HI R4, RZ, R5, R0 ;  /* 0x00000005ff040219 */ /* 0x000fc80000011600 */
[--C-:B------:R-:W-:Y:S01]  /*d230*/  SHF.R.S32.HI R5, RZ, 0x1f, R4.reuse ;  /* 0x0000001fff057819 */ /* 0x100fe20000011404 */
[----:B------:R-:W-:-:S04]  /*d240*/  IMAD.MOV R0, RZ, RZ, -R4 ;  /* 0x000000ffff007224 */ /* 0x000fc800078e0a04 */
[----:B------:R-:W-:Y:S02]  /*d250*/  IMAD R19, R6, R0, R19 ;  /* 0x0000000006137224 */ /* 0x000fe400078e0213 */
[----:B------:R-:W-:Y:S02]  /*d260*/  IMAD R0, R8, UR4, RZ ;  /* 0x0000000408007c24 */ /* 0x000fe4000f8e02ff */
[----:B------:R-:W-:-:S04]  /*d270*/  IMAD.WIDE.U32 R4, R7, UR4, R4 ;  /* 0x0000000407047c25 */ /* 0x000fc8000f8e0004 */
[----:B------:R-:W-:Y:S01]  /*d280*/  IMAD R0, R7, UR5, R0 ;  /* 0x0000000507007c24 */ /* 0x000fe2000f8e0200 */
[----:B------:R-:W-:-:S03]  /*d290*/  LEA R2, P0, R4, R2, 0x2 ;  /* 0x0000000204027211 */ /* 0x000fc600078010ff */
[----:B------:R-:W-:-:S05]  /*d2a0*/  IMAD.IADD R0, R5, 0x1, R0 ;  /* 0x0000000105007824 */ /* 0x000fca00078e0200 */
[----:B------:R-:W-:-:S05]  /*d2b0*/  LEA.HI.X R3, R4, R3, R0, 0x2, P0 ;  /* 0x0000000304037211 */ /* 0x000fca00000f1400 */
[----:B------:R2:W5:Y:S02]  /*d2c0*/  LDG.E R16, desc[UR46][R2.64] ;  /* 0x0000002e02107981 */ /* 0x000564000c1e1900 */
.L_x_2318:
[----:B--2---:R-:W2:Y:S01]  /*d2d0*/  LDL R2, [R1+0x4] ;  /* 0x0000040001027983 */ /* 0x004ea20000100800 */
[----:B-1----:R-:W-:Y:S01]  /*d2e0*/  IMAD R0, R18, 0x8, R17 ;  /* 0x0000000812007824 */ /* 0x002fe200078e0211 */
[----:B--2---:R-:W-:-:S04]  /*d2f0*/  SHF.L.U32 R3, R2, 0x1f, RZ ;  /* 0x0000001f02037819 */ /* 0x004fc800000006ff */
[----:B------:R-:W1:Y:S02]  /*d300*/  SYNCS.PHASECHK.TRANS64.TRYWAIT P0, [R0+URZ+0x28840], R3 ;  /* 0x02884003000075a7 */ /* 0x000e64000800017f */
[----:B-1----:R-:W-:Y:S05]  /*d310*/  @!P0 BRA `(.L_x_2319) ;  /* 0x0000003800648947 */ /* 0x002fea0003800000 */
.L_x_2410:
        /* <DEDUP_REMOVED lines=11> */
.L_x_2320:
[----:B------:R-:W-:Y:S01]  /*d3d0*/  R2UR UR33, R0 ;  /* 0x00000000002172ca */ /* 0x000fe200000e0000 */
[----:B-1----:R-:W-:Y:S01]  /*d3e0*/  IMAD R0, R18, 0x8000, R17 ;  /* 0x0000800012007824 */ /* 0x002fe200078e0211 */
        /* <DEDUP_REMOVED lines=10> */
[----:B------:R-:W-:Y:S01]  /*d490*/  P2R R0, PR, RZ, 0x1 ;  /* 0x00000001ff007803 */ /* 0x000fe20000000000 */
[----:B------:R-:W-:-:S02]  /*d4a0*/  UIADD3 UR33, UR33, 0x28830, URZ ;  /* 0x0002883021217890 */ /* 0x000fc4000fffe03f */
[----:B------:R-:W-:Y:S01]  /*d4b0*/  USHF.L.U32 UR35, UR35, 0x7, URZ ;  /* 0x0000000723237899 */ /* 0x000fe2000800063f */
[----:B------:R-:W-:Y:S01]  /*d4c0*/  UMOV UR12, UR36 ;  /* 0x00000024000c7c82 */ /* 0x000fe20008000000 */
[----:B------:R-:W-:Y:S02]  /*d4d0*/  UMOV UR13, UR37 ;  /* 0x00000025000d7c82 */ /* 0x000fe40008000000 */
[----:B------:R-:W-:Y:S01]  /*d4e0*/  UIADD3 UR32, UR8, 0x18400, URZ ;  /* 0x0001840008207890 */ /* 0x000fe2000fffe03f */
[----:B------:R2:W-:Y:S01]  /*d4f0*/  STL [R1+0xc], R0 ;  /* 0x00000c0001007387 */ /* 0x0005e20000100800 */
[----:B------:R-:W-:Y:S01]  /*d500*/  UIADD3 UR8, UR8, 0x1c400, URZ ;  /* 0x0001c40008087890 */ /* 0x000fe2000fffe03f */
[----:B------:R-:W-:Y:S01]  /*d510*/  UMOV UR9, UR33 ;  /* 0x0000002100097c82 */ /* 0x000fe20008000000 */
[----:B------:R-:W-:-:S05]  /*d520*/  UMOV UR11, UR35 ;  /* 0x00000023000b7c82 */ /* 0x000fca0008000000 */
[----:B------:R2:W-:Y:S02]  /*d530*/  UTMALDG.4D [UR32], [UR4], desc[UR6] ;  /* 0x00000620040075b4 */ /* 0x0005e40008019000 */
[----:B------:R2:W-:Y:S02]  /*d540*/  UTMALDG.4D [UR8], [UR4], desc[UR6] ;  /* 0x00000608040075b4 */ /* 0x0005e40008019000 */
[----:B--2---:R-:W-:Y:S01]  /*d550*/  NOP ;  /* 0x0000000000007918 */ /* 0x004fe20000000000 */
.L_x_2316:
[----:B-1----:R-:W-:Y:S01]  /*d560*/  VIADD R0, R17, 0x10400 ;  /* 0x0001040011007836 */ /* 0x002fe20000000000 */
        /* <DEDUP_REMOVED lines=9> */
[----:B0-----:R-:W-:Y:S01]  /*d600*/  IMAD.U32 R4, RZ, RZ, UR4 ;  /* 0x00000004ff047e24 */ /* 0x001fe2000f8e00ff */
        /* <DEDUP_REMOVED lines=11> */
.L_x_2322:
[----:B------:R-:W-:Y:S05]  /*d6c0*/  BSYNC B6 ;  /* 0x0000000000067941 */ /* 0x000fea0003800000 */
.L_x_2321:
[----:B0-----:R-:W0:Y:S01]  /*d6d0*/  LDC R7, c[0x0][0x448] ;  /* 0x00011200ff077b82 */ /* 0x001e220000000800 */
[----:B------:R-:W1:Y:S01]  /*d6e0*/  S2R R0, SR_TID.X ;  /* 0x0000000000007919 */ /* 0x000e620000002100 */
[----:B------:R-:W-:Y:S01]  /*d6f0*/  USHF.R.S32.HI UR4, URZ, 0x1f, UR36 ;  /* 0x0000001f3f047899 */ /* 0x000fe20008011424 */
[----:B------:R-:W-:Y:S01]  /*d700*/  ULDC.64 UR8, c[0x0][0x2d8] ;  /* 0x0000b60000087ab9 */ /* 0x000fe20000000a00 */
[----:B------:R-:W2:Y:S02]  /*d710*/  S2R R2, SR_TID.X ;  /* 0x0000000000027919 */ /* 0x000ea40000002100 */
[----:B------:R-:W-:Y:S02]  /*d720*/  UIMAD UR6, UR4, UR8, URZ ;  /* 0x00000008040672a4 */ /* 0x000fe4000f8e023f */
[----:B------:R-:W-:Y:S01]  /*d730*/  UIMAD.WIDE.U32 UR4, UR36, UR8, URZ ;  /* 0x00000008240472a5 */ /* 0x000fe2000f8e003f */
[----:B------:R-:W3:Y:S01]  /*d740*/  S2R R9, SR_TID.X ;  /* 0x0000000000097919 */ /* 0x000ee20000002100 */
[----:B------:R-:W-:-:S02]  /*d750*/  UIMAD UR6, UR36, UR9, UR6 ;  /* 0x00000009240672a4 */ /* 0x000fc4000f8e0206 */
[----:B------:R-:W-:Y:S01]  /*d760*/  USHF.R.S32.HI UR7, URZ, 0x1f, UR42 ;  /* 0x0000001f3f077899 */ /* 0x000fe2000801142a */
[----:B------:R-:W4:Y:S01]  /*d770*/  S2R R8, SR_TID.X ;  /* 0x0000000000087919 */ /* 0x000f220000002100 */
[----:B------:R-:W-:Y:S01]  /*d780*/  UIADD3 UR5, UR5, UR6, URZ ;  /* 0x0000000605057290 */ /* 0x000fe2000fffe03f */
[----:B------:R-:W-:-:S03]  /*d790*/  ULDC.64 UR8, c[0x0][0x2e0] ;  /* 0x0000b80000087ab9 */ /* 0x000fc60000000a00 */
[----:B------:R-:W-:Y:S02]  /*d7a0*/  UIMAD.WIDE.U32 UR4, UR42, UR8, UR4 ;  /* 0x000000082a0472a5 */ /* 0x000fe4000f8e0004 */
[----:B------:R-:W-:Y:S01]  /*d7b0*/  UIMAD UR6, UR7, UR8, URZ ;  /* 0x00000008070672a4 */ /* 0x000fe2000f8e023f */
[----:B0-----:R-:W-:-:S03]  /*d7c0*/  ISETP.NE.AND P0, PT, R7, 0x1, PT ;  /* 0x000000010700780c */ /* 0x001fc60003f05270 */
[----:B------:R-:W-:Y:S01]  /*d7d0*/  UIMAD UR6, UR42, UR9, UR6 ;  /* 0x000000092a0672a4 */ /* 0x000fe2000f8e0206 */
[----:B------:R-:W-:-:S03]  /*d7e0*/  IMAD.U32 R5, RZ, RZ, UR5 ;  /* 0x00000005ff057e24 */ /* 0x000fc6000f8e00ff */
[----:B------:R-:W-:Y:S01]  /*d7f0*/  UIADD3 UR6, UR5, UR6, URZ ;  /* 0x0000000605067290 */ /* 0x000fe2000fffe03f */
[----:B-1----:R-:W-:-:S05]  /*d800*/  IMAD.SHL.U32 R4, R0, 0x10, RZ ;  /* 0x0000001000047824 */ /* 0x002fca00078e00ff */
[----:B------:R-:W0:Y:S01]  /*d810*/  @P0 LDC R3, c[0x0][0x44c] ;  /* 0x00011300ff030b82 */ /* 0x000e220000000800 */
[----:B--2---:R-:W-:Y:S01]  /*d820*/  LOP3.LUT R2, R2, 0x7f, RZ, 0xc0, !PT ;  /* 0x0000007f02027812 */ /* 0x004fe200078ec0ff */
[----:B---3--:R-:W-:-:S03]  /*d830*/  IMAD.SHL.U32 R9, R9, 0x8, RZ ;  /* 0x0000000809097824 */ /* 0x008fc600078e00ff */
[----:B------:R-:W-:-:S03]  /*d840*/  SHF.R.U32.HI R2, RZ, 0x3, R2 ;  /* 0x00000003ff027819 */ /* 0x000fc60000011602 */
[----:B------:R-:W1:Y:S01]  /*d850*/  @P0 LDC R0, c[0x0][0x450] ;  /* 0x00011400ff000b82 */ /* 0x000e620000000800 */
[----:B------:R-:W-:Y:S01]  /*d860*/  LOP3.LUT R4, R2, 0x70, R4, 0xf8, !PT ;  /* 0x0000007002047812 */ /* 0x000fe200078ef804 */
[----:B------:R-:W-:Y:S01]  /*d870*/  IMAD.U32 R2, RZ, RZ, UR40 ;  /* 0x00000028ff027e24 */ /* 0x000fe2000f8e00ff */
[----:B------:R-:W-:Y:S01]  /*d880*/  LOP3.LUT R9, R9, 0x38, RZ, 0xc0, !PT ;  /* 0x0000003809097812 */ /* 0x000fe200078ec0ff */
[----:B----4-:R-:W-:Y:S02]  /*d890*/  IMAD.SHL.U32 R10, R8, 0x8, RZ ;  /* 0x00000008080a7824 */ /* 0x010fe400078e00ff */
[----:B------:R-:W-:Y:S01]  /*d8a0*/  IMAD R2, R2, 0x80, R4 ;  /* 0x0000008002027824 */ /* 0x000fe200078e0204 */
[----:B------:R-:W-:Y:S01]  /*d8b0*/  LOP3.LUT R9, R9, 0x40, RZ, 0xfc, !PT ;  /* 0x0000004009097812 */ /* 0x000fe200078efcff */
[----:B------:R-:W-:Y:S01]  /*d8c0*/  IMAD.U32 R4, RZ, RZ, UR4 ;  /* 0x00000004ff047e24 */ /* 0x000fe2000f8e00ff */
[----:B------:R-:W-:Y:S01]  /*d8d0*/  ULDC.64 UR4, c[0x0][0x2d0] ;  /* 0x0000b40000047ab9 */ /* 0x000fe20000000a00 */
        /* <DEDUP_REMOVED lines=29> */
[----:B------:R-:W-:Y:S01]  /*dab0*/  IMAD.U32 R2, RZ, RZ, UR40 ;  /* 0x00000028ff027e24 */ /* 0x000fe2000f8e00ff */
[----:B------:R-:W-:Y:S02]  /*dac0*/  ULDC UR4, c[0x0][0x288] ;  /* 0x0000a20000047ab9 */ /* 0x000fe40000000800 */
[----:B------:R-:W-:Y:S01]  /*dad0*/  IMAD R3, R7, UR4, RZ ;  /* 0x0000000407037c24 */ /* 0x000fe2000f8e02ff */
[----:B------:R-:W1:Y:S04]  /*dae0*/  SHFL.IDX PT, R6, R0, RZ, 0x181f ;  /* 0x00181fff00067589 */ /* 0x000e6800000e0000 */
[----:B------:R-:W-:Y:S01]  /*daf0*/  SHFL.IDX PT, R8, R4, 0x1, 0x181f ;  /* 0x00381f0004087f89 */ /* 0x000fe200000e0000 */
[----:B0-----:R-:W-:-:S04]  /*db00*/  LOP3.LUT R5, R5, 0x7f, RZ, 0xc0, !PT ;  /* 0x0000007f05057812 */ /* 0x001fc800078ec0ff */
[----:B------:R-:W-:-:S05]  /*db10*/  SHF.R.U32.HI R5, RZ, 0x3, R5 ;  /* 0x00000003ff057819 */ /* 0x000fca0000011605 */
[----:B------:R-:W-:-:S04]  /*db20*/  IMAD R2, R2, 0x80, R5 ;  /* 0x0000008002027824 */ /* 0x000fc800078e0205 */
[C---:B------:R-:W-:Y:S01]  /*db30*/  VIADD R5, R2.reuse, 0x10 ;  /* 0x0000001002057836 */ /* 0x040fe20000000000 */
[----:B------:R-:W-:-:S04]  /*db40*/  ISETP.GE.AND P3, PT, R2, R3, PT ;  /* 0x000000030200720c */ /* 0x000fc80003f66270 */
[----:B------:R-:W-:Y:S02]  /*db50*/  ISETP.GE.AND P2, PT, R5, R3, PT ;  /* 0x000000030500720c */ /* 0x000fe40003f46270 */
[----:B------:R-:W0:Y:S07]  /*db60*/  SHFL.IDX PT, R5, R4, RZ, 0x181f ;  /* 0x00181fff04057589 */ /* 0x000e2e00000e0000 */
[----:B-1----:R-:W-:-:S05]  /*db70*/  @!P3 LEA R6, P4, R10, R6, 0x1 ;  /* 0x000000060a06b211 */ /* 0x002fca00078808ff */
[----:B0-----:R-:W-:Y:S02]  /*db80*/  @!P3 IMAD.X R7, RZ, RZ, R5, P4 ;  /* 0x000000ffff07b224 */ /* 0x001fe400020e0605 */
[----:B------:R-:W0:Y:S04]  /*db90*/  SHFL.IDX PT, R5, R0, 0x1, 0x181f ;  /* 0x00381f0000057f89 */ /* 0x000e2800000e0000 */
[----:B-----5:R-:W-:Y:S04]  /*dba0*/  @!P3 LDGSTS.E.BYPASS.LTC128B.128 [R9+0x10400], desc[UR46][R6.64], !P1 ;  /* 0x104000000609bfae */ /* 0x020fe8000c901d6e */
[----:B------:R1:W-:Y:S01]  /*dbb0*/  @!P3 LDGSTS.E.BYPASS.LTC128B.128 [R9+0x14400], desc[UR46][R6.64+0x80], !P0 ;  /* 0x144000800609bfae */ /* 0x0003e2000c101d6e */
[----:B0-----:R-:W-:-:S05]  /*dbc0*/  @!P2 LEA R5, P4, R10, R5, 0x1 ;  /* 0x000000050a05a211 */ /* 0x001fca00078808ff */
[----:B------:R-:W-:Y:S02]  /*dbd0*/  @!P2 IMAD.X R8, RZ, RZ, R8, P4 ;  /* 0x000000ffff08a224 */ /* 0x000fe400020e0608 */
[----:B-1----:R-:W-:Y:S02]  /*dbe0*/  @!P2 IMAD.MOV.U32 R6, RZ, RZ, R5 ;  /* 0x000000ffff06a224 */ /* 0x002fe400078e0005 */
        /* <DEDUP_REMOVED lines=50> */
.L_x_2427:
        /* <DEDUP_REMOVED lines=11> */
.L_x_2325:
[----:B------:R-:W-:Y:S05]  /*dfc0*/  BSYNC B0 ;  /* 0x0000000000007941 */ /* 0x000fea0003800000 */
.L_x_2324:
[----:B------:R-:W-:Y:S01]  /*dfd0*/  NOP ;  /* 0x0000000000007918 */ /* 0x000fe20000000000 */
[----:B------:R-:W-:Y:S01]  /*dfe0*/  PLOP3.LUT P0, PT, PT, PT, PT, 0x80, 0x0 ;  /* 0x000000000000781c */ /* 0x000fe20003f0f070 */
[----:B0-----:R-:W-:-:S12]  /*dff0*/  VIADD R6, R17, 0x28800 ;  /* 0x0002880011067836 */ /* 0x001fd80000000000 */
.L_x_2326:
        /* <DEDUP_REMOVED lines=18> */
.L_x_2428:
[----:B------:R-:W-:Y:S05]  /*e120*/  BSYNC B0 ;  /* 0x0000000000007941 */ /* 0x000fea0003800000 */
.L_x_2327:
[----:B------:R-:W-:-:S06]  /*e130*/  UISETP.GE.AND UP0, UPT, UR39, 0x2, UPT ;  /* 0x000000022700788c */ /* 0x000fcc000bf06270 */
[----:B------:R-:W-:-:S13]  /*e140*/  PLOP3.LUT P0, PT, PT, PT, UP0, 0x80, 0x0 ;  /* 0x000000000000781c */ /* 0x000fda0003f0f008 */
[----:B------:R-:W-:Y:S05]  /*e150*/  @!P0 BRA `(.L_x_2329) ;  /* 0x0000001c003c8947 */ /* 0x000fea0003800000 */
[----:B------:R-:W-:Y:S02]  /*e160*/  ULOP3.LUT UR4, UR39, 0x1, URZ, 0xc0, !UPT ;  /* 0x0000000127047892 */ /* 0x000fe4000f8ec03f */
[----:B------:R-:W-:Y:S02]  /*e170*/  IMAD.U32 R7, RZ, RZ, UR39 ;  /* 0x00000027ff077e24 */ /* 0x000fe4000f8e00ff */
[----:B------:R-:W-:Y:S02]  /*e180*/  UISETP.NE.U32.AND UP0, UPT, UR4, 0x1, UPT ;  /* 0x000000010400788c */ /* 0x000fe4000bf05070 */
[----:B------:R-:W-:-:S04]  /*e190*/  VIADD R7, R7, 0xfffffffe ;  /* 0xfffffffe07077836 */ /* 0x000fc80000000000 */
[----:B0-----:R-:W-:Y:S01]  /*e1a0*/  IMAD.MOV.U32 R0, RZ, RZ, R7 ;  /* 0x000000ffff007224 */ /* 0x001fe200078e0007 */
[----:B------:R-:W-:-:S13]  /*e1b0*/  PLOP3.LUT P0, PT, PT, PT, UP0, 0x80, 0x0 ;  /* 0x000000000000781c */ /* 0x000fda0003f0f008 */
[----:B------:R-:W-:Y:S05]  /*e1c0*/  @!P0 BRA `(.L_x_2330) ;  /* 0x0000000800648947 */ /* 0x000fea0003800000 */
[----:B------:R-:W2:Y:S04]  /*e1d0*/  LDL R3, [R1+0xc] ;  /* 0x00000c0001037983 */ /* 0x000ea80000100800 */
[----:B------:R-:W3:Y:S01]  /*e1e0*/  LDL R2, [R1+0x4] ;  /* 0x0000040001027983 */ /* 0x000ee20000100800 */
[----:B------:R-:W-:Y:S01]  /*e1f0*/  VIADD R0, R18, 0x1 ;  /* 0x0000000112007836 */ /* 0x000fe20000000000 */
[----:B------:R-:W-:Y:S04]  /*e200*/  BSSY B0, `(.L_x_2331) ;  /* 0x0000091000007945 */ /* 0x000fe80003800000 */
[----:B------:R-:W-:-:S04]  /*e210*/  ISETP.NE.AND P0, PT, R0, 0x2, PT ;  /* 0x000000020000780c */ /* 0x000fc80003f05270 */
[----:B------:R-:W-:Y:S02]  /*e220*/  SEL R9, RZ, 0x1, P0 ;  /* 0x00000001ff097807 */ /* 0x000fe40000000000 */
[----:B------:R-:W-:Y:S02]  /*e230*/  SEL R0, R0, RZ, P0 ;  /* 0x000000ff00007207 */ /* 0x000fe40000000000 */
[----:B--2---:R-:W-:Y:S02]  /*e240*/  ISETP.NE.AND P1, PT, R3, RZ, PT ;  /* 0x000000ff0300720c */ /* 0x004fe40003f25270 */
[----:B---3--:R-:W-:-:S11]  /*e250*/  LOP3.LUT R9, R2, R9, RZ, 0x3c, !PT ;  /* 0x0000000902097212 */ /* 0x008fd600078e3cff */
[----:B------:R-:W-:Y:S05]  /*e260*/  @!P1 BRA `(.L_x_2332) ;  /* 0x0000000800289947 */ /* 0x000fea0003800000 */
[----:B------:R-:W2:Y:S01]  /*e270*/  LDL R2, [R1+0x10] ;  /* 0x0000100001027983 */ /* 0x000ea20000100800 */
[----:B------:R-:W-:Y:S01]  /*e280*/  IMAD.MOV.U32 R8, RZ, RZ, R7 ;  /* 0x000000ffff087224 */ /* 0x000fe200078e0007 */
[----:B--2---:R-:W-:Y:S01]  /*e290*/  ISETP.NE.AND P1, PT, R2, RZ, PT ;  /* 0x000000ff0200720c */ /* 0x004fe20003f25270 */
[----:B------:R-:W-:-:S12]  /*e2a0*/  IMAD.MOV.U32 R2, RZ, RZ, R16 ;  /* 0x000000ffff027224 */ /* 0x000fd800078e0010 */
[----:B------:R-:W-:Y:S05]  /*e2b0*/  @!P1 BRA `(.L_x_2333) ;  /* 0x0000000000509947 */ /* 0x000fea0003800000 */
[----:B------:R-:W2:Y:S01]  /*e2c0*/  LDL R10, [R1+0x8] ;  /* 0x00000800010a7983 */ /* 0x000ea20000100800 */
[----:B------:R-:W0:Y:S03]  /*e2d0*/  LDC R5, c[0x0][0x43c] ;  /* 0x00010f00ff057b82 */ /* 0x000e260000000800 */
[----:B------:R-:W3:Y:S01]  /*e2e0*/  LDL R11, [R1] ;  /* 0x00000000010b7983 */ /* 0x000ee20000100800 */
[----:B------:R-:W-:Y:S01]  /*e2f0*/  IMAD.MOV.U32 R4, RZ, RZ, R7 ;  /* 0x000000ffff047224 */ /* 0x000fe200078e0007 */
[----:B------:R-:W-:Y:S01]  /*e300*/  ULDC.64 UR4, c[0x0][0x428] ;  /* 0x00010a0000047ab9 */ /* 0x000fe20000000a00 */
[----:B0-----:R-:W-:-:S13]  /*e310*/  ISETP.NE.AND P0, PT, R5, 0x1, PT ;  /* 0x000000010500780c */ /* 0x001fda0003f05270 */
[----:B------:R-:W0:Y:S02]  /*e320*/  @P0 LDC.64 R2, c[0x0][0x440] ;  /* 0x00011000ff020b82 */ /* 0x000e240000000a00 */
[----:B0-----:R-:W-:-:S05]  /*e330*/  @P0 IMAD.HI.U32 R2, R7, R2, RZ ;  /* 0x0000000207020227 */ /* 0x001fca00078e00ff */
[----:B------:R-:W-:Y:S02]  /*e340*/  @P0 SHF.R.U32.HI R4, RZ, R3, R2 ;  /* 0x00000003ff040219 */ /* 0x000fe40000011602 */
[----:B------:R-:W0:Y:S03]  /*e350*/  LDC.64 R2, c[0x0][0x418] ;  /* 0x00010600ff027b82 */ /* 0x000e260000000a00 */
[----:B------:R-:W-:-:S04]  /*e360*/  IMAD.MOV R8, RZ, RZ, -R4 ;  /* 0x000000ffff087224 */ /* 0x000fc800078e0a04 */
[----:B------:R-:W-:Y:S01]  /*e370*/  IMAD R8, R5, R8, R7 ;  /* 0x0000000805087224 */ /* 0x000fe200078e0207 */
[----:B------:R-:W-:Y:S01]  /*e380*/  SHF.R.S32.HI R5, RZ, 0x1f, R4 ;  /* 0x0000001fff057819 */ /* 0x000fe20000011404 */
[----:B--2---:R-:W-:-:S04]  /*e390*/  IMAD R10, R10, UR4, RZ ;  /* 0x000000040a0a7c24 */ /* 0x004fc8000f8e02ff */
[C---:B---3--:R-:W-:Y:S02]  /*e3a0*/  IMAD R10, R11.reuse, UR5, R10 ;  /* 0x000000050b0a7c24 */ /* 0x048fe4000f8e020a */
[----:B------:R-:W-:-:S04]  /*e3b0*/  IMAD.WIDE.U32 R4, R11, UR4, R4 ;  /* 0x000000040b047c25 */ /* 0x000fc8000f8e0004 */
[----:B------:R-:W-:Y:S01]  /*e3c0*/  IMAD.IADD R5, R10, 0x1, R5 ;  /* 0x000000010a057824 */ /* 0x000fe200078e0205 */
[----:B0-----:R-:W-:-:S04]  /*e3d0*/  LEA R2, P0, R4, R2, 0x2 ;  /* 0x0000000204027211 */ /* 0x001fc800078010ff */
[----:B------:R-:W-:-:S05]  /*e3e0*/  LEA.HI.X R3, R4, R3, R5, 0x2, P0 ;  /* 0x0000000304037211 */ /* 0x000fca00000f1405 */
[----:B------:R0:W5:Y:S04]  /*e3f0*/  LDG.E R2, desc[UR46][R2.64] ;  /* 0x0000002e02027981 */ /* 0x000168000c1e1900 */
.L_x_2333:
[----:B------:R-:W-:Y:S01]  /*e400*/  IMAD R4, R0, 0x8, R17 ;  /* 0x0000000800047824 */ /* 0x000fe200078e0211 */
[----:B0-----:R-:W-:Y:S01]  /*e410*/  SHF.L.U32 R3, R9, 0x1f, RZ ;  /* 0x0000001f09037819 */ /* 0x001fe200000006ff */
[----:B------:R-:W-:Y:S03]  /*e420*/  BSSY B1, `(.L_x_2334) ;  /* 0x0000003000017945 */ /* 0x000fe60003800000 */
[----:B------:R-:W0:Y:S02]  /*e430*/  SYNCS.PHASECHK.TRANS64.TRYWAIT P0, [R4+URZ+0x28840], R3 ;  /* 0x02884003040075a7 */ /* 0x000e24000800017f */
[----:B0-----:R-:W-:Y:S05]  /*e440*/  @!P0 BRA `(.L_x_2335) ;  /* 0x0000003000d88947 */ /* 0x001fea0003800000 */
.L_x_2429:
[----:B------:R-:W-:Y:S05]  /*e450*/  BSYNC B1 ;  /* 0x0000000000017941 */ /* 0x000fea0003800000 */
.L_x_2334:
        /* <DEDUP_REMOVED lines=12> */
.L_x_2337:
[----:B------:R-:W-:Y:S05]  /*e520*/  BSYNC B1 ;  /* 0x0000000000017941 */ /* 0x000fea0003800000 */
.L_x_2336:
[----:B------:R-:W-:Y:S01]  /*e530*/  IMAD.MOV.U32 R10, RZ, RZ, RZ ;  /* 0x000000ffff0a7224 */ /* 0x000fe200078e00ff */
[----:B------:R-:W-:Y:S01]  /*e540*/  R2UR UR11, R8 ;  /* 0x00000000080b72ca */ /* 0x000fe200000e0000 */
[----:B0-----:R-:W-:Y:S01]  /*e550*/  IMAD R3, R0, 0x8000, R17 ;  /* 0x0000800000037824 */ /* 0x001fe200078e0211 */
[----:B------:R-:W-:Y:S01]  /*e560*/  UIADD3 UR4, UP0, UR44, 0x370, URZ ;  /* 0x000003702c047890 */ /* 0x000fe2000ff1e03f */
[----:B------:R-:W-:Y:S01]  /*e570*/  PLOP3.LUT P0, PT, PT, PT, PT, 0x80, 0x0 ;  /* 0x000000000000781c */ /* 0x000fe20003f0f070 */
[----:B------:R-:W-:Y:S01]  /*e580*/  VIADD R4, R4, 0x28830 ;  /* 0x0002883004047836 */ /* 0x000fe20000000000 */
[----:B------:R-:W-:Y:S01]  /*e590*/  R2UR UR10, R10 ;  /* 0x000000000a0a72ca */ /* 0x000fe200000e0000 */
[----:B------:R-:W-:Y:S01]  /*e5a0*/  VIADD R5, R3, 0x18400 ;  /* 0x0001840003057836 */ /* 0x000fe20000000000 */
[----:B------:R-:W-:Y:S01]  /*e5b0*/  UIADD3.X UR5, URZ, UR45, URZ, UP0, !UPT ;  /* 0x0000002d3f057290 */ /* 0x000fe200087fe43f */
[----:B------:R-:W-:Y:S01]  /*e5c0*/  UMOV UR6, 0x0 ;  /* 0x0000000000067882 */ /* 0x000fe20000000000 */
[----:B------:R-:W-:-:S04]  /*e5d0*/  UMOV UR7, 0x14f00000 ;  /* 0x14f0000000077882 */ /* 0x000fc80000000000 */
[----:B------:R-:W-:-:S12]  /*e5e0*/  USHF.L.U32 UR11, UR11, 0x7, URZ ;  /* 0x000000070b0b7899 */ /* 0x000fd8000800063f */
.L_x_2338:
[----:B------:R-:W-:-:S13]  /*e5f0*/  @P0 ELECT P2, URZ, PT ;  /* 0x00000000003f082f */ /* 0x000fda0003840000 */
[----:B-----5:R-:W-:Y:S01]  /*e600*/  @P2 R2UR UR13, R2 ;  /* 0x00000000020d22ca */ /* 0x020fe200000e0000 */
[----:B------:R-:W-:Y:S01]  /*e610*/  UMOV UR12, UR36 ;  /* 0x00000024000c7c82 */ /* 0x000fe20008000000 */
[----:B------:R-:W-:Y:S02]  /*e620*/  @P2 R2UR UR9, R4 ;  /* 0x00000000040922ca */ /* 0x000fe400000e0000 */
[----:B------:R-:W-:Y:S02]  /*e630*/  @P2 R2UR UR8, R5 ;  /* 0x00000000050822ca */ /* 0x000fe400000e0000 */
[----:B------:R-:W-:Y:S02]  /*e640*/  @P2 PLOP3.LUT P0, PT, P2, PT, PT, 0x8, 0x0 ;  /* 0x000000000000281c */ /* 0x000fe4000170e170 */
[----:B------:R-:W-:-:S09]  /*e650*/  PLOP3.LUT P2, PT, PT, PT, PT, 0x8, 0x0 ;  /* 0x000000000000781c */ /* 0x000fd20003f4e170 */
[----:B------:R0:W-:Y:S02]  /*e660*/  UTMALDG.4D [UR8], [UR4], desc[UR6] ;  /* 0x00000608040075b4 */ /* 0x0001e40008019000 */
[----:B0-----:R-:W-:Y:S05]  /*e670*/  @P0 BRA.U.ANY `(.L_x_2338) ;  /* 0xfffffffd00dc0947 */ /* 0x001fea000393ffff */
[----:B------:R-:W-:Y:S01]  /*e680*/  MOV R11, 0x40 ;  /* 0x00000040000b7802 */ /* 0x000fe20000000f00 */
[----:B------:R-:W-:Y:S01]  /*e690*/  VIADD R3, R3, 0x1c400 ;  /* 0x0001c40003037836 */ /* 0x000fe20000000000 */
[----:B------:R-:W-:Y:S01]  /*e6a0*/  PLOP3.LUT P0, PT, PT, PT, PT, 0x80, 0x0 ;  /* 0x000000000000781c */ /* 0x000fe20003f0f070 */
[----:B------:R-:W-:Y:S01]  /*e6b0*/  UMOV UR6, 0x0 ;  /* 0x0000000000067882 */ /* 0x000fe20000000000 */
[----:B------:R-:W-:Y:S01]  /*e6c0*/  R2UR UR10, R11 ;  /* 0x000000000b0a72ca */ /* 0x000fe200000e0000 */
[----:B------:R-:W-:-:S14]  /*e6d0*/  UMOV UR7, 0x14f00000 ;  /* 0x14f0000000077882 */ /* 0x000fdc0000000000 */
.L_x_2339:
[----:B------:R-:W-:-:S13]  /*e6e0*/  @P0 ELECT P2, URZ, PT ;  /* 0x00000000003f082f */ /* 0x000fda0003840000 */
[----:B------:R-:W-:Y:S01]  /*e6f0*/  @P2 R2UR UR13, R2 ;  /* 0x00000000020d22ca */ /* 0x000fe200000e0000 */
[----:B------:R-:W-:Y:S01]  /*e700*/  UMOV UR12, UR36 ;  /* 0x00000024000c7c82 */ /* 0x000fe20008000000 */
        /* <DEDUP_REMOVED lines=12> */
.L_x_2430:
[----:B------:R-:W-:Y:S05]  /*e7d0*/  BSYNC B1 ;  /* 0x0000000000017941 */ /* 0x000fea0003800000 */
.L_x_2340:
        /* <DEDUP_REMOVED lines=12> */
.L_x_2343:
[----:B------:R-:W-:Y:S05]  /*e8a0*/  BSYNC B1 ;  /* 0x0000000000017941 */ /* 0x000fea0003800000 */
.L_x_2342:
[----:B------:R-:W-:Y:S01]  /*e8b0*/  R2UR UR6, R12 ;  /* 0x000000000c0672ca */ /* 0x000fe200000e0000 */
[C-C-:B0-----:R-:W-:Y:S01]  /*e8c0*/  IMAD R3, R18.reuse, 0x8, R17.reuse ;  /* 0x0000000812037824 */ /* 0x141fe200078e0211 */
[----:B------:R-:W-:Y:S01]  /*e8d0*/  R2UR UR7, R13 ;  /* 0x000000000d0772ca */ /* 0x000fe200000e0000 */
[----:B------:R-:W-:Y:S01]  /*e8e0*/  IMAD R4, R18, 0x8000, R17 ;  /* 0x0000800012047824 */ /* 0x000fe200078e0211 */
[----:B------:R-:W-:Y:S01]  /*e8f0*/  R2UR UR10, R10 ;  /* 0x000000000a0a72ca */ /* 0x000fe200000e0000 */
[----:B------:R-:W-:Y:S01]  /*e900*/  UIADD3 UR4, UP0, UR44, 0x470, URZ ;  /* 0x000004702c047890 */ /* 0x000fe2000ff1e03f */
[----:B------:R-:W-:Y:S01]  /*e910*/  PLOP3.LUT P0, PT, PT, PT, PT, 0x80, 0x0 ;  /* 0x000000000000781c */ /* 0x000fe20003f0f070 */
[----:B------:R-:W-:Y:S02]  /*e920*/  IMAD.SHL.U32 R5, R19, 0x80, RZ ;  /* 0x0000008013057824 */ /* 0x000fe400078e00ff */
[----:B------:R-:W-:Y:S01]  /*e930*/  VIADD R3, R3, 0x28850 ;  /* 0x0002885003037836 */ /* 0x000fe20000000000 */
[----:B------:R-:W-:Y:S01]  /*e940*/  UIADD3.X UR5, URZ, UR45, URZ, UP0, !UPT ;  /* 0x0000002d3f057290 */ /* 0x000fe200087fe43f */
[----:B------:R-:W-:-:S11]  /*e950*/  VIADD R10, R4, 0x400 ;  /* 0x00000400040a7836 */ /* 0x000fd60000000000 */
.L_x_2344:
        /* <DEDUP_REMOVED lines=15> */
.L_x_2345:
        /* <DEDUP_REMOVED lines=10> */
[----:B------:R-:W-:Y:S02]  /*eaf0*/  IMAD.MOV.U32 R16, RZ, RZ, R2 ;  /* 0x000000ffff107224 */ /* 0x000fe400078e0002 */
[----:B------:R-:W-:-:S07]  /*eb00*/  IMAD.MOV.U32 R19, RZ, RZ, R8 ;  /* 0x000000ffff137224 */ /* 0x000fce00078e0008 */
.L_x_2332:
[----:B------:R-:W-:Y:S05]  /*eb10*/  BSYNC B0 ;  /* 0x0000000000007941 */ /* 0x000fea0003800000 */
.L_x_2331:
[----:B------:R0:W-:Y:S01]  /*eb20*/  STL [R1+0x4], R9 ;  /* 0x0000040901007387 */ /* 0x0001e20000100800 */
[----:B------:R-:W-:Y:S01]  /*eb30*/  UIADD3 UR4, UR39, -0x3, URZ ;  /* 0xfffffffd27047890 */ /* 0x000fe2000fffe03f */
[----:B------:R-:W-:-:S05]  /*eb40*/  IMAD.MOV.U32 R18, RZ, RZ, R0 ;  /* 0x000000ffff127224 */ /* 0x000fca00078e0000 */
[----:B------:R-:W-:-:S07]  /*eb50*/  IMAD.U32 R0, RZ, RZ, UR4 ;  /* 0x00000004ff007e24 */ /* 0x000fce000f8e00ff */
.L_x_2330:
[----:B------:R-:W-:Y:S01]  /*eb60*/  ISETP.NE.AND P0, PT, R7, RZ, PT ;  /* 0x000000ff0700720c */ /* 0x000fe20003f05270 */
[----:B------:R-:W-:-:S12]  /*eb70*/  BSSY B0, `(.L_x_2329) ;  /* 0x000012d000007945 */ /* 0x000fd80003800000 */
[----:B------:R-:W-:Y:S05]  /*eb80*/  @!P0 BRA `(.L_x_2346) ;  /* 0x0000001000ac8947 */ /* 0x000fea0003800000 */
[----:B------:R-:W-:-:S07]  /*eb90*/  IMAD.MOV.U32 R8, RZ, RZ, R16 ;  /* 0x000000ffff087224 */ /* 0x000fce00078e0010 */
.L_x_2377:
[----:B------:R-:W2:Y:S04]  /*eba0*/  LDL R3, [R1+0xc] ;  /* 0x00000c0001037983 */ /* 0x000ea80000100800 */
[----:B------:R-:W3:Y:S01]  /*ebb0*/  LDL R2, [R1+0x4] ;  /* 0x0000040001027983 */ /* 0x000ee20000100800 */
[----:B------:R-:W-:Y:S01]  /*ebc0*/  VIADD R4, R18, 0x1 ;  /* 0x0000000112047836 */ /* 0x000fe20000000000 */
[----:B------:R-:W-:Y:S05]  /*ebd0*/  YIELD ;  /* 0x0000000000007946 */ /* 0x000fea0003800000 */
[----:B------:R-:W-:Y:S01]  /*ebe0*/  ISETP.NE.AND P0, PT, R4, 0x2, PT ;  /* 0x000000020400780c */ /* 0x000fe20003f05270 */
[----:B------:R-:W-:Y:S03]  /*ebf0*/  BSSY B1, `(.L_x_2347) ;  /* 0x000008e000017945 */ /* 0x000fe60003800000 */
[----:B------:R-:W-:-:S02]  /*ec00*/  SEL R5, RZ, 0x1, P0 ;  /* 0x00000001ff057807 */ /* 0x000fc40000000000 */
[----:B------:R-:W-:Y:S02]  /*ec10*/  SEL R4, R4, RZ, P0 ;  /* 0x000000ff04047207 */ /* 0x000fe40000000000 */
[----:B--2---:R-:W-:Y:S02]  /*ec20*/  ISETP.NE.AND P1, PT, R3, RZ, PT ;  /* 0x000000ff0300720c */ /* 0x004fe40003f25270 */
[----:B---3--:R-:W-:-:S11]  /*ec30*/  LOP3.LUT R5, R2, R5, RZ, 0x3c, !PT ;  /* 0x0000000502057212 */ /* 0x008fd600078e3cff */
[----:B-1----:R-:W-:Y:S05]  /*ec40*/  @!P1 BRA `(.L_x_2348) ;  /* 0x0000000800209947 */ /* 0x002fea0003800000 */
[----:B------:R-:W2:Y:S01]  /*ec50*/  LDL R2, [R1+0x10] ;  /* 0x0000100001027983 */ /* 0x000ea20000100800 */
[----:B------:R-:W-:Y:S01]  /*ec60*/  IMAD.MOV.U32 R7, RZ, RZ, R0 ;  /* 0x000000ffff077224 */ /* 0x000fe200078e0000 */
[----:B--2---:R-:W-:-:S13]  /*ec70*/  ISETP.NE.AND P1, PT, R2, RZ, PT ;  /* 0x000000ff0200720c */ /* 0x004fda0003f25270 */
[----:B------:R-:W-:Y:S05]  /*ec80*/  @!P1 BRA `(.L_x_2349) ;  /* 0x0000000000509947 */ /* 0x000fea0003800000 */
[----:B------:R-:W2:Y:S01]  /*ec90*/  LDL R10, [R1+0x8] ;  /* 0x00000800010a7983 */ /* 0x000ea20000100800 */
[----:B------:R-:W1:Y:S01]  /*eca0*/  LDC R8, c[0x0][0x43c] ;  /* 0x00010f00ff087b82 */ /* 0x000e620000000800 */
[----:B------:R-:W-:Y:S02]  /*ecb0*/  ULDC.64 UR4, c[0x0][0x428] ;  /* 0x00010a0000047ab9 */ /* 0x000fe40000000a00 */
[----:B0-----:R-:W3:Y:S01]  /*ecc0*/  LDL R9, [R1] ;  /* 0x0000000001097983 */ /* 0x001ee20000100800 */
[----:B-1----:R-:W-:-:S13]  /*ecd0*/  ISETP.NE.AND P0, PT, R8, 0x1, PT ;  /* 0x000000010800780c */ /* 0x002fda0003f05270 */
        /* <DEDUP_REMOVED lines=15> */
.L_x_2349:
[----:B------:R-:W-:Y:S01]  /*edd0*/  IMAD R3, R4, 0x8, R17 ;  /* 0x0000000804037824 */ /* 0x000fe200078e0211 */
[----:B------:R-:W-:Y:S01]  /*ede0*/  SHF.L.U32 R2, R5, 0x1f, RZ ;  /* 0x0000001f05027819 */ /* 0x000fe200000006ff */
[----:B------:R-:W-:Y:S03]  /*edf0*/  BSSY B2, `(.L_x_2350) ;  /* 0x0000003000027945 */ /* 0x000fe60003800000 */
[----:B------:R-:W2:Y:S02]  /*ee00*/  SYNCS.PHASECHK.TRANS64.TRYWAIT P0, [R3+URZ+0x28840], R2 ;  /* 0x02884002030075a7 */ /* 0x000ea4000800017f */
[----:B--2---:R-:W-:Y:S05]  /*ee10*/  @!P0 BRA `(.L_x_2351) ;  /* 0x00000028008c8947 */ /* 0x004fea0003800000 */
.L_x_2431:
[----:B------:R-:W-:Y:S05]  /*ee20*/  BSYNC B2 ;  /* 0x0000000000027941 */ /* 0x000fea0003800000 */
.L_x_2350:
        /* <DEDUP_REMOVED lines=12> */
.L_x_2353:
[----:B------:R-:W-:Y:S05]  /*eef0*/  BSYNC B2 ;  /* 0x0000000000027941 */ /* 0x000fea0003800000 */
.L_x_2352:
        /* <DEDUP_REMOVED lines=11> */
.L_x_2354:
        /* <DEDUP_REMOVED lines=16> */
.L_x_2355:
        /* <DEDUP_REMOVED lines=16> */
.L_x_2432:
[----:B------:R-:W-:Y:S05]  /*f1b0*/  BSYNC B2 ;  /* 0x0000000000027941 */ /* 0x000fea0003800000 */
.L_x_2356:
        /* <DEDUP_REMOVED lines=11> */
.L_x_2359:
[----:B------:R-:W-:Y:S05]  /*f270*/  BSYNC B2 ;  /* 0x0000000000027941 */ /* 0x000fea0003800000 */
.L_x_2358:
[----:B------:R-:W-:Y:S01]  /*f280*/  R2UR UR10, R12 ;  /* 0x000000000c0a72ca */ /* 0x000fe200000e0000 */
[----:B------:R-:W-:Y:S01]  /*f290*/  IMAD R18, R18, 0x8000, R17 ;  /* 0x0000800012127824 */ /* 0x000fe200078e0211 */
[----:B------:R-:W-:Y:S01]  /*f2a0*/  R2UR UR6, R10 ;  /* 0x000000000a0672ca */ /* 0x000fe200000e0000 */
[----:B------:R-:W-:Y:S01]  /*f2b0*/  UIADD3 UR4, UP0, UR44, 0x470, URZ ;  /* 0x000004702c047890 */ /* 0x000fe2000ff1e03f */
[----:B------:R-:W-:Y:S01]  /*f2c0*/  R2UR UR7, R11 ;  /* 0x000000000b0772ca */ /* 0x000fe200000e0000 */
[----:B0-----:R-:W-:Y:S01]  /*f2d0*/  IMAD.SHL.U32 R3, R19, 0x80, RZ ;  /* 0x0000008013037824 */ /* 0x001fe200078e00ff */
[----:B------:R-:W-:Y:S01]  /*f2e0*/  PLOP3.LUT P0, PT, PT, PT, PT, 0x80, 0x0 ;  /* 0x000000000000781c */ /* 0x000fe20003f0f070 */
[----:B------:R-:W-:Y:S01]  /*f2f0*/  VIADD R2, R2, 0x50 ;  /* 0x0000005002027836 */ /* 0x000fe20000000000 */
[----:B------:R-:W-:Y:S01]  /*f300*/  UIADD3.X UR5, URZ, UR45, URZ, UP0, !UPT ;  /* 0x0000002d3f057290 */ /* 0x000fe200087fe43f */
[----:B------:R-:W-:-:S11]  /*f310*/  VIADD R9, R18, 0x400 ;  /* 0x0000040012097836 */ /* 0x000fd60000000000 */
.L_x_2360:
        /* <DEDUP_REMOVED lines=15> */
.L_x_2361:
        /* <DEDUP_REMOVED lines=12> */
.L_x_2348:
[----:B------:R-:W-:Y:S05]  /*f4d0*/  BSYNC B1 ;  /* 0x0000000000017941 */ /* 0x000fea0003800000 */
.L_x_2347:
[----:B------:R-:W2:Y:S01]  /*f4e0*/  LDL R2, [R1+0xc] ;  /* 0x00000c0001027983 */ /* 0x000ea20000100800 */
[----:B------:R-:W-:Y:S01]  /*f4f0*/  VIADD R18, R4, 0x1 ;  /* 0x0000000104127836 */ /* 0x000fe20000000000 */
[----:B------:R-:W-:Y:S04]  /*f500*/  BSSY B1, `(.L_x_2362) ;  /* 0x0000090000017945 */ /* 0x000fe80003800000 */
[----:B------:R-:W-:-:S04]  /*f510*/  ISETP.NE.AND P0, PT, R18, 0x2, PT ;  /* 0x000000021200780c */ /* 0x000fc80003f05270 */
[----:B------:R-:W-:Y:S02]  /*f520*/  SEL R18, R18, RZ, P0 ;  /* 0x000000ff12127207 */ /* 0x000fe40000000000 */
[----:B--2---:R-:W-:Y:S02]  /*f530*/  ISETP.NE.AND P1, PT, R2, RZ, PT ;  /* 0x000000ff0200720c */ /* 0x004fe40003f25270 */
[----:B------:R-:W-:-:S04]  /*f540*/  SEL R2, RZ, 0x1, P0 ;  /* 0x00000001ff027807 */ /* 0x000fc80000000000 */
[----:B------:R-:W-:-:S05]  /*f550*/  LOP3.LUT R10, R5, R2, RZ, 0x3c, !PT ;  /* 0x00000002050a7212 */ /* 0x000fca00078e3cff */
[----:B------:R1:W-:Y:S02]  /*f560*/  STL [R1+0x4], R10 ;  /* 0x0000040a01007387 */ /* 0x0003e40000100800 */
[----:B------:R-:W-:Y:S05]  /*f570*/  @!P1 BRA `(.L_x_2363) ;  /* 0x0000000800209947 */ /* 0x000fea0003800000 */
[----:B------:R-:W2:Y:S01]  /*f580*/  LDL R3, [R1+0x10] ;  /* 0x0000100001037983 */ /* 0x000ea20000100800 */
[----:B------:R-:W-:Y:S01]  /*f590*/  VIADD R7, R0, 0xffffffff ;  /* 0xffffffff00077836 */ /* 0x000fe20000000000 */
[----:B--2---:R-:W-:-:S13]  /*f5a0*/  ISETP.NE.AND P1, PT, R3, RZ, PT ;  /* 0x000000ff0300720c */ /* 0x004fda0003f25270 */
[----:B------:R-:W-:Y:S05]  /*f5b0*/  @!P1 BRA `(.L_x_2364) ;  /* 0x0000000000509947 */ /* 0x000fea0003800000 */
[----:B------:R-:W2:Y:S01]  /*f5c0*/  LDL R12, [R1+0x8] ;  /* 0x00000800010c7983 */ /* 0x000ea20000100800 */
[----:B0-----:R-:W0:Y:S01]  /*f5d0*/  LDC R9, c[0x0][0x43c] ;  /* 0x00010f00ff097b82 */ /* 0x001e220000000800 */
[----:B------:R-:W-:Y:S02]  /*f5e0*/  ULDC.64 UR4, c[0x0][0x428] ;  /* 0x00010a0000047ab9 */ /* 0x000fe40000000a00 */
[----:B------:R-:W3:Y:S01]  /*f5f0*/  LDL R11, [R1] ;  /* 0x00000000010b7983 */ /* 0x000ee20000100800 */
        /* <DEDUP_REMOVED lines=16> */
.L_x_2364:
[----:B------:R-:W-:Y:S01]  /*f700*/  IMAD R2, R18, 0x8, R17 ;  /* 0x0000000812027824 */ /* 0x000fe200078e0211 */
[----:B------:R-:W-:Y:S01]  /*f710*/  SHF.L.U32 R3, R10, 0x1f, RZ ;  /* 0x0000001f0a037819 */ /* 0x000fe200000006ff */
[----:B------:R-:W-:Y:S03]  /*f720*/  BSSY B2, `(.L_x_2365) ;  /* 0x0000003000027945 */ /* 0x000fe60003800000 */
[----:B------:R-:W3:Y:S02]  /*f730*/  SYNCS.PHASECHK.TRANS64.TRYWAIT P0, [R2+URZ+0x28840], R3 ;  /* 0x02884003020075a7 */ /* 0x000ee4000800017f */
[----:B---3--:R-:W-:Y:S05]  /*f740*/  @!P0 BRA `(.L_x_2366) ;  /* 0x0000002000688947 */ /* 0x008fea0003800000 */
.L_x_2433:
[----:B------:R-:W-:Y:S05]  /*f750*/  BSYNC B2 ;  /* 0x0000000000027941 */ /* 0x000fea0003800000 */
.L_x_2365:
        /* <DEDUP_REMOVED lines=12> */
.L_x_2368:
[----:B------:R-:W-:Y:S05]  /*f820*/  BSYNC B2 ;  /* 0x0000000000027941 */ /* 0x000fea0003800000 */
.L_x_2367:
        /* <DEDUP_REMOVED lines=8> */
[----:B------:R-:W-:Y:S01]  /*f8b0*/  IMAD.SHL.U32 R9, R7, 0x80, RZ ;  /* 0x0000008007097824 */ /* 0x000fe200078e00ff */
[----:B------:R-:W-:Y:S01]  /*f8c0*/  UMOV UR6, 0x0 ;  /* 0x0000000000067882 */ /* 0x000fe20000000000 */
[----:B-1----:R-:W-:Y:S01]  /*f8d0*/  VIADD R10, R2, 0x18400 ;  /* 0x00018400020a7836 */ /* 0x002fe20000000000 */
[----:B------:R-:W-:-:S09]  /*f8e0*/  UMOV UR7, 0x14f00000 ;  /* 0x14f0000000077882 */ /* 0x000fd20000000000 */
.L_x_2369:
        /* <DEDUP_REMOVED lines=16> */
.L_x_2370:
        /* <DEDUP_REMOVED lines=11> */
[----:B------:R-:W-:Y:S01]  /*faa0*/  BSSY B2, `(.L_x_2371) ;  /* 0x0000004000027945 */ /* 0x000fe20003800000 */
[----:B------:R-:W-:-:S04]  /*fab0*/  LEA R2, R4, R6, 0x3 ;  /* 0x0000000604027211 */ /* 0x000fc800078e18ff */
[----:B------:R-:W0:Y:S02]  /*fac0*/  SYNCS.PHASECHK.TRANS64.TRYWAIT P0, [R2+URZ+0x60], R5 ;  /* 0x00006005020075a7 */ /* 0x000e24000800017f */
[----:B0-----:R-:W-:Y:S05]  /*fad0*/  @!P0 BRA `(.L_x_2372) ;  /* 0x0000001c00988947 */ /* 0x001fea0003800000 */
.L_x_2434:
[----:B------:R-:W-:Y:S05]  /*fae0*/  BSYNC B2 ;  /* 0x0000000000027941 */ /* 0x000fea0003800000 */
.L_x_2371:
        /* <DEDUP_REMOVED lines=11> */
.L_x_2374:
[----:B------:R-:W-:Y:S05]  /*fba0*/  BSYNC B2 ;  /* 0x0000000000027941 */ /* 0x000fea0003800000 */
.L_x_2373:
[----:B------:R-:W-:Y:S01]  /*fbb0*/  R2UR UR10, R12 ;  /* 0x000000000c0a72ca */ /* 0x000fe200000e0000 */
[----:B------:R-:W-:Y:S01]  /*fbc0*/  IMAD R4, R4, 0x8000, R17 ;  /* 0x0000800004047824 */ /* 0x000fe200078e0211 */
[----:B------:R-:W-:Y:S01]  /*fbd0*/  R2UR UR6, R10 ;  /* 0x000000000a0672ca */ /* 0x000fe200000e0000 */
[----:B------:R-:W-:Y:S01]  /*fbe0*/  UIADD3 UR4, UP0, UR44, 0x470, URZ ;  /* 0x000004702c047890 */ /* 0x000fe2000ff1e03f */
[----:B------:R-:W-:Y:S01]  /*fbf0*/  R2UR UR7, R11 ;  /* 0x000000000b0772ca */ /* 0x000fe200000e0000 */
[----:B------:R-:W-:Y:S01]  /*fc00*/  IMAD.SHL.U32 R3, R19, 0x80, RZ ;  /* 0x0000008013037824 */ /* 0x000fe200078e00ff */
[----:B------:R-:W-:Y:S01]  /*fc10*/  PLOP3.LUT P0, PT, PT, PT, PT, 0x80, 0x0 ;  /* 0x000000000000781c */ /* 0x000fe20003f0f070 */
[----:B0-----:R-:W-:Y:S01]  /*fc20*/  VIADD R2, R2, 0x50 ;  /* 0x0000005002027836 */ /* 0x001fe20000000000 */
[----:B------:R-:W-:Y:S01]  /*fc30*/  UIADD3.X UR5, URZ, UR45, URZ, UP0, !UPT ;  /* 0x0000002d3f057290 */ /* 0x000fe200087fe43f */
[----:B------:R-:W-:-:S11]  /*fc40*/  VIADD R5, R4, 0x400 ;  /* 0x0000040004057836 */ /* 0x000fd60000000000 */
.L_x_2375:
        /* <DEDUP_REMOVED lines=15> */
.L_x_2376:
        /* <DEDUP_REMOVED lines=12> */
.L_x_2363:
[----:B------:R-:W-:Y:S05]  /*fe00*/  BSYNC B1 ;  /* 0x0000000000017941 */ /* 0x000fea0003800000 */
.L_x_2362:
[C---:B------:R-:W-:Y:S01]  /*fe10*/  ISETP.GT.AND P0, PT, R0.reuse, 0x1, PT ;  /* 0x000000010000780c */ /* 0x040fe20003f04270 */
[----:B------:R-:W-:-:S12]  /*fe20*/  VIADD R0, R0, 0xfffffffe ;  /* 0xfffffffe00007836 */ /* 0x000fd80000000000 */
[----:B------:R-:W-:Y:S05]  /*fe30*/  @P0 BRA `(.L_x_2377) ;  /* 0xffffffec00580947 */ /* 0x000fea000383ffff */
.L_x_2346:
[----:B------:R-:W-:Y:S05]  /*fe40*/  BSYNC B0 ;  /* 0x0000000000007941 */ /* 0x000fea0003800000 */
.L_x_2329:
[----:B0-----:R-:W0:Y:S01]  /*fe50*/  S2R R0, SR_TID.X ;  /* 0x0000000000007919 */ /* 0x001e220000002100 */
[----:B------:R-:W-:Y:S01]  /*fe60*/  BSSY B0, `(.L_x_2378) ;  /* 0x0000011000007945 */ /* 0x000fe20003800000 */
[----:B0-----:R-:W-:-:S04]  /*fe70*/  LOP3.LUT R6, R0, 0x7f, RZ, 0xc0, !PT ;  /* 0x0000007f00067812 */ /* 0x001fc800078ec0ff */
[----:B------:R-:W-:-:S13]  /*fe80*/  ISETP.NE.AND P1, PT, R6, RZ, PT ;  /* 0x000000ff0600720c */ /* 0x000fda0003f25270 */
[----:B------:R-:W-:Y:S05]  /*fe90*/  @P1 BRA `(.L_x_2379) ;  /* 0x0000000000341947 */ /* 0x000fea0003800000 */
[----:B------:R-:W0:Y:S01]  /*fea0*/  S2R R5, SR_LANEID ;  /* 0x0000000000057919 */ /* 0x000e220000000000 */
[----:B------:R-:W-:Y:S01]  /*feb0*/  VOTEU.ANY UR4, UPT, PT ;  /* 0x0000000000047886 */ /* 0x000fe200038e0100 */
[----:B------:R-:W2:Y:S01]  /*fec0*/  LDC.64 R2, c[0x0][0xc80] ;  /* 0x00032000ff027b82 */ /* 0x000ea20000000a00 */
[----:B------:R-:W0:Y:S02]  /*fed0*/  FLO.U32 R0, UR4 ;  /* 0x0000000400007d00 */ /* 0x000e2400080e0000 */
[----:B0-----:R-:W-:-:S06]  /*fee0*/  ISETP.EQ.U32.AND P0, PT, R0, R5, PT ;  /* 0x000000050000720c */ /* 0x001fcc0003f02070 */
[----:B------:R-:W2:Y:S07]  /*fef0*/  POPC R5, UR4 ;  /* 0x0000000400057d09 */ /* 0x000eae0008000000 */
[----:B--2---:R-:W2:Y:S01]  /*ff00*/  @P0 ATOMG.E.ADD.STRONG.GPU PT, R3, desc[UR46][R2.64], R5 ;  /* 0x00000005020309a8 */ /* 0x004ea200081ee1ee */
[----:B------:R-:W0:Y:S02]  /*ff10*/  S2R R4, SR_LTMASK ;  /* 0x0000000000047919 */ /* 0x000e240000003900 */
[----:B0-----:R-:W-:-:S04]  /*ff20*/  LOP3.LUT R4, R4, UR4, RZ, 0xc0, !PT ;  /* 0x0000000404047c12 */ /* 0x001fc8000f8ec0ff */
[----:B------:R-:W0:Y:S01]  /*ff30*/  POPC R7, R4 ;  /* 0x0000000400077309 */ /* 0x000e220000000000 */
[----:B--2---:R-:W0:Y:S02]  /*ff40*/  SHFL.IDX PT, R0, R3, R0, 0x1f ;  /* 0x00001f0003007589 */ /* 0x004e2400000e0000 */
[----:B0-----:R-:W-:-:S05]  /*ff50*/  IADD3 R0, R0, UR41, R7 ;  /* 0x0000002900007c10 */ /* 0x001fca000fffe007 */
[----:B------:R0:W-:Y:S02]  /*ff60*/  STL [R1+0x18], R0 ;  /* 0x0000180001007387 */ /* 0x0001e40000100800 */
.L_x_2379:
[----:B------:R-:W-:Y:S05]  /*ff70*/  BSYNC B0 ;  /* 0x0000000000007941 */ /* 0x000fea0003800000 */
.L_x_2378:
[----:B0-----:R-:W2:Y:S01]  /*ff80*/  LDL.LU R0, [R1+0xc] ;  /* 0x00000c0001007983 */ /* 0x001ea20000300800 */
[----:B------:R-:W-:Y:S01]  /*ff90*/  BSSY B0, `(.L_x_2380) ;  /* 0x0000038000007945 */ /* 0x000fe20003800000 */
[----:B--2---:R-:W-:-:S13]  /*ffa0*/  ISETP.NE.AND P0, PT, R0, RZ, PT ;  /* 0x000000ff0000720c */ /* 0x004fda0003f05270 */
[----:B------:R-:W-:Y:S05]  /*ffb0*/  @!P0 BRA `(.L_x_2381) ;  /* 0x0000000000d48947 */ /* 0x000fea0003800000 */
[----:B------:R-:W2:Y:S01]  /*ffc0*/  LDL R0, [R1+0x4] ;  /* 0x0000040001007983 */ /* 0x000ea20000100800 */
[----:B------:R-:W-:Y:S01]  /*ffd0*/  IMAD R3, R18, 0x8, R17 ;  /* 0x0000000812037824 */ /* 0x000fe200078e0211 */
[----:B------:R-:W-:Y:S01]  /*ffe0*/  BSSY B1, `(.L_x_2382) ;  /* 0x0000005000017945 */ /* 0x000fe20003800000 */
[----:B------:R-:W-:Y:S02]  /*fff0*/  ISETP.NE.AND P2, PT, R6, RZ, PT ;  /* 0x000000ff0600720c */ /* 0x000fe40003f45270 */
[----:B--2---:R-:W-:-:S04]  /*10000*/  SHF.L.U32 R0, R0, 0x1f, RZ ;  /* 0x0000001f00007819 */ /* 0x004fc800000006ff */
[----:B------:R-:W0:Y:S02]  /*10010*/  SYNCS.PHASECHK.TRANS64.TRYWAIT P0, [R3+URZ+0x28860], R0 ;  /* 0x02886000030075a7 */ /* 0x000e24000800017f */
[----:B0-----:R-:W-:Y:S05]  /*10020*/  @!P0 BRA `(.L_x_2383) ;  /* 0x0000001800588947 */ /* 0x001fea0003800000 */
.L_x_2435:
[----:B------:R-:W-:Y:S05]  /*10030*/  BSYNC B1 ;  /* 0x0000000000017941 */ /* 0x000fea0003800000 */
.L_x_2382:
        /* <DEDUP_REMOVED lines=9> */
.L_x_2385:
[----:B------:R-:W-:Y:S05]  /*100d0*/  BSYNC B1 ;  /* 0x0000000000017941 */ /* 0x000fea0003800000 */
.L_x_2384:
[----:B0-----:R-:W-:Y:S01]  /*100e0*/  IMAD R0, R18, 0x8000, R17 ;  /* 0x0000800012007824 */ /* 0x001fe200078e0211 */
[----:B------:R-:W-:Y:S01]  /*100f0*/  UIADD3 UR4, UP0, UR44, 0x470, URZ ;  /* 0x000004702c047890 */ /* 0x000fe2000ff1e03f */
[----:B------:R-:W-:Y:S01]  /*10100*/  VIADD R2, R3, 0x28850 ;  /* 0x0002885003027836 */ /* 0x000fe20000000000 */
[----:B------:R-:W-:Y:S01]  /*10110*/  PLOP3.LUT P0, PT, PT, PT, PT, 0x80, 0x0 ;  /* 0x000000000000781c */ /* 0x000fe20003f0f070 */
[----:B------:R-:W-:Y:S01]  /*10120*/  IMAD.SHL.U32 R19, R19, 0x80, RZ ;  /* 0x0000008013137824 */ /* 0x000fe200078e00ff */
[----:B------:R-:W-:Y:S01]  /*10130*/  UIADD3.X UR5, URZ, UR45, URZ, UP0, !UPT ;  /* 0x0000002d3f057290 */ /* 0x000fe200087fe43f */
[----:B------:R-:W-:Y:S01]  /*10140*/  VIADD R3, R0, 0x400 ;  /* 0x0000040000037836 */ /* 0x000fe20000000000 */
[----:B------:R-:W-:Y:S01]  /*10150*/  UMOV UR6, 0x0 ;  /* 0x0000000000067882 */ /* 0x000fe20000000000 */
[----:B------:R-:W-:Y:S01]  /*10160*/  UMOV UR7, 0x14f00000 ;  /* 0x14f0000000077882 */ /* 0x000fe20000000000 */
[----:B------:R-:W-:-:S08]  /*10170*/  UMOV UR10, URZ ;  /* 0x0000003f000a7c82 */ /* 0x000fd00008000000 */
.L_x_2386:
        /* <DEDUP_REMOVED lines=15> */
.L_x_2387:
        /* <DEDUP_REMOVED lines=10> */
.L_x_2381:
[----:B------:R-:W-:Y:S05]  /*10310*/  BSYNC B0 ;  /* 0x0000000000007941 */ /* 0x000fea0003800000 */
.L_x_2380:
[----:B------:R-:W2:Y:S01]  /*10320*/  LDL.LU R3, [R1+0x4] ;  /* 0x0000040001037983 */ /* 0x000ea20000300800 */
[----:B------:R-:W-:-:S05]  /*10330*/  VIADD R18, R18, 0x1 ;  /* 0x0000000112127836 */ /* 0x000fca0000000000 */
[----:B------:R-:W-:-:S04]  /*10340*/  ISETP.NE.AND P0, PT, R18, 0x2, PT ;  /* 0x000000021200780c */ /* 0x000fc80003f05270 */
[----:B------:R-:W-:Y:S02]  /*10350*/  SEL R0, RZ, 0x1, P0 ;  /* 0x00000001ff007807 */ /* 0x000fe40000000000 */
[----:B------:R-:W-:Y:S02]  /*10360*/  SEL R18, R18, RZ, P0 ;  /* 0x000000ff12127207 */ /* 0x000fe40000000000 */
[----:B--2---:R-:W-:-:S05]  /*10370*/  LOP3.LUT R3, R3, R0, RZ, 0x3c, !PT ;  /* 0x0000000003037212 */ /* 0x004fca00078e3cff */
[----:B------:R0:W-:Y:S02]  /*10380*/  STL [R1+0x4], R3 ;  /* 0x0000040301007387 */ /* 0x0001e40000100800 */
.L_x_2309:
[----:B------:R-:W-:Y:S05]  /*10390*/  BSYNC B7 ;  /* 0x0000000000077941 */ /* 0x000fea0003800000 */
.L_x_2307:
[----:B--2---:R-:W2:Y:S04]  /*103a0*/  LDL R0, [R1+0x20] ;  /* 0x0000200001007983 */ /* 0x004ea80000100800 */
[----:B0-----:R0:W5:Y:S01]  /*103b0*/  LDL R2, [R1+0x18] ;  /* 0x0000180001027983 */ /* 0x0011620000100800 */
[----:B--2---:R-:W-:-:S13]  /*103c0*/  ISETP.NE.AND P0, PT, R0, RZ, PT ;  /* 0x000000ff0000720c */ /* 0x004fda0003f05270 */
        /* <DEDUP_REMOVED lines=11> */
.L_x_2388:
[----:B------:R-:W-:-:S03]  /*10480*/  UMOV UR4, 0xffffffff ;  /* 0xffffffff00047882 */ /* 0x000fc60000000000 */
[----:B------:R-:W-:Y:S05]  /*10490*/  BRA.DIV UR4, `(.L_x_2390) ;  /* 0x0000001604507947 */ /* 0x000fea000b800000 */
[----:B-----5:R0:W2:Y:S02]  /*104a0*/  SHFL.IDX PT, R14, R2, RZ, 0x1f ;  /* 0x00001fff020e7589 */ /* 0x0200a400000e0000 */
.L_x_2438:
[----:B------:R-:W3:Y:S01]  /*104b0*/  @!P1 S2R R3, SR_CgaCtaId ;  /* 0x0000000000039919 */ /* 0x000ee20000008800 */
[----:B------:R-:W-:Y:S05]  /*104c0*/  WARPSYNC.ALL ;  /* 0x0000000000007948 */ /* 0x000fea0003800000 */
[----:B------:R-:W-:Y:S01]  /*104d0*/  BAR.SYNC.DEFER_BLOCKING 0x4, 0x180 ;  /* 0x0106000000007b1d */ /* 0x000fe20000010000 */
[----:B------:R-:W-:-:S05]  /*104e0*/  @!P1 MOV R0, 0x400 ;  /* 0x0000040000009802 */ /* 0x000fca0000000f00 */
[----:B--2---:R2:W-:Y:S01]  /*104f0*/  STL [R1+0x18], R14 ;  /* 0x0000180e01007387 */ /* 0x0045e20000100800 */
[----:B---3--:R-:W-:-:S05]  /*10500*/  @!P1 LEA R17, R3, R0, 0x18 ;  /* 0x0000000003119211 */ /* 0x008fca00078ec0ff */
[----:B------:R2:W-:Y:S01]  /*10510*/  @!P1 STS [R17+0x288d0], R2 ;  /* 0x0288d00211009388 */ /* 0x0005e20000000800 */
[----:B------:R-:W-:Y:S06]  /*10520*/  BAR.ARV 0x5, 0x180 ;  /* 0x0146000000007b1d */ /* 0x000fec0000002000 */
.L_x_2389:
[----:B------:R-:W3:Y:S01]  /*10530*/  LDL R0, [R1+0x18] ;  /* 0x0000180001007983 */ /* 0x000ee20000100800 */
[----:B------:R-:W-:Y:S02]  /*10540*/  ULDC UR4, c[0x0][0xc38] ;  /* 0x00030e0000047ab9 */ /* 0x000fe40000000800 */
[----:B---3--:R-:W-:-:S13]  /*10550*/  ISETP.GE.AND P0, PT, R0, UR4, PT ;  /* 0x0000000400007c0c */ /* 0x008fda000bf06270 */
[----:B------:R-:W-:Y:S05]  /*10560*/  @!P0 BRA `(.L_x_2391) ;  /* 0xffffffc000248947 */ /* 0x000fea000383ffff */
.L_x_2304:
[----:B-1----:R-:W3:Y:S01]  /*10570*/  LDL.LU R0, [R1+0x1c] ;  /* 0x00001c0001007983 */ /* 0x002ee20000300800 */
[----:B------:R-:W-:Y:S01]  /*10580*/  BSSY B0, `(.L_x_2392) ;  /* 0x000000b000007945 */ /* 0x000fe20003800000 */
[----:B------:R-:W1:Y:S01]  /*10590*/  S2R R5, SR_CgaCtaId ;  /* 0x0000000000057919 */ /* 0x000e620000008800 */
[----:B---3--:R-:W-:-:S05]  /*105a0*/  VIADD R0, R0, 0x1 ;  /* 0x0000000100007836 */ /* 0x008fca0000000000 */
[----:B0-2---:R-:W-:-:S04]  /*105b0*/  LEA.HI R2, R0, R0, RZ, 0x1 ;  /* 0x0000000000027211 */ /* 0x005fc800078f08ff */
[----:B------:R-:W-:-:S05]  /*105c0*/  LOP3.LUT R3, R2, 0xfffffffe, RZ, 0xc0, !PT ;  /* 0xfffffffe02037812 */ /* 0x000fca00078ec0ff */
[----:B------:R-:W-:Y:S01]  /*105d0*/  IMAD.IADD R3, R0, 0x1, -R3 ;  /* 0x0000000100037824 */ /* 0x000fe200078e0a03 */
[----:B------:R-:W-:-:S04]  /*105e0*/  MOV R0, 0x400 ;  /* 0x0000040000007802 */ /* 0x000fc80000000f00 */
[----:B-1----:R-:W-:Y:S02]  /*105f0*/  LEA R0, R5, R0, 0x18 ;  /* 0x0000000005007211 */ /* 0x002fe400078ec0ff */
[----:B------:R-:W-:-:S04]  /*10600*/  SHF.L.U32 R3, R3, 0x1f, RZ ;  /* 0x0000001f03037819 */ /* 0x000fc800000006ff */
[----:B------:R-:W0:Y:S02]  /*10610*/  SYNCS.PHASECHK.TRANS64.TRYWAIT P0, [R0+URZ+0x28820], R3 ;  /* 0x02882003000075a7 */ /* 0x000e24000800017f */
[----:B0-----:R-:W-:Y:S05]  /*10620*/  @!P0 BRA `(.L_x_2393) ;  /* 0x0000001400148947 */ /* 0x001fea0003800000 */
.L_x_2439:
[----:B------:R-:W-:Y:S05]  /*10630*/  BSYNC B0 ;  /* 0x0000000000007941 */ /* 0x000fea0003800000 */
.L_x_2392:
[----:B------:R-:W-:-:S03]  /*10640*/  UMOV UR4, 0xffffffff ;  /* 0xffffffff00047882 */ /* 0x000fc60000000000 */
[----:B------:R-:W-:Y:S05]  /*10650*/  BRA.DIV UR4, `(.L_x_2394) ;  /* 0x00000016041c7947 */ /* 0x000fea000b800000 */
[----:B------:R-:W1:Y:S02]  /*10660*/  S2R R2, SR_TID.X ;  /* 0x0000000000027919 */ /* 0x000e640000002100 */
[----:B-1----:R-:W-:-:S04]  /*10670*/  SHF.R.U32.HI R2, RZ, 0x5, R2 ;  /* 0x00000005ff027819 */ /* 0x002fc80000011602 */
[----:B------:R-:W-:-:S05]  /*10680*/  LOP3.LUT R2, R2, 0x3, RZ, 0xc0, !PT ;  /* 0x0000000302027812 */ /* 0x000fca00078ec0ff */
[----:B------:R1:W2:Y:S02]  /*10690*/  SHFL.IDX PT, R14, R2, RZ, 0x1f ;  /* 0x00001fff020e7589 */ /* 0x0002a400000e0000 */
.L_x_2442:
[----:B--2---:R-:W-:Y:S01]  /*106a0*/  ISETP.NE.AND P0, PT, R14, RZ, PT ;  /* 0x000000ff0e00720c */ /* 0x004fe20003f05270 */
[----:B------:R-:W-:-:S12]  /*106b0*/  BSSY B0, `(.L_x_2395) ;  /* 0x0000025000007945 */ /* 0x000fd80003800000 */
[----:B------:R-:W-:Y:S05]  /*106c0*/  @P0 BRA `(.L_x_2396) ;  /* 0x00000000008c0947 */ /* 0x000fea0003800000 */
[----:B------:R-:W-:-:S03]  /*106d0*/  UMOV UR4, 0xffffffff ;  /* 0xffffffff00047882 */ /* 0x000fc60000000000 */
[----:B------:R-:W-:Y:S05]  /*106e0*/  BRA.DIV UR4, `(.L_x_2397) ;  /* 0x00000016042c7947 */ /* 0x000fea000b800000 */
[----:B------:R-:W-:-:S13]  /*106f0*/  ELECT P6, URZ, PT ;  /* 0x00000000003f782f */ /* 0x000fda00038c0000 */
.L_x_2445:
[----:B------:R-:W-:Y:S05]  /*10700*/  @!P6 BRA `(.L_x_2396) ;  /* 0x00000000007ce947 */ /* 0x000fea0003800000 */
[----:B------:R-:W-:-:S06]  /*10710*/  ULOP3.LUT UR4, UR38, 0x2, URZ, 0xfc, !UPT ;  /* 0x0000000226047892 */ /* 0x000fcc000f8efc3f */
[----:B-1----:R-:W-:-:S05]  /*10720*/  IMAD.U32 R2, RZ, RZ, UR4 ;  /* 0x00000004ff027e24 */ /* 0x002fca000f8e00ff */
[----:B------:R-:W-:-:S13]  /*10730*/  ISETP.NE.AND P2, PT, R2, 0x3, PT ;  /* 0x000000030200780c */ /* 0x000fda0003f45270 */
[----:B------:R-:W-:Y:S05]  /*10740*/  @!P2 BRA `(.L_x_2398) ;  /* 0x000000000004a947 */ /* 0x000fea0003800000 */
[----:B------:R-:W-:Y:S01]  /*10750*/  BPT.TRAP 0x1 ;  /* 0x000000040000795c */ /* 0x000fe20000300000 */
.L_x_2398:
[----:B------:R-:W2:Y:S01]  /*10760*/  LDL.LU R7, [R1+0x4] ;  /* 0x0000040001077983 */ /* 0x000ea20000300800 */
[----:B0-----:R-:W-:Y:S02]  /*10770*/  VIADD R3, R0, 0x28840 ;  /* 0x0002884000037836 */ /* 0x001fe40000000000 */
[C---:B------:R-:W-:Y:S02]  /*10780*/  VIADD R2, R18.reuse, 0x1 ;  /* 0x0000000112027836 */ /* 0x040fe40000000000 */
[----:B------:R-:W-:-:S03]  /*10790*/  IMAD R6, R18, 0x8, R3 ;  /* 0x0000000812067824 */ /* 0x000fc600078e0203 */
        /* <DEDUP_REMOVED lines=9> */
.L_x_2446:
[----:B------:R-:W1:Y:S02]  /*10830*/  SYNCS.PHASECHK.TRANS64.TRYWAIT P0, [R3+URZ], R2 ;  /* 0x00000002030075a7 */ /* 0x000e64000800017f */
[----:B-1----:R-:W-:Y:S05]  /*10840*/  @!P0 BRA `(.L_x_2400) ;  /* 0x0000001400088947 */ /* 0x002fea0003800000 */
.L_x_2447:
[----:B------:R-:W-:Y:S05]  /*10850*/  @!P2 BRA `(.L_x_2401) ;  /* 0x000000000004a947 */ /* 0x000fea0003800000 */
[----:B------:R-:W-:Y:S01]  /*10860*/  BPT.TRAP 0x1 ;  /* 0x000000040000795c */ /* 0x000fe20000300000 */
.L_x_2401:
[----:B-1----:R-:W-:-:S04]  /*10870*/  VIADD R3, R0, 0x28860 ;  /* 0x0002886000037836 */ /* 0x002fc80000000000 */
[----:B------:R-:W-:-:S04]  /*10880*/  IMAD R18, R18, 0x8, R3 ;  /* 0x0000000812127824 */ /* 0x000fc800078e0203 */
[----:B------:R-:W1:Y:S02]  /*10890*/  SYNCS.PHASECHK.TRANS64.TRYWAIT P0, [R18+URZ], R5 ;  /* 0x00000005120075a7 */ /* 0x000e64000800017f */
[----:B-1----:R-:W-:Y:S05]  /*108a0*/  @!P0 BRA `(.L_x_2402) ;  /* 0x0000001400048947 */ /* 0x002fea0003800000 */
.L_x_2448:
[----:B------:R-:W-:-:S07]  /*108b0*/  IMAD R3, R4, 0x8, R3 ;  /* 0x0000000804037824 */ /* 0x000fce00078e0203 */
.L_x_2403:
[----:B--2---:R2:W3:Y:S02]  /*108c0*/  SYNCS.PHASECHK.TRANS64.TRYWAIT P0, [R3+URZ], R2 ;  /* 0x00000002030075a7 */ /* 0x0044e4000800017f */
[----:B---3--:R-:W-:Y:S05]  /*108d0*/  @!P0 NANOSLEEP.SYNCS 0x989680 ;  /* 0x009896800000895d */ /* 0x008fea0003900000 */
[----:B------:R-:W3:Y:S02]  /*108e0*/  @!P0 SYNCS.PHASECHK.TRANS64 P0, [R3+URZ], R2 ;  /* 0x00000002030085a7 */ /* 0x000ee4000800007f */
[----:B---3--:R-:W-:Y:S05]  /*108f0*/  @!P0 BRA `(.L_x_2403) ;  /* 0xfffffffc00f08947 */ /* 0x008fea000383ffff */
.L_x_2396:
[----:B------:R-:W-:Y:S05]  /*10900*/  BSYNC B0 ;  /* 0x0000000000007941 */ /* 0x000fea0003800000 */
.L_x_2395:
[----:B------:R-:W-:Y:S05]  /*10910*/  EXIT ;  /* 0x000000000000794d */ /* 0x000fea0003800000 */
.L_x_2257:
[----:B0-----:R-:W-:-:S04]  /*10920*/  IMAD.U32 R3, RZ, RZ, UR41 ;  /* 0x00000029ff037e24 */ /* 0x001fc8000f8e00ff */
[----:B------:R0:W1:Y:S03]  /*10930*/  SYNCS.PHASECHK.TRANS64.TRYWAIT P1, [R3+URZ+0x28800], R0 ;  /* 0x02880000030075a7 */ /* 0x000066000802017f */
[----:B-1----:R-:W-:Y:S05]  /*10940*/  @!P1 NANOSLEEP.SYNCS 0x989680 ;  /* 0x009896800000995d */ /* 0x002fea0003900000 */
[----:B------:R-:W1:Y:S02]  /*10950*/  @!P1 SYNCS.PHASECHK.TRANS64 P1, [R3+URZ+0x28800], R0 ;  /* 0x02880000030095a7 */ /* 0x000e64000802007f */
[----:B-1----:R-:W-:Y:S05]  /*10960*/  @!P1 BRA `(.L_x_2257) ;  /* 0xfffffffc00ec9947 */ /* 0x002fea000383ffff */
[----:B------:R-:W-:Y:S05]  /*10970*/  BRA `(.L_x_2404) ;  /* 0xffffff0c005c7947 */ /* 0x000fea000383ffff */
.L_x_2261:
[----:B-1----:R1:W2:Y:S02]  /*10980*/  SYNCS.PHASECHK.TRANS64.TRYWAIT P2, [R0+URZ+0x28830], R3 ;  /* 0x02883003000075a7 */ /* 0x0022a4000804017f */
[----:B--2---:R-:W-:Y:S05]  /*10990*/  @!P2 NANOSLEEP.SYNCS 0x989680 ;  /* 0x009896800000a95d */ /* 0x004fea0003900000 */
[----:B------:R-:W2:Y:S02]  /*109a0*/  @!P2 SYNCS.PHASECHK.TRANS64 P2, [R0+URZ+0x28830], R3 ;  /* 0x028830030000a5a7 */ /* 0x000ea4000804007f */
[----:B--2---:R-:W-:Y:S05]  /*109b0*/  @!P2 BRA `(.L_x_2261) ;  /* 0xfffffffc00f0a947 */ /* 0x004fea000383ffff */
[----:B------:R-:W-:Y:S05]  /*109c0*/  BRA `(.L_x_2260) ;  /* 0xffffff0c00807947 */ /* 0x000fea000383ffff */
.L_x_2266:
[----:B-1----:R-:W-:-:S04]  /*109d0*/  IMAD.U32 R7, RZ, RZ, UR6 ;  /* 0x00000006ff077e24 */ /* 0x002fc8000f8e00ff */
[----:B------:R1:W2:Y:S03]  /*109e0*/  SYNCS.PHASECHK.TRANS64.TRYWAIT P3, [R7+URZ+0x28830], R4 ;  /* 0x02883004070075a7 */ /* 0x0002a6000806017f */
[----:B--2---:R-:W-:Y:S05]  /*109f0*/  @!P3 NANOSLEEP.SYNCS 0x989680 ;  /* 0x009896800000b95d */ /* 0x004fea0003900000 */
[----:B------:R-:W2:Y:S02]  /*10a00*/  @!P3 SYNCS.PHASECHK.TRANS64 P3, [R7+URZ+0x28830], R4 ;  /* 0x028830040700b5a7 */ /* 0x000ea4000806007f */
[----:B--2---:R-:W-:Y:S05]  /*10a10*/  @!P3 BRA `(.L_x_2266) ;  /* 0xfffffffc00ecb947 */ /* 0x004fea000383ffff */
[----:B------:R-:W-:Y:S05]  /*10a20*/  BRA `(.L_x_2263) ;  /* 0xffffff3800ac7947 */ /* 0x000fea000383ffff */
.L_x_2270:
[----:B-1----:R-:W-:-:S04]  /*10a30*/  IMAD.U32 R7, RZ, RZ, UR6 ;  /* 0x00000006ff077e24 */ /* 0x002fc8000f8e00ff */
[----:B------:R1:W2:Y:S03]  /*10a40*/  SYNCS.PHASECHK.TRANS64.TRYWAIT P3, [R7+URZ+0x28850], R4 ;  /* 0x02885004070075a7 */ /* 0x0002a6000806017f */
[----:B--2---:R-:W-:Y:S05]  /*10a50*/  @!P3 NANOSLEEP.SYNCS 0x989680 ;  /* 0x009896800000b95d */ /* 0x004fea0003900000 */
[----:B------:R-:W2:Y:S02]  /*10a60*/  @!P3 SYNCS.PHASECHK.TRANS64 P3, [R7+URZ+0x28850], R4 ;  /* 0x028850040700b5a7 */ /* 0x000ea4000806007f */
[----:B--2---:R-:W-:Y:S05]  /*10a70*/  @!P3 BRA `(.L_x_2270) ;  /* 0xfffffffc00ecb947 */ /* 0x004fea000383ffff */
[----:B------:R-:W-:Y:S05]  /*10a80*/  BRA `(.L_x_2267) ;  /* 0xffffff3c006c7947 */ /* 0x000fea000383ffff */
.L_x_2276:
[----:B-1----:R-:W-:-:S04]  /*10a90*/  IMAD.U32 R5, RZ, RZ, UR6 ;  /* 0x00000006ff057e24 */ /* 0x002fc8000f8e00ff */
[----:B------:R1:W2:Y:S03]  /*10aa0*/  SYNCS.PHASECHK.TRANS64.TRYWAIT P2, [R5+URZ+0x28830], R4 ;  /* 0x02883004050075a7 */ /* 0x0002a6000804017f */
[----:B--2---:R-:W-:Y:S05]  /*10ab0*/  @!P2 NANOSLEEP.SYNCS 0x989680 ;  /* 0x009896800000a95d */ /* 0x004fea0003900000 */
[----:B------:R-:W2:Y:S02]  /*10ac0*/  @!P2 SYNCS.PHASECHK.TRANS64 P2, [R5+URZ+0x28830], R4 ;  /* 0x028830040500a5a7 */ /* 0x000ea4000804007f */
[----:B--2---:R-:W-:Y:S05]  /*10ad0*/  @!P2 BRA `(.L_x_2276) ;  /* 0xfffffffc00eca947 */ /* 0x004fea000383ffff */
[----:B------:R-:W-:Y:S05]  /*10ae0*/  BRA `(.L_x_2273) ;  /* 0xffffff6800d47947 */ /* 0x000fea000383ffff */
.L_x_2280:
[----:B-1----:R-:W-:-:S04]  /*10af0*/  IMAD.U32 R5, RZ, RZ, UR6 ;  /* 0x00000006ff057e24 */ /* 0x002fc8000f8e00ff */
[----:B------:R1:W2:Y:S03]  /*10b00*/  SYNCS.PHASECHK.TRANS64.TRYWAIT P2, [R5+URZ+0x28850], R4 ;  /* 0x02885004050075a7 */ /* 0x0002a6000804017f */
[----:B--2---:R-:W-:Y:S05]  /*10b10*/  @!P2 NANOSLEEP.SYNCS 0x989680 ;  /* 0x009896800000a95d */ /* 0x004fea0003900000 */
[----:B------:R-:W2:Y:S02]  /*10b20*/  @!P2 SYNCS.PHASECHK.TRANS64 P2, [R5+URZ+0x28850], R4 ;  /* 0x028850040500a5a7 */ /* 0x000ea4000804007f */
[----:B--2---:R-:W-:Y:S05]  /*10b30*/  @!P2 BRA `(.L_x_2280) ;  /* 0xfffffffc00eca947 */ /* 0x004fea000383ffff */
[----:B------:R-:W-:Y:S05]  /*10b40*/  BRA `(.L_x_2277) ;  /* 0xffffff6c00947947 */ /* 0x000fea000383ffff */
.L_x_2285:
[----:B-1----:R-:W-:-:S04]  /*10b50*/  IMAD.U32 R6, RZ, RZ, UR5 ;  /* 0x00000005ff067e24 */ /* 0x002fc8000f8e00ff */
[----:B------:R1:W2:Y:S03]  /*10b60*/  SYNCS.PHASECHK.TRANS64.TRYWAIT P0, [R6+URZ+0x28850], R5 ;  /* 0x02885005060075a7 */ /* 0x0002a6000800017f */
[----:B--2---:R-:W-:Y:S05]  /*10b70*/  @!P0 NANOSLEEP.SYNCS 0x989680 ;  /* 0x009896800000895d */ /* 0x004fea0003900000 */
[----:B------:R-:W2:Y:S02]  /*10b80*/  @!P0 SYNCS.PHASECHK.TRANS64 P0, [R6+URZ+0x28850], R5 ;  /* 0x02885005060085a7 */ /* 0x000ea4000800007f */
[----:B--2---:R-:W-:Y:S05]  /*10b90*/  @!P0 BRA `(.L_x_2285) ;  /* 0xfffffffc00ec8947 */ /* 0x004fea000383ffff */
[----:B------:R-:W-:Y:S05]  /*10ba0*/  BRA `(.L_x_2284) ;  /* 0xffffff9000747947 */ /* 0x000fea000383ffff */
.L_x_2315:
[----:B------:R-:W-:Y:S02]  /*10bb0*/  IMAD.MOV.U32 R13, RZ, RZ, R0 ;  /* 0x000000ffff0d7224 */ /* 0x000fe400078e0000 */
[----:B------:R-:W-:Y:S02]  /*10bc0*/  IMAD.MOV.U32 R12, RZ, RZ, RZ ;  /* 0x000000ffff0c7224 */ /* 0x000fe400078e00ff */
[----:B------:R-:W-:Y:S02]  /*10bd0*/  IMAD.MOV.U32 R11, RZ, RZ, 0x1f ;  /* 0x0000001fff0b7424 */ /* 0x000fe400078e00ff */
[----:B------:R-:W-:-:S07]  /*10be0*/  IMAD.MOV.U32 R15, RZ, RZ, -0x1 ;  /* 0xffffffffff0f7424 */ /* 0x000fce00078e00ff */
[----:B0-----:R-:W-:Y:S05]  /*10bf0*/  WARPSYNC.COLLECTIVE R15, `(.L_x_2405) ;  /* 0x000000000f087348 */ /* 0x001fea0003c00000 */
[----:B------:R1:W2:Y:S02]  /*10c00*/  SHFL.IDX P6, R14, R13, R12, R11 ;  /* 0x0000000c0d0e7389 */ /* 0x0002a400000c000b */
[----:B012---:R-:W-:Y:S01]  /*10c10*/  ENDCOLLECTIVE ;  /* 0x000000000000791b */ /* 0x007fe20003800000 */
.L_x_2405:
[----:B------:R-:W-:Y:S05]  /*10c20*/  BRA `(.L_x_2406) ;  /* 0xffffffc400387947 */ /* 0x000fea000383ffff */
.L_x_2317:
[----:B------:R-:W-:Y:S01]  /*10c30*/  BSSY B0, `(.L_x_2407) ;  /* 0x0000006000007945 */ /* 0x000fe20003800000 */
[----:B------:R-:W-:-:S07]  /*10c40*/  IMAD.MOV.U32 R15, RZ, RZ, -0x1 ;  /* 0xffffffffff0f7424 */ /* 0x000fce00078e00ff */
[----:B01----:R-:W-:Y:S05]  /*10c50*/  WARPSYNC.COLLECTIVE R15, `(.L_x_2408) ;  /* 0x000000000f0c7348 */ /* 0x003fea0003c00000 */
[----:B------:R-:W-:Y:S02]  /*10c60*/  ELECT P6, UR62, PT ;  /* 0x00000000003e782f */ /* 0x000fe400038c0000 */
[----:B------:R-:W-:Y:S01]  /*10c70*/  MOV R14, UR62 ;  /* 0x0000003e000e7c02 */ /* 0x000fe20008000f00 */
[----:B01----:R-:W-:Y:S10]  /*10c80*/  ENDCOLLECTIVE ;  /* 0x000000000000791b */ /* 0x003ff40003800000 */
.L_x_2408:
[----:B------:R-:W-:Y:S05]  /*10c90*/  BSYNC B0 ;  /* 0x0000000000007941 */ /* 0x000fea0003800000 */
.L_x_2407:
[----:B------:R-:W-:Y:S05]  /*10ca0*/  BRA `(.L_x_2409) ;  /* 0xffffffc400387947 */ /* 0x000fea000383ffff */
.L_x_2319:
[----:B-1----:R1:W2:Y:S02]  /*10cb0*/  SYNCS.PHASECHK.TRANS64.TRYWAIT P0, [R0+URZ+0x28840], R3 ;  /* 0x02884003000075a7 */ /* 0x0022a4000800017f */
[----:B--2---:R-:W-:Y:S05]  /*10cc0*/  @!P0 NANOSLEEP.SYNCS 0x989680 ;  /* 0x009896800000895d */ /* 0x004fea0003900000 */
[----:B------:R-:W2:Y:S02]  /*10cd0*/  @!P0 SYNCS.PHASECHK.TRANS64 P0, [R0+URZ+0x28840], R3 ;  /* 0x02884003000085a7 */ /* 0x000ea4000800007f */
[----:B--2---:R-:W-:Y:S05]  /*10ce0*/  @!P0 BRA `(.L_x_2319) ;  /* 0xfffffffc00f08947 */ /* 0x004fea000383ffff */
[----:B------:R-:W-:Y:S05]  /*10cf0*/  BRA `(.L_x_2410) ;  /* 0xffffffc400887947 */ /* 0x000fea000383ffff */
.L_x_2323:
[----:B------:R-:W-:Y:S01]  /*10d00*/  IMAD.MOV.U32 R13, RZ, RZ, R4 ;  /* 0x000000ffff0d7224 */ /* 0x000fe200078e0004 */
[----:B------:R-:W-:Y:S01]  /*10d10*/  LOP3.LUT R8, R8, 0x7f, RZ, 0xc0, !PT ;  /* 0x0000007f08087812 */ /* 0x000fe200078ec0ff */
[----:B------:R-:W-:Y:S02]  /*10d20*/  IMAD.MOV.U32 R12, RZ, RZ, RZ ;  /* 0x000000ffff0c7224 */ /* 0x000fe400078e00ff */
[----:B------:R-:W-:Y:S01]  /*10d30*/  IMAD.MOV.U32 R11, RZ, RZ, 0x181f ;  /* 0x0000181fff0b7424 */ /* 0x000fe200078e00ff */
[----:B------:R-:W-:Y:S01]  /*10d40*/  SHF.R.U32.HI R8, RZ, 0x3, R8 ;  /* 0x00000003ff087819 */ /* 0x000fe20000011608 */
[----:B------:R-:W-:Y:S02]  /*10d50*/  IMAD.MOV.U32 R15, RZ, RZ, -0x1 ;  /* 0xffffffffff0f7424 */ /* 0x000fe400078e00ff */
[----:B------:R-:W-:-:S07]  /*10d60*/  IMAD.U32 R2, RZ, RZ, UR40 ;  /* 0x00000028ff027e24 */ /* 0x000fce000f8e00ff */
[----:B-----5:R-:W-:Y:S05]  /*10d70*/  WARPSYNC.COLLECTIVE R15, `(.L_x_2411) ;  /* 0x000000000f087348 */ /* 0x020fea0003c00000 */
[----:B------:R0:W1:Y:S02]  /*10d80*/  SHFL.IDX P6, R14, R13, R12, R11 ;  /* 0x0000000c0d0e7389 */ /* 0x00006400000c000b */
[----:B01---5:R-:W-:Y:S01]  /*10d90*/  ENDCOLLECTIVE ;  /* 0x000000000000791b */ /* 0x023fe20003800000 */
.L_x_2411:
[----:B------:R-:W-:Y:S02]  /*10da0*/  IMAD R2, R2, 0x80, R8 ;  /* 0x0000008002027824 */ /* 0x000fe400078e0208 */
[----:B------:R-:W-:Y:S02]  /*10db0*/  IMAD.MOV.U32 R13, RZ, RZ, R0 ;  /* 0x000000ffff0d7224 */ /* 0x000fe400078e0000 */
[----:B------:R-:W-:-:S07]  /*10dc0*/  IMAD.MOV.U32 R5, RZ, RZ, R14 ;  /* 0x000000ffff057224 */ /* 0x000fce00078e000e */
[----:B------:R-:W-:Y:S05]  /*10dd0*/  WARPSYNC.COLLECTIVE R15, `(.L_x_2412) ;  /* 0x000000000f087348 */ /* 0x000fea0003c00000 */
[----:B------:R0:W1:Y:S02]  /*10de0*/  SHFL.IDX P6, R14, R13, R12, R11 ;  /* 0x0000000c0d0e7389 */ /* 0x00006400000c000b */
[----:B01----:R-:W-:Y:S01]  /*10df0*/  ENDCOLLECTIVE ;  /* 0x000000000000791b */ /* 0x003fe20003800000 */
.L_x_2412:
        /* <DEDUP_REMOVED lines=9> */
.L_x_2413:
        /* <DEDUP_REMOVED lines=14> */
.L_x_2414:
[----:B------:R-:W-:Y:S02]  /*10f70*/  IMAD.MOV.U32 R13, RZ, RZ, R4 ;  /* 0x000000ffff0d7224 */ /* 0x000fe400078e0004 */
[----:B------:R-:W-:Y:S02]  /*10f80*/  IMAD.MOV.U32 R12, RZ, RZ, 0x2 ;  /* 0x00000002ff0c7424 */ /* 0x000fe400078e00ff */
[----:B------:R-:W-:-:S07]  /*10f90*/  IMAD.MOV.U32 R5, RZ, RZ, R14 ;  /* 0x000000ffff057224 */ /* 0x000fce00078e000e */
[----:B------:R-:W-:Y:S05]  /*10fa0*/  WARPSYNC.COLLECTIVE R15, `(.L_x_2415) ;  /* 0x000000000f087348 */ /* 0x000fea0003c00000 */
[----:B------:R0:W1:Y:S02]  /*10fb0*/  SHFL.IDX P6, R14, R13, R12, R11 ;  /* 0x0000000c0d0e7389 */ /* 0x00006400000c000b */
[----:B01----:R-:W-:Y:S01]  /*10fc0*/  ENDCOLLECTIVE ;  /* 0x000000000000791b */ /* 0x003fe20003800000 */
.L_x_2415:
[----:B------:R-:W-:-:S04]  /*10fd0*/  @!P2 LEA R5, P4, R10, R5, 0x1 ;  /* 0x000000050a05a211 */ /* 0x000fc800078808ff */
[----:B------:R-:W-:Y:S01]  /*10fe0*/  @!P2 IADD3.X R8, RZ, R8, RZ, P4, !PT ;  /* 0x00000008ff08a210 */ /* 0x000fe200027fe4ff */
[----:B------:R-:W-:Y:S02]  /*10ff0*/  @!P2 IMAD.MOV.U32 R6, RZ, RZ, R5 ;  /* 0x000000ffff06a224 */ /* 0x000fe400078e0005 */
[C---:B------:R-:W-:Y:S02]  /*11000*/  VIADD R5, R2.reuse, 0x20 ;  /* 0x0000002002057836 */ /* 0x040fe40000000000 */
[----:B------:R-:W-:Y:S02]  /*11010*/  @!P2 IMAD.MOV.U32 R7, RZ, RZ, R8 ;  /* 0x000000ffff07a224 */ /* 0x000fe400078e0008 */
[----:B------:R-:W-:Y:S02]  /*11020*/  IMAD.MOV.U32 R13, RZ, RZ, R0 ;  /* 0x000000ffff0d7224 */ /* 0x000fe400078e0000 */
[----:B------:R-:W-:Y:S01]  /*11030*/  VIADD R8, R2, 0x60 ;  /* 0x0000006002087836 */ /* 0x000fe20000000000 */
        /* <DEDUP_REMOVED lines=10> */
.L_x_2416:
[----:B------:R-:W-:Y:S02]  /*110e0*/  IMAD.MOV.U32 R13, RZ, RZ, R4 ;  /* 0x000000ffff0d7224 */ /* 0x000fe400078e0004 */
[----:B------:R-:W-:Y:S02]  /*110f0*/  IMAD.MOV.U32 R12, RZ, RZ, 0x3 ;  /* 0x00000003ff0c7424 */ /* 0x000fe400078e00ff */
[----:B------:R-:W-:-:S07]  /*11100*/  IMAD.MOV.U32 R6, RZ, RZ, R14 ;  /* 0x000000ffff067224 */ /* 0x000fce00078e000e */
[----:B------:R-:W-:Y:S05]  /*11110*/  WARPSYNC.COLLECTIVE R15, `(.L_x_2417) ;  /* 0x000000000f087348 */ /* 0x000fea0003c00000 */
[----:B------:R0:W1:Y:S02]  /*11120*/  SHFL.IDX P6, R14, R13, R12, R11 ;  /* 0x0000000c0d0e7389 */ /* 0x00006400000c000b */
[----:B01----:R-:W-:Y:S01]  /*11130*/  ENDCOLLECTIVE ;  /* 0x000000000000791b */ /* 0x003fe20003800000 */
.L_x_2417:
        /* <DEDUP_REMOVED lines=15> */
.L_x_2418:
[----:B------:R-:W-:Y:S02]  /*11230*/  IMAD.MOV.U32 R13, RZ, RZ, R4 ;  /* 0x000000ffff0d7224 */ /* 0x000fe400078e0004 */
[----:B------:R-:W-:Y:S02]  /*11240*/  IMAD.MOV.U32 R12, RZ, RZ, 0x4 ;  /* 0x00000004ff0c7424 */ /* 0x000fe400078e00ff */
[----:B------:R-:W-:-:S07]  /*11250*/  IMAD.MOV.U32 R6, RZ, RZ, R14 ;  /* 0x000000ffff067224 */ /* 0x000fce00078e000e */
[----:B------:R-:W-:Y:S05]  /*11260*/  WARPSYNC.COLLECTIVE R15, `(.L_x_2419) ;  /* 0x000000000f087348 */ /* 0x000fea0003c00000 */
[----:B------:R0:W1:Y:S02]  /*11270*/  SHFL.IDX P6, R14, R13, R12, R11 ;  /* 0x0000000c0d0e7389 */ /* 0x00006400000c000b */
[----:B01----:R-:W-:Y:S01]  /*11280*/  ENDCOLLECTIVE ;  /* 0x000000000000791b */ /* 0x003fe20003800000 */
.L_x_2419:
        /* <DEDUP_REMOVED lines=15> */
.L_x_2420:
[----:B------:R-:W-:Y:S02]  /*11380*/  IMAD.MOV.U32 R13, RZ, RZ, R4 ;  /* 0x000000ffff0d7224 */ /* 0x000fe400078e0004 */
[----:B------:R-:W-:Y:S02]  /*11390*/  IMAD.MOV.U32 R12, RZ, RZ, 0x5 ;  /* 0x00000005ff0c7424 */ /* 0x000fe400078e00ff */
[----:B------:R-:W-:-:S07]  /*113a0*/  IMAD.MOV.U32 R6, RZ, RZ, R14 ;  /* 0x000000ffff067224 */ /* 0x000fce00078e000e */
[----:B------:R-:W-:Y:S05]  /*113b0*/  WARPSYNC.COLLECTIVE R15, `(.L_x_2421) ;  /* 0x000000000f087348 */ /* 0x000fea0003c00000 */
[----:B------:R0:W1:Y:S02]  /*113c0*/  SHFL.IDX P6, R14, R13, R12, R11 ;  /* 0x0000000c0d0e7389 */ /* 0x00006400000c000b */
[----:B01----:R-:W-:Y:S01]  /*113d0*/  ENDCOLLECTIVE ;  /* 0x000000000000791b */ /* 0x003fe20003800000 */
.L_x_2421:
        /* <DEDUP_REMOVED lines=15> */
.L_x_2422:
[----:B------:R-:W-:Y:S02]  /*114d0*/  IMAD.MOV.U32 R13, RZ, RZ, R4 ;  /* 0x000000ffff0d7224 */ /* 0x000fe400078e0004 */
[----:B------:R-:W-:Y:S02]  /*114e0*/  IMAD.MOV.U32 R12, RZ, RZ, 0x6 ;  /* 0x00000006ff0c7424 */ /* 0x000fe400078e00ff */
[----:B------:R-:W-:-:S07]  /*114f0*/  IMAD.MOV.U32 R6, RZ, RZ, R14 ;  /* 0x000000ffff067224 */ /* 0x000fce00078e000e */
[----:B------:R-:W-:Y:S05]  /*11500*/  WARPSYNC.COLLECTIVE R15, `(.L_x_2423) ;  /* 0x000000000f087348 */ /* 0x000fea0003c00000 */
[----:B------:R0:W1:Y:S02]  /*11510*/  SHFL.IDX P6, R14, R13, R12, R11 ;  /* 0x0000000c0d0e7389 */ /* 0x00006400000c000b */
[----:B01----:R-:W-:Y:S01]  /*11520*/  ENDCOLLECTIVE ;  /* 0x000000000000791b */ /* 0x003fe20003800000 */
.L_x_2423:
        /* <DEDUP_REMOVED lines=14> */
.L_x_2424:
[----:B------:R-:W-:Y:S02]  /*11610*/  IMAD.MOV.U32 R13, RZ, RZ, R4 ;  /* 0x000000ffff0d7224 */ /* 0x000fe400078e0004 */
[----:B------:R-:W-:Y:S02]  /*11620*/  IMAD.MOV.U32 R12, RZ, RZ, 0x7 ;  /* 0x00000007ff0c7424 */ /* 0x000fe400078e00ff */
[----:B------:R-:W-:-:S07]  /*11630*/  IMAD.MOV.U32 R6, RZ, RZ, R14 ;  /* 0x000000ffff067224 */ /* 0x000fce00078e000e */
[----:B------:R-:W-:Y:S05]  /*11640*/  WARPSYNC.COLLECTIVE R15, `(.L_x_2425) ;  /* 0x000000000f087348 */ /* 0x000fea0003c00000 */
[----:B------:R0:W1:Y:S02]  /*11650*/  SHFL.IDX P6, R14, R13, R12, R11 ;  /* 0x0000000c0d0e7389 */ /* 0x00006400000c000b */
[----:B01----:R-:W-:Y:S01]  /*11660*/  ENDCOLLECTIVE ;  /* 0x000000000000791b */ /* 0x003fe20003800000 */
.L_x_2425:
        /* <DEDUP_REMOVED lines=13> */
.L_x_2426:
[----:B------:R-:W-:Y:S01]  /*11740*/  IMAD.MOV.U32 R0, RZ, RZ, R14 ;  /* 0x000000ffff007224 */ /* 0x000fe200078e000e */
[----:B------:R-:W-:Y:S06]  /*11750*/  BRA `(.L_x_2427) ;  /* 0xffffffc400ec7947 */ /* 0x000fec000383ffff */
.L_x_2328:
[----:B0-----:R0:W1:Y:S02]  /*11760*/  SYNCS.PHASECHK.TRANS64.TRYWAIT P0, [R17+URZ+0x28820], R0 ;  /* 0x02882000110075a7 */ /* 0x001064000800017f */
[----:B-1----:R-:W-:Y:S05]  /*11770*/  @!P0 NANOSLEEP.SYNCS 0x989680 ;  /* 0x009896800000895d */ /* 0x002fea0003900000 */
[----:B------:R-:W1:Y:S02]  /*11780*/  @!P0 SYNCS.PHASECHK.TRANS64 P0, [R17+URZ+0x28820], R0 ;  /* 0x02882000110085a7 */ /* 0x000e64000800007f */
[----:B-1----:R-:W-:Y:S05]  /*11790*/  @!P0 BRA `(.L_x_2328) ;  /* 0xfffffffc00f08947 */ /* 0x002fea000383ffff */
[----:B------:R-:W-:Y:S05]  /*117a0*/  BRA `(.L_x_2428) ;  /* 0xffffffc8005c7947 */ /* 0x000fea000383ffff */
.L_x_2335:
[----:B0-----:R0:W1:Y:S02]  /*117b0*/  SYNCS.PHASECHK.TRANS64.TRYWAIT P0, [R4+URZ+0x28840], R3 ;  /* 0x02884003040075a7 */ /* 0x001064000800017f */
[----:B-1----:R-:W-:Y:S05]  /*117c0*/  @!P0 NANOSLEEP.SYNCS 0x989680 ;  /* 0x009896800000895d */ /* 0x002fea0003900000 */
[----:B------:R-:W1:Y:S02]  /*117d0*/  @!P0 SYNCS.PHASECHK.TRANS64 P0, [R4+URZ+0x28840], R3 ;  /* 0x02884003040085a7 */ /* 0x000e64000800007f */
[----:B-1----:R-:W-:Y:S05]  /*117e0*/  @!P0 BRA `(.L_x_2335) ;  /* 0xfffffffc00f08947 */ /* 0x002fea000383ffff */
[----:B------:R-:W-:Y:S05]  /*117f0*/  BRA `(.L_x_2429) ;  /* 0xffffffcc00147947 */ /* 0x000fea000383ffff */
.L_x_2341:
[----:B0-----:R0:W1:Y:S02]  /*11800*/  SYNCS.PHASECHK.TRANS64.TRYWAIT P0, [R4+URZ+0x60], R3 ;  /* 0x00006003040075a7 */ /* 0x001064000800017f */
[----:B-1----:R-:W-:Y:S05]  /*11810*/  @!P0 NANOSLEEP.SYNCS 0x989680 ;  /* 0x009896800000895d */ /* 0x002fea0003900000 */
[----:B------:R-:W1:Y:S02]  /*11820*/  @!P0 SYNCS.PHASECHK.TRANS64 P0, [R4+URZ+0x60], R3 ;  /* 0x00006003040085a7 */ /* 0x000e64000800007f */
[----:B-1----:R-:W-:Y:S05]  /*11830*/  @!P0 BRA `(.L_x_2341) ;  /* 0xfffffffc00f08947 */ /* 0x002fea000383ffff */
[----:B------:R-:W-:Y:S05]  /*11840*/  BRA `(.L_x_2430) ;  /* 0xffffffcc00e07947 */ /* 0x000fea000383ffff */
.L_x_2351:
[----:B--2---:R2:W3:Y:S02]  /*11850*/  SYNCS.PHASECHK.TRANS64.TRYWAIT P0, [R3+URZ+0x28840], R2 ;  /* 0x02884002030075a7 */ /* 0x0044e4000800017f */
[----:B---3--:R-:W-:Y:S05]  /*11860*/  @!P0 NANOSLEEP.SYNCS 0x989680 ;  /* 0x009896800000895d */ /* 0x008fea0003900000 */
[----:B------:R-:W3:Y:S02]  /*11870*/  @!P0 SYNCS.PHASECHK.TRANS64 P0, [R3+URZ+0x28840], R2 ;  /* 0x02884002030085a7 */ /* 0x000ee4000800007f */
[----:B---3--:R-:W-:Y:S05]  /*11880*/  @!P0 BRA `(.L_x_2351) ;  /* 0xfffffffc00f08947 */ /* 0x008fea000383ffff */
[----:B------:R-:W-:Y:S05]  /*11890*/  BRA `(.L_x_2431) ;  /* 0xffffffd400607947 */ /* 0x000fea000383ffff */
.L_x_2357:
[----:B0-----:R0:W1:Y:S02]  /*118a0*/  SYNCS.PHASECHK.TRANS64.TRYWAIT P0, [R2+URZ+0x60], R3 ;  /* 0x00006003020075a7 */ /* 0x001064000800017f */
[----:B-1----:R-:W-:Y:S05]  /*118b0*/  @!P0 NANOSLEEP.SYNCS 0x989680 ;  /* 0x009896800000895d */ /* 0x002fea0003900000 */
[----:B------:R-:W1:Y:S02]  /*118c0*/  @!P0 SYNCS.PHASECHK.TRANS64 P0, [R2+URZ+0x60], R3 ;  /* 0x00006003020085a7 */ /* 0x000e64000800007f */
[----:B-1----:R-:W-:Y:S05]  /*118d0*/  @!P0 BRA `(.L_x_2357) ;  /* 0xfffffffc00f08947 */ /* 0x002fea000383ffff */
[----:B------:R-:W-:Y:S05]  /*118e0*/  BRA `(.L_x_2432) ;  /* 0xffffffd800307947 */ /* 0x000fea000383ffff */
.L_x_2366:
[----:B---3--:R3:W4:Y:S02]  /*118f0*/  SYNCS.PHASECHK.TRANS64.TRYWAIT P0, [R2+URZ+0x28840], R3 ;  /* 0x02884003020075a7 */ /* 0x008724000800017f */
[----:B----4-:R-:W-:Y:S05]  /*11900*/  @!P0 NANOSLEEP.SYNCS 0x989680 ;  /* 0x009896800000895d */ /* 0x010fea0003900000 */
[----:B------:R-:W4:Y:S02]  /*11910*/  @!P0 SYNCS.PHASECHK.TRANS64 P0, [R2+URZ+0x28840], R3 ;  /* 0x02884003020085a7 */ /* 0x000f24000800007f */
[----:B----4-:R-:W-:Y:S05]  /*11920*/  @!P0 BRA `(.L_x_2366) ;  /* 0xfffffffc00f08947 */ /* 0x010fea000383ffff */
[----:B------:R-:W-:Y:S05]  /*11930*/  BRA `(.L_x_2433) ;  /* 0xffffffdc00847947 */ /* 0x000fea000383ffff */
.L_x_2372:
[----:B0-----:R0:W1:Y:S02]  /*11940*/  SYNCS.PHASECHK.TRANS64.TRYWAIT P0, [R2+URZ+0x60], R5 ;  /* 0x00006005020075a7 */ /* 0x001064000800017f */
[----:B-1----:R-:W-:Y:S05]  /*11950*/  @!P0 NANOSLEEP.SYNCS 0x989680 ;  /* 0x009896800000895d */ /* 0x002fea0003900000 */
[----:B------:R-:W1:Y:S02]  /*11960*/  @!P0 SYNCS.PHASECHK.TRANS64 P0, [R2+URZ+0x60], R5 ;  /* 0x00006005020085a7 */ /* 0x000e64000800007f */
[----:B-1----:R-:W-:Y:S05]  /*11970*/  @!P0 BRA `(.L_x_2372) ;  /* 0xfffffffc00f08947 */ /* 0x002fea000383ffff */
[----:B------:R-:W-:Y:S05]  /*11980*/  BRA `(.L_x_2434) ;  /* 0xffffffe000547947 */ /* 0x000fea000383ffff */
.L_x_2383:
[----:B0-----:R0:W2:Y:S02]  /*11990*/  SYNCS.PHASECHK.TRANS64.TRYWAIT P0, [R3+URZ+0x28860], R0 ;  /* 0x02886000030075a7 */ /* 0x0010a4000800017f */
[----:B--2---:R-:W-:Y:S05]  /*119a0*/  @!P0 NANOSLEEP.SYNCS 0x989680 ;  /* 0x009896800000895d */ /* 0x004fea0003900000 */
[----:B------:R-:W2:Y:S02]  /*119b0*/  @!P0 SYNCS.PHASECHK.TRANS64 P0, [R3+URZ+0x28860], R0 ;  /* 0x02886000030085a7 */ /* 0x000ea4000800007f */
[----:B--2---:R-:W-:Y:S05]  /*119c0*/  @!P0 BRA `(.L_x_2383) ;  /* 0xfffffffc00f08947 */ /* 0x004fea000383ffff */
[----:B------:R-:W-:Y:S05]  /*119d0*/  BRA `(.L_x_2435) ;  /* 0xffffffe400947947 */ /* 0x000fea000383ffff */
.L_x_2390:
[----:B------:R-:W-:Y:S01]  /*119e0*/  BSSY B0, `(.L_x_2436) ;  /* 0x0000008000007945 */ /* 0x000fe20003800000 */
[----:B-----5:R-:W-:Y:S02]  /*119f0*/  IMAD.MOV.U32 R13, RZ, RZ, R2 ;  /* 0x000000ffff0d7224 */ /* 0x020fe400078e0002 */
[----:B------:R-:W-:Y:S02]  /*11a00*/  IMAD.MOV.U32 R12, RZ, RZ, RZ ;  /* 0x000000ffff0c7224 */ /* 0x000fe400078e00ff */
[----:B------:R-:W-:Y:S02]  /*11a10*/  IMAD.MOV.U32 R11, RZ, RZ, 0x1f ;  /* 0x0000001fff0b7424 */ /* 0x000fe400078e00ff */
[----:B------:R-:W-:-:S07]  /*11a20*/  IMAD.MOV.U32 R15, RZ, RZ, -0x1 ;  /* 0xffffffffff0f7424 */ /* 0x000fce00078e00ff */
[----:B-1----:R-:W-:Y:S05]  /*11a30*/  WARPSYNC.COLLECTIVE R15, `(.L_x_2437) ;  /* 0x000000000f087348 */ /* 0x002fea0003c00000 */
[----:B------:R0:W2:Y:S02]  /*11a40*/  SHFL.IDX P6, R14, R13, R12, R11 ;  /* 0x0000000c0d0e7389 */ /* 0x0000a400000c000b */
[----:B012---:R-:W-:Y:S01]  /*11a50*/  ENDCOLLECTIVE ;  /* 0x000000000000791b */ /* 0x007fe20003800000 */
.L_x_2437:
[----:B------:R-:W-:Y:S05]  /*11a60*/  BSYNC B0 ;  /* 0x0000000000007941 */ /* 0x000fea0003800000 */
.L_x_2436:
[----:B------:R-:W-:Y:S05]  /*11a70*/  BRA `(.L_x_2438) ;  /* 0xffffffe8008c7947 */ /* 0x000fea000383ffff */
.L_x_2393:
[----:B0-----:R0:W1:Y:S02]  /*11a80*/  SYNCS.PHASECHK.TRANS64.TRYWAIT P0, [R0+URZ+0x28820], R3 ;  /* 0x02882003000075a7 */ /* 0x001064000800017f */
[----:B-1----:R-:W-:Y:S05]  /*11a90*/  @!P0 NANOSLEEP.SYNCS 0x989680 ;  /* 0x009896800000895d */ /* 0x002fea0003900000 */
[----:B------:R-:W1:Y:S02]  /*11aa0*/  @!P0 SYNCS.PHASECHK.TRANS64 P0, [R0+URZ+0x28820], R3 ;  /* 0x02882003000085a7 */ /* 0x000e64000800007f */
[----:B-1----:R-:W-:Y:S05]  /*11ab0*/  @!P0 BRA `(.L_x_2393) ;  /* 0xfffffffc00f08947 */ /* 0x002fea000383ffff */
[----:B------:R-:W-:Y:S05]  /*11ac0*/  BRA `(.L_x_2439) ;  /* 0xffffffe800d87947 */ /* 0x000fea000383ffff */
.L_x_2394:
        /* <DEDUP_REMOVED lines=8> */
[----:B0-----:R-:W-:Y:S05]  /*11b50*/  WARPSYNC.COLLECTIVE R15, `(.L_x_2441) ;  /* 0x000000000f087348 */ /* 0x001fea0003c00000 */
[----:B------:R1:W2:Y:S02]  /*11b60*/  SHFL.IDX P6, R14, R13, R12, R11 ;  /* 0x0000000c0d0e7389 */ /* 0x0002a400000c000b */
[----:B012---:R-:W-:Y:S01]  /*11b70*/  ENDCOLLECTIVE ;  /* 0x000000000000791b */ /* 0x007fe20003800000 */
.L_x_2441:
[----:B------:R-:W-:Y:S05]  /*11b80*/  BSYNC B0 ;  /* 0x0000000000007941 */ /* 0x000fea0003800000 */
.L_x_2440:
[----:B------:R-:W-:Y:S05]  /*11b90*/  BRA `(.L_x_2442) ;  /* 0xffffffe800c07947 */ /* 0x000fea000383ffff */
.L_x_2397:
[----:B------:R-:W-:Y:S01]  /*11ba0*/  BSSY B1, `(.L_x_2443) ;  /* 0x0000006000017945 */ /* 0x000fe20003800000 */
[----:B------:R-:W-:-:S07]  /*11bb0*/  IMAD.MOV.U32 R15, RZ, RZ, -0x1 ;  /* 0xffffffffff0f7424 */ /* 0x000fce00078e00ff */
[----:B01----:R-:W-:Y:S05]  /*11bc0*/  WARPSYNC.COLLECTIVE R15, `(.L_x_2444) ;  /* 0x000000000f0c7348 */ /* 0x003fea0003c00000 */
[----:B------:R-:W-:Y:S02]  /*11bd0*/  ELECT P6, UR62, PT ;  /* 0x00000000003e782f */ /* 0x000fe400038c0000 */
[----:B------:R-:W-:Y:S01]  /*11be0*/  MOV R14, UR62 ;  /* 0x0000003e000e7c02 */ /* 0x000fe20008000f00 */
[----:B01----:R-:W-:Y:S10]  /*11bf0*/  ENDCOLLECTIVE ;  /* 0x000000000000791b */ /* 0x003ff40003800000 */
.L_x_2444:
[----:B------:R-:W-:Y:S05]  /*11c00*/  BSYNC B1 ;  /* 0x0000000000017941 */ /* 0x000fea0003800000 */
.L_x_2443:
[----:B------:R-:W-:Y:S05]  /*11c10*/  BRA `(.L_x_2445) ;  /* 0xffffffe800b87947 */ /* 0x000fea000383ffff */
.L_x_2399:
[----:B0-----:R0:W1:Y:S02]  /*11c20*/  SYNCS.PHASECHK.TRANS64.TRYWAIT P0, [R6+URZ], R5 ;  /* 0x00000005060075a7 */ /* 0x001064000800017f */
[----:B-1----:R-:W-:Y:S05]  /*11c30*/  @!P0 NANOSLEEP.SYNCS 0x989680 ;  /* 0x009896800000895d */ /* 0x002fea0003900000 */
[----:B------:R-:W1:Y:S02]  /*11c40*/  @!P0 SYNCS.PHASECHK.TRANS64 P0, [R6+URZ], R5 ;  /* 0x00000005060085a7 */ /* 0x000e64000800007f */
[----:B-1----:R-:W-:Y:S05]  /*11c50*/  @!P0 BRA `(.L_x_2399) ;  /* 0xfffffffc00f08947 */ /* 0x002fea000383ffff */
[----:B------:R-:W-:Y:S05]  /*11c60*/  BRA `(.L_x_2446) ;  /* 0xffffffe800f07947 */ /* 0x000fea000383ffff */
.L_x_2400:
[----:B-1----:R1:W2:Y:S02]  /*11c70*/  SYNCS.PHASECHK.TRANS64.TRYWAIT P0, [R3+URZ], R2 ;  /* 0x00000002030075a7 */ /* 0x0022a4000800017f */
[----:B--2---:R-:W-:Y:S05]  /*11c80*/  @!P0 NANOSLEEP.SYNCS 0x989680 ;  /* 0x009896800000895d */ /* 0x004fea0003900000 */
[----:B------:R-:W2:Y:S02]  /*11c90*/  @!P0 SYNCS.PHASECHK.TRANS64 P0, [R3+URZ], R2 ;  /* 0x00000002030085a7 */ /* 0x000ea4000800007f */
[----:B--2---:R-:W-:Y:S05]  /*11ca0*/  @!P0 BRA `(.L_x_2400) ;  /* 0xfffffffc00f08947 */ /* 0x004fea000383ffff */
[----:B------:R-:W-:Y:S05]  /*11cb0*/  BRA `(.L_x_2447) ;  /* 0xffffffe800e47947 */ /* 0x000fea000383ffff */
.L_x_2402:
[----:B-1----:R1:W2:Y:S02]  /*11cc0*/  SYNCS.PHASECHK.TRANS64.TRYWAIT P0, [R18+URZ], R5 ;  /* 0x00000005120075a7 */ /* 0x0022a4000800017f */
[----:B--2---:R-:W-:Y:S05]  /*11cd0*/  @!P0 NANOSLEEP.SYNCS 0x989680 ;  /* 0x009896800000895d */ /* 0x004fea0003900000 */
[----:B------:R-:W2:Y:S02]  /*11ce0*/  @!P0 SYNCS.PHASECHK.TRANS64 P0, [R18+URZ], R5 ;  /* 0x00000005120085a7 */ /* 0x000ea4000800007f */
[----:B--2---:R-:W-:Y:S05]  /*11cf0*/  @!P0 BRA `(.L_x_2402) ;  /* 0xfffffffc00f08947 */ /* 0x004fea000383ffff */
[----:B------:R-:W-:Y:S05]  /*11d00*/  BRA `(.L_x_2448) ;  /* 0xffffffe800e87947 */ /* 0x000fea000383ffff */
.L_x_2449:
        /* <DEDUP_REMOVED lines=15> */
.L_x_3224:


//--------------------- .text._ZN7cutlass13device_kernelIN5flash11enable_sm90INS1_16FlashAttnFwdSm90INS1_25CollectiveMainloopFwdSm90ILi2EN4cute5tupleIJNS5_1CILi1EEES8_S8_EEENS6_IJNS7_ILi128EEESA_SA_EEELi128ENS_10bfloat16_tEfNS_4arch4Sm90ELb1ELb0ELb1ELb1ELb0ELb0ELb0ELb1ELb1ELb1ELb0ELb0EEENS1_21CollectiveEpilogueFwdISB_S9_SC_SE_Li256ELb1ELb1ELb0ELb0EEENS1_36VarlenDynamicPersistentTileSchedulerILi128ELi128ELi256ELi128ELb0ELb1ELb1ELb1ELb1ELb1EEEEEEEEEvNT_6ParamsE --------------------------
	.section	.text._ZN7cutlass13device_kernelIN5flash11enable_sm90INS1_16FlashAttnFwdSm90INS1_25CollectiveMainloopFwdSm90ILi2EN4cute5tupleIJNS5_1CILi1EEES8_S8_EEENS6_IJNS7_ILi128EEESA_SA_EEELi128ENS_10bfloat16_tEfNS_4arch4Sm90ELb1ELb0ELb1ELb1ELb0ELb0ELb0ELb1ELb1ELb1ELb0ELb0EEENS1_21CollectiveEpilogueFwdISB_S9_SC_SE_Li256ELb1ELb1ELb0ELb0EEENS1_36VarlenDynamicPersistentTileSchedulerILi128ELi128ELi256ELi128ELb0ELb1ELb1ELb1ELb1ELb1EEEEEEEEEvNT_6ParamsE,"ax",@progbits
	.align	128
.text._ZN7cutlass13device_kernelIN5flash11enable_sm90INS1_16FlashAttnFwdSm90INS1_25CollectiveMainloopFwdSm90ILi2EN4cute5tupleIJNS5_1CILi1EEES8_S8_EEENS6_IJNS7_ILi128EEESA_SA_EEELi128ENS_10bfloat16_tEfNS_4arch4Sm90ELb1ELb0ELb1ELb1ELb0ELb0ELb0ELb1ELb1ELb1ELb0ELb0EEENS1_21CollectiveEpilogueFwdISB_S9_SC_SE_Li256ELb1ELb1ELb0ELb0EEENS1_36VarlenDynamicPersistentTileSchedulerILi128ELi128ELi256ELi128ELb0ELb1ELb1ELb1ELb1ELb1EEEEEEEEEvNT_6ParamsE:
        .type           _ZN7cutlass13device_kernelIN5flash11enable_sm90INS1_16FlashAttnFwdSm90INS1_25CollectiveMainloopFwdSm90ILi2EN4cute5tupleIJNS5_1CILi1EEES8_S8_EEENS6_IJNS7_ILi128EEESA_SA_EEELi128ENS_10bfloat16_tEfNS_4arch4Sm90ELb1ELb0ELb1ELb1ELb0ELb0ELb0ELb1ELb1ELb1ELb0ELb0EEENS1_21CollectiveEpilogueFwdISB_S9_SC_SE_Li256ELb1ELb1ELb0ELb0EEENS1_36VarlenDynamicPersistentTileSchedulerILi128ELi128ELi256ELi128ELb0ELb1ELb1ELb1ELb1ELb1EEEEEEEEEvNT_6ParamsE,@function
        .size           _ZN7cutlass13device_kernelIN5flash11enable_sm90INS1_16FlashAttnFwdSm90INS1_25CollectiveMainloopFwdSm90ILi2EN4cute5tupleIJNS5_1CILi1EEES8_S8_EEENS6_IJNS7_ILi128EEESA_SA_EEELi128ENS_10bfloat16_tEfNS_4arch4Sm90ELb1ELb0ELb1ELb1ELb0ELb0ELb0ELb1ELb1ELb1ELb0ELb0EEENS1_21CollectiveEpilogueFwdISB_S9_SC_SE_Li256ELb1ELb1ELb0ELb0EEENS1_36VarlenDynamicPersistentTileSchedulerILi128ELi128ELi256ELi128ELb0ELb1ELb1ELb1ELb1ELb1EEEEEEEEEvNT_6ParamsE,(.L_x_3225 - _ZN7cutlass13device_kernelIN5flash11enable_sm90INS1_16FlashAttnFwdSm90INS1_25CollectiveMainloopFwdSm90ILi2EN4cute5tupleIJNS5_1CILi1EEES8_S8_EEENS6_IJNS7_ILi128EEESA_SA_EEELi128ENS_10bfloat16_tEfNS_4arch4Sm90ELb1ELb0ELb1ELb1ELb0ELb0ELb0ELb1ELb1ELb1ELb0ELb0EEENS1_21CollectiveEpilogueFwdISB_S9_SC_SE_Li256ELb1ELb1ELb0ELb0EEENS1_36VarlenDynamicPersistentTileSchedulerILi128ELi128ELi256ELi128ELb0ELb1ELb1ELb1ELb1ELb1EEEEEEEEEvNT_6ParamsE)
        .other          _ZN7cutlass13device_kernelIN5flash11enable_sm90INS1_16FlashAttnFwdSm90INS1_25CollectiveMainloopFwdSm90ILi2EN4cute5tupleIJNS5_1CILi1EEES8_S8_EEENS6_IJNS7_ILi128EEESA_SA_EEELi128ENS_10bfloat16_tEfNS_4arch4Sm90ELb1ELb0ELb1ELb1ELb0ELb0ELb0ELb1ELb1ELb1ELb0ELb0EEENS1_21CollectiveEpilogueFwdISB_S9_SC_SE_Li256ELb1ELb1ELb0ELb0EEENS1_36VarlenDynamicPersistentTileSchedulerILi128ELi128ELi256ELi128ELb0ELb1ELb1ELb1ELb1ELb1EEEEEEEEEvNT_6ParamsE,@"STO_CUDA_ENTRY STV_DEFAULT"
_ZN7cutlass13device_kernelIN5flash11enable_sm90INS1_16FlashAttnFwdSm90INS1_25CollectiveMainloopFwdSm90ILi2EN4cute5tupleIJNS5_1CILi1EEES8_S8_EEENS6_IJNS7_ILi128EEESA_SA_EEELi128ENS_10bfloat16_tEfNS_4arch4Sm90ELb1ELb0ELb1ELb1ELb0ELb0ELb0ELb1ELb1ELb1ELb0ELb0EEENS1_21CollectiveEpilogueFwdISB_S9_SC_SE_Li256ELb1ELb1ELb0ELb0EEENS1_36VarlenDynamicPersistentTileSchedulerILi128ELi128ELi256ELi128ELb0ELb1ELb1ELb1ELb1ELb1EEEEEEEEEvNT_6ParamsE:
        /* <DEDUP_REMOVED lines=17> */
.L_x_2451:
[----:B------:R-:W-:Y:S05]  /*0110*/  BSYNC B0 ;  /* 0x0000000000007941 */ /* 0x000fea0003800000 */
.L_x_2450:
        /* <DEDUP_REMOVED lines=40> */
.L_x_2452:
        /* <DEDUP_REMOVED lines=22> */
.L_x_2453:
        /* <DEDUP_REMOVED lines=18> */
.L_x_2454:
        /* <DEDUP_REMOVED lines=22> */
.L_x_2455:
        /* <DEDUP_REMOVED lines=22> */
.L_x_2456:
[----:B--2---:R-:W-:Y:S01]  /*08e0*/  ISETP.NE.AND P0, PT, R2, RZ, PT ;  /* 0x000000ff0200720c */ /* 0x004fe20003f05270 */
[----:B------:R-:W-:Y:S01]  /*08f0*/  IMAD.MOV.U32 R2, RZ, RZ, 0x1 ;  /* 0x00000001ff027424 */ /* 0x000fe200078e00ff */
[----:B------:R-:W-:Y:S01]  /*0900*/  NOP ;  /* 0x0000000000007918 */ /* 0x000fe20000000000 */
[----:B------:R-:W-:-:S03]  /*0910*/  ULDC.64 UR40, c[0x0][0x208] ;  /* 0x0000820000287ab9 */ /* 0x000fc60000000a00 */
[----:B------:R-:W-:-:S05]  /*0920*/  SEL R2, R2, 0x2, !P0 ;  /* 0x0000000202027807 */ /* 0x000fca0004000000 */
[----:B------:R2:W-:Y:S01]  /*0930*/  STL [R1+0x54], R2 ;  /* 0x0000540201007387 */ /* 0x0005e20000100800 */
[----:B01-34-:R-:W-:Y:S06]  /*0940*/  BAR.SYNC.DEFER_BLOCKING 0x0 ;  /* 0x0000000000007b1d */ /* 0x01bfec0000010000 */
[----:B------:R-:W-:Y:S05]  /*0950*/  @!P0 BRA `(.L_x_2457) ;  /* 0x000000bc00208947 */ /* 0x000fea0003800000 */
.L_x_2458:
        /* <DEDUP_REMOVED lines=24> */
[----:B------:R-:W-:Y:S02]  /*0ae0*/  IMAD.IADD R191, R197, 0x1, -R2 ;  /* 0x00000001c5bf7824 */ /* 0x000fe400078e0a02 */
[----:B------:R-:W-:-:S03]  /*0af0*/  IMAD.SHL.U32 R6, R4, 0x20, RZ ;  /* 0x0000002004067824 */ /* 0x000fc600078e00ff */
[----:B------:R-:W-:Y:S02]  /*0b00*/  SHF.R.S32.HI R8, RZ, 0x1f, R191 ;  /* 0x0000001fff087819 */ /* 0x000fe400000114bf */
[----:B------:R-:W-:Y:S02]  /*0b10*/  LEA.HI R2, R0, R197, RZ, 0x4 ;  /* 0x000000c500027211 */ /* 0x000fe400078f20ff */
[----:B------:R-:W-:Y:S02]  /*0b20*/  LEA.HI R9, R8, R191, RZ, 0x2 ;  /* 0x000000bf08097211 */ /* 0x000fe400078f10ff */
[----:B------:R-:W-:Y:S02]  /*0b30*/  LEA.HI R10, R0, R197, RZ, 0x2 ;  /* 0x000000c5000a7211 */ /* 0x000fe400078f10ff */
[----:B------:R-:W-:Y:S02]  /*0b40*/  LOP3.LUT R7, R6, 0xfffffc00, RZ, 0xc0, !PT ;  /* 0xfffffc0006077812 */ /* 0x000fe400078ec0ff */
[----:B------:R-:W-:-:S02]  /*0b50*/  SHF.R.S32.HI R6, RZ, 0x2, R9 ;  /* 0x00000002ff067819 */ /* 0x000fc40000011409 */
[----:B------:R-:W-:Y:S02]  /*0b60*/  SHF.R.S32.HI R11, RZ, 0x1f, R9 ;  /* 0x0000001fff0b7819 */ /* 0x000fe40000011409 */
[----:B------:R-:W-:Y:S02]  /*0b70*/  SHF.R.S32.HI R5, RZ, 0x4, R2 ;  /* 0x00000004ff057819 */ /* 0x000fe40000011402 */
[----:B------:R-:W-:Y:S02]  /*0b80*/  LOP3.LUT R4, R2, 0x3fffff0, RZ, 0xc0, !PT ;  /* 0x03fffff002047812 */ /* 0x000fe400078ec0ff */
[----:B------:R-:W-:Y:S02]  /*0b90*/  LOP3.LUT R10, R10, 0xfffffffc, RZ, 0xc0, !PT ;  /* 0xfffffffc0a0a7812 */ /* 0x000fe400078ec0ff */
[----:B------:R-:W-:Y:S02]  /*0ba0*/  LEA.HI R0, R0, R197, RZ, 0x3 ;  /* 0x000000c500007211 */ /* 0x000fe400078f18ff */
[----:B------:R-:W-:-:S02]  /*0bb0*/  LEA.HI R11, R11, R6, RZ, 0x3 ;  /* 0x000000060b0b7211 */ /* 0x000fc400078f18ff */
[----:B------:R-:W-:Y:S01]  /*0bc0*/  SHF.R.S32.HI R192, RZ, 0x7, R3 ;  /* 0x00000007ffc07819 */ /* 0x000fe20000011403 */
[C---:B------:R-:W-:Y:S01]  /*0bd0*/  IMAD.IADD R4, R197.reuse, 0x1, -R4 ;  /* 0x00000001c5047824 */ /* 0x040fe200078e0a04 */
[----:B------:R-:W-:Y:S01]  /*0be0*/  LEA.HI R2, R2, R5, RZ, 0x1 ;  /* 0x0000000502027211 */ /* 0x000fe200078f08ff */
[----:B------:R-:W-:Y:S01]  /*0bf0*/  IMAD.IADD R10, R197, 0x1, -R10 ;  /* 0x00000001c50a7824 */ /* 0x000fe200078e0a0a */
[----:B------:R-:W-:Y:S02]  /*0c00*/  LOP3.LUT R186, R0, 0xfffffff8, RZ, 0xc0, !PT ;  /* 0xfffffff800ba7812 */ /* 0x000fe400078ec0ff */
[----:B------:R-:W-:Y:S02]  /*0c10*/  LOP3.LUT R11, R11, 0xfffffff8, RZ, 0xc0, !PT ;  /* 0xfffffff80b0b7812 */ /* 0x000fe400078ec0ff */
[----:B------:R-:W-:Y:S02]  /*0c20*/  LEA.HI R8, R8, R191, RZ, 0x5 ;  /* 0x000000bf08087211 */ /* 0x000fe400078f28ff */
[----:B------:R-:W-:Y:S01]  /*0c30*/  LEA.HI R3, R3, R192, RZ, 0x1 ;  /* 0x000000c003037211 */ /* 0x000fe200078f08ff */
[----:B------:R-:W-:Y:S01]  /*0c40*/  IMAD R7, R4, 0x40, R7 ;  /* 0x0000004004077824 */ /* 0x000fe200078e0207 */
[----:B------:R-:W-:Y:S01]  /*0c50*/  LOP3.LUT R2, R2, 0x1ffffffe, RZ, 0xc0, !PT ;  /* 0x1ffffffe02027812 */ /* 0x000fe200078ec0ff */
[----:B------:R-:W-:Y:S01]  /*0c60*/  IMAD.IADD R186, R197, 0x1, -R186 ;  /* 0x00000001c5ba7824 */ /* 0x000fe200078e0aba */
[----:B------:R-:W-:Y:S01]  /*0c70*/  SHF.R.S32.HI R8, RZ, 0x5, R8 ;  /* 0x00000005ff087819 */ /* 0x000fe20000011408 */
[----:B------:R-:W-:Y:S01]  /*0c80*/  IMAD.IADD R11, R6, 0x1, -R11 ;  /* 0x00000001060b7824 */ /* 0x000fe200078e0a0b */
[----:B------:R-:W-:-:S02]  /*0c90*/  LEA.HI R4, R10, R10, RZ, 0x1 ;  /* 0x0000000a0a047211 */ /* 0x000fc400078f08ff */
[----:B------:R-:W-:Y:S01]  /*0ca0*/  LOP3.LUT R3, R3, 0x3fffffe, RZ, 0xc0, !PT ;  /* 0x03fffffe03037812 */ /* 0x000fe200078ec0ff */
[----:B------:R-:W-:Y:S01]  /*0cb0*/  IMAD.IADD R2, R5, 0x1, -R2 ;  /* 0x0000000105027824 */ /* 0x000fe200078e0a02 */
[----:B------:R-:W-:Y:S01]  /*0cc0*/  LOP3.LUT R5, R4, 0x1ffffffe, RZ, 0xc0, !PT ;  /* 0x1ffffffe04057812 */ /* 0x000fe200078ec0ff */
[----:B------:R-:W-:Y:S02]  /*0cd0*/  IMAD.SHL.U32 R19, R186, 0x8, RZ ;  /* 0x00000008ba137824 */ /* 0x000fe400078e00ff */
[----:B------:R-:W-:Y:S02]  /*0ce0*/  IMAD R8, R8, 0x10, R11 ;  /* 0x0000001008087824 */ /* 0x000fe400078e020b */
[----:B------:R-:W-:Y:S01]  /*0cf0*/  IMAD.IADD R3, R192, 0x1, -R3 ;  /* 0x00000001c0037824 */ /* 0x000fe200078e0a03 */
[----:B------:R-:W-:Y:S01]  /*0d00*/  LOP3.LUT R22, R9, 0x7ffffffc, RZ, 0xc0, !PT ;  /* 0x7ffffffc09167812 */ /* 0x000fe200078ec0ff */
[----:B------:R-:W-:Y:S02]  /*0d10*/  VIADD R185, R19, 0x40 ;  /* 0x0000004013b97836 */ /* 0x000fe40000000000 */
[----:B------:R-:W-:-:S02]  /*0d20*/  IMAD.IADD R10, R10, 0x1, -R5 ;  /* 0x000000010a0a7824 */ /* 0x000fc400078e0a05 */
[----:B------:R-:W-:Y:S01]  /*0d30*/  IMAD R193, R3, 0x40, R8 ;  /* 0x0000004003c17824 */ /* 0x000fe200078e0208 */
[----:B------:R-:W-:Y:S01]  /*0d40*/  SHF.R.S32.HI R189, RZ, 0x3, R0 ;  /* 0x00000003ffbd7819 */ /* 0x000fe20000011400 */
[----:B------:R-:W-:Y:S01]  /*0d50*/  IMAD R194, R2, 0x8, R7 ;  /* 0x0000000802c27824 */ /* 0x000fe200078e0207 */
[----:B------:R-:W-:Y:S01]  /*0d60*/  SHF.R.S32.HI R196, RZ, 0x1f, R19 ;  /* 0x0000001fffc47819 */ /* 0x000fe20000011413 */
[----:B------:R-:W-:Y:S01]  /*0d70*/  IMAD.MOV.U32 R190, RZ, RZ, RZ ;  /* 0x000000ffffbe7224 */ /* 0x000fe200078e00ff */
[----:B------:R-:W-:Y:S01]  /*0d80*/  SHF.R.S32.HI R195, RZ, 0x1f, R185 ;  /* 0x0000001fffc37819 */ /* 0x000fe200000114b9 */
[----:B------:R-:W-:Y:S02]  /*0d90*/  IMAD.IADD R22, R191, 0x1, -R22 ;  /* 0x00000001bf167824 */ /* 0x000fe400078e0a16 */
[----:B------:R-:W-:Y:S01]  /*0da0*/  IMAD R23, R10, 0x8, R193 ;  /* 0x000000080a177824 */ /* 0x000fe200078e02c1 */
[----:B------:R-:W-:Y:S01]  /*0db0*/  UMOV UR36, URZ ;  /* 0x0000003f00247c82 */ /* 0x000fe20008000000 */
[----:B------:R-:W-:Y:S01]  /*0dc0*/  UMOV UR37, URZ ;  /* 0x0000003f00257c82 */ /* 0x000fe20008000000 */
[----:B--2---:R-:W-:-:S07]  /*0dd0*/  LOP3.LUT R18, R12, 0x1, RZ, 0xfc, !PT ;  /* 0x000000010c127812 */ /* 0x004fce00078efcff */
.L_x_2512:
[----:B0-2---:R-:W0:Y:S01]  /*0de0*/  LDC.64 R2, c[0x0][0xc88] ;  /* 0x00032200ff027b82 */ /* 0x005e220000000a00 */
[----:B------:R-:W-:Y:S01]  /*0df0*/  ULDC.64 UR4, c[0x0][0xa28] ;  /* 0x00028a0000047ab9 */ /* 0x000fe20000000a00 */
[----:B------:R-:W-:Y:S01]  /*0e00*/  ULDC.64 UR6, c[0x0][0xa18] ;  /* 0x0002860000067ab9 */ /* 0x000fe20000000a00 */
[----:B------:R-:W-:Y:S01]  /*0e10*/  IMAD.MOV.U32 R7, RZ, RZ, RZ ;  /* 0x000000ffff077224 */ /* 0x000fe200078e00ff */
[----:B------:R-:W-:Y:S01]  /*0e20*/  ULDC.64 UR8, c[0x0][0xa20] ;  /* 0x0002880000087ab9 */ /* 0x000fe20000000a00 */
[----:B0-----:R-:W-:-:S05]  /*0e30*/  IMAD.WIDE R2, R47, 0x4, R2 ;  /* 0x000000042f027825 */ /* 0x001fca00078e0202 */
[----:B------:R-:W2:Y:S01]  /*0e40*/  LDG.E R184, desc[UR40][R2.64] ;  /* 0x0000002802b87981 */ /* 0x000ea2000c1e1900 */
[----:B------:R-:W-:Y:S02]  /*0e50*/  ISETP.NE.U32.AND P0, PT, RZ, UR4, PT ;  /* 0x00000004ff007c0c */ /* 0x000fe4000bf05070 */
[----:B------:R-:W-:Y:S02]  /*0e60*/  ISETP.NE.U32.AND P1, PT, RZ, UR6, PT ;  /* 0x00000006ff007c0c */ /* 0x000fe4000bf25070 */
[----:B------:R-:W-:Y:S02]  /*0e70*/  ISETP.NE.AND.EX P0, PT, RZ, UR5, PT, P0 ;  /* 0x00000005ff007c0c */ /* 0x000fe4000bf05300 */
[----:B------:R-:W-:Y:S02]  /*0e80*/  ISETP.NE.AND.EX P1, PT, RZ, UR7, PT, P1 ;  /* 0x00000007ff007c0c */ /* 0x000fe4000bf25310 */
[----:B--2---:R-:W-:-:S09]  /*0e90*/  SHF.R.S32.HI R188, RZ, 0x1f, R184 ;  /* 0x0000001fffbc7819 */ /* 0x004fd200000114b8 */
[----:B---34-:R-:W-:Y:S01]  /*0ea0*/  @P0 LEA R4, P2, R184, UR4, 0x2 ;  /* 0x00000004b8040c11 */ /* 0x018fe2000f8410ff */
[----:B------:R-:W-:-:S03]  /*0eb0*/  ULDC UR4, c[0x0][0x288] ;  /* 0x0000a20000047ab9 */ /* 0x000fc60000000800 */
[C-C-:B------:R-:W-:Y:S02]  /*0ec0*/  @P0 LEA.HI.X R5, R184.reuse, UR5, R188.reuse, 0x2, P2 ;  /* 0x00000005b8050c11 */ /* 0x140fe400090f14bc */
[C---:B------:R-:W-:Y:S01]  /*0ed0*/  @P1 LEA R2, P2, R184.reuse, UR6, 0x2 ;  /* 0x00000006b8021c11 */ /* 0x040fe2000f8410ff */
[----:B------:R-:W-:Y:S01]  /*0ee0*/  IMAD.U32 R17, RZ, RZ, UR4 ;  /* 0x00000004ff117e24 */ /* 0x000fe2000f8e00ff */
[----:B------:R-:W-:Y:S01]  /*0ef0*/  ULDC.64 UR4, c[0x0][0x418] ;  /* 0x0001060000047ab9 */ /* 0x000fe20000000a00 */
[----:B------:R0:W5:Y:S01]  /*0f00*/  @P0 LDG.E R7, desc[UR40][R4.64] ;  /* 0x0000002804070981 */ /* 0x000162000c1e1900 */
[----:B------:R-:W-:-:S05]  /*0f10*/  @P1 LEA.HI.X R3, R184, UR7, R188, 0x2, P2 ;  /* 0x00000007b8031c11 */ /* 0x000fca00090f14bc */
[----:B------:R0:W5:Y:S01]  /*0f20*/  @P1 LDG.E R17, desc[UR40][R2.64] ;  /* 0x0000002802111981 */ /* 0x000162000c1e1900 */
[----:B------:R-:W-:Y:S01]  /*0f30*/  UISETP.NE.U32.AND UP0, UPT, UR4, URZ, UPT ;  /* 0x0000003f0400728c */ /* 0x000fe2000bf05070 */
[----:B------:R-:W-:Y:S02]  /*0f40*/  ISETP.NE.U32.AND P2, PT, RZ, UR8, PT ;  /* 0x00000008ff007c0c */ /* 0x000fe4000bf45070 */
[----:B------:R-:W-:Y:S01]  /*0f50*/  ULDC UR4, c[0x0][0x424] ;  /* 0x0001090000047ab9 */ /* 0x000fe20000000800 */
[----:B------:R-:W-:Y:S01]  /*0f60*/  UISETP.NE.AND.EX UP0, UPT, UR5, URZ, UPT, UP0 ;  /* 0x0000003f0500728c */ /* 0x000fe2000bf05300 */
[----:B------:R-:W-:Y:S02]  /*0f70*/  ISETP.NE.AND.EX P2, PT, RZ, UR9, PT, P2 ;  /* 0x00000009ff007c0c */ /* 0x000fe4000bf45320 */
[----:B------:R-:W-:Y:S01]  /*0f80*/  ULDC UR5, c[0x0][0x2f0] ;  /* 0x0000bc0000057ab9 */ /* 0x000fe20000000800 */
[----:B------:R-:W-:-:S04]  /*0f90*/  USEL UR4, UR4, 0x1, UP0 ;  /* 0x0000000104047887 */ /* 0x000fc80008000000 */
[----:B------:R-:W-:Y:S01]  /*0fa0*/  UIMAD UR4, UR4, UR5, URZ ;  /* 0x00000005040472a4 */ /* 0x000fe2000f8e023f */
[----:B0-----:R-:W-:Y:S11]  /*0fb0*/  @P1 BRA `(.L_x_2459) ;  /* 0x0000000000241947 */ /* 0x001ff60003800000 */
        /* <DEDUP_REMOVED lines=9> */
.L_x_2459:
[----:B------:R-:W-:Y:S02]  /*1050*/  IMAD.U32 R16, RZ, RZ, UR4 ;  /* 0x00000004ff107e24 */ /* 0x000fe4000f8e00ff */
[----:B------:R-:W-:Y:S01]  /*1060*/  IMAD.MOV.U32 R187, RZ, RZ, R46 ;  /* 0x000000ffffbb7224 */ /* 0x000fe200078e002e */
[----:B------:R-:W-:Y:S06]  /*1070*/  @!P2 BRA `(.L_x_2460) ;  /* 0x000000000010a947 */ /* 0x000fec0003800000 */
[----:B------:R-:W-:-:S04]  /*1080*/  LEA R2, P0, R184, UR8, 0x2 ;  /* 0x00000008b8027c11 */ /* 0x000fc8000f8010ff */
[----:B------:R-:W-:-:S05]  /*1090*/  LEA.HI.X R3, R184, UR9, R188, 0x2, P0 ;  /* 0x00000009b8037c11 */ /* 0x000fca00080f14bc */
[----:B------:R0:W5:Y:S01]  /*10a0*/  LDG.E R16, desc[UR40][R2.64] ;  /* 0x0000002802107981 */ /* 0x000162000c1e1900 */
[----:B------:R-:W-:Y:S05]  /*10b0*/  BRA `(.L_x_2461) ;  /* 0x0000000000247947 */ /* 0x000fea0003800000 */
.L_x_2460:
[----:B------:R-:W-:Y:S02]  /*10c0*/  ULDC.64 UR4, c[0x0][0xa08] ;  /* 0x0002820000047ab9 */ /* 0x000fe40000000a00 */
[----:B------:R-:W-:-:S04]  /*10d0*/  ISETP.NE.U32.AND P0, PT, RZ, UR4, PT ;  /* 0x00000004ff007c0c */ /* 0x000fc8000bf05070 */
[----:B------:R-:W-:-:S13]  /*10e0*/  ISETP.NE.AND.EX P0, PT, RZ, UR5, PT, P0 ;  /* 0x00000005ff007c0c */ /* 0x000fda000bf05300 */
[----:B------:R-:W-:Y:S05]  /*10f0*/  @!P0 BRA `(.L_x_2461) ;  /* 0x0000000000148947 */ /* 0x000fea0003800000 */
[----:B------:R-:W0:Y:S02]  /*1100*/  LDC.64 R2, c[0x0][0xa08] ;  /* 0x00028200ff027b82 */ /* 0x000e240000000a00 */
[----:B0-----:R-:W-:-:S05]  /*1110*/  IMAD.WIDE R2, R184, 0x4, R2 ;  /* 0x00000004b8027825 */ /* 0x001fca00078e0202 */
[----:B------:R-:W2:Y:S04]  /*1120*/  LDG.E R16, desc[UR40][R2.64] ;  /* 0x0000002802107981 */ /* 0x000ea8000c1e1900 */
[----:B------:R-:W2:Y:S02]  /*1130*/  LDG.E R5, desc[UR40][R2.64+0x4] ;  /* 0x0000042802057981 */ /* 0x000ea4000c1e1900 */
[----:B--2---:R-:W-:-:S07]  /*1140*/  IMAD.IADD R16, R5, 0x1, -R16 ;  /* 0x0000000105107824 */ /* 0x004fce00078e0a10 */
.L_x_2461:
[----:B------:R-:W1:Y:S01]  /*1150*/  LDC R0, c[0x0][0x448] ;  /* 0x00011200ff007b82 */ /* 0x000e620000000800 */
[----:B0-----:R-:W-:Y:S01]  /*1160*/  IMAD.SHL.U32 R2, R45, 0x80, RZ ;  /* 0x000000802d027824 */ /* 0x001fe200078e00ff */
[----:B------:R-:W-:Y:S01]  /*1170*/  CS2R R150, SRZ ;  /* 0x0000000000967805 */ /* 0x000fe2000001ff00 */
[----:B-----5:R-:W-:Y:S01]  /*1180*/  IMAD.IADD R16, R16, 0x1, -R7 ;  /* 0x0000000110107824 */ /* 0x020fe200078e0a07 */
[----:B------:R-:W-:Y:S02]  /*1190*/  CS2R R148, SRZ ;  /* 0x0000000000947805 */ /* 0x000fe4000001ff00 */
[----:B------:R-:W-:Y:S02]  /*11a0*/  CS2R R146, SRZ ;  /* 0x0000000000927805 */ /* 0x000fe4000001ff00 */
[----:B------:R-:W-:Y:S02]  /*11b0*/  CS2R R144, SRZ ;  /* 0x0000000000907805 */ /* 0x000fe4000001ff00 */
[----:B------:R-:W-:-:S02]  /*11c0*/  CS2R R142, SRZ ;  /* 0x00000000008e7805 */ /* 0x000fc4000001ff00 */
[----:B------:R-:W-:Y:S02]  /*11d0*/  IADD3 R5, R16, 0x80, -R17 ;  /* 0x0000008010057810 */ /* 0x000fe40007ffe811 */
        /* <DEDUP_REMOVED lines=15> */
[----:B-1----:R-:W-:Y:S01]  /*12d0*/  ISETP.NE.AND P0, PT, R0, 0x1, PT ;  /* 0x000000010000780c */ /* 0x002fe20003f05270 */
[----:B------:R-:W-:Y:S01]  /*12e0*/  VIADD R0, R2, 0x7f ;  /* 0x0000007f02007836 */ /* 0x000fe20000000000 */
        /* <DEDUP_REMOVED lines=11> */
[----:B------:R-:W0:Y:S01]  /*13a0*/  @P0 LDC R3, c[0x0][0x44c] ;  /* 0x00011300ff030b82 */ /* 0x000e220000000800 */
[----:B------:R-:W-:Y:S02]  /*13b0*/  IMAD.MOV.U32 R21, RZ, RZ, RZ ;  /* 0x000000ffff157224 */ /* 0x000fe400078e00ff */
[----:B------:R-:W-:Y:S02]  /*13c0*/  IMAD.MOV.U32 R89, RZ, RZ, RZ ;  /* 0x000000ffff597224 */ /* 0x000fe400078e00ff */
[----:B------:R-:W-:-:S03]  /*13d0*/  IMAD.MOV.U32 R8, RZ, RZ, RZ ;  /* 0x000000ffff087224 */ /* 0x000fc600078e00ff */
[----:B------:R-:W1:Y:S01]  /*13e0*/  @P0 LDC R4, c[0x0][0x450] ;  /* 0x00011400ff040b82 */ /* 0x000e620000000800 */
[----:B0-----:R-:W-:-:S05]  /*13f0*/  @P0 IMAD.HI.U32 R3, R0, R3, RZ ;  /* 0x0000000300030227 */ /* 0x001fca00078e00ff */
[----:B-1----:R-:W-:Y:S01]  /*1400*/  @P0 SHF.R.U32.HI R0, RZ, R4, R3 ;  /* 0x00000004ff000219 */ /* 0x002fe20000011603 */
[----:B------:R-:W-:Y:S01]  /*1410*/  VIADD R3, R16, 0x7f ;  /* 0x0000007f10037836 */ /* 0x000fe20000000000 */
[----:B------:R-:W-:-:S03]  /*1420*/  PLOP3.LUT P0, PT, PT, PT, PT, 0x80, 0x0 ;  /* 0x000000000000781c */ /* 0x000fc60003f0f070 */
[----:B------:R-:W-:Y:S01]  /*1430*/  IMAD.IADD R5, R5, 0x1, R0 ;  /* 0x0000000105057824 */ /* 0x000fe200078e0200 */
[----:B------:R-:W-:-:S04]  /*1440*/  SHF.R.S32.HI R0, RZ, 0x1f, R3 ;  /* 0x0000001fff007819 */ /* 0x000fc80000011403 */
[----:B------:R-:W-:Y:S02]  /*1450*/  SHF.R.S32.HI R4, RZ, 0x1f, R5 ;  /* 0x0000001fff047819 */ /* 0x000fe40000011405 */
[----:B------:R-:W-:Y:S02]  /*1460*/  LEA.HI R0, R0, R3, RZ, 0x7 ;  /* 0x0000000300007211 */ /* 0x000fe400078f38ff */
[----:B------:R-:W-:Y:S02]  /*1470*/  LEA.HI R4, R4, R5, RZ, 0x7 ;  /* 0x0000000504047211 */ /* 0x000fe400078f38ff */
[----:B------:R-:W-:Y:S01]  /*1480*/  SHF.R.S32.HI R88, RZ, 0x7, R0 ;  /* 0x00000007ff587819 */ /* 0x000fe20000011400 */
[----:B------:R-:W-:Y:S01]  /*1490*/  IMAD.MOV.U32 R0, RZ, RZ, RZ ;  /* 0x000000ffff007224 */ /* 0x000fe200078e00ff */
[----:B------:R-:W-:-:S04]  /*14a0*/  SHF.R.S32.HI R3, RZ, 0x7, R4 ;  /* 0x00000007ff037819 */ /* 0x000fc80000011404 */
[----:B------:R-:W-:Y:S01]  /*14b0*/  VIMNMX R88, R88, R3, PT ;  /* 0x0000000358587248 */ /* 0x000fe20003fe0100 */
[----:B------:R-:W-:-:S03]  /*14c0*/  IMAD.MOV.U32 R3, RZ, RZ, RZ ;  /* 0x000000ffff037224 */ /* 0x000fc600078e00ff */
[----:B------:R-:W-:-:S13]  /*14d0*/  ISETP.GE.AND P1, PT, R88, 0x1, PT ;  /* 0x000000015800780c */ /* 0x000fda0003f26270 */
[----:B------:R-:W-:Y:S05]  /*14e0*/  @!P1 BRA `(.L_x_2462) ;  /* 0x0000009000589947 */ /* 0x000fea0003800000 */
        /* <DEDUP_REMOVED lines=31> */
.L_x_2463:
[----:B------:R-:W-:Y:S02]  /*16e0*/  LEA.HI R0, R190, R190, RZ, 0x1 ;  /* 0x000000bebe007211 */ /* 0x000fe400078f08ff */
[----:B------:R-:W-:Y:S02]  /*16f0*/  ISETP.NE.AND P0, PT, R18, 0x3, PT ;  /* 0x000000031200780c */ /* 0x000fe40003f05270 */
[----:B------:R-:W-:-:S05]  /*1700*/  LOP3.LUT R3, R0, 0xfffffffe, RZ, 0xc0, !PT ;  /* 0xfffffffe00037812 */ /* 0x000fca00078ec0ff */
[----:B------:R-:W-:-:S05]  /*1710*/  IMAD.IADD R0, R190, 0x1, -R3 ;  /* 0x00000001be007824 */ /* 0x000fca00078e0a03 */
[----:B------:R-:W-:-:S04]  /*1720*/  SHF.L.U32 R0, R0, 0x1f, RZ ;  /* 0x0000001f00007819 */ /* 0x000fc800000006ff */
[----:B------:R-:W0:Y:S02]  /*1730*/  SYNCS.PHASECHK.TRANS64.TRYWAIT P1, [UR38+0x28800], R0 ;  /* 0x02880000ff0075a7 */ /* 0x000e240008020166 */
[----:B0-----:R-:W-:Y:S05]  /*1740*/  @!P1 BRA `(.L_x_2464) ;  /* 0x0000011000209947 */ /* 0x001fea0003800000 */
.L_x_2634:
[----:B------:R-:W-:Y:S05]  /*1750*/  @!P0 BRA `(.L_x_2465) ;  /* 0x0000000000048947 */ /* 0x000fea0003800000 */
[----:B------:R-:W-:Y:S01]  /*1760*/  BPT.TRAP 0x1 ;  /* 0x000000040000795c */ /* 0x000fe20000300000 */
.L_x_2465:
[----:B0-----:R-:W-:Y:S02]  /*1770*/  IMAD.U32 R0, RZ, RZ, UR37 ;  /* 0x00000025ff007e24 */ /* 0x001fe4000f8e00ff */
[----:B------:R-:W-:-:S03]  /*1780*/  IMAD.U32 R3, RZ, RZ, UR36 ;  /* 0x00000024ff037e24 */ /* 0x000fc6000f8e00ff */
[----:B------:R-:W-:Y:S02]  /*1790*/  LEA R0, R0, UR38, 0x3 ;  /* 0x0000002600007c11 */ /* 0x000fe4000f8e18ff */
[----:B------:R-:W-:-:S04]  /*17a0*/  SHF.L.U32 R3, R3, 0x1f, RZ ;  /* 0x0000001f03037819 */ /* 0x000fc800000006ff */
[----:B------:R0:W1:Y:S01]  /*17b0*/  SYNCS.PHASECHK.TRANS64.TRYWAIT P2, [R0+URZ+0x28830], R3 ;  /* 0x02883003000075a7 */ /* 0x000062000804017f */
[----:B------:R-:W-:Y:S05]  /*17c0*/  @!P0 BRA `(.L_x_2466) ;  /* 0x0000000000048947 */ /* 0x000fea0003800000 */
[----:B------:R-:W-:Y:S01]  /*17d0*/  BPT.TRAP 0x1 ;  /* 0x000000040000795c */ /* 0x000fe20000300000 */
.L_x_2466:
[----:B------:R-:W2:Y:S02]  /*17e0*/  S2R R4, SR_TID.X ;  /* 0x0000000000047919 */ /* 0x000ea40000002100 */
[----:B--2---:R-:W-:Y:S01]  /*17f0*/  LOP3.LUT P1, RZ, R4, 0x7f, RZ, 0xc0, !PT ;  /* 0x0000007f04ff7812 */ /* 0x004fe2000782c0ff */
[----:B-1----:R-:W-:-:S12]  /*1800*/  @P2 BRA `(.L_x_2467) ;  /* 0x0000000000082947 */ /* 0x002fd80003800000 */
[----:B------:R-:W1:Y:S02]  /*1810*/  SYNCS.PHASECHK.TRANS64.TRYWAIT P2, [R0+URZ+0x28830], R3 ;  /* 0x02883003000075a7 */ /* 0x000e64000804017f */
[----:B-1----:R-:W-:Y:S05]  /*1820*/  @!P2 BRA `(.L_x_2468) ;  /* 0x000001100000a947 */ /* 0x002fea0003800000 */
.L_x_2467:
[----:B------:R-:W-:Y:S05]  /*1830*/  WARPSYNC.ALL ;  /* 0x0000000000007948 */ /* 0x000fea0003800000 */
[----:B------:R-:W-:Y:S01]  /*1840*/  UIADD3 UR4, UR38, 0x18400, URZ ;  /* 0x0001840026047890 */ /* 0x000fe2000fffe03f */
[----:B------:R-:W-:Y:S01]  /*1850*/  WARPGROUP.ARRIVE ;  /* 0x00000000000079c5 */ /* 0x000fe20000000000 */
[----:B------:R-:W-:Y:S01]  /*1860*/  ULOP3.LUT UR32, UR43, 0x10000, URZ, 0xfc, !UPT ;  /* 0x000100002b207892 */ /* 0x000fe2000f8efc3f */
[----:B------:R-:W2:Y:S01]  /*1870*/  LDC R8, c[0x0][0x448] ;  /* 0x00011200ff087b82 */ /* 0x000ea20000000800 */
        /* <DEDUP_REMOVED lines=24> */
[----:B--2---:R-:W-:Y:S01]  /*1a00*/  ISETP.NE.AND P2, PT, R8, 0x1, PT ;  /* 0x000000010800780c */ /* 0x004fe20003f45270 */
[----:B------:R-:W-:Y:S01]  /*1a10*/  UIADD3 UR14, UR34, 0x6, URZ ;  /* 0x00000006220e7890 */ /* 0x000fe2000fffe03f */
[----:B------:R-:W-:Y:S01]  /*1a20*/  IMAD.IADD R8, R23, 0x1, R2 ;  /* 0x0000000117087824 */ /* 0x000fe200078e0202 */
        /* <DEDUP_REMOVED lines=11> */
[----:B------:R-:W0:Y:S01]  /*1ae0*/  @P2 LDC R9, c[0x0][0x44c] ;  /* 0x00011300ff092b82 */ /* 0x000e220000000800 */
        /* <DEDUP_REMOVED lines=17> */
[----:B------:R-:W-:Y:S02]  /*1c00*/  CS2R R118, SRZ ;  /* 0x0000000000767805 */ /* 0x000fe4000001ff00 */
[----:B------:R-:W-:Y:S02]  /*1c10*/  CS2R R116, SRZ ;  /* 0x0000000000747805 */ /* 0x000fe4000001ff00 */
[----:B------:R-:W-:Y:S01]  /*1c20*/  CS2R R114, SRZ ;  /* 0x0000000000727805 */ /* 0x000fe2000001ff00 */
[----:B0-----:R-:W-:Y:S01]  /*1c30*/  @P2 IMAD.HI.U32 R9, R8, R9, RZ ;  /* 0x0000000908092227 */ /* 0x001fe200078e00ff */
[----:B------:R-:W-:-:S02]  /*1c40*/  WARPGROUP.DEPBAR.LE gsb0, 0x0 ;  /* 0x00008000000079c5 */ /* 0x000fc40000010000 */
[----:B------:R-:W-:-:S06]  /*1c50*/  WARPGROUP.ARRIVE ;  /* 0x00000000000079c5 */ /* 0x000fcc0000000000 */
[----:B------:R-:W-:Y:S01]  /*1c60*/  HGMMA.64x128x16.F32.BF16 R24, gdesc[UR4], R24, gsb0 ;  /* 0x01e00000041879f0 */ /* 0x000fe20008001818 */
[----:B------:R-:W-:Y:S01]  /*1c70*/  ULDC UR6, c[0x0][0x9d8] ;  /* 0x0002760000067ab9 */ /* 0x000fe20000000800 */
[----:B------:R-:W-:Y:S01]  /*1c80*/  ULDC UR7, c[0x0][0x988] ;  /* 0x0002620000077ab9 */ /* 0x000fe20000000800 */
        /* <DEDUP_REMOVED lines=31> */
[----:B------:R1:W2:Y:S01]  /*1e80*/  MUFU.TANH R99, R26 ;  /* 0x0000001a00637308 */ /* 0x0002a20000002400 */
[----:B0-----:R-:W0:Y:S01]  /*1e90*/  @P2 LDC R30, c[0x0][0x450] ;  /* 0x00011400ff1e2b82 */ /* 0x001e220000000800 */
[----:B------:R-:W-:Y:S01]  /*1ea0*/  FMUL.FTZ R43, R43, UR6 ;  /* 0x000000062b2b7c20 */ /* 0x000fe20008410000 */
[----:B------:R-:W-:Y:S01]  /*1eb0*/  FMUL.FTZ R46, R46, UR6 ;  /* 0x000000062e2e7c20 */ /* 0x000fe20008410000 */
[----:B------:R-:W-:Y:S01]  /*1ec0*/  FMUL.FTZ R47, R47, UR6 ;  /* 0x000000062f2f7c20 */ /* 0x000fe20008410000 */
[----:B------:R-:W-:Y:S01]  /*1ed0*/  FMUL.FTZ R50, R50, UR6 ;  /* 0x0000000632327c20 */ /* 0x000fe20008410000 */
[----:B------:R-:W-:Y:S01]  /*1ee0*/  FMUL.FTZ R51, R51, UR6 ;  /* 0x0000000633337c20 */ /* 0x000fe20008410000 */
[----:B------:R-:W-:Y:S01]  /*1ef0*/  FMUL.FTZ R54, R54, UR6 ;  /* 0x0000000636367c20 */ /* 0x000fe20008410000 */
[----:B------:R3:W4:Y:S01]  /*1f00*/  MUFU.TANH R32, R27 ;  /* 0x0000001b00207308 */ /* 0x0007220000002400 */
[----:B-1----:R-:W-:-:S02]  /*1f10*/  IMAD.MOV.U32 R26, RZ, RZ, R8 ;  /* 0x000000ffff1a7224 */ /* 0x002fc400078e0008 */
        /* <DEDUP_REMOVED lines=14> */
[----:B------:R-:W5:Y:S01]  /*2000*/  MUFU.TANH R34, R34 ;  /* 0x0000002200227308 */ /* 0x000f620000002400 */
[----:B0-----:R-:W-:Y:S01]  /*2010*/  @P2 SHF.R.U32.HI R26, RZ, R30, R9 ;  /* 0x0000001eff1a2219 */ /* 0x001fe20000011609 */
[----:B------:R-:W-:-:S02]  /*2020*/  IMAD.MOV.U32 R9, RZ, RZ, -0x80 ;  /* 0xffffff80ff097424 */ /* 0x000fc400078e00ff */
[----:B------:R-:W-:Y:S01]  /*2030*/  FMUL.FTZ R74, R74, UR6 ;  /* 0x000000064a4a7c20 */ /* 0x000fe20008410000 */
[----:B------:R-:W-:Y:S01]  /*2040*/  FMUL.FTZ R75, R75, UR6 ;  /* 0x000000064b4b7c20 */ /* 0x000fe20008410000 */
[----:B------:R-:W-:Y:S01]  /*2050*/  FMUL.FTZ R15, R37, UR6 ;  /* 0x00000006250f7c20 */ /* 0x000fe20008410000 */
[----:B------:R-:W0:Y:S01]  /*2060*/  SHFL.IDX PT, R8, R26, 0x1, 0x1c1f ;  /* 0x003c1f001a087f89 */ /* 0x000e2200000e0000 */
[----:B------:R-:W-:Y:S01]  /*2070*/  IMAD R9, R88, R9, 0x80 ;  /* 0x0000008058097424 */ /* 0x000fe200078e0209 */
[----:B------:R-:W5:Y:S01]  /*2080*/  MUFU.TANH R35, R35 ;  /* 0x0000002300237308 */ /* 0x000f620000002400 */
[----:B------:R-:W-:Y:S01]  /*2090*/  FMUL.FTZ R78, R78, UR6 ;  /* 0x000000064e4e7c20 */ /* 0x000fe20008410000 */
[----:B------:R-:W-:Y:S01]  /*20a0*/  FMUL.FTZ R79, R79, UR6 ;  /* 0x000000064f4f7c20 */ /* 0x000fe20008410000 */
[----:B---3--:R-:W-:Y:S02]  /*20b0*/  VIADD R27, R9, 0x1 ;  /* 0x00000001091b7836 */ /* 0x008fe40000000000 */
[----:B------:R-:W-:Y:S01]  /*20c0*/  FMUL.FTZ R11, R45, UR6 ;  /* 0x000000062d0b7c20 */ /* 0x000fe20008410000 */
[----:B------:R-:W-:-:S02]  /*20d0*/  IMAD.IADD R9, R16, 0x1, R9 ;  /* 0x0000000110097824 */ /* 0x000fc400078e0209 */
[----:B------:R-:W-:Y:S01]  /*20e0*/  FMUL.FTZ R14, R41, UR6 ;  /* 0x00000006290e7c20 */ /* 0x000fe20008410000 */
[C---:B------:R-:W-:Y:S01]  /*20f0*/  IMAD R27, R22.reuse, -0x2, R27 ;  /* 0xfffffffe161b7824 */ /* 0x040fe200078e021b */
[----:B------:R-:W3:Y:S01]  /*2100*/  MUFU.TANH R38, R38 ;  /* 0x0000002600267308 */ /* 0x000ee20000002400 */
[----:B------:R-:W-:Y:S02]  /*2110*/  IMAD R30, R22, -0x2, R9 ;  /* 0xfffffffe161e7824 */ /* 0x000fe400078e0209 */
[----:B------:R-:W-:Y:S01]  /*2120*/  FMUL.FTZ R82, R82, UR6 ;  /* 0x0000000652527c20 */ /* 0x000fe20008410000 */
[----:B------:R-:W-:Y:S01]  /*2130*/  FMUL.FTZ R83, R83, UR6 ;  /* 0x0000000653537c20 */ /* 0x000fe20008410000 */
[----:B------:R-:W-:Y:S01]  /*2140*/  IADD3 R97, -R17, R27, R16 ;  /* 0x0000001b11617210 */ /* 0x000fe20007ffe110 */
[----:B------:R-:W-:Y:S01]  /*2150*/  FMUL.FTZ R10, R49, UR6 ;  /* 0x00000006310a7c20 */ /* 0x000fe20008410000 */
[----:B------:R-:W-:Y:S01]  /*2160*/  FMUL.FTZ R86, R86, UR6 ;  /* 0x0000000656567c20 */ /* 0x000fe20008410000 */
[----:B------:R-:W-:Y:S01]  /*2170*/  FMUL.FTZ R5, R53, UR6 ;  /* 0x0000000635057c20 */ /* 0x000fe20008410000 */
[----:B------:R-:W3:Y:S01]  /*2180*/  MUFU.TANH R39, R39 ;  /* 0x0000002700277308 */ /* 0x000ee20000002400 */
[----:B------:R-:W-:Y:S01]  /*2190*/  FMUL.FTZ R87, R87, UR6 ;  /* 0x0000000657577c20 */ /* 0x000fe20008410000 */
[----:B------:R-:W3:Y:S01]  /*21a0*/  SHFL.IDX PT, R26, R26, RZ, 0x1c1f ;  /* 0x001c1fff1a1a7589 */ /* 0x000ee200000e0000 */
[----:B------:R-:W-:Y:S01]  /*21b0*/  FMUL.FTZ R20, R36, UR6 ;  /* 0x0000000624147c20 */ /* 0x000fe20008410000 */
[----:B------:R-:W-:Y:S01]  /*21c0*/  FMUL.FTZ R61, R61, UR6 ;  /* 0x000000063d3d7c20 */ /* 0x000fe20008410000 */
[----:B------:R-:W-:Y:S01]  /*21d0*/  FMUL.FTZ R65, R65, UR6 ;  /* 0x0000000641417c20 */ /* 0x000fe20008410000 */
[----:B0-----:R-:W-:Y:S01]  /*21e0*/  VIADDMNMX R9, R8, R97, R30, PT ;  /* 0x0000006108097246 */ /* 0x001fe2000380011e */
[----:B------:R-:W-:Y:S01]  /*21f0*/  FMUL.FTZ R13, R40, UR6 ;  /* 0x00000006280d7c20 */ /* 0x000fe20008410000 */
[----:B------:R-:W0:Y:S01]  /*2200*/  MUFU.TANH R42, R42 ;  /* 0x0000002a002a7308 */ /* 0x000e220000002400 */
[----:B------:R-:W-:Y:S01]  /*2210*/  FMUL.FTZ R69, R69, UR6 ;  /* 0x0000000645457c20 */ /* 0x000fe20008410000 */
[C---:B------:R-:W-:Y:S01]  /*2220*/  ISETP.GT.AND P3, PT, R9.reuse, RZ, PT ;  /* 0x000000ff0900720c */ /* 0x040fe20003f64270 */
[----:B------:R-:W-:Y:S01]  /*2230*/  FMUL.FTZ R12, R44, UR6 ;  /* 0x000000062c0c7c20 */ /* 0x000fe20008410000 */
[----:B------:R-:W-:Y:S01]  /*2240*/  ISETP.GT.AND P4, PT, R9, 0x1, PT ;  /* 0x000000010900780c */ /* 0x000fe20003f84270 */
[----:B------:R-:W-:Y:S01]  /*2250*/  FMUL.FTZ R73, R73, UR6 ;  /* 0x0000000649497c20 */ /* 0x000fe20008410000 */
[----:B------:R-:W-:Y:S01]  /*2260*/  ISETP.GT.AND P5, PT, R9, 0x8, PT ;  /* 0x000000080900780c */ /* 0x000fe20003fa4270 */
[----:B------:R-:W-:Y:S01]  /*2270*/  FMUL.FTZ R7, R48, UR6 ;  /* 0x0000000630077c20 */ /* 0x000fe20008410000 */
[----:B--2---:R-:W-:Y:S01]  /*2280*/  FSEL R99, R99, -INF , P3 ;  /* 0xff80000063637808 */ /* 0x004fe20001800000 */
[----:B------:R-:W2:Y:S01]  /*2290*/  MUFU.TANH R43, R43 ;  /* 0x0000002b002b7308 */ /* 0x000ea20000002400 */
[----:B----4-:R-:W-:Y:S01]  /*22a0*/  FSEL R32, R32, -INF , P4 ;  /* 0xff80000020207808 */ /* 0x010fe20002000000 */
[----:B------:R-:W-:Y:S01]  /*22b0*/  FMUL.FTZ R6, R52, UR6 ;  /* 0x0000000634067c20 */ /* 0x000fe20008410000 */
[----:B------:R-:W-:Y:S01]  /*22c0*/  ISETP.GT.AND P3, PT, R9, 0x9, PT ;  /* 0x000000090900780c */ /* 0x000fe20003f64270 */
[----:B------:R-:W-:Y:S01]  /*22d0*/  FMUL.FTZ R77, R77, UR6 ;  /* 0x000000064d4d7c20 */ /* 0x000fe20008410000 */
[----:B------:R-:W-:Y:S01]  /*22e0*/  FSEL R101, R101, -INF , P5 ;  /* 0xff80000065657808 */ /* 0x000fe20002800000 */
[----:B------:R-:W-:Y:S01]  /*22f0*/  FMUL.FTZ R3, R56, UR6 ;  /* 0x0000000638037c20 */ /* 0x000fe20008410000 */
[----:B------:R-:W-:Y:S01]  /*2300*/  FMNMX.FTZ R8, R99, R32, !PT ;  /* 0x0000002063087209 */ /* 0x000fe20007810000 */
[----:B------:R-:W4:Y:S01]  /*2310*/  MUFU.TANH R46, R46 ;  /* 0x0000002e002e7308 */ /* 0x000f220000002400 */
[----:B------:R-:W-:Y:S01]  /*2320*/  ISETP.GT.AND P4, PT, R9, 0x10, PT ;  /* 0x000000100900780c */ /* 0x000fe20003f84270 */
[----:B------:R-:W-:Y:S01]  /*2330*/  FMUL.FTZ R81, R81, UR6 ;  /* 0x0000000651517c20 */ /* 0x000fe20008410000 */
[----:B-1----:R-:W-:Y:S01]  /*2340*/  FSEL R103, R31, -INF , P3 ;  /* 0xff8000001f677808 */ /* 0x002fe20001800000 */
[----:B------:R-:W-:Y:S01]  /*2350*/  FMUL.FTZ R60, R60, UR6 ;  /* 0x000000063c3c7c20 */ /* 0x000fe20008410000 */
[----:B------:R-:W-:Y:S01]  /*2360*/  FMNMX.FTZ R8, R101, R8, !PT ;  /* 0x0000000865087209 */ /* 0x000fe20007810000 */
[----:B------:R-:W-:Y:S01]  /*2370*/  FMUL.FTZ R64, R64, UR6 ;  /* 0x0000000640407c20 */ /* 0x000fe20008410000 */
[----:B------:R-:W-:Y:S01]  /*2380*/  ISETP.GT.AND P3, PT, R9, 0x11, PT ;  /* 0x000000110900780c */ /* 0x000fe20003f64270 */
[----:B------:R-:W1:Y:S01]  /*2390*/  MUFU.TANH R47, R47 ;  /* 0x0000002f002f7308 */ /* 0x000e620000002400 */
[----:B-----5:R-:W-:Y:S01]  /*23a0*/  FSEL R105, R34, -INF , P4 ;  /* 0xff80000022697808 */ /* 0x020fe20002000000 */
[----:B------:R-:W-:Y:S01]  /*23b0*/  FMUL.FTZ R85, R85, UR6 ;  /* 0x0000000655557c20 */ /* 0x000fe20008410000 */
[----:B------:R-:W-:Y:S01]  /*23c0*/  FMNMX.FTZ R8, R103, R8, !PT ;  /* 0x0000000867087209 */ /* 0x000fe20007810000 */
[----:B------:R-:W-:Y:S01]  /*23d0*/  FMUL.FTZ R68, R68, UR6 ;  /* 0x0000000644447c20 */ /* 0x000fe20008410000 */
[----:B------:R-:W-:Y:S01]  /*23e0*/  ISETP.GT.AND P4, PT, R9, 0x18, PT ;  /* 0x000000180900780c */ /* 0x000fe20003f84270 */
[----:B------:R-:W-:Y:S01]  /*23f0*/  FMUL.FTZ R72, R72, UR6 ;  /* 0x0000000648487c20 */ /* 0x000fe20008410000 */
[----:B------:R-:W-:Y:S01]  /*2400*/  FSEL R107, R35, -INF , P3 ;  /* 0xff800000236b7808 */ /* 0x000fe20001800000 */
[----:B------:R-:W5:Y:S01]  /*2410*/  MUFU.TANH R50, R50 ;  /* 0x0000003200327308 */ /* 0x000f620000002400 */
[----:B------:R-:W-:Y:S01]  /*2420*/  FMNMX.FTZ R8, R105, R8, !PT ;  /* 0x0000000869087209 */ /* 0x000fe20007810000 */
[----:B------:R-:W-:Y:S01]  /*2430*/  FMUL.FTZ R76, R76, UR6 ;  /* 0x000000064c4c7c20 */ /* 0x000fe20008410000 */
[----:B------:R-:W-:Y:S01]  /*2440*/  ISETP.GT.AND P3, PT, R9, 0x19, PT ;  /* 0x000000190900780c */ /* 0x000fe20003f64270 */
[----:B------:R-:W-:Y:S01]  /*2450*/  FMUL.FTZ R80, R80, UR6 ;  /* 0x0000000650507c20 */ /* 0x000fe20008410000 */
[----:B---3--:R-:W-:Y:S01]  /*2460*/  FSEL R109, R38, -INF , P4 ;  /* 0xff800000266d7808 */ /* 0x008fe20002000000 */
[----:B------:R-:W-:Y:S01]  /*2470*/  FMUL.FTZ R84, R84, UR6 ;  /* 0x0000000654547c20 */ /* 0x000fe20008410000 */
[----:B------:R-:W-:Y:S01]  /*2480*/  FMNMX.FTZ R8, R107, R8, !PT ;  /* 0x000000086b087209 */ /* 0x000fe20007810000 */
[----:B------:R-:W3:Y:S01]  /*2490*/  MUFU.TANH R51, R51 ;  /* 0x0000003300337308 */ /* 0x000ee20000002400 */
[----:B------:R-:W-:Y:S01]  /*24a0*/  ISETP.GT.AND P4, PT, R9, 0x20, PT ;  /* 0x000000200900780c */ /* 0x000fe20003f84270 */
[----:B------:R3:W-:Y:S01]  /*24b0*/  @!P1 SYNCS.ARRIVE.TRANS64.RED.A1T0 RZ, [R0+URZ], RZ ;  /* 0x000000ff00ff99a7 */ /* 0x0007e2000810043f */
[----:B------:R-:W-:-:S02]  /*24c0*/  FSEL R111, R39, -INF , P3 ;  /* 0xff800000276f7808 */ /* 0x000fc40001800000 */
[----:B------:R-:W-:Y:S02]  /*24d0*/  FMNMX.FTZ R8, R109, R8, !PT ;  /* 0x000000086d087209 */ /* 0x000fe40007810000 */
[----:B------:R-:W-:Y:S01]  /*24e0*/  ISETP.GT.AND P3, PT, R9, 0x21, PT ;  /* 0x000000210900780c */ /* 0x000fe20003f64270 */
[----:B------:R-:W-:Y:S01]  /*24f0*/  MUFU.TANH R54, R54 ;  /* 0x0000003600367308 */ /* 0x000fe20000002400 */
[----:B0-----:R-:W-:Y:S02]  /*2500*/  FSEL R113, R42, -INF , P4 ;  /* 0xff8000002a717808 */ /* 0x001fe40002000000 */
[----:B------:R-:W-:Y:S02]  /*2510*/  FMNMX.FTZ R8, R111, R8, !PT ;  /* 0x000000086f087209 */ /* 0x000fe40007810000 */
[----:B------:R-:W-:Y:S02]  /*2520*/  ISETP.GT.AND P4, PT, R9, 0x28, PT ;  /* 0x000000280900780c */ /* 0x000fe40003f84270 */
[----:B--2---:R-:W-:Y:S01]  /*2530*/  FSEL R95, R43, -INF , P3 ;  /* 0xff8000002b5f7808 */ /* 0x004fe20001800000 */
[----:B------:R-:W0:Y:S01]  /*2540*/  MUFU.TANH R55, R55 ;  /* 0x0000003700377308 */ /* 0x000e220000002400 */
[----:B------:R-:W-:Y:S01]  /*2550*/  FMNMX.FTZ R34, R113, R8, !PT ;  /* 0x0000000871227209 */ /* 0x000fe20007810000 */
[----:B------:R-:W-:Y:S01]  /*2560*/  FMUL.FTZ R8, R71, UR6 ;  /* 0x0000000647087c20 */ /* 0x000fe20008410000 */
[----:B------:R-:W-:-:S02]  /*2570*/  ISETP.GT.AND P3, PT, R9, 0x29, PT ;  /* 0x000000290900780c */ /* 0x000fc40003f64270 */
[----:B----4-:R-:W-:Y:S02]  /*2580*/  FSEL R93, R46, -INF , P4 ;  /* 0xff8000002e5d7808 */ /* 0x010fe40002000000 */
[----:B------:R-:W-:Y:S01]  /*2590*/  FMNMX.FTZ R34, R95, R34, !PT ;  /* 0x000000225f227209 */ /* 0x000fe20007810000 */
[----:B------:R-:W-:Y:S01]  /*25a0*/  MUFU.TANH R57, R58 ;  /* 0x0000003a00397308 */ /* 0x000fe20000002400 */
[----:B------:R-:W-:Y:S02]  /*25b0*/  ISETP.GT.AND P4, PT, R9, 0x30, PT ;  /* 0x000000300900780c */ /* 0x000fe40003f84270 */
[----:B-1----:R-:W-:Y:S02]  /*25c0*/  FSEL R91, R47, -INF , P3 ;  /* 0xff8000002f5b7808 */ /* 0x002fe40001800000 */
[----:B------:R-:W-:Y:S02]  /*25d0*/  FMNMX.FTZ R34, R93, R34, !PT ;  /* 0x000000225d227209 */ /* 0x000fe40007810000 */
[----:B------:R-:W-:Y:S01]  /*25e0*/  ISETP.GT.AND P3, PT, R9, 0x31, PT ;  /* 0x000000310900780c */ /* 0x000fe20003f64270 */
[----:B------:R-:W1:Y:S01]  /*25f0*/  MUFU.TANH R27, R59 ;  /* 0x0000003b001b7308 */ /* 0x000e620000002400 */
[----:B-----5:R-:W-:-:S02]  /*2600*/  FSEL R71, R50, -INF , P4 ;  /* 0xff80000032477808 */ /* 0x020fc40002000000 */
[----:B------:R-:W-:Y:S01]  /*2610*/  FMNMX.FTZ R34, R91, R34, !PT ;  /* 0x000000225b227209 */ /* 0x000fe20007810000 */
[----:B------:R-:W2:Y:S01]  /*2620*/  @P2 LDC R50, c[0x0][0x450] ;  /* 0x00011400ff322b82 */ /* 0x000ea20000000800 */
[----:B------:R-:W-:Y:S02]  /*2630*/  ISETP.GT.AND P4, PT, R9, 0x38, PT ;  /* 0x000000380900780c */ /* 0x000fe40003f84270 */
[----:B------:R-:W-:Y:S01]  /*2640*/  FMNMX.FTZ R34, R71, R34, !PT ;  /* 0x0000002247227209 */ /* 0x000fe20007810000 */
[----:B------:R3:W-:Y:S01]  /*2650*/  MUFU.TANH R33, R67 ;  /* 0x0000004300217308 */ /* 0x0007e20000002400 */
[----:B------:R-:W-:-:S04]  /*2660*/  VIADDMNMX R30, R26, R97, R30, PT ;  /* 0x000000611a1e7246 */ /* 0x000fc8000380011e */
[----:B------:R-:W-:-:S03]  /*2670*/  ISETP.GT.AND P5, PT, R30, 0x8, PT ;  /* 0x000000081e00780c */ /* 0x000fc60003fa4270 */
[----:B------:R-:W4:Y:S01]  /*2680*/  MUFU.TANH R62, R62 ;  /* 0x0000003e003e7308 */ /* 0x000f220000002400 */
[----:B---3--:R-:W-:Y:S02]  /*2690*/  FSEL R67, R51, -INF , P3 ;  /* 0xff80000033437808 */ /* 0x008fe40001800000 */
[----:B------:R-:W-:Y:S02]  /*26a0*/  ISETP.GT.AND P3, PT, R9, 0x39, PT ;  /* 0x000000390900780c */ /* 0x000fe40003f64270 */
[----:B------:R-:W-:Y:S02]  /*26b0*/  FMNMX.FTZ R34, R67, R34, !PT ;  /* 0x0000002243227209 */ /* 0x000fe40007810000 */
[----:B0-----:R-:W-:Y:S01]  /*26c0*/  FSEL R59, R55, -INF , P3 ;  /* 0xff800000373b7808 */ /* 0x001fe20001800000 */
[----:B------:R0:W3:Y:S01]  /*26d0*/  MUFU.TANH R29, R63 ;  /* 0x0000003f001d7308 */ /* 0x0000e20000002400 */
[----:B------:R-:W-:-:S04]  /*26e0*/  ISETP.GT.AND P3, PT, R9, 0x41, PT ;  /* 0x000000410900780c */ /* 0x000fc80003f64270 */
[----:B-1----:R-:W-:Y:S02]  /*26f0*/  FSEL R55, R27, -INF , P3 ;  /* 0xff8000001b377808 */ /* 0x002fe40001800000 */
[C---:B------:R-:W-:Y:S01]  /*2700*/  ISETP.GT.AND P3, PT, R9.reuse, 0x49, PT ;  /* 0x000000490900780c */ /* 0x040fe20003f64270 */
[----:B------:R-:W1:Y:S01]  /*2710*/  MUFU.TANH R66, R66 ;  /* 0x0000004200427308 */ /* 0x000e620000002400 */
        /* <DEDUP_REMOVED lines=8> */
[----:B----4-:R-:W-:Y:S01]  /*27a0*/  FSEL R27, R62, -INF , P4 ;  /* 0xff8000003e1b7808 */ /* 0x010fe20002000000 */
[----:B------:R-:W4:Y:S01]  /*27b0*/  MUFU.TANH R8, R8 ;  /* 0x0000000800087308 */ /* 0x000f220000002400 */
[----:B------:R-:W-:Y:S02]  /*27c0*/  FMNMX.FTZ R34, R55, R34, !PT ;  /* 0x0000002237227209 */ /* 0x000fe40007810000 */
[----:B------:R-:W-:Y:S02]  /*27d0*/  ISETP.GT.AND P4, PT, R9, 0x50, PT ;  /* 0x000000500900780c */ /* 0x000fe40003f84270 */
[----:B---3--:R-:W-:-:S02]  /*27e0*/  FSEL R31, R29, -INF , P3 ;  /* 0xff8000001d1f7808 */ /* 0x008fc40001800000 */
[----:B------:R-:W-:Y:S01]  /*27f0*/  FMNMX.FTZ R34, R27, R34, !PT ;  /* 0x000000221b227209 */ /* 0x000fe20007810000 */
[----:B------:R-:W3:Y:S01]  /*2800*/  MUFU.TANH R39, R74 ;  /* 0x0000004a00277308 */ /* 0x000ee20000002400 */
[----:B------:R-:W-:Y:S02]  /*2810*/  ISETP.GT.AND P3, PT, R9, 0x51, PT ;  /* 0x000000510900780c */ /* 0x000fe40003f64270 */
[----:B-1----:R-:W-:Y:S02]  /*2820*/  FSEL R29, R66, -INF , P4 ;  /* 0xff800000421d7808 */ /* 0x002fe40002000000 */
[----:B------:R-:W-:Y:S02]  /*2830*/  FMNMX.FTZ R34, R31, R34, !PT ;  /* 0x000000221f227209 */ /* 0x000fe40007810000 */
[----:B------:R-:W-:Y:S01]  /*2840*/  ISETP.GT.AND P4, PT, R9, 0x58, PT ;  /* 0x000000580900780c */ /* 0x000fe20003f84270 */
[----:B------:R-:W1:Y:S01]  /*2850*/  MUFU.TANH R37, R75 ;  /* 0x0000004b00257308 */ /* 0x000e620000002400 */
[----:B------:R-:W-:-:S02]  /*2860*/  FSEL R33, R33, -INF , P3 ;  /* 0xff80000021217808 */ /* 0x000fc40001800000 */
[----:B------:R-:W-:Y:S02]  /*2870*/  FMNMX.FTZ R34, R29, R34, !PT ;  /* 0x000000221d227209 */ /* 0x000fe40007810000 */
[----:B------:R-:W-:Y:S02]  /*2880*/  ISETP.GT.AND P3, PT, R9, 0x59, PT ;  /* 0x000000590900780c */ /* 0x000fe40003f64270 */
[----:B0-----:R-:W-:Y:S01]  /*2890*/  FSEL R35, R35, -INF , P4 ;  /* 0xff80000023237808 */ /* 0x001fe20002000000 */
[----:B------:R-:W0:Y:S01]  /*28a0*/  MUFU.TANH R43, R78 ;  /* 0x0000004e002b7308 */ /* 0x000e220000002400 */
[----:B------:R-:W-:Y:S02]  /*28b0*/  FMNMX.FTZ R34, R33, R34, !PT ;  /* 0x0000002221227209 */ /* 0x000fe40007810000 */
[----:B------:R-:W-:Y:S02]  /*28c0*/  ISETP.GT.AND P4, PT, R9, 0x60, PT ;  /* 0x000000600900780c */ /* 0x000fe40003f84270 */
[----:B----4-:R-:W-:-:S02]  /*28d0*/  FSEL R41, R8, -INF , P3 ;  /* 0xff80000008297808 */ /* 0x010fc40001800000 */
[----:B------:R-:W-:Y:S01]  /*28e0*/  FMNMX.FTZ R34, R35, R34, !PT ;  /* 0x0000002223227209 */ /* 0x000fe20007810000 */
[----:B------:R-:W4:Y:S01]  /*28f0*/  MUFU.TANH R45, R79 ;  /* 0x0000004f002d7308 */ /* 0x000f220000002400 */
[----:B------:R-:W-:Y:S02]  /*2900*/  ISETP.GT.AND P3, PT, R9, 0x61, PT ;  /* 0x000000610900780c */ /* 0x000fe40003f64270 */
[----:B---3--:R-:W-:Y:S02]  /*2910*/  FSEL R39, R39, -INF , P4 ;  /* 0xff80000027277808 */ /* 0x008fe40002000000 */
[----:B------:R-:W-:Y:S02]  /*2920*/  FMNMX.FTZ R34, R41, R34, !PT ;  /* 0x0000002229227209 */ /* 0x000fe40007810000 */
[----:B------:R-:W-:Y:S01]  /*2930*/  ISETP.GT.AND P4, PT, R9, 0x68, PT ;  /* 0x000000680900780c */ /* 0x000fe20003f84270 */
[----:B------:R-:W3:Y:S01]  /*2940*/  MUFU.TANH R47, R82 ;  /* 0x00000052002f7308 */ /* 0x000ee20000002400 */
[----:B-1----:R-:W-:-:S02]  /*2950*/  FSEL R37, R37, -INF , P3 ;  /* 0xff80000025257808 */ /* 0x002fc40001800000 */
        /* <DEDUP_REMOVED lines=8> */
[----:B------:R-:W1:Y:S01]  /*29e0*/  MUFU.TANH R53, R86 ;  /* 0x0000005600357308 */ /* 0x000e620000002400 */
[----:B------:R-:W-:Y:S02]  /*29f0*/  ISETP.GT.AND P3, PT, R9, 0x71, PT ;  /* 0x000000710900780c */ /* 0x000fe40003f64270 */
[----:B---3--:R-:W-:Y:S02]  /*2a00*/  FSEL R47, R47, -INF , P4 ;  /* 0xff8000002f2f7808 */ /* 0x008fe40002000000 */
[----:B------:R-:W-:Y:S02]  /*2a10*/  FMNMX.FTZ R34, R45, R34, !PT ;  /* 0x000000222d227209 */ /* 0x000fe40007810000 */
[----:B------:R-:W-:Y:S01]  /*2a20*/  ISETP.GT.AND P4, PT, R9, 0x78, PT ;  /* 0x000000780900780c */ /* 0x000fe20003f84270 */
[----:B------:R-:W3:Y:S01]  /*2a30*/  MUFU.TANH R51, R87 ;  /* 0x0000005700337308 */ /* 0x000ee20000002400 */
[----:B0-----:R-:W-:-:S02]  /*2a40*/  FSEL R49, R49, -INF , P3 ;  /* 0xff80000031317808 */ /* 0x001fc40001800000 */
[----:B------:R-:W-:Y:S02]  /*2a50*/  FMNMX.FTZ R34, R47, R34, !PT ;  /* 0x000000222f227209 */ /* 0x000fe40007810000 */
[----:B------:R-:W-:Y:S02]  /*2a60*/  ISETP.GT.AND P3, PT, R9, 0x79, PT ;  /* 0x000000790900780c */ /* 0x000fe40003f64270 */
[----:B------:R-:W-:Y:S01]  /*2a70*/  FMNMX.FTZ R34, R49, R34, !PT ;  /* 0x0000002231227209 */ /* 0x000fe20007810000 */
[----:B------:R-:W-:Y:S01]  /*2a80*/  MUFU.TANH R21, R21 ;  /* 0x0000001500157308 */ /* 0x000fe20000002400 */
[----:B-1----:R-:W-:Y:S02]  /*2a90*/  FSEL R53, R53, -INF , P4 ;  /* 0xff80000035357808 */ /* 0x002fe40002000000 */
[----:B------:R-:W-:Y:S02]  /*2aa0*/  ISETP.GT.AND P4, PT, R30, 0x1, PT ;  /* 0x000000011e00780c */ /* 0x000fe40003f84270 */
[----:B------:R-:W-:-:S03]  /*2ab0*/  FMNMX.FTZ R34, R53, R34, !PT ;  /* 0x0000002235227209 */ /* 0x000fc60007810000 */
[----:B------:R-:W0:Y:S01]  /*2ac0*/  MUFU.TANH R89, R89 ;  /* 0x0000005900597308 */ /* 0x000e220000002400 */
[----:B---3--:R-:W-:-:S04]  /*2ad0*/  FSEL R51, R51, -INF , P3 ;  /* 0xff80000033337808 */ /* 0x008fc80001800000 */
[----:B------:R-:W-:-:S03]  /*2ae0*/  FMNMX.FTZ R34, R51, R34, !PT ;  /* 0x0000002233227209 */ /* 0x000fc60007810000 */
[----:B------:R-:W1:Y:S02]  /*2af0*/  MUFU.TANH R90, R90 ;  /* 0x0000005a005a7308 */ /* 0x000e640000002400 */
[----:B------:R-:W3:Y:S06]  /*2b00*/  SHFL.BFLY PT, R9, R34, 0x2, 0x1f ;  /* 0x0c401f0022097f89 */ /* 0x000eec00000e0000 */
[----:B------:R-:W4:Y:S01]  /*2b10*/  MUFU.TANH R28, R28 ;  /* 0x0000001c001c7308 */ /* 0x000f220000002400 */
[----:B0-----:R-:W-:Y:S02]  /*2b20*/  FSEL R89, R89, -INF , P4 ;  /* 0xff80000059597808 */ /* 0x001fe40002000000 */
[----:B------:R-:W-:-:S05]  /*2b30*/  ISETP.GT.AND P4, PT, R30, 0x10, PT ;  /* 0x000000101e00780c */ /* 0x000fca0003f84270 */
[----:B------:R-:W-:Y:S08]  /*2b40*/  MUFU.TANH R24, R24 ;  /* 0x0000001800187308 */ /* 0x000ff00000002400 */
[----:B------:R-:W0:Y:S01]  /*2b50*/  MUFU.TANH R25, R25 ;  /* 0x0000001900197308 */ /* 0x000e220000002400 */
[----:B---3--:R-:W-:-:S05]  /*2b60*/  FMNMX.FTZ R9, R34, R9, !PT ;  /* 0x0000000922097209 */ /* 0x008fca0007810000 */
[----:B------:R-:W3:Y:S02]  /*2b70*/  SHFL.BFLY PT, R8, R9, 0x1, 0x1f ;  /* 0x0c201f0009087f89 */ /* 0x000ee400000e0000 */
[----:B------:R-:W-:Y:S08]  /*2b80*/  MUFU.TANH R20, R20 ;  /* 0x0000001400147308 */ /* 0x000ff00000002400 */
[----:B------:R1:W-:Y:S08]  /*2b90*/  MUFU.TANH R36, R61 ;  /* 0x0000003d00247308 */ /* 0x0003f00000002400 */
[----:B------:R-:W5:Y:S01]  /*2ba0*/  MUFU.TANH R15, R15 ;  /* 0x0000000f000f7308 */ /* 0x000f620000002400 */
[----:B-1----:R-:W-:-:S02]  /*2bb0*/  FSEL R61, R90, -INF , P5 ;  /* 0xff8000005a3d7808 */ /* 0x002fc40002800000 */
[----:B---3--:R-:W-:Y:S01]  /*2bc0*/  FMNMX.FTZ R9, R9, R8, !PT ;  /* 0x0000000809097209 */ /* 0x008fe20007810000 */
[----:B------:R-:W-:-:S04]  /*2bd0*/  IMAD.U32 R8, RZ, RZ, UR7 ;  /* 0x00000007ff087e24 */ /* 0x000fc8000f8e00ff */
[----:B------:R4:W-:Y:S01]  /*2be0*/  MUFU.TANH R38, R65 ;  /* 0x0000004100267308 */ /* 0x0009e20000002400 */
[C---:B------:R-:W-:Y:S01]  /*2bf0*/  FSETP.NEU.FTZ.AND P3, PT, R9.reuse, -INF , PT ;  /* 0xff8000000900780b */ /* 0x040fe20003f7d000 */
[----:B------:R-:W-:-:S05]  /*2c00*/  FMUL.FTZ R34, R9, R8 ;  /* 0x0000000809227220 */ /* 0x000fca0000410000 */
[----:B------:R-:W-:Y:S01]  /*2c10*/  FSEL R42, R34, RZ, P3 ;  /* 0x000000ff222a7208 */ /* 0x000fe20001800000 */
[----:B------:R-:W-:Y:S01]  /*2c20*/  MUFU.TANH R13, R13 ;  /* 0x0000000d000d7308 */ /* 0x000fe20000002400 */
[----:B------:R-:W-:-:S03]  /*2c30*/  ISETP.GT.AND P3, PT, R30, RZ, PT ;  /* 0x000000ff1e00720c */ /* 0x000fc60003f64270 */
[-CC-:B------:R-:W-:Y:S01]  /*2c40*/  FFMA.FTZ R32, R32, R8.reuse, -R42.reuse ;  /* 0x0000000820207223 */ /* 0x180fe2000001082a */
[----:B------:R-:W-:Y:S01]  /*2c50*/  FSEL R21, R21, -INF , P3 ;  /* 0xff80000015157808 */ /* 0x000fe20001800000 */
[-CC-:B------:R-:W-:Y:S01]  /*2c60*/  FFMA.FTZ R175, R93, R8.reuse, -R42.reuse ;  /* 0x000000085daf7223 */ /* 0x180fe2000001082a */
[----:B------:R-:W-:Y:S01]  /*2c70*/  ISETP.GT.AND P3, PT, R30, 0x9, PT ;  /* 0x000000091e00780c */ /* 0x000fe20003f64270 */
[----:B------:R1:W-:Y:S01]  /*2c80*/  MUFU.EX2 R26, R32 ;  /* 0x00000020001a7308 */ /* 0x0003e20000000800 */
[-CC-:B------:R-:W-:Y:S01]  /*2c90*/  FFMA.FTZ R169, R71, R8.reuse, -R42.reuse ;  /* 0x0000000847a97223 */ /* 0x180fe2000001082a */
[-CC-:B------:R-:W-:Y:S01]  /*2ca0*/  FFMA.FTZ R171, R63, R8.reuse, -R42.reuse ;  /* 0x000000083fab7223 */ /* 0x180fe2000001082a */
[----:B----4-:R-:W-:Y:S01]  /*2cb0*/  FSEL R65, R28, -INF , P3 ;  /* 0xff8000001c417808 */ /* 0x010fe20001800000 */
[-CC-:B------:R-:W-:Y:S01]  /*2cc0*/  FFMA.FTZ R181, R99, R8.reuse, -R42.reuse ;  /* 0x0000000863b57223 */ /* 0x180fe2000001082a */
[C---:B------:R-:W-:Y:S01]  /*2cd0*/  ISETP.GT.AND P3, PT, R30.reuse, 0x11, PT ;  /* 0x000000111e00780c */ /* 0x040fe20003f64270 */
[-CC-:B------:R-:W-:Y:S01]  /*2ce0*/  FFMA.FTZ R183, R101, R8.reuse, -R42.reuse ;  /* 0x0000000865b77223 */ /* 0x180fe2000001082a */
[-CC-:B------:R-:W-:Y:S01]  /*2cf0*/  FFMA.FTZ R103, R103, R8.reuse, -R42.reuse ;  /* 0x0000000867677223 */ /* 0x180fe2000001082a */
[----:B------:R3:W-:Y:S01]  /*2d00*/  MUFU.TANH R40, R69 ;  /* 0x0000004500287308 */ /* 0x0007e20000002400 */
[----:B-1----:R-:W-:Y:S01]  /*2d10*/  FMNMX.FTZ R32, R21, R89, !PT ;  /* 0x0000005915207209 */ /* 0x002fe20007810000 */
[-CC-:B------:R-:W-:Y:S01]  /*2d20*/  FFMA.FTZ R153, R57, R8.reuse, -R42.reuse ;  /* 0x0000000839997223 */ /* 0x180fe2000001082a */
[----:B0-----:R-:W-:Y:S01]  /*2d30*/  FSEL R25, R25, -INF , P3 ;  /* 0xff80000019197808 */ /* 0x001fe20001800000 */
[--C-:B------:R-:W-:Y:S01]  /*2d40*/  FFMA.FTZ R155, R27, R8, -R42.reuse ;  /* 0x000000081b9b7223 */ /* 0x100fe2000001082a */
[----:B------:R-:W-:Y:S01]  /*2d50*/  FMNMX.FTZ R32, R61, R32, !PT ;  /* 0x000000203d207209 */ /* 0x000fe20007810000 */
[-CC-:B------:R-:W-:Y:S01]  /*2d60*/  FFMA.FTZ R177, R105, R8.reuse, -R42.reuse ;  /* 0x0000000869b17223 */ /* 0x180fe2000001082a */
[----:B------:R-:W-:Y:S01]  /*2d70*/  ISETP.GT.AND P3, PT, R30, 0x19, PT ;  /* 0x000000191e00780c */ /* 0x000fe20003f64270 */
[----:B------:R-:W0:Y:S01]  /*2d80*/  MUFU.TANH R14, R14 ;  /* 0x0000000e000e7308 */ /* 0x000e220000002400 */
[----:B---3--:R-:W-:Y:S01]  /*2d90*/  FSEL R69, R24, -INF , P4 ;  /* 0xff80000018457808 */ /* 0x008fe20002000000 */
[--C-:B------:R-:W-:Y:S01]  /*2da0*/  FFMA.FTZ R24, R55, R8, -R42.reuse ;  /* 0x0000000837187223 */ /* 0x100fe2000001082a */
[----:B------:R-:W-:Y:S01]  /*2db0*/  FMNMX.FTZ R32, R65, R32, !PT ;  /* 0x0000002041207209 */ /* 0x000fe20007810000 */
[-CC-:B------:R-:W-:Y:S01]  /*2dc0*/  FFMA.FTZ R179, R109, R8.reuse, -R42.reuse ;  /* 0x000000086db37223 */ /* 0x180fe2000001082a */
[C---:B------:R-:W-:Y:S01]  /*2dd0*/  ISETP.GT.AND P4, PT, R30.reuse, 0x18, PT ;  /* 0x000000181e00780c */ /* 0x040fe20003f84270 */
[--C-:B------:R-:W-:Y:S01]  /*2de0*/  FFMA.FTZ R173, R113, R8, -R42.reuse ;  /* 0x0000000871ad7223 */ /* 0x100fe2000001082a */
[----:B------:R-:W-:Y:S01]  /*2df0*/  FMNMX.FTZ R32, R69, R32, !PT ;  /* 0x0000002045207209 */ /* 0x000fe20007810000 */
[----:B------:R-:W-:Y:S01]  /*2e00*/  MUFU.TANH R12, R12 ;  /* 0x0000000c000c7308 */ /* 0x000fe20000002400 */
[----:B-----5:R-:W-:Y:S01]  /*2e10*/  FSEL R15, R15, -INF , P3 ;  /* 0xff8000000f0f7808 */ /* 0x020fe20001800000 */
[--C-:B------:R-:W-:Y:S01]  /*2e20*/  FFMA.FTZ R157, R29, R8, -R42.reuse ;  /* 0x000000081d9d7223 */ /* 0x100fe2000001082a */
[----:B------:R-:W-:Y:S01]  /*2e30*/  FMNMX.FTZ R32, R25, R32, !PT ;  /* 0x0000002019207209 */ /* 0x000fe20007810000 */
[-CC-:B------:R-:W-:Y:S01]  /*2e40*/  FFMA.FTZ R159, R35, R8.reuse, -R42.reuse ;  /* 0x00000008239f7223 */ /* 0x180fe2000001082a */
[----:B------:R-:W-:Y:S01]  /*2e50*/  ISETP.GT.AND P3, PT, R30, 0x21, PT ;  /* 0x000000211e00780c */ /* 0x000fe20003f64270 */
[-CC-:B------:R-:W-:Y:S01]  /*2e60*/  FFMA.FTZ R161, R39, R8.reuse, -R42.reuse ;  /* 0x0000000827a17223 */ /* 0x180fe2000001082a */
[-CC-:B------:R-:W-:Y:S01]  /*2e70*/  FFMA.FTZ R163, R43, R8.reuse, -R42.reuse ;  /* 0x000000082ba37223 */ /* 0x180fe2000001082a */
[----:B------:R1:W-:Y:S01]  /*2e80*/  MUFU.TANH R44, R73 ;  /* 0x00000049002c7308 */ /* 0x0003e20000002400 */
[----:B0-----:R-:W-:Y:S01]  /*2e90*/  FSEL R75, R14, -INF , P3 ;  /* 0xff8000000e4b7808 */ /* 0x001fe20001800000 */
[-CC-:B------:R-:W-:Y:S01]  /*2ea0*/  FFMA.FTZ R14, R59, R8.reuse, -R42.reuse ;  /* 0x000000083b0e7223 */ /* 0x180fe2000001082a */
[----:B------:R-:W-:Y:S01]  /*2eb0*/  ISETP.GT.AND P3, PT, R30, 0x29, PT ;  /* 0x000000291e00780c */ /* 0x000fe20003f64270 */
[-CC-:B------:R-:W-:Y:S01]  /*2ec0*/  FFMA.FTZ R165, R47, R8.reuse, -R42.reuse ;  /* 0x000000082fa57223 */ /* 0x180fe2000001082a */
[-CC-:B------:R-:W-:Y:S01]  /*2ed0*/  FFMA.FTZ R49, R49, R8.reuse, -R42.reuse ;  /* 0x0000000831317223 */ /* 0x180fe2000001082a */
[-CC-:B------:R-:W-:Y:S01]  /*2ee0*/  FFMA.FTZ R167, R53, R8.reuse, -R42.reuse ;  /* 0x0000000835a77223 */ /* 0x180fe2000001082a */
[-CC-:B------:R-:W-:Y:S01]  /*2ef0*/  FFMA.FTZ R51, R51, R8.reuse, -R42.reuse ;  /* 0x0000000833337223 */ /* 0x180fe2000001082a */
[----:B------:R-:W0:Y:S01]  /*2f00*/  MUFU.TANH R11, R11 ;  /* 0x0000000b000b7308 */ /* 0x000e220000002400 */
[----:B-1----:R-:W-:Y:S01]  /*2f10*/  FSEL R73, R20, -INF , P4 ;  /* 0xff80000014497808 */ /* 0x002fe20002000000 */
[----:B------:R-:W-:Y:S01]  /*2f20*/  FFMA.FTZ R20, R107, R8, -R42 ;  /* 0x000000086b147223 */ /* 0x000fe2000001082a */
[----:B------:R-:W-:-:S02]  /*2f30*/  ISETP.GT.AND P4, PT, R30, 0x20, PT ;  /* 0x000000201e00780c */ /* 0x000fc40003f84270 */
[----:B------:R-:W-:Y:S02]  /*2f40*/  CS2R R112, SRZ ;  /* 0x0000000000707805 */ /* 0x000fe4000001ff00 */
[----:B------:R-:W-:Y:S02]  /*2f50*/  FMNMX.FTZ R32, R73, R32, !PT ;  /* 0x0000002049207209 */ /* 0x000fe40007810000 */
[----:B------:R-:W-:Y:S02]  /*2f60*/  CS2R R108, SRZ ;  /* 0x00000000006c7805 */ /* 0x000fe4000001ff00 */
[----:B------:R-:W-:Y:S01]  /*2f70*/  FSEL R13, R13, -INF , P4 ;  /* 0xff8000000d0d7808 */ /* 0x000fe20002000000 */
[----:B------:R-:W1:Y:S01]  /*2f80*/  MUFU.TANH R7, R7 ;  /* 0x0000000700077308 */ /* 0x000e620000002400 */
[----:B------:R-:W-:Y:S02]  /*2f90*/  FMNMX.FTZ R32, R15, R32, !PT ;  /* 0x000000200f207209 */ /* 0x000fe40007810000 */
[----:B------:R-:W-:-:S02]  /*2fa0*/  CS2R R106, SRZ ;  /* 0x00000000006a7805 */ /* 0x000fc4000001ff00 */
[----:B------:R-:W-:Y:S02]  /*2fb0*/  ISETP.GT.AND P4, PT, R30, 0x28, PT ;  /* 0x000000281e00780c */ /* 0x000fe40003f84270 */
[----:B------:R-:W-:Y:S02]  /*2fc0*/  CS2R R104, SRZ ;  /* 0x0000000000687805 */ /* 0x000fe4000001ff00 */
[----:B------:R-:W-:Y:S01]  /*2fd0*/  FMNMX.FTZ R32, R13, R32, !PT ;  /* 0x000000200d207209 */ /* 0x000fe20007810000 */
[----:B------:R-:W-:Y:S03]  /*2fe0*/  MUFU.TANH R10, R10 ;  /* 0x0000000a000a7308 */ /* 0x000fe60000002400 */
[----:B------:R-:W-:Y:S02]  /*2ff0*/  FMNMX.FTZ R32, R75, R32, !PT ;  /* 0x000000204b207209 */ /* 0x000fe40007810000 */
[----:B0-----:R-:W-:-:S02]  /*3000*/  FSEL R79, R11, -INF , P3 ;  /* 0xff8000000b4f7808 */ /* 0x001fc40001800000 */
[----:B------:R-:W-:Y:S01]  /*3010*/  ISETP.GT.AND P3, PT, R30, 0x31, PT ;  /* 0x000000311e00780c */ /* 0x000fe20003f64270 */
[----:B------:R-:W0:Y:S08]  /*3020*/  MUFU.TANH R6, R6 ;  /* 0x0000000600067308 */ /* 0x000e300000002400 */
[----:B------:R3:W-:Y:S08]  /*3030*/  MUFU.TANH R46, R77 ;  /* 0x0000004d002e7308 */ /* 0x0007f00000002400 */
[----:B------:R-:W-:Y:S01]  /*3040*/  MUFU.TANH R5, R5 ;  /* 0x0000000500057308 */ /* 0x000fe20000002400 */
[----:B---3--:R-:W-:Y:S01]  /*3050*/  FSEL R77, R12, -INF , P4 ;  /* 0xff8000000c4d7808 */ /* 0x008fe20002000000 */
[----:B------:R-:W-:Y:S01]  /*3060*/  FFMA.FTZ R12, R111, R8, -R42 ;  /* 0x000000086f0c7223 */ /* 0x000fe2000001082a */
[----:B------:R-:W-:-:S02]  /*3070*/  ISETP.GT.AND P4, PT, R30, 0x30, PT ;  /* 0x000000301e00780c */ /* 0x000fc40003f84270 */
[----:B------:R-:W-:Y:S02]  /*3080*/  CS2R R110, SRZ ;  /* 0x00000000006e7805 */ /* 0x000fe4000001ff00 */
[----:B------:R-:W-:Y:S02]  /*3090*/  FMNMX.FTZ R32, R77, R32, !PT ;  /* 0x000000204d207209 */ /* 0x000fe40007810000 */
[----:B-1----:R-:W-:Y:S01]  /*30a0*/  FSEL R7, R7, -INF , P4 ;  /* 0xff80000007077808 */ /* 0x002fe20002000000 */
[----:B------:R-:W1:Y:S01]  /*30b0*/  MUFU.TANH R3, R3 ;  /* 0x0000000300037308 */ /* 0x000e620000002400 */
[----:B------:R-:W-:Y:S02]  /*30c0*/  FMNMX.FTZ R32, R79, R32, !PT ;  /* 0x000000204f207209 */ /* 0x000fe40007810000 */
[----:B------:R-:W-:Y:S02]  /*30d0*/  ISETP.GT.AND P4, PT, R30, 0x38, PT ;  /* 0x000000381e00780c */ /* 0x000fe40003f84270 */
[----:B------:R-:W-:-:S02]  /*30e0*/  FMNMX.FTZ R32, R7, R32, !PT ;  /* 0x0000002007207209 */ /* 0x000fc40007810000 */
[----:B0-----:R-:W-:Y:S01]  /*30f0*/  FSEL R83, R6, -INF , P4 ;  /* 0xff80000006537808 */ /* 0x001fe20002000000 */
[----:B------:R-:W-:Y:S01]  /*3100*/  MUFU.TANH R4, R4 ;  /* 0x0000000400047308 */ /* 0x000fe20000002400 */
[----:B------:R-:W-:Y:S01]  /*3110*/  ISETP.GT.AND P4, PT, R30, 0x40, PT ;  /* 0x000000401e00780c */ /* 0x000fe20003f84270 */
[----:B------:R-:W-:-:S06]  /*3120*/  FFMA.FTZ R6, R95, R8, -R42 ;  /* 0x000000085f067223 */ /* 0x000fcc000001082a */
[----:B------:R0:W-:Y:S01]  /*3130*/  MUFU.TANH R48, R81 ;  /* 0x0000005100307308 */ /* 0x0001e20000002400 */
[----:B-1----:R-:W-:Y:S02]  /*3140*/  FSEL R3, R3, -INF , P4 ;  /* 0xff80000003037808 */ /* 0x002fe40002000000 */
[----:B------:R-:W-:-:S05]  /*3150*/  ISETP.GT.AND P4, PT, R30, 0x48, PT ;  /* 0x000000481e00780c */ /* 0x000fca0003f84270 */
[----:B------:R-:W1:Y:S01]  /*3160*/  MUFU.TANH R60, R60 ;  /* 0x0000003c003c7308 */ /* 0x000e620000002400 */
[----:B0-----:R-:W-:Y:S01]  /*3170*/  FSEL R81, R10, -INF , P3 ;  /* 0xff8000000a517808 */ /* 0x001fe20001800000 */
[----:B------:R-:W-:Y:S01]  /*3180*/  FFMA.FTZ R10, R67, R8, -R42 ;  /* 0x00000008430a7223 */ /* 0x000fe2000001082a */
[C---:B------:R-:W-:Y:S02]  /*3190*/  ISETP.GT.AND P3, PT, R30.reuse, 0x39, PT ;  /* 0x000000391e00780c */ /* 0x040fe40003f64270 */
[----:B------:R-:W-:Y:S02]  /*31a0*/  FMNMX.FTZ R32, R81, R32, !PT ;  /* 0x0000002051207209 */ /* 0x000fe40007810000 */
[----:B------:R-:W-:Y:S01]  /*31b0*/  FSEL R5, R5, -INF , P3 ;  /* 0xff80000005057808 */ /* 0x000fe20001800000 */
[----:B------:R-:W0:Y:S01]  /*31c0*/  MUFU.TANH R64, R64 ;  /* 0x0000004000407308 */ /* 0x000e220000002400 */
[----:B------:R-:W-:Y:S02]  /*31d0*/  FMNMX.FTZ R32, R83, R32, !PT ;  /* 0x0000002053207209 */ /* 0x000fe40007810000 */
[----:B------:R-:W-:-:S02]  /*31e0*/  ISETP.GT.AND P3, PT, R30, 0x41, PT ;  /* 0x000000411e00780c */ /* 0x000fc40003f64270 */
[----:B------:R-:W-:-:S03]  /*31f0*/  FMNMX.FTZ R32, R5, R32, !PT ;  /* 0x0000002005207209 */ /* 0x000fc60007810000 */
[----:B------:R3:W-:Y:S01]  /*3200*/  MUFU.TANH R34, R85 ;  /* 0x0000005500227308 */ /* 0x0007e20000002400 */
[----:B------:R-:W-:Y:S02]  /*3210*/  FMNMX.FTZ R32, R3, R32, !PT ;  /* 0x0000002003207209 */ /* 0x000fe40007810000 */
[----:B-1----:R-:W-:Y:S02]  /*3220*/  FSEL R87, R60, -INF , P4 ;  /* 0xff8000003c577808 */ /* 0x002fe40002000000 */
[----:B------:R-:W-:-:S03]  /*3230*/  ISETP.GT.AND P4, PT, R30, 0x50, PT ;  /* 0x000000501e00780c */ /* 0x000fc60003f84270 */
[----:B------:R-:W1:Y:S01]  /*3240*/  MUFU.TANH R68, R68 ;  /* 0x0000004400447308 */ /* 0x000e620000002400 */
[----:B---3--:R-:W-:Y:S01]  /*3250*/  FSEL R85, R4, -INF , P3 ;  /* 0xff80000004557808 */ /* 0x008fe20001800000 */
[----:B------:R-:W-:Y:S01]  /*3260*/  FFMA.FTZ R4, R91, R8, -R42 ;  /* 0x000000085b047223 */ /* 0x000fe2000001082a */
[----:B------:R-:W-:Y:S02]  /*3270*/  ISETP.GT.AND P3, PT, R30, 0x49, PT ;  /* 0x000000491e00780c */ /* 0x000fe40003f64270 */
[----:B------:R-:W-:Y:S02]  /*3280*/  FMNMX.FTZ R32, R85, R32, !PT ;  /* 0x0000002055207209 */ /* 0x000fe40007810000 */
[----:B------:R-:W-:Y:S01]  /*3290*/  FSEL R91, R36, -INF , P3 ;  /* 0xff800000245b7808 */ /* 0x000fe20001800000 */
[----:B------:R-:W3:Y:S01]  /*32a0*/  MUFU.TANH R72, R72 ;  /* 0x0000004800487308 */ /* 0x000ee20000002400 */
[----:B------:R-:W-:Y:S02]  /*32b0*/  FMNMX.FTZ R32, R87, R32, !PT ;  /* 0x0000002057207209 */ /* 0x000fe40007810000 */
[----:B------:R-:W-:-:S02]  /*32c0*/  ISETP.GT.AND P3, PT, R30, 0x51, PT ;  /* 0x000000511e00780c */ /* 0x000fc40003f64270 */
[----:B0-----:R-:W-:Y:S02]  /*32d0*/  FSEL R93, R64, -INF , P4 ;  /* 0xff800000405d7808 */ /* 0x001fe40002000000 */
[----:B------:R-:W-:Y:S01]  /*32e0*/  FMNMX.FTZ R32, R91, R32, !PT ;  /* 0x000000205b207209 */ /* 0x000fe20007810000 */
[----:B------:R-:W0:Y:S01]  /*32f0*/  MUFU.TANH R76, R76 ;  /* 0x0000004c004c7308 */ /* 0x000e220000002400 */
[----:B------:R-:W-:Y:S02]  /*3300*/  ISETP.GT.AND P4, PT, R30, 0x58, PT ;  /* 0x000000581e00780c */ /* 0x000fe40003f84270 */
[----:B------:R-:W-:Y:S01]  /*3310*/  FSEL R71, R38, -INF , P3 ;  /* 0xff80000026477808 */ /* 0x000fe20001800000 */
[----:B------:R-:W-:Y:S01]  /*3320*/  FFMA.FTZ R38, R45, R8, -R42 ;  /* 0x000000082d267223 */ /* 0x000fe2000001082a */
[----:B------:R-:W-:Y:S02]  /*3330*/  FMNMX.FTZ R32, R93, R32, !PT ;  /* 0x000000205d207209 */ /* 0x000fe40007810000 */
[----:B------:R-:W-:Y:S01]  /*3340*/  ISETP.GT.AND P3, PT, R30, 0x59, PT ;  /* 0x000000591e00780c */ /* 0x000fe20003f64270 */
[----:B------:R-:W4:Y:S01]  /*3350*/  MUFU.TANH R80, R80 ;  /* 0x0000005000507308 */ /* 0x000f220000002400 */
[----:B-1----:R-:W-:-:S02]  /*3360*/  FSEL R95, R68, -INF , P4 ;  /* 0xff800000445f7808 */ /* 0x002fc40002000000 */
[----:B------:R-:W-:Y:S02]  /*3370*/  FMNMX.FTZ R32, R71, R32, !PT ;  /* 0x0000002047207209 */ /* 0x000fe40007810000 */
[----:B------:R-:W-:Y:S02]  /*3380*/  ISETP.GT.AND P4, PT, R30, 0x60, PT ;  /* 0x000000601e00780c */ /* 0x000fe40003f84270 */
[----:B------:R-:W-:Y:S01]  /*3390*/  FSEL R67, R40, -INF , P3 ;  /* 0xff80000028437808 */ /* 0x000fe20001800000 */
[----:B------:R-:W-:Y:S01]  /*33a0*/  MUFU.TANH R84, R84 ;  /* 0x0000005400547308 */ /* 0x000fe20000002400 */
        /* <DEDUP_REMOVED lines=9> */
[----:B------:R-:W1:Y:S01]  /*3440*/  MUFU.EX2 R181, R181 ;  /* 0x000000b500b57308 */ /* 0x000e620000000800 */
[----:B0-----:R-:W-:-:S02]  /*3450*/  FSEL R99, R76, -INF , P4 ;  /* 0xff8000004c637808 */ /* 0x001fc40002000000 */
[----:B------:R-:W-:Y:S02]  /*3460*/  FMNMX.FTZ R32, R63, R32, !PT ;  /* 0x000000203f207209 */ /* 0x000fe40007810000 */
[----:B------:R-:W-:Y:S02]  /*3470*/  ISETP.GT.AND P4, PT, R30, 0x70, PT ;  /* 0x000000701e00780c */ /* 0x000fe40003f84270 */
[----:B------:R-:W-:Y:S01]  /*3480*/  FSEL R59, R46, -INF , P3 ;  /* 0xff8000002e3b7808 */ /* 0x000fe20001800000 */
[----:B------:R-:W0:Y:S01]  /*3490*/  MUFU.EX2 R183, R183 ;  /* 0x000000b700b77308 */ /* 0x000e220000000800 */
[----:B------:R-:W-:Y:S02]  /*34a0*/  FMNMX.FTZ R32, R99, R32, !PT ;  /* 0x0000002063207209 */ /* 0x000fe40007810000 */
[----:B------:R-:W-:Y:S02]  /*34b0*/  ISETP.GT.AND P3, PT, R30, 0x71, PT ;  /* 0x000000711e00780c */ /* 0x000fe40003f64270 */
[----:B----4-:R-:W-:-:S02]  /*34c0*/  FSEL R101, R80, -INF , P4 ;  /* 0xff80000050657808 */ /* 0x010fc40002000000 */
[----:B------:R-:W-:Y:S01]  /*34d0*/  FMNMX.FTZ R32, R59, R32, !PT ;  /* 0x000000203b207209 */ /* 0x000fe20007810000 */
[----:B------:R-:W3:Y:S01]  /*34e0*/  MUFU.EX2 R177, R177 ;  /* 0x000000b100b17308 */ /* 0x000ee20000000800 */
[----:B------:R-:W-:Y:S01]  /*34f0*/  ISETP.GT.AND P4, PT, R30, 0x78, PT ;  /* 0x000000781e00780c */ /* 0x000fe20003f84270 */
[----:B-1----:R-:W-:Y:S01]  /*3500*/  FADD.FTZ R46, R181, R26 ;  /* 0x0000001ab52e7221 */ /* 0x002fe20000010000 */
[----:B------:R-:W-:Y:S02]  /*3510*/  FSEL R57, R48, -INF , P3 ;  /* 0xff80000030397808 */ /* 0x000fe40001800000 */
[----:B------:R-:W-:Y:S02]  /*3520*/  FMNMX.FTZ R32, R101, R32, !PT ;  /* 0x0000002065207209 */ /* 0x000fe40007810000 */
[----:B------:R-:W-:Y:S01]  /*3530*/  ISETP.GT.AND P3, PT, R30, 0x79, PT ;  /* 0x000000791e00780c */ /* 0x000fe20003f64270 */
[----:B------:R-:W-:Y:S01]  /*3540*/  FFMA.FTZ R30, R31, R8, -R42 ;  /* 0x000000081f1e7223 */ /* 0x000fe2000001082a */
[----:B------:R-:W-:Y:S01]  /*3550*/  FSEL R103, R84, -INF , P4 ;  /* 0xff80000054677808 */ /* 0x000fe20002000000 */
[----:B------:R-:W1:Y:S01]  /*3560*/  MUFU.EX2 R20, R20 ;  /* 0x0000001400147308 */ /* 0x000e620000000800 */
[----:B------:R-:W-:-:S02]  /*3570*/  FMNMX.FTZ R32, R57, R32, !PT ;  /* 0x0000002039207209 */ /* 0x000fc40007810000 */
[----:B------:R-:W-:Y:S01]  /*3580*/  FSEL R55, R34, -INF , P3 ;  /* 0xff80000022377808 */ /* 0x000fe20001800000 */
[--C-:B------:R-:W-:Y:S01]  /*3590*/  FFMA.FTZ R34, R41, R8, -R42.reuse ;  /* 0x0000000829227223 */ /* 0x100fe2000001082a */
[----:B------:R-:W-:Y:S02]  /*35a0*/  FMNMX.FTZ R32, R103, R32, !PT ;  /* 0x0000002067207209 */ /* 0x000fe40007810000 */
[----:B------:R-:W-:Y:S01]  /*35b0*/  F2FP.BF16.F32.PACK_AB R181, R26, R181 ;  /* 0x000000b51ab5723e */ /* 0x000fe200000010ff */
[----:B------:R-:W4:Y:S01]  /*35c0*/  MUFU.EX2 R179, R179 ;  /* 0x000000b300b37308 */ /* 0x000f220000000800 */
[----:B------:R-:W-:Y:S01]  /*35d0*/  FMNMX.FTZ R11, R55, R32, !PT ;  /* 0x00000020370b7209 */ /* 0x000fe20007810000 */
[----:B------:R-:W-:-:S04]  /*35e0*/  FFMA.FTZ R32, R33, R8, -R42 ;  /* 0x0000000821207223 */ /* 0x000fc8000001082a */
[----:B------:R-:W5:Y:S02]  /*35f0*/  SHFL.BFLY PT, R36, R11, 0x2, 0x1f ;  /* 0x0c401f000b247f89 */ /* 0x000f6400000e0000 */
[----:B------:R-:W-:Y:S08]  /*3600*/  MUFU.EX2 R12, R12 ;  /* 0x0000000c000c7308 */ /* 0x000ff00000000800 */
[----:B------:R-:W-:Y:S08]  /*3610*/  MUFU.EX2 R173, R173 ;  /* 0x000000ad00ad7308 */ /* 0x000ff00000000800 */
[----:B------:R-:W-:Y:S01]  /*3620*/  MUFU.EX2 R6, R6 ;  /* 0x0000000600067308 */ /* 0x000fe20000000800 */
[----:B-----5:R-:W-:Y:S01]  /*3630*/  FMNMX.FTZ R27, R11, R36, !PT ;  /* 0x000000240b1b7209 */ /* 0x020fe20007810000 */
[----:B------:R-:W-:-:S06]  /*3640*/  FFMA.FTZ R36, R37, R8, -R42 ;  /* 0x0000000825247223 */ /* 0x000fcc000001082a */
[----:B------:R-:W-:Y:S01]  /*3650*/  MUFU.EX2 R175, R175 ;  /* 0x000000af00af7308 */ /* 0x000fe20000000800 */
[----:B------:R-:W5:Y:S07]  /*3660*/  SHFL.BFLY PT, R40, R27, 0x1, 0x1f ;  /* 0x0c201f001b287f89 */ /* 0x000f6e00000e0000 */
[----:B------:R-:W-:Y:S08]  /*3670*/  MUFU.EX2 R4, R4 ;  /* 0x0000000400047308 */ /* 0x000ff00000000800 */
[----:B------:R-:W-:Y:S08]  /*3680*/  MUFU.EX2 R169, R169 ;  /* 0x000000a900a97308 */ /* 0x000ff00000000800 */
[----:B------:R-:W-:Y:S01]  /*3690*/  MUFU.EX2 R10, R10 ;  /* 0x0000000a000a7308 */ /* 0x000fe20000000800 */
[----:B-----5:R-:W-:-:S04]  /*36a0*/  FMNMX.FTZ R11, R27, R40, !PT ;  /* 0x000000281b0b7209 */ /* 0x020fc80007810000 */
[C---:B------:R-:W-:Y:S01]  /*36b0*/  FSETP.NEU.FTZ.AND P3, PT, R11.reuse, -INF , PT ;  /* 0xff8000000b00780b */ /* 0x040fe20003f7d000 */
[-C--:B------:R-:W-:Y:S02]  /*36c0*/  FMUL.FTZ R27, R11, R8.reuse ;  /* 0x000000080b1b7220 */ /* 0x080fe40000410000 */
[----:B------:R-:W-:Y:S03]  /*36d0*/  MUFU.EX2 R171, R171 ;  /* 0x000000ab00ab7308 */ /* 0x000fe60000000800 */
[----:B------:R-:W-:Y:S02]  /*36e0*/  FSEL R42, R27, RZ, P3 ;  /* 0x000000ff1b2a7208 */ /* 0x000fe40001800000 */
[----:B------:R-:W5:Y:S03]  /*36f0*/  @P2 LDC R27, c[0x0][0x44c] ;  /* 0x00011300ff1b2b82 */ /* 0x000f660000000800 */
        /* <DEDUP_REMOVED lines=17> */
[----:B0-----:R-:W-:Y:S01]  /*3810*/  FADD.FTZ R15, R183, R46 ;  /* 0x0000002eb70f7221 */ /* 0x001fe20000010000 */
[-CC-:B------:R-:W-:Y:S01]  /*3820*/  FFMA.FTZ R81, R81, R8.reuse, -R42.reuse ;  /* 0x0000000851517223 */ /* 0x180fe2000001082a */
[-CC-:B------:R-:W-:Y:S01]  /*3830*/  FFMA.FTZ R83, R83, R8.reuse, -R42.reuse ;  /* 0x0000000853537223 */ /* 0x180fe2000001082a */
[-CC-:B------:R-:W-:Y:S01]  /*3840*/  FFMA.FTZ R3, R3, R8.reuse, -R42.reuse ;  /* 0x0000000803037223 */ /* 0x180fe2000001082a */
[----:B------:R-:W-:Y:S01]  /*3850*/  FADD.FTZ R46, R28, R15 ;  /* 0x0000000f1c2e7221 */ /* 0x000fe20000010000 */
[-CC-:B------:R-:W-:Y:S01]  /*3860*/  FFMA.FTZ R85, R85, R8.reuse, -R42.reuse ;  /* 0x0000000855557223 */ /* 0x180fe2000001082a */
[-C--:B------:R-:W-:Y:S01]  /*3870*/  FFMA.FTZ R87, R87, R8.reuse, -R42 ;  /* 0x0000000857577223 */ /* 0x080fe2000001082a */
[----:B------:R-:W0:Y:S01]  /*3880*/  MUFU.EX2 R180, R89 ;  /* 0x0000005900b47308 */ /* 0x000e220000000800 */
[----:B---3--:R-:W-:Y:S01]  /*3890*/  FADD.FTZ R15, R177, R46 ;  /* 0x0000002eb10f7221 */ /* 0x008fe20000010000 */
[-CC-:B------:R-:W-:Y:S01]  /*38a0*/  FFMA.FTZ R91, R91, R8.reuse, -R42.reuse ;  /* 0x000000085b5b7223 */ /* 0x180fe2000001082a */
[-CC-:B------:R-:W-:Y:S01]  /*38b0*/  FFMA.FTZ R93, R93, R8.reuse, -R42.reuse ;  /* 0x000000085d5d7223 */ /* 0x180fe2000001082a */
[-CC-:B------:R-:W-:Y:S01]  /*38c0*/  FFMA.FTZ R71, R71, R8.reuse, -R42.reuse ;  /* 0x0000000847477223 */ /* 0x180fe2000001082a */
[C---:B-1----:R-:W-:Y:S01]  /*38d0*/  FADD.FTZ R46, R20.reuse, R15 ;  /* 0x0000000f142e7221 */ /* 0x042fe20000010000 */
[-CC-:B------:R-:W-:Y:S01]  /*38e0*/  FFMA.FTZ R95, R95, R8.reuse, -R42.reuse ;  /* 0x000000085f5f7223 */ /* 0x180fe2000001082a */
[----:B------:R-:W-:Y:S01]  /*38f0*/  F2FP.BF16.F32.PACK_AB R177, R20, R177 ;  /* 0x000000b114b1723e */ /* 0x000fe200000010ff */
[----:B------:R-:W1:Y:S01]  /*3900*/  MUFU.EX2 R61, R61 ;  /* 0x0000003d003d7308 */ /* 0x000e620000000800 */
[-CC-:B------:R-:W-:Y:S01]  /*3910*/  FFMA.FTZ R67, R67, R8.reuse, -R42.reuse ;  /* 0x0000000843437223 */ /* 0x180fe2000001082a */
[-CC-:B------:R-:W-:Y:S01]  /*3920*/  FFMA.FTZ R97, R97, R8.reuse, -R42.reuse ;  /* 0x0000000861617223 */ /* 0x180fe2000001082a */
[-CC-:B------:R-:W-:Y:S01]  /*3930*/  FFMA.FTZ R63, R63, R8.reuse, -R42.reuse ;  /* 0x000000083f3f7223 */ /* 0x180fe2000001082a */
[-CC-:B------:R-:W-:Y:S01]  /*3940*/  FFMA.FTZ R99, R99, R8.reuse, -R42.reuse ;  /* 0x0000000863637223 */ /* 0x180fe2000001082a */
[-CC-:B------:R-:W-:Y:S01]  /*3950*/  FFMA.FTZ R59, R59, R8.reuse, -R42.reuse ;  /* 0x000000083b3b7223 */ /* 0x180fe2000001082a */
[-CC-:B------:R-:W-:Y:S01]  /*3960*/  FFMA.FTZ R101, R101, R8.reuse, -R42.reuse ;  /* 0x0000000865657223 */ /* 0x180fe2000001082a */
[----:B------:R-:W-:Y:S01]  /*3970*/  FFMA.FTZ R57, R57, R8, -R42 ;  /* 0x0000000839397223 */ /* 0x000fe2000001082a */
[----:B------:R-:W3:Y:S01]  /*3980*/  MUFU.EX2 R182, R65 ;  /* 0x0000004100b67308 */ /* 0x000ee20000000800 */
[----:B-----5:R-:W-:-:S04]  /*3990*/  @P2 IMAD.HI.U32 R27, R2, R27, RZ ;  /* 0x0000001b021b2227 */ /* 0x020fc800078e00ff */
[-CC-:B------:R-:W-:Y:S01]  /*39a0*/  FFMA.FTZ R103, R103, R8.reuse, -R42.reuse ;  /* 0x0000000867677223 */ /* 0x180fe2000001082a */
[----:B------:R-:W-:Y:S01]  /*39b0*/  FFMA.FTZ R42, R55, R8, -R42 ;  /* 0x00000008372a7223 */ /* 0x000fe2000001082a */
[----:B------:R-:W-:Y:S01]  /*39c0*/  F2FP.BF16.F32.PACK_AB R183, R28, R183 ;  /* 0x000000b71cb7723e */ /* 0x000fe200000010ff */
[----:B------:R-:W5:Y:S08]  /*39d0*/  MUFU.EX2 R69, R69 ;  /* 0x0000004500457308 */ /* 0x000f700000000800 */
[----:B------:R4:W-:Y:S08]  /*39e0*/  MUFU.EX2 R170, R5 ;  /* 0x0000000500aa7308 */ /* 0x0009f00000000800 */
[----:B------:R2:W5:Y:S01]  /*39f0*/  MUFU.EX2 R176, R25 ;  /* 0x0000001900b07308 */ /* 0x0005620000000800 */
[----:B----4-:R-:W-:Y:S01]  /*3a00*/  FADD.FTZ R5, R179, R46 ;  /* 0x0000002eb3057221 */ /* 0x010fe20000010000 */
[----:B0-----:R-:W-:Y:S01]  /*3a10*/  FADD.FTZ R46, R21, R180 ;  /* 0x000000b4152e7221 */ /* 0x001fe20000010000 */
[----:B------:R-:W-:-:S02]  /*3a20*/  F2FP.BF16.F32.PACK_AB R179, R12, R179 ;  /* 0x000000b30cb3723e */ /* 0x000fc400000010ff */
[----:B------:R-:W-:Y:S01]  /*3a30*/  FADD.FTZ R48, R12, R5 ;  /* 0x000000050c307221 */ /* 0x000fe20000010000 */
[----:B-1----:R-:W-:Y:S01]  /*3a40*/  FADD.FTZ R5, R61, R46 ;  /* 0x0000002e3d057221 */ /* 0x002fe20000010000 */
[----:B------:R-:W-:Y:S01]  /*3a50*/  F2FP.BF16.F32.PACK_AB R180, R180, R21 ;  /* 0x00000015b4b4723e */ /* 0x000fe200000010ff */
[----:B------:R-:W0:Y:S01]  /*3a60*/  MUFU.EX2 R73, R73 ;  /* 0x0000004900497308 */ /* 0x000e220000000800 */
[----:B------:R-:W-:Y:S01]  /*3a70*/  FADD.FTZ R15, R173, R48 ;  /* 0x00000030ad0f7221 */ /* 0x000fe20000010000 */
[----:B---3--:R-:W-:Y:S01]  /*3a80*/  FADD.FTZ R0, R182, R5 ;  /* 0x00000005b6007221 */ /* 0x008fe20000010000 */
[----:B--2---:R-:W-:Y:S01]  /*3a90*/  IMAD.MOV.U32 R25, RZ, RZ, R2 ;  /* 0x000000ffff197224 */ /* 0x004fe200078e0002 */
[----:B------:R-:W-:Y:S01]  /*3aa0*/  @P2 SHF.R.U32.HI R25, RZ, R50, R27 ;  /* 0x00000032ff192219 */ /* 0x000fe2000001161b */
[C---:B------:R-:W-:Y:S01]  /*3ab0*/  FADD.FTZ R46, R6.reuse, R15 ;  /* 0x0000000f062e7221 */ /* 0x040fe20000010000 */
[----:B-----5:R-:W-:Y:S01]  /*3ac0*/  FADD.FTZ R5, R69, R0 ;  /* 0x0000000045057221 */ /* 0x020fe20000010000 */
[----:B------:R-:W-:Y:S01]  /*3ad0*/  F2FP.BF16.F32.PACK_AB R173, R6, R173 ;  /* 0x000000ad06ad723e */ /* 0x000fe200000010ff */
[----:B------:R-:W1:Y:S01]  /*3ae0*/  MUFU.EX2 R13, R13 ;  /* 0x0000000d000d7308 */ /* 0x000e620000000800 */
[----:B------:R-:W-:Y:S01]  /*3af0*/  FADD.FTZ R15, R175, R46 ;  /* 0x0000002eaf0f7221 */ /* 0x000fe20000010000 */
[----:B------:R-:W-:Y:S01]  /*3b00*/  FADD.FTZ R0, R176, R5 ;  /* 0x00000005b0007221 */ /* 0x000fe20000010000 */
[----:B------:R-:W-:-:S02]  /*3b10*/  F2FP.BF16.F32.PACK_AB R175, R4, R175 ;  /* 0x000000af04af723e */ /* 0x000fc400000010ff */
[----:B------:R-:W-:Y:S01]  /*3b20*/  FADD.FTZ R46, R4, R15 ;  /* 0x0000000f042e7221 */ /* 0x000fe20000010000 */
[----:B------:R-:W-:Y:S02]  /*3b30*/  IADD3 R25, R25, R16, -R17 ;  /* 0x0000001019197210 */ /* 0x000fe40007ffe811 */
[----:B------:R-:W2:Y:S01]  /*3b40*/  MUFU.EX2 R172, R75 ;  /* 0x0000004b00ac7308 */ /* 0x000ea20000000800 */
[----:B0-----:R-:W-:Y:S01]  /*3b50*/  FADD.FTZ R5, R73, R0 ;  /* 0x0000000049057221 */ /* 0x001fe20000010000 */
[----:B------:R-:W-:Y:S01]  /*3b60*/  FADD.FTZ R15, R169, R46 ;  /* 0x0000002ea90f7221 */ /* 0x000fe20000010000 */
[----:B------:R-:W-:Y:S02]  /*3b70*/  SHF.R.S32.HI R48, RZ, 0x1f, R25 ;  /* 0x0000001fff307819 */ /* 0x000fe40000011419 */
[----:B------:R-:W-:Y:S01]  /*3b80*/  FADD.FTZ R0, R178, R5 ;  /* 0x00000005b2007221 */ /* 0x000fe20000010000 */
[----:B------:R-:W-:Y:S01]  /*3b90*/  FADD.FTZ R46, R10, R15 ;  /* 0x0000000f0a2e7221 */ /* 0x000fe20000010000 */
[----:B------:R-:W-:Y:S01]  /*3ba0*/  LEA.HI R48, R48, R25, RZ, 0x7 ;  /* 0x0000001930307211 */ /* 0x000fe200078f38ff */
[----:B------:R-:W0:Y:S01]  /*3bb0*/  MUFU.EX2 R77, R77 ;  /* 0x0000004d004d7308 */ /* 0x000e220000000800 */
[----:B-1----:R-:W-:Y:S01]  /*3bc0*/  FADD.FTZ R5, R13, R0 ;  /* 0x000000000d057221 */ /* 0x002fe20000010000 */
[----:B------:R-:W-:Y:S01]  /*3bd0*/  FADD.FTZ R15, R171, R46 ;  /* 0x0000002eab0f7221 */ /* 0x000fe20000010000 */
[----:B------:R-:W-:-:S02]  /*3be0*/  F2FP.BF16.F32.PACK_AB R169, R10, R169 ;  /* 0x000000a90aa9723e */ /* 0x000fc400000010ff */
[C---:B------:R-:W-:Y:S01]  /*3bf0*/  F2FP.BF16.F32.PACK_AB R171, R14.reuse, R171 ;  /* 0x000000ab0eab723e */ /* 0x040fe200000010ff */
[----:B------:R-:W-:Y:S01]  /*3c00*/  FADD.FTZ R46, R14, R15 ;  /* 0x0000000f0e2e7221 */ /* 0x000fe20000010000 */
[----:B------:R-:W-:Y:S01]  /*3c10*/  F2FP.BF16.F32.PACK_AB R182, R182, R61 ;  /* 0x0000003db6b6723e */ /* 0x000fe200000010ff */
[----:B------:R-:W1:Y:S01]  /*3c20*/  MUFU.EX2 R153, R153 ;  /* 0x0000009900997308 */ /* 0x000e620000000800 */
[----:B--2---:R-:W-:Y:S01]  /*3c30*/  FADD.FTZ R0, R172, R5 ;  /* 0x00000005ac007221 */ /* 0x004fe20000010000 */
[----:B------:R-:W-:Y:S02]  /*3c40*/  F2FP.BF16.F32.PACK_AB R176, R176, R69 ;  /* 0x00000045b0b0723e */ /* 0x000fe400000010ff */
[----:B------:R-:W-:Y:S02]  /*3c50*/  F2FP.BF16.F32.PACK_AB R178, R178, R73 ;  /* 0x00000049b2b2723e */ /* 0x000fe400000010ff */
[----:B------:R-:W-:Y:S02]  /*3c60*/  F2FP.BF16.F32.PACK_AB R172, R172, R13 ;  /* 0x0000000dacac723e */ /* 0x000fe400000010ff */
        /* <DEDUP_REMOVED lines=17> */
[----:B------:R-:W-:-:S04]  /*3d80*/  SHF.R.S32.HI R7, RZ, 0x7, R48 ;  /* 0x00000007ff077819 */ /* 0x000fc80000011430 */
[----:B------:R-:W0:Y:S01]  /*3d90*/  MUFU.EX2 R157, R157 ;  /* 0x0000009d009d7308 */ /* 0x000e220000000800 */
[C---:B-1----:R-:W-:Y:S01]  /*3da0*/  FADD.FTZ R46, R30.reuse, R15 ;  /* 0x0000000f1e2e7221 */ /* 0x042fe20000010000 */
[----:B------:R-:W-:Y:S02]  /*3db0*/  VIMNMX R7, RZ, R7, !PT ;  /* 0x00000007ff077248 */ /* 0x000fe40007fe0100 */
[----:B------:R-:W-:-:S04]  /*3dc0*/  F2FP.BF16.F32.PACK_AB R155, R30, R155 ;  /* 0x0000009b1e9b723e */ /* 0x000fc800000010ff */
[----:B------:R-:W1:Y:S01]  /*3dd0*/  MUFU.EX2 R32, R32 ;  /* 0x0000002000207308 */ /* 0x000e620000000800 */
[----:B--2---:R-:W-:-:S04]  /*3de0*/  FADD.FTZ R5, R83, R0 ;  /* 0x0000000053057221 */ /* 0x004fc80000010000 */
[C---:B------:R-:W-:Y:S01]  /*3df0*/  FADD.FTZ R0, R170.reuse, R5 ;  /* 0x00000005aa007221 */ /* 0x040fe20000010000 */
[----:B------:R-:W-:Y:S02]  /*3e00*/  F2FP.BF16.F32.PACK_AB R170, R170, R83 ;  /* 0x00000053aaaa723e */ /* 0x000fe400000010ff */
        /* <DEDUP_REMOVED lines=70> */
[----:B------:R-:W-:Y:S01]  /*4270*/  VIADD R4, R88, 0xfffffffe ;  /* 0xfffffffe58047836 */ /* 0x000fe20000000000 */
[----:B------:R-:W-:-:S04]  /*4280*/  CS2R R88, SRZ ;  /* 0x0000000000587805 */ /* 0x000fc8000001ff00 */
[----:B------:R-:W-:Y:S02]  /*4290*/  ISETP.GE.AND P3, PT, R4, R7, PT ;  /* 0x000000070400720c */ /* 0x000fe40003f66270 */
[C---:B--2---:R-:W-:Y:S01]  /*42a0*/  F2FP.BF16.F32.PACK_AB R166, R42.reuse, R103 ;  /* 0x000000672aa6723e */ /* 0x044fe200000010ff */
[----:B------:R-:W-:Y:S01]  /*42b0*/  FADD.FTZ R3, R42, R3 ;  /* 0x000000032a037221 */ /* 0x000fe20000010000 */
[----:B------:R-:W-:Y:S01]  /*42c0*/  CS2R R102, SRZ ;  /* 0x0000000000667805 */ /* 0x000fe2000001ff00 */
[C---:B0-----:R-:W-:Y:S01]  /*42d0*/  FADD.FTZ R0, R44.reuse, R15 ;  /* 0x0000000f2c007221 */ /* 0x041fe20000010000 */
[----:B------:R-:W-:-:S07]  /*42e0*/  F2FP.BF16.F32.PACK_AB R167, R44, R167 ;  /* 0x000000a72ca7723e */ /* 0x000fce00000010ff */
[----:B------:R-:W-:Y:S05]  /*42f0*/  @!P3 BRA `(.L_x_2469) ;  /* 0x000000300054b947 */ /* 0x000fea0003800000 */
[----:B------:R-:W-:Y:S01]  /*4300*/  IMAD.MOV.U32 R6, RZ, RZ, R9 ;  /* 0x000000ffff067224 */ /* 0x000fe200078e0009 */
[----:B------:R-:W-:Y:S01]  /*4310*/  UMOV UR43, UR36 ;  /* 0x00000024002b7c82 */ /* 0x000fe20008000000 */
[----:B------:R-:W-:Y:S01]  /*4320*/  IMAD.MOV.U32 R5, RZ, RZ, R11 ;  /* 0x000000ffff057224 */ /* 0x000fe200078e000b */
[----:B------:R-:W-:Y:S01]  /*4330*/  UMOV UR44, UR37 ;  /* 0x00000025002c7c82 */ /* 0x000fe20008000000 */
[----:B------:R-:W-:Y:S01]  /*4340*/  IMAD.MOV.U32 R151, RZ, RZ, RZ ;  /* 0x000000ffff977224 */ /* 0x000fe200078e00ff */
[----:B------:R-:W-:-:S06]  /*4350*/  ULDC UR45, c[0x0][0x9d8] ;  /* 0x00027600002d7ab9 */ /* 0x000fcc0000000800 */
.L_x_2478:
        /* <DEDUP_REMOVED lines=9> */
.L_x_2471:
[----:B------:R-:W-:Y:S01]  /*43f0*/  ULEA UR6, UR37, UR38, 0x3 ;  /* 0x0000002625067291 */ /* 0x000fe2000f8e183f */
[----:B------:R-:W-:-:S05]  /*4400*/  IMAD.U32 R8, RZ, RZ, UR36 ;  /* 0x00000024ff087e24 */ /* 0x000fca000f8e00ff */
[----:B------:R-:W-:-:S04]  /*4410*/  SHF.L.U32 R8, R8, 0x1f, RZ ;  /* 0x0000001f08087819 */ /* 0x000fc800000006ff */
[----:B------:R0:W1:Y:S01]  /*4420*/  SYNCS.PHASECHK.TRANS64.TRYWAIT P3, [UR6+0x28830], R8 ;  /* 0x02883008ff0075a7 */ /* 0x0000620008060146 */
[----:B------:R-:W-:Y:S05]  /*4430*/  @!P0 BRA `(.L_x_2472) ;  /* 0x0000000000048947 */ /* 0x000fea0003800000 */
[----:B------:R-:W-:Y:S01]  /*4440*/  BPT.TRAP 0x1 ;  /* 0x000000040000795c */ /* 0x000fe20000300000 */
.L_x_2472:
[----:B-1----:R-:W-:Y:S05]  /*4450*/  @P3 BRA `(.L_x_2470) ;  /* 0x0000000000083947 */ /* 0x002fea0003800000 */
[----:B------:R-:W1:Y:S02]  /*4460*/  SYNCS.PHASECHK.TRANS64.TRYWAIT P3, [UR6+0x28830], R8 ;  /* 0x02883008ff0075a7 */ /* 0x000e640008060146 */
[----:B-1----:R-:W-:Y:S05]  /*4470*/  @!P3 BRA `(.L_x_2473) ;  /* 0x000000e40000b947 */ /* 0x002fea0003800000 */
.L_x_2470:
[----:B-1----:R-:W1:Y:S01]  /*4480*/  S2R R9, SR_TID.X ;  /* 0x0000000000097919 */ /* 0x002e620000002100 */
[----:B------:R-:W-:Y:S01]  /*4490*/  ULEA UR34, UR37, UR42, 0xb ;  /* 0x0000002a25227291 */ /* 0x000fe2000f8e583f */
[----:B------:R-:W-:Y:S01]  /*44a0*/  UMOV UR35, 0x40000040 ;  /* 0x4000004000237882 */ /* 0x000fe20000000000 */
[----:B------:R-:W-:Y:S02]  /*44b0*/  UMOV UR7, 0x40000040 ;  /* 0x4000004000077882 */ /* 0x000fe40000000000 */
[----:B------:R-:W-:Y:S02]  /*44c0*/  UIADD3 UR6, UR34, 0x2, URZ ;  /* 0x0000000222067890 */ /* 0x000fe4000fffe03f */
        /* <DEDUP_REMOVED lines=12> */
[----:B-1----:R-:W-:-:S05]  /*4590*/  SHF.R.U32.HI R9, RZ, 0x7, R9 ;  /* 0x00000007ff097819 */ /* 0x002fca0000011609 */
[----:B0-----:R-:W-:-:S05]  /*45a0*/  VIADD R8, R9, 0x8 ;  /* 0x0000000809087836 */ /* 0x001fca0000000000 */
[----:B------:R0:W-:Y:S06]  /*45b0*/  BAR.SYNC.DEFER_BLOCKING R8, 0x100 ;  /* 0x000400080000751d */ /* 0x0001ec0000010000 */
        /* <DEDUP_REMOVED lines=27> */
.L_x_2475:
[----:B------:R-:W-:Y:S01]  /*4770*/  ULEA UR6, UR44, UR38, 0x3 ;  /* 0x000000262c067291 */ /* 0x000fe2000f8e183f */
[----:B------:R-:W-:-:S05]  /*4780*/  IMAD.U32 R8, RZ, RZ, UR43 ;  /* 0x0000002bff087e24 */ /* 0x000fca000f8e00ff */
[----:B------:R-:W-:-:S04]  /*4790*/  SHF.L.U32 R8, R8, 0x1f, RZ ;  /* 0x0000001f08087819 */ /* 0x000fc800000006ff */
[----:B------:R0:W1:Y:S01]  /*47a0*/  SYNCS.PHASECHK.TRANS64.TRYWAIT P3, [UR6+0x28850], R8 ;  /* 0x02885008ff0075a7 */ /* 0x0000620008060146 */
[----:B------:R-:W-:Y:S05]  /*47b0*/  @!P0 BRA `(.L_x_2476) ;  /* 0x0000000000048947 */ /* 0x000fea0003800000 */
[----:B------:R-:W-:Y:S01]  /*47c0*/  BPT.TRAP 0x1 ;  /* 0x000000040000795c */ /* 0x000fe20000300000 */
.L_x_2476:
[----:B-1----:R-:W-:Y:S05]  /*47d0*/  @P3 BRA `(.L_x_2474) ;  /* 0x0000000000083947 */ /* 0x002fea0003800000 */
[----:B------:R-:W1:Y:S02]  /*47e0*/  SYNCS.PHASECHK.TRANS64.TRYWAIT P3, [UR6+0x28850], R8 ;  /* 0x02885008ff0075a7 */ /* 0x000e640008060146 */
[----:B-1----:R-:W-:Y:S05]  /*47f0*/  @!P3 BRA `(.L_x_2477) ;  /* 0x000000e00038b947 */ /* 0x002fea0003800000 */
.L_x_2474:
[----:B------:R-:W-:Y:S01]  /*4800*/  UIADD3 UR6, UR38, 0x400, URZ ;  /* 0x0000040026067890 */ /* 0x000fe2000fffe03f */
[----:B------:R-:W-:Y:S01]  /*4810*/  WARPGROUP.ARRIVE ;  /* 0x00000000000079c5 */ /* 0x000fe20000000000 */
[----:B------:R-:W-:Y:S01]  /*4820*/  UMOV UR7, 0x40000040 ;  /* 0x4000004000077882 */ /* 0x000fe20000000000 */
[----:B------:R-:W-:Y:S01]  /*4830*/  UMOV UR11, 0x40000040 ;  /* 0x40000040000b7882 */ /* 0x000fe20000000000 */
[----:B------:R-:W-:Y:S01]  /*4840*/  USHF.R.U32.HI UR6, URZ, 0x4, UR6 ;  /* 0x000000043f067899 */ /* 0x000fe20008011606 */
[----:B------:R-:W-:Y:S01]  /*4850*/  FMUL.FTZ R14, R33, UR45 ;  /* 0x0000002d210e7c20 */ /* 0x000fe20008410000 */
[----:B------:R-:W-:Y:S01]  /*4860*/  FMUL.FTZ R15, R32, UR45 ;  /* 0x0000002d200f7c20 */ /* 0x000fe20008410000 */
[----:B------:R-:W2:Y:S01]  /*4870*/  @P2 LDC R33, c[0x0][0x44c] ;  /* 0x00011300ff212b82 */ /* 0x000ea20000000800 */
[----:B------:R-:W-:Y:S01]  /*4880*/  ULOP3.LUT UR6, UR6, 0x3fff, URZ, 0xc0, !UPT ;  /* 0x00003fff06067892 */ /* 0x000fe2000f8ec03f */
[----:B------:R-:W-:Y:S01]  /*4890*/  FMUL.FTZ R10, R24, UR45 ;  /* 0x0000002d180a7c20 */ /* 0x000fe20008410000 */
[----:B------:R-:W-:Y:S01]  /*48a0*/  FMUL.FTZ R24, R41, UR45 ;  /* 0x0000002d29187c20 */ /* 0x000fe20008410000 */
[----:B------:R-:W-:Y:S01]  /*48b0*/  FMUL.FTZ R199, R39, UR45 ;  /* 0x0000002d27c77c20 */ /* 0x000fe20008410000 */
[----:B------:R-:W-:Y:S01]  /*48c0*/  ULOP3.LUT UR6, UR6, 0x4000000, URZ, 0xfc, !UPT ;  /* 0x0400000006067892 */ /* 0x000fe2000f8efc3f */
[----:B------:R-:W-:-:S02]  /*48d0*/  IMAD.MOV.U32 R39, RZ, RZ, -0x80 ;  /* 0xffffff80ff277424 */ /* 0x000fc400078e00ff */
[----:B01----:R-:W-:Y:S01]  /*48e0*/  FMUL.FTZ R8, R26, UR45 ;  /* 0x0000002d1a087c20 */ /* 0x003fe20008410000 */
[----:B------:R-:W0:Y:S01]  /*48f0*/  @P2 LDC R32, c[0x0][0x450] ;  /* 0x00011400ff202b82 */ /* 0x000e220000000800 */
[----:B------:R-:W-:Y:S01]  /*4900*/  ULEA UR6, UR44, UR6, 0xb ;  /* 0x000000062c067291 */ /* 0x000fe2000f8e583f */
[----:B------:R-:W-:Y:S02]  /*4910*/  IMAD R39, R4, R39, 0x1 ;  /* 0x0000000104277424 */ /* 0x000fe400078e0227 */
[----:B------:R-:W-:Y:S01]  /*4920*/  FMUL.FTZ R21, R36, UR45 ;  /* 0x0000002d24157c20 */ /* 0x000fe20008410000 */
[----:B------:R-:W-:Y:S01]  /*4930*/  FMUL.FTZ R9, R27, UR45 ;  /* 0x0000002d1b097c20 */ /* 0x000fe20008410000 */
[----:B------:R-:W-:Y:S01]  /*4940*/  UIADD3 UR10, UR6, 0x80, URZ ;  /* 0x00000080060a7890 */ /* 0x000fe2000fffe03f */
[----:B------:R-:W-:Y:S01]  /*4950*/  IMAD R36, R22, -0x2, R39 ;  /* 0xfffffffe16247824 */ /* 0x000fe200078e0227 */
[----:B------:R-:W1:Y:S01]  /*4960*/  MUFU.TANH R8, R8 ;  /* 0x0000000800087308 */ /* 0x000e620000002400 */
[----:B------:R-:W-:Y:S01]  /*4970*/  FMUL.FTZ R11, R25, UR45 ;  /* 0x0000002d190b7c20 */ /* 0x000fe20008410000 */
[----:B------:R-:W-:Y:S01]  /*4980*/  FMUL.FTZ R203, R31, UR45 ;  /* 0x0000002d1fcb7c20 */ /* 0x000fe20008410000 */
[----:B------:R-:W-:Y:S01]  /*4990*/  HGMMA.64x128x16.F32.BF16 R88, R180, gdesc[UR4].tnspB, R88, gsb0 ;  /* 0x41e00004b4587df0 */ /* 0x000fe20008001858 */
[----:B------:R-:W-:Y:S01]  /*49a0*/  IADD3 R36, -R17, R36, R16 ;  /* 0x0000002411247210 */ /* 0x000fe20007ffe110 */
        /* <DEDUP_REMOVED lines=39> */
[----:B------:R-:W-:Y:S01]  /*4c20*/  UMOV UR7, 0x40000040 ;  /* 0x4000004000077882 */ /* 0x000fe20000000000 */
[----:B------:R-:W1:Y:S01]  /*4c30*/  S2R R198, SR_TID.X ;  /* 0x0000000000c67919 */ /* 0x000e620000002100 */
[----:B------:R-:W-:-:S02]  /*4c40*/  UMOV UR43, UR36 ;  /* 0x00000024002b7c82 */ /* 0x000fc40008000000 */
[----:B------:R-:W-:Y:S08]  /*4c50*/  MUFU.TANH R35, R35 ;  /* 0x0000002300237308 */ /* 0x000ff00000002400 */
[----:B------:R-:W-:Y:S08]  /*4c60*/  MUFU.TANH R54, R54 ;  /* 0x0000003600367308 */ /* 0x000ff00000002400 */
[----:B------:R-:W-:Y:S08]  /*4c70*/  MUFU.TANH R55, R55 ;  /* 0x0000003700377308 */ /* 0x000ff00000002400 */
[----:B------:R3:W-:Y:S01]  /*4c80*/  MUFU.TANH R49, R58 ;  /* 0x0000003a00317308 */ /* 0x0007e20000002400 */
[----:B-1----:R-:W-:-:S07]  /*4c90*/  SHF.R.U32.HI R198, RZ, 0x7, R198 ;  /* 0x00000007ffc67819 */ /* 0x002fce00000116c6 */
[----:B------:R-:W-:Y:S01]  /*4ca0*/  MUFU.TANH R59, R59 ;  /* 0x0000003b003b7308 */ /* 0x000fe20000002400 */
[----:B---3--:R-:W-:-:S07]  /*4cb0*/  FMUL.FTZ R58, R80, UR45 ;  /* 0x0000002d503a7c20 */ /* 0x008fce0008410000 */
        /* <DEDUP_REMOVED lines=12> */
[----:B------:R-:W-:Y:S01]  /*4d80*/  UIADD3 UR10, UR6, 0x100, URZ ;  /* 0x00000100060a7890 */ /* 0x000fe2000fffe03f */
[----:B------:R-:W-:-:S05]  /*4d90*/  UMOV UR11, 0x40000040 ;  /* 0x40000040000b7882 */ /* 0x000fca0000000000 */
        /* <DEDUP_REMOVED lines=20> */
[----:B------:R-:W-:Y:S02]  /*4ee0*/  IMAD.IADD R34, R23, 0x1, R2 ;  /* 0x0000000117227824 */ /* 0x000fe400078e0202 */
[----:B------:R-:W-:Y:S01]  /*4ef0*/  FMUL.FTZ R179, R38, UR45 ;  /* 0x0000002d26b37c20 */ /* 0x000fe20008410000 */
[----:B------:R-:W-:Y:S01]  /*4f00*/  MUFU.TANH R52, R52 ;  /* 0x0000003400347308 */ /* 0x000fe20000002400 */
[----:B------:R-:W-:Y:S01]  /*4f10*/  HGMMA.64x128x16.F32.BF16 R88, R172, gdesc[UR8].tnspB, R88, gsb0 ;  /* 0x41e00008ac587df0 */ /* 0x000fe20008001858 */
[----:B------:R-:W-:Y:S01]  /*4f20*/  UIADD3 UR10, UR6, 0x180, URZ ;  /* 0x00000180060a7890 */ /* 0x000fe2000fffe03f */
[----:B--2---:R-:W-:Y:S01]  /*4f30*/  @P2 IMAD.HI.U32 R33, R34, R33, RZ ;  /* 0x0000002122212227 */ /* 0x004fe200078e00ff */
[----:B------:R-:W-:-:S04]  /*4f40*/  UMOV UR11, 0x40000040 ;  /* 0x40000040000b7882 */ /* 0x000fc80000000000 */
[----:B------:R-:W-:Y:S01]  /*4f50*/  MUFU.TANH R177, R177 ;  /* 0x000000b100b17308 */ /* 0x000fe20000002400 */
[----:B0-----:R-:W-:Y:S01]  /*4f60*/  @P2 SHF.R.U32.HI R34, RZ, R32, R33 ;  /* 0x00000020ff222219 */ /* 0x001fe20000011621 */
[----:B------:R-:W-:Y:S01]  /*4f70*/  FMUL.FTZ R33, R57, UR45 ;  /* 0x0000002d39217c20 */ /* 0x000fe20008410000 */
[----:B------:R-:W-:Y:S01]  /*4f80*/  FMUL.FTZ R32, R56, UR45 ;  /* 0x0000002d38207c20 */ /* 0x000fe20008410000 */
[----:B------:R-:W-:Y:S02]  /*4f90*/  FMUL.FTZ R56, R77, UR45 ;  /* 0x0000002d4d387c20 */ /* 0x000fe40008410000 */
[----:B------:R-:W0:Y:S02]  /*4fa0*/  SHFL.IDX PT, R41, R34, 0x1, 0x1c1f ;  /* 0x003c1f0022297f89 */ /* 0x000e2400000e0000 */
[----:B------:R-:W-:Y:S08]  /*4fb0*/  MUFU.TANH R179, R179 ;  /* 0x000000b300b37308 */ /* 0x000ff00000002400 */
[----:B------:R-:W-:Y:S08]  /*4fc0*/  MUFU.TANH R57, R82 ;  /* 0x0000005200397308 */ /* 0x000ff00000002400 */
[----:B------:R-:W-:Y:S01]  /*4fd0*/  MUFU.TANH R32, R32 ;  /* 0x0000002000207308 */ /* 0x000fe20000002400 */
[----:B0-----:R-:W-:-:S07]  /*4fe0*/  IMAD.IADD R40, R36, 0x1, R41 ;  /* 0x0000000124287824 */ /* 0x001fce00078e0229 */
[----:B------:R-:W-:Y:S01]  /*4ff0*/  MUFU.TANH R33, R33 ;  /* 0x0000002100217308 */ /* 0x000fe20000002400 */
[C---:B------:R-:W-:Y:S02]  /*5000*/  ISETP.GT.AND P3, PT, R40.reuse, RZ, PT ;  /* 0x000000ff2800720c */ /* 0x040fe40003f64270 */
[----:B------:R-:W-:Y:S02]  /*5010*/  ISETP.GT.AND P4, PT, R40, 0x1, PT ;  /* 0x000000012800780c */ /* 0x000fe40003f84270 */
[----:B------:R-:W-:-:S03]  /*5020*/  FSEL R181, R8, -INF , P3 ;  /* 0xff80000008b57808 */ /* 0x000fc60001800000 */
[----:B------:R-:W-:Y:S01]  /*5030*/  MUFU.TANH R50, R50 ;  /* 0x0000003200327308 */ /* 0x000fe20000002400 */
[C---:B------:R-:W-:Y:S02]  /*5040*/  ISETP.GT.AND P3, PT, R40.reuse, 0x8, PT ;  /* 0x000000082800780c */ /* 0x040fe40003f64270 */
[----:B------:R-:W-:Y:S02]  /*5050*/  FSEL R205, R9, -INF , P4 ;  /* 0xff80000009cd7808 */ /* 0x000fe40002000000 */
[----:B------:R-:W-:Y:S02]  /*5060*/  FMNMX.FTZ R8, R181, R6, !PT ;  /* 0x00000006b5087209 */ /* 0x000fe40007810000 */
[----:B------:R-:W-:Y:S01]  /*5070*/  ISETP.GT.AND P4, PT, R40, 0x9, PT ;  /* 0x000000092800780c */ /* 0x000fe20003f84270 */
[----:B------:R-:W-:Y:S01]  /*5080*/  MUFU.TANH R56, R56 ;  /* 0x0000003800387308 */ /* 0x000fe20000002400 */
[----:B------:R-:W-:Y:S02]  /*5090*/  FMNMX.FTZ R8, R205, R8, !PT ;  /* 0x00000008cd087209 */ /* 0x000fe40007810000 */
[----:B----4-:R-:W-:-:S02]  /*50a0*/  FSEL R203, R203, -INF , P4 ;  /* 0xff800000cbcb7808 */ /* 0x010fc40002000000 */
[----:B------:R-:W-:-:S03]  /*50b0*/  ISETP.GT.AND P4, PT, R40, 0x11, PT ;  /* 0x000000112800780c */ /* 0x000fc60003f84270 */
[----:B------:R-:W-:Y:S01]  /*50c0*/  MUFU.TANH R58, R58 ;  /* 0x0000003a003a7308 */ /* 0x000fe20000002400 */
[----:B-----5:R-:W-:Y:S02]  /*50d0*/  FSEL R201, R201, -INF , P4 ;  /* 0xff800000c9c97808 */ /* 0x020fe40002000000 */
[----:B------:R-:W-:-:S04]  /*50e0*/  ISETP.GT.AND P4, PT, R40, 0x19, PT ;  /* 0x000000192800780c */ /* 0x000fc80003f84270 */
[----:B------:R-:W-:Y:S01]  /*50f0*/  FSEL R199, R199, -INF , P4 ;  /* 0xff800000c7c77808 */ /* 0x000fe20002000000 */
[----:B------:R-:W-:Y:S01]  /*5100*/  MUFU.TANH R64, R64 ;  /* 0x0000004000407308 */ /* 0x000fe20000002400 */
[----:B------:R-:W-:Y:S01]  /*5110*/  ISETP.GT.AND P4, PT, R40, 0x21, PT ;  /* 0x000000212800780c */ /* 0x000fe20003f84270 */
[----:B------:R-:W-:Y:S02]  /*5120*/  WARPGROUP.DEPBAR.LE gsb0, 0x0 ;  /* 0x00008000000079c5 */ /* 0x000fe40000010000 */
[----:B------:R-:W-:Y:S01]  /*5130*/  WARPGROUP.ARRIVE ;  /* 0x00000000000079c5 */ /* 0x000fe20000000000 */
[----:B------:R-:W-:Y:S01]  /*5140*/  FMUL.FTZ R172, R30, UR45 ;  /* 0x0000002d1eac7c20 */ /* 0x000fe20008410000 */
[----:B------:R-:W-:Y:S01]  /*5150*/  FMUL.FTZ R173, R42, UR45 ;  /* 0x0000002d2aad7c20 */ /* 0x000fe20008410000 */
[----:B------:R-:W-:Y:S01]  /*5160*/  FMUL.FTZ R175, R43, UR45 ;  /* 0x0000002d2baf7c20 */ /* 0x000fe20008410000 */
[----:B------:R-:W-:Y:S01]  /*5170*/  FMUL.FTZ R30, R53, UR45 ;  /* 0x0000002d351e7c20 */ /* 0x000fe20008410000 */
[----:B------:R-:W-:Y:S01]  /*5180*/  MUFU.TANH R43, R70 ;  /* 0x00000046002b7308 */ /* 0x000fe20000002400 */
[----:B------:R-:W-:Y:S01]  /*5190*/  HGMMA.64x128x16.F32.BF16 R88, R168, gdesc[UR8].tnspB, R88, gsb0 ;  /* 0x41e00008a8587df0 */ /* 0x000fe20008001858 */
[----:B------:R-:W-:Y:S01]  /*51a0*/  UIADD3 UR10, UR6, 0x200, URZ ;  /* 0x00000200060a7890 */ /* 0x000fe2000fffe03f */
[----:B------:R-:W-:Y:S01]  /*51b0*/  FMUL.FTZ R42, R65, UR45 ;  /* 0x0000002d412a7c20 */ /* 0x000fe20008410000 */
[----:B------:R-:W-:Y:S01]  /*51c0*/  UMOV UR11, 0x40000040 ;  /* 0x40000040000b7882 */ /* 0x000fe20000000000 */
[----:B------:R-:W0:Y:S03]  /*51d0*/  SHFL.IDX PT, R65, R34, RZ, 0x1c1f ;  /* 0x001c1fff22417589 */ /* 0x000e2600000e0000 */
[----:B------:R-:W1:Y:S08]  /*51e0*/  MUFU.TANH R172, R172 ;  /* 0x000000ac00ac7308 */ /* 0x000e700000002400 */
[----:B------:R-:W2:Y:S08]  /*51f0*/  MUFU.TANH R173, R173 ;  /* 0x000000ad00ad7308 */ /* 0x000eb00000002400 */
[----:B------:R-:W3:Y:S01]  /*5200*/  MUFU.TANH R175, R175 ;  /* 0x000000af00af7308 */ /* 0x000ee20000002400 */
[----:B-1----:R-:W-:-:S02]  /*5210*/  FSEL R183, R172, -INF , P3 ;  /* 0xff800000acb77808 */ /* 0x002fc40001800000 */
[C---:B------:R-:W-:Y:S02]  /*5220*/  ISETP.GT.AND P3, PT, R40.reuse, 0x10, PT ;  /* 0x000000102800780c */ /* 0x040fe40003f64270 */
[----:B------:R-:W-:Y:S02]  /*5230*/  FMNMX.FTZ R8, R183, R8, !PT ;  /* 0x00000008b7087209 */ /* 0x000fe40007810000 */
[----:B------:R-:W-:Y:S01]  /*5240*/  FSEL R177, R177, -INF , P3 ;  /* 0xff800000b1b17808 */ /* 0x000fe20001800000 */
[----:B------:R-:W-:Y:S01]  /*5250*/  MUFU.TANH R53, R74 ;  /* 0x0000004a00357308 */ /* 0x000fe20000002400 */
[----:B------:R-:W-:Y:S02]  /*5260*/  FMNMX.FTZ R8, R203, R8, !PT ;  /* 0x00000008cb087209 */ /* 0x000fe40007810000 */
[----:B------:R-:W-:Y:S02]  /*5270*/  ISETP.GT.AND P3, PT, R40, 0x18, PT ;  /* 0x000000182800780c */ /* 0x000fe40003f64270 */
[----:B------:R-:W-:-:S02]  /*5280*/  FMNMX.FTZ R8, R177, R8, !PT ;  /* 0x00000008b1087209 */ /* 0x000fc40007810000 */
[----:B------:R-:W-:Y:S01]  /*5290*/  FSEL R179, R179, -INF , P3 ;  /* 0xff800000b3b37808 */ /* 0x000fe20001800000 */
[----:B------:R-:W-:Y:S01]  /*52a0*/  MUFU.TANH R30, R30 ;  /* 0x0000001e001e7308 */ /* 0x000fe20000002400 */
[----:B------:R-:W-:Y:S02]  /*52b0*/  FMNMX.FTZ R8, R201, R8, !PT ;  /* 0x00000008c9087209 */ /* 0x000fe40007810000 */
[----:B------:R-:W-:Y:S02]  /*52c0*/  ISETP.GT.AND P3, PT, R40, 0x20, PT ;  /* 0x000000202800780c */ /* 0x000fe40003f64270 */
[----:B------:R-:W-:Y:S02]  /*52d0*/  FMNMX.FTZ R8, R179, R8, !PT ;  /* 0x00000008b3087209 */ /* 0x000fe40007810000 */
[----:B--2---:R-:W-:Y:S01]  /*52e0*/  FSEL R173, R173, -INF , P3 ;  /* 0xff800000adad7808 */ /* 0x004fe20001800000 */
[----:B------:R-:W-:Y:S01]  /*52f0*/  MUFU.TANH R42, R42 ;  /* 0x0000002a002a7308 */ /* 0x000fe20000002400 */
[----:B------:R-:W-:-:S02]  /*5300*/  FMNMX.FTZ R8, R199, R8, !PT ;  /* 0x00000008c7087209 */ /* 0x000fc40007810000 */
[C---:B------:R-:W-:Y:S02]  /*5310*/  ISETP.GT.AND P3, PT, R40.reuse, 0x28, PT ;  /* 0x000000282800780c */ /* 0x040fe40003f64270 */
[----:B---3--:R-:W-:Y:S02]  /*5320*/  FSEL R175, R175, -INF , P4 ;  /* 0xff800000afaf7808 */ /* 0x008fe40002000000 */
[----:B------:R-:W-:Y:S02]  /*5330*/  FMNMX.FTZ R8, R173, R8, !PT ;  /* 0x00000008ad087209 */ /* 0x000fe40007810000 */
[----:B------:R-:W-:Y:S02]  /*5340*/  ISETP.GT.AND P4, PT, R40, 0x29, PT ;  /* 0x000000292800780c */ /* 0x000fe40003f84270 */
[----:B------:R-:W-:Y:S01]  /*5350*/  FMNMX.FTZ R8, R175, R8, !PT ;  /* 0x00000008af087209 */ /* 0x000fe20007810000 */
[----:B------:R-:W-:Y:S02]  /*5360*/  WARPGROUP.DEPBAR.LE gsb0, 0x0 ;  /* 0x00008000000079c5 */ /* 0x000fe40000010000 */
[----:B------:R-:W-:Y:S01]  /*5370*/  WARPGROUP.ARRIVE ;  /* 0x00000000000079c5 */ /* 0x000fe20000000000 */
[----:B------:R-:W-:Y:S01]  /*5380*/  FMUL.FTZ R171, R46, UR45 ;  /* 0x0000002d2eab7c20 */ /* 0x000fe20008410000 */
[----:B------:R-:W-:Y:S01]  /*5390*/  FMUL.FTZ R169, R47, UR45 ;  /* 0x0000002d2fa97c20 */ /* 0x000fe20008410000 */
[----:B------:R-:W-:Y:S01]  /*53a0*/  FMUL.FTZ R46, R68, UR45 ;  /* 0x0000002d442e7c20 */ /* 0x000fe20008410000 */
[----:B------:R0:W-:Y:S02]  /*53b0*/  MUFU.TANH R47, R66 ;  /* 0x00000042002f7308 */ /* 0x0001e40000002400 */
[----:B------:R-:W-:Y:S01]  /*53c0*/  HGMMA.64x128x16.F32.BF16 R88, R152, gdesc[UR8].tnspB, R88, gsb0 ;  /* 0x41e0000898587df0 */ /* 0x000fe20008001858 */
[----:B------:R-:W-:Y:S01]  /*53d0*/  UIADD3 UR10, UR6, 0x280, URZ ;  /* 0x00000280060a7890 */ /* 0x000fe2000fffe03f */
[----:B------:R-:W-:-:S04]  /*53e0*/  UMOV UR11, 0x40000040 ;  /* 0x40000040000b7882 */ /* 0x000fc80000000000 */
[----:B------:R-:W1:Y:S01]  /*53f0*/  MUFU.TANH R171, R171 ;  /* 0x000000ab00ab7308 */ /* 0x000e620000002400 */
[----:B0-----:R-:W-:-:S05]  /*5400*/  IMAD.IADD R66, R36, 0x1, R65 ;  /* 0x0000000124427824 */ /* 0x001fca00078e0241 */
[C---:B------:R-:W-:Y:S02]  /*5410*/  ISETP.GT.AND P5, PT, R66.reuse, 0x1, PT ;  /* 0x000000014200780c */ /* 0x040fe40003fa4270 */
[----:B------:R-:W0:Y:S02]  /*5420*/  MUFU.TANH R169, R169 ;  /* 0x000000a900a97308 */ /* 0x000e240000002400 */
[----:B------:R-:W-:Y:S02]  /*5430*/  FSEL R65, R11, -INF , P5 ;  /* 0xff8000000b417808 */ /* 0x000fe40002800000 */
[----:B------:R-:W-:-:S04]  /*5440*/  ISETP.GT.AND P5, PT, R66, 0x9, PT ;  /* 0x000000094200780c */ /* 0x000fc80003fa4270 */
[----:B------:R-:W-:Y:S01]  /*5450*/  FSEL R69, R12, -INF , P5 ;  /* 0xff8000000c457808 */ /* 0x000fe20002800000 */
[----:B------:R-:W-:Y:S01]  /*5460*/  MUFU.TANH R46, R46 ;  /* 0x0000002e002e7308 */ /* 0x000fe20000002400 */
[----:B-1----:R-:W-:Y:S02]  /*5470*/  FSEL R171, R171, -INF , P3 ;  /* 0xff800000abab7808 */ /* 0x002fe40001800000 */
[----:B------:R-:W-:Y:S02]  /*5480*/  ISETP.GT.AND P3, PT, R40, 0x30, PT ;  /* 0x000000302800780c */ /* 0x000fe40003f64270 */
[----:B------:R-:W-:Y:S02]  /*5490*/  FMNMX.FTZ R8, R171, R8, !PT ;  /* 0x00000008ab087209 */ /* 0x000fe40007810000 */
[----:B------:R-:W-:Y:S02]  /*54a0*/  ISETP.GT.AND P5, PT, R66, 0x11, PT ;  /* 0x000000114200780c */ /* 0x000fe40003fa4270 */
[----:B0-----:R-:W-:-:S02]  /*54b0*/  FSEL R169, R169, -INF , P4 ;  /* 0xff800000a9a97808 */ /* 0x001fc40002000000 */
[----:B------:R-:W-:Y:S02]  /*54c0*/  ISETP.GT.AND P4, PT, R40, 0x31, PT ;  /* 0x000000312800780c */ /* 0x000fe40003f84270 */
[----:B------:R-:W-:Y:S02]  /*54d0*/  FMNMX.FTZ R8, R169, R8, !PT ;  /* 0x00000008a9087209 */ /* 0x000fe40007810000 */
[----:B------:R-:W-:Y:S02]  /*54e0*/  FSEL R73, R14, -INF , P5 ;  /* 0xff8000000e497808 */ /* 0x000fe40002800000 */
[----:B------:R-:W-:-:S04]  /*54f0*/  ISETP.GT.AND P5, PT, R66, 0x19, PT ;  /* 0x000000194200780c */ /* 0x000fc80003fa4270 */
[----:B------:R-:W-:Y:S02]  /*5500*/  FSEL R77, R20, -INF , P5 ;  /* 0xff800000144d7808 */ /* 0x000fe40002800000 */
[----:B------:R-:W-:Y:S01]  /*5510*/  ISETP.GT.AND P5, PT, R66, 0x21, PT ;  /* 0x000000214200780c */ /* 0x000fe20003fa4270 */
[----:B------:R-:W-:Y:S02]  /*5520*/  WARPGROUP.DEPBAR.LE gsb0, 0x0 ;  /* 0x00008000000079c5 */ /* 0x000fe40000010000 */
[----:B------:R-:W-:Y:S01]  /*5530*/  FSEL R155, R37, -INF , P3 ;  /* 0xff800000259b7808 */ /* 0x000fe20001800000 */
[----:B------:R-:W-:Y:S01]  /*5540*/  WARPGROUP.ARRIVE ;  /* 0x00000000000079c5 */ /* 0x000fe20000000000 */
[C---:B------:R-:W-:Y:S02]  /*5550*/  ISETP.GT.AND P3, PT, R40.reuse, 0x38, PT ;  /* 0x000000382800780c */ /* 0x040fe40003f64270 */
        /* <DEDUP_REMOVED lines=11> */
[----:B------:R-:W-:Y:S01]  /*5610*/  FSEL R41, R55, -INF , P4 ;  /* 0xff80000037297808 */ /* 0x000fe20002000000 */
[----:B------:R-:W-:Y:S01]  /*5620*/  FMUL.FTZ R54, R76, UR45 ;  /* 0x0000002d4c367c20 */ /* 0x000fe20008410000 */
[----:B------:R-:W-:Y:S01]  /*5630*/  FMNMX.FTZ R38, R75, R38, !PT ;  /* 0x000000264b267209 */ /* 0x000fe20007810000 */
[----:B------:R-:W-:Y:S01]  /*5640*/  UIADD3 UR6, UR6, 0x380, URZ ;  /* 0x0000038006067890 */ /* 0x000fe2000fffe03f */
[----:B------:R-:W-:-:S02]  /*5650*/  ISETP.GT.AND P4, PT, R40, 0x41, PT ;  /* 0x000000412800780c */ /* 0x000fc40003f84270 */
[----:B------:R-:W-:Y:S01]  /*5660*/  FSEL R49, R49, -INF , P3 ;  /* 0xff80000031317808 */ /* 0x000fe20001800000 */
[----:B------:R-:W-:Y:S01]  /*5670*/  MUFU.TANH R54, R54 ;  /* 0x0000003600367308 */ /* 0x000fe20000002400 */
[----:B------:R-:W-:Y:S02]  /*5680*/  FMNMX.FTZ R38, R41, R38, !PT ;  /* 0x0000002629267209 */ /* 0x000fe40007810000 */
[C---:B------:R-:W-:Y:S02]  /*5690*/  ISETP.GT.AND P3, PT, R40.reuse, 0x48, PT ;  /* 0x000000482800780c */ /* 0x040fe40003f64270 */
[----:B------:R-:W-:Y:S02]  /*56a0*/  FSEL R35, R59, -INF , P4 ;  /* 0xff8000003b237808 */ /* 0x000fe40002000000 */
[----:B------:R-:W-:Y:S02]  /*56b0*/  FMNMX.FTZ R38, R49, R38, !PT ;  /* 0x0000002631267209 */ /* 0x000fe40007810000 */
[----:B------:R-:W-:-:S02]  /*56c0*/  ISETP.GT.AND P4, PT, R40, 0x49, PT ;  /* 0x000000492800780c */ /* 0x000fc40003f84270 */
[----:B------:R-:W-:Y:S02]  /*56d0*/  FSEL R45, R45, -INF , P3 ;  /* 0xff8000002d2d7808 */ /* 0x000fe40001800000 */
        /* <DEDUP_REMOVED lines=19> */
[----:B------:R-:W-:Y:S02]  /*5810*/  ISETP.GT.AND P3, PT, R40, 0x68, PT ;  /* 0x000000682800780c */ /* 0x000fe40003f64270 */
[----:B0-----:R-:W-:Y:S02]  /*5820*/  FSEL R55, R8, -INF , P4 ;  /* 0xff80000008377808 */ /* 0x001fe40002000000 */
[----:B------:R-:W-:Y:S02]  /*5830*/  FMNMX.FTZ R38, R53, R38, !PT ;  /* 0x0000002635267209 */ /* 0x000fe40007810000 */
[----:B------:R-:W-:-:S02]  /*5840*/  ISETP.GT.AND P4, PT, R40, 0x69, PT ;  /* 0x000000692800780c */ /* 0x000fc40003f84270 */
[----:B------:R-:W-:Y:S02]  /*5850*/  FSEL R59, R78, -INF , P3 ;  /* 0xff8000004e3b7808 */ /* 0x000fe40001800000 */
[----:B------:R-:W-:Y:S02]  /*5860*/  FMNMX.FTZ R38, R55, R38, !PT ;  /* 0x0000002637267209 */ /* 0x000fe40007810000 */
[----:B------:R-:W-:Y:S02]  /*5870*/  ISETP.GT.AND P3, PT, R40, 0x70, PT ;  /* 0x000000702800780c */ /* 0x000fe40003f64270 */
[----:B------:R-:W-:Y:S02]  /*5880*/  FSEL R67, R79, -INF , P4 ;  /* 0xff8000004f437808 */ /* 0x000fe40002000000 */
[----:B------:R-:W-:Y:S01]  /*5890*/  FMNMX.FTZ R8, R59, R38, !PT ;  /* 0x000000263b087209 */ /* 0x000fe20007810000 */
[----:B------:R-:W-:Y:S01]  /*58a0*/  FMUL.FTZ R38, R60, UR45 ;  /* 0x0000002d3c267c20 */ /* 0x000fe20008410000 */
[----:B------:R-:W-:Y:S01]  /*58b0*/  ISETP.GT.AND P4, PT, R40, 0x71, PT ;  /* 0x000000712800780c */ /* 0x000fe20003f84270 */
[----:B------:R-:W-:Y:S01]  /*58c0*/  FMUL.FTZ R60, R81, UR45 ;  /* 0x0000002d513c7c20 */ /* 0x000fe20008410000 */
[----:B------:R-:W-:-:S02]  /*58d0*/  FSEL R57, R57, -INF , P3 ;  /* 0xff80000039397808 */ /* 0x000fc40001800000 */
[----:B------:R-:W-:Y:S01]  /*58e0*/  FMNMX.FTZ R8, R67, R8, !PT ;  /* 0x0000000843087209 */ /* 0x000fe20007810000 */
[----:B------:R-:W0:Y:S01]  /*58f0*/  MUFU.TANH R38, R38 ;  /* 0x0000002600267308 */ /* 0x000e220000002400 */
[C---:B------:R-:W-:Y:S02]  /*5900*/  ISETP.GT.AND P3, PT, R40.reuse, 0x78, PT ;  /* 0x000000782800780c */ /* 0x040fe40003f64270 */
[----:B------:R-:W-:Y:S02]  /*5910*/  FSEL R63, R63, -INF , P4 ;  /* 0xff8000003f3f7808 */ /* 0x000fe40002000000 */
[----:B------:R-:W-:Y:S02]  /*5920*/  FMNMX.FTZ R8, R57, R8, !PT ;  /* 0x0000000839087209 */ /* 0x000fe40007810000 */
[----:B------:R-:W-:Y:S01]  /*5930*/  ISETP.GT.AND P4, PT, R40, 0x79, PT ;  /* 0x000000792800780c */ /* 0x000fe20003f84270 */
[----:B------:R-:W-:Y:S01]  /*5940*/  FMUL.FTZ R40, R61, UR45 ;  /* 0x0000002d3d287c20 */ /* 0x000fe20008410000 */
[----:B------:R-:W-:Y:S01]  /*5950*/  FSEL R61, R86, -INF , P3 ;  /* 0xff800000563d7808 */ /* 0x000fe20001800000 */
[----:B------:R-:W-:Y:S01]  /*5960*/  MUFU.TANH R60, R60 ;  /* 0x0000003c003c7308 */ /* 0x000fe20000002400 */
[----:B------:R-:W-:-:S02]  /*5970*/  FMNMX.FTZ R8, R63, R8, !PT ;  /* 0x000000083f087209 */ /* 0x000fc40007810000 */
[----:B------:R-:W-:Y:S02]  /*5980*/  FSEL R71, R71, -INF , P4 ;  /* 0xff80000047477808 */ /* 0x000fe40002000000 */
[----:B------:R-:W-:Y:S02]  /*5990*/  FMNMX.FTZ R8, R61, R8, !PT ;  /* 0x000000083d087209 */ /* 0x000fe40007810000 */
[----:B------:R-:W-:Y:S01]  /*59a0*/  ISETP.GT.AND P4, PT, R66, RZ, PT ;  /* 0x000000ff4200720c */ /* 0x000fe20003f84270 */
[----:B------:R-:W1:Y:S01]  /*59b0*/  MUFU.TANH R40, R40 ;  /* 0x0000002800287308 */ /* 0x000e620000002400 */
[----:B------:R-:W-:Y:S02]  /*59c0*/  FMNMX.FTZ R8, R71, R8, !PT ;  /* 0x0000000847087209 */ /* 0x000fe40007810000 */
[----:B------:R-:W-:Y:S02]  /*59d0*/  FSEL R36, R10, -INF , P4 ;  /* 0xff8000000a247808 */ /* 0x000fe40002000000 */
[----:B------:R-:W-:Y:S01]  /*59e0*/  ISETP.GT.AND P4, PT, R66, 0x8, PT ;  /* 0x000000084200780c */ /* 0x000fe20003f84270 */
[----:B------:R-:W2:Y:S01]  /*59f0*/  SHFL.BFLY PT, R9, R8, 0x2, 0x1f ;  /* 0x0c401f0008097f89 */ /* 0x000ea200000e0000 */
[----:B------:R-:W-:-:S02]  /*5a00*/  FSEL R79, R24, -INF , P5 ;  /* 0xff800000184f7808 */ /* 0x000fc40002800000 */
[----:B------:R-:W-:Y:S02]  /*5a10*/  FSEL R13, R13, -INF , P4 ;  /* 0xff8000000d0d7808 */ /* 0x000fe40002000000 */
[C---:B------:R-:W-:Y:S02]  /*5a20*/  ISETP.GT.AND P4, PT, R66.reuse, 0x10, PT ;  /* 0x000000104200780c */ /* 0x040fe40003f84270 */
[C---:B------:R-:W-:Y:S02]  /*5a30*/  ISETP.GT.AND P5, PT, R66.reuse, 0x29, PT ;  /* 0x000000294200780c */ /* 0x040fe40003fa4270 */
[----:B------:R-:W-:Y:S02]  /*5a40*/  FSEL R15, R15, -INF , P4 ;  /* 0xff8000000f0f7808 */ /* 0x000fe40002000000 */
[----:B------:R-:W-:Y:S02]  /*5a50*/  ISETP.GT.AND P4, PT, R66, 0x18, PT ;  /* 0x000000184200780c */ /* 0x000fe40003f84270 */
[----:B------:R-:W-:-:S02]  /*5a60*/  FSEL R27, R27, -INF , P5 ;  /* 0xff8000001b1b7808 */ /* 0x000fc40002800000 */
[----:B------:R-:W-:Y:S02]  /*5a70*/  FSEL R21, R21, -INF , P4 ;  /* 0xff80000015157808 */ /* 0x000fe40002000000 */
[C---:B------:R-:W-:Y:S02]  /*5a80*/  ISETP.GT.AND P4, PT, R66.reuse, 0x20, PT ;  /* 0x000000204200780c */ /* 0x040fe40003f84270 */
[C---:B------:R-:W-:Y:S02]  /*5a90*/  ISETP.GT.AND P5, PT, R66.reuse, 0x31, PT ;  /* 0x000000314200780c */ /* 0x040fe40003fa4270 */
[----:B------:R-:W-:Y:S02]  /*5aa0*/  FSEL R25, R25, -INF , P4 ;  /* 0xff80000019197808 */ /* 0x000fe40002000000 */
[----:B------:R-:W-:Y:S02]  /*5ab0*/  ISETP.GT.AND P4, PT, R66, 0x28, PT ;  /* 0x000000284200780c */ /* 0x000fe40003f84270 */
[----:B--2---:R-:W-:-:S02]  /*5ac0*/  FMNMX.FTZ R9, R8, R9, !PT ;  /* 0x0000000908097209 */ /* 0x004fc40007810000 */
[----:B------:R-:W2:Y:S01]  /*5ad0*/  LDC R8, c[0x0][0x988] ;  /* 0x00026200ff087b82 */ /* 0x000ea20000000800 */
[----:B------:R-:W-:Y:S02]  /*5ae0*/  FSEL R81, R26, -INF , P4 ;  /* 0xff8000001a517808 */ /* 0x000fe40002000000 */
[----:B------:R-:W3:Y:S01]  /*5af0*/  SHFL.BFLY PT, R62, R9, 0x1, 0x1f ;  /* 0x0c201f00093e7f89 */ /* 0x000ee200000e0000 */
[----:B------:R-:W-:Y:S02]  /*5b00*/  WARPGROUP.DEPBAR.LE gsb0, 0x0 ;  /* 0x00008000000079c5 */ /* 0x000fe40000010000 */
[----:B------:R-:W-:Y:S01]  /*5b10*/  WARPGROUP.ARRIVE ;  /* 0x00000000000079c5 */ /* 0x000fe20000000000 */
[----:B------:R-:W-:Y:S02]  /*5b20*/  ISETP.GT.AND P4, PT, R66, 0x30, PT ;  /* 0x000000304200780c */ /* 0x000fe40003f84270 */
[----:B------:R-:W-:Y:S02]  /*5b30*/  FSEL R83, R28, -INF , P5 ;  /* 0xff8000001c537808 */ /* 0x000fe40002800000 */
[----:B------:R-:W-:Y:S01]  /*5b40*/  FSEL R29, R29, -INF , P4 ;  /* 0xff8000001d1d7808 */ /* 0x000fe20002000000 */
[----:B------:R-:W-:Y:S01]  /*5b50*/  HGMMA.64x128x16.F32.BF16 R88, R160, gdesc[UR8].tnspB, R88, gsb0 ;  /* 0x41e00008a0587df0 */ /* 0x000fe20008001858 */
[----:B------:R-:W-:-:S02]  /*5b60*/  ISETP.GT.AND P4, PT, R66, 0x38, PT ;  /* 0x000000384200780c */ /* 0x000fc40003f84270 */
[C---:B------:R-:W-:Y:S02]  /*5b70*/  ISETP.GT.AND P5, PT, R66.reuse, 0x39, PT ;  /* 0x000000394200780c */ /* 0x040fe40003fa4270 */
[----:B------:R-:W-:Y:S02]  /*5b80*/  FSEL R31, R31, -INF , P4 ;  /* 0xff8000001f1f7808 */ /* 0x000fe40002000000 */
[----:B------:R-:W-:Y:S02]  /*5b90*/  ISETP.GT.AND P4, PT, R66, 0x40, PT ;  /* 0x000000404200780c */ /* 0x000fe40003f84270 */
[----:B------:R-:W-:Y:S02]  /*5ba0*/  FSEL R85, R30, -INF , P5 ;  /* 0xff8000001e557808 */ /* 0x000fe40002800000 */
[----:B------:R-:W-:Y:S02]  /*5bb0*/  ISETP.GT.AND P5, PT, R66, 0x41, PT ;  /* 0x000000414200780c */ /* 0x000fe40003fa4270 */
[----:B------:R-:W-:-:S02]  /*5bc0*/  FSEL R159, R32, -INF , P4 ;  /* 0xff800000209f7808 */ /* 0x000fc40002000000 */
[----:B---3--:R-:W-:Y:S01]  /*5bd0*/  FMNMX.FTZ R9, R9, R62, !PT ;  /* 0x0000003e09097209 */ /* 0x008fe20007810000 */
[----:B------:R-:W-:Y:S01]  /*5be0*/  FMUL.FTZ R62, R84, UR45 ;  /* 0x0000002d543e7c20 */ /* 0x000fe20008410000 */
[C---:B------:R-:W-:Y:S02]  /*5bf0*/  ISETP.GT.AND P4, PT, R66.reuse, 0x48, PT ;  /* 0x000000484200780c */ /* 0x040fe40003f84270 */
[C---:B------:R-:W-:Y:S01]  /*5c00*/  FSETP.NEU.FTZ.AND P3, PT, R9.reuse, -INF , PT ;  /* 0xff8000000900780b */ /* 0x040fe20003f7d000 */
[----:B--2---:R-:W-:Y:S01]  /*5c10*/  FMUL.FTZ R68, R9, R8 ;  /* 0x0000000809447220 */ /* 0x004fe20000410000 */
[----:B------:R-:W-:Y:S01]  /*5c20*/  FSEL R33, R33, -INF , P5 ;  /* 0xff80000021217808 */ /* 0x000fe20002800000 */
[----:B------:R-:W2:Y:S01]  /*5c30*/  MUFU.TANH R62, R62 ;  /* 0x0000003e003e7308 */ /* 0x000ea20000002400 */
[----:B------:R-:W-:Y:S02]  /*5c40*/  ISETP.GT.AND P5, PT, R66, 0x49, PT ;  /* 0x000000494200780c */ /* 0x000fe40003fa4270 */
[----:B------:R-:W-:-:S02]  /*5c50*/  FSEL R34, R68, RZ, P3 ;  /* 0x000000ff44227208 */ /* 0x000fc40001800000 */
[----:B------:R-:W-:Y:S02]  /*5c60*/  FMNMX.FTZ R68, R36, R5, !PT ;  /* 0x0000000524447209 */ /* 0x000fe40007810000 */
[----:B0-----:R-:W-:Y:S01]  /*5c70*/  FSEL R87, R38, -INF , P4 ;  /* 0xff80000026577808 */ /* 0x001fe20002000000 */
[--C-:B------:R-:W-:Y:S01]  /*5c80*/  FFMA.FTZ R24, R175, R8, -R34.reuse ;  /* 0x00000008af187223 */ /* 0x100fe20000010822 */
[----:B------:R-:W-:Y:S01]  /*5c90*/  FMNMX.FTZ R68, R65, R68, !PT ;  /* 0x0000004441447209 */ /* 0x000fe20007810000 */
[-CC-:B------:R-:W-:Y:S01]  /*5ca0*/  FFMA.FTZ R175, R171, R8.reuse, -R34.reuse ;  /* 0x00000008abaf7223 */ /* 0x180fe20000010822 */
[----:B------:R-:W-:Y:S01]  /*5cb0*/  ISETP.GT.AND P4, PT, R66, 0x50, PT ;  /* 0x000000504200780c */ /* 0x000fe20003f84270 */
[--C-:B------:R-:W-:Y:S01]  /*5cc0*/  FFMA.FTZ R20, R199, R8, -R34.reuse ;  /* 0x00000008c7147223 */ /* 0x100fe20000010822 */
[----:B------:R-:W-:Y:S01]  /*5cd0*/  FMNMX.FTZ R68, R13, R68, !PT ;  /* 0x000000440d447209 */ /* 0x000fe20007810000 */
[-CC-:B------:R-:W-:Y:S01]  /*5ce0*/  FFMA.FTZ R14, R201, R8.reuse, -R34.reuse ;  /* 0x00000008c90e7223 */ /* 0x180fe20000010822 */
[----:B-1----:R-:W-:Y:S01]  /*5cf0*/  FSEL R157, R40, -INF , P5 ;  /* 0xff800000289d7808 */ /* 0x002fe20002800000 */
[--C-:B------:R-:W-:Y:S01]  /*5d00*/  FFMA.FTZ R12, R203, R8, -R34.reuse ;  /* 0x00000008cb0c7223 */ /* 0x100fe20000010822 */
[----:B------:R-:W-:Y:S01]  /*5d10*/  FMNMX.FTZ R68, R69, R68, !PT ;  /* 0x0000004445447209 */ /* 0x000fe20007810000 */
[-CC-:B------:R-:W-:Y:S01]  /*5d20*/  FFMA.FTZ R26, R169, R8.reuse, -R34.reuse ;  /* 0x00000008a91a7223 */ /* 0x180fe20000010822 */
[----:B------:R-:W-:Y:S01]  /*5d30*/  ISETP.GT.AND P5, PT, R66, 0x51, PT ;  /* 0x000000514200780c */ /* 0x000fe20003fa4270 */
[--C-:B------:R-:W-:Y:S01]  /*5d40*/  FFMA.FTZ R169, R155, R8, -R34.reuse ;  /* 0x000000089ba97223 */ /* 0x100fe20000010822 */
        /* <DEDUP_REMOVED lines=35> */
[----:B------:R-:W-:Y:S01]  /*5f80*/  IMAD.U32 R52, RZ, RZ, UR37 ;  /* 0x00000025ff347e24 */ /* 0x000fe2000f8e00ff */
[----:B------:R-:W-:Y:S01]  /*5f90*/  FMNMX.FTZ R68, R83, R68, !PT ;  /* 0x0000004453447209 */ /* 0x000fe20007810000 */
[----:B------:R-:W-:Y:S01]  /*5fa0*/  MUFU.EX2 R183, R183 ;  /* 0x000000b700b77308 */ /* 0x000fe20000000800 */
[----:B------:R-:W-:Y:S01]  /*5fb0*/  ISETP.GT.AND P4, PT, R66, 0x68, PT ;  /* 0x000000684200780c */ /* 0x000fe20003f84270 */
[--C-:B------:R-:W-:Y:S01]  /*5fc0*/  FFMA.FTZ R153, R49, R8, -R34.reuse ;  /* 0x0000000831997223 */ /* 0x100fe20000010822 */
[----:B------:R-:W-:Y:S01]  /*5fd0*/  FMNMX.FTZ R68, R31, R68, !PT ;  /* 0x000000441f447209 */ /* 0x000fe20007810000 */
[-CC-:B------:R-:W-:Y:S01]  /*5fe0*/  FFMA.FTZ R38, R35, R8.reuse, -R34.reuse ;  /* 0x0000000823267223 */ /* 0x180fe20000010822 */
[----:B------:R-:W-:Y:S01]  /*5ff0*/  FSEL R205, R50, -INF , P5 ;  /* 0xff80000032cd7808 */ /* 0x000fe20002800000 */
[--C-:B------:R-:W-:Y:S01]  /*6000*/  FFMA.FTZ R35, R45, R8, -R34.reuse ;  /* 0x000000082d237223 */ /* 0x100fe20000010822 */
        /* <DEDUP_REMOVED lines=11> */
[----:B------:R-:W-:Y:S01]  /*60c0*/  FFMA.FTZ R49, R61, R8, -R34 ;  /* 0x000000083d317223 */ /* 0x000fe20000010822 */
[----:B------:R-:W-:Y:S01]  /*60d0*/  FMNMX.FTZ R68, R87, R68, !PT ;  /* 0x0000004457447209 */ /* 0x000fe20007810000 */
[----:B------:R-:W-:Y:S01]  /*60e0*/  IMAD.U32 R54, RZ, RZ, UR44 ;  /* 0x0000002cff367e24 */ /* 0x000fe2000f8e00ff */
[----:B------:R-:W-:Y:S01]  /*60f0*/  FSEL R209, R56, -INF , P5 ;  /* 0xff80000038d17808 */ /* 0x000fe20002800000 */
[----:B------:R-:W-:Y:S01]  /*6100*/  UMOV UR44, UR37 ;  /* 0x00000025002c7c82 */ /* 0x000fe20008000000 */
[----:B------:R-:W-:Y:S01]  /*6110*/  FMNMX.FTZ R68, R157, R68, !PT ;  /* 0x000000449d447209 */ /* 0x000fe20007810000 */
[----:B------:R-:W-:Y:S01]  /*6120*/  MUFU.EX2 R14, R14 ;  /* 0x0000000e000e7308 */ /* 0x000fe20000000800 */
[----:B------:R-:W-:-:S02]  /*6130*/  ISETP.GT.AND P5, PT, R66, 0x71, PT ;  /* 0x000000714200780c */ /* 0x000fc40003fa4270 */
[----:B------:R-:W-:Y:S02]  /*6140*/  FMNMX.FTZ R68, R171, R68, !PT ;  /* 0x00000044ab447209 */ /* 0x000fe40007810000 */
[----:B------:R-:W-:Y:S02]  /*6150*/  FSEL R75, R58, -INF , P4 ;  /* 0xff8000003a4b7808 */ /* 0x000fe40002000000 */
[----:B------:R-:W-:Y:S01]  /*6160*/  FMNMX.FTZ R68, R199, R68, !PT ;  /* 0x00000044c7447209 */ /* 0x000fe20007810000 */
[----:B------:R-:W-:Y:S01]  /*6170*/  MUFU.EX2 R179, R179 ;  /* 0x000000b300b37308 */ /* 0x000fe20000000800 */
[----:B------:R-:W-:Y:S02]  /*6180*/  ISETP.GT.AND P4, PT, R66, 0x78, PT ;  /* 0x000000784200780c */ /* 0x000fe40003f84270 */
[----:B------:R-:W-:Y:S02]  /*6190*/  FMNMX.FTZ R68, R201, R68, !PT ;  /* 0x00000044c9447209 */ /* 0x000fe40007810000 */
[----:B------:R-:W-:-:S02]  /*61a0*/  FSEL R211, R60, -INF , P5 ;  /* 0xff8000003cd37808 */ /* 0x000fc40002800000 */
[----:B------:R-:W-:Y:S01]  /*61b0*/  FMNMX.FTZ R68, R203, R68, !PT ;  /* 0x00000044cb447209 */ /* 0x000fe20007810000 */
[----:B------:R-:W-:Y:S01]  /*61c0*/  MUFU.EX2 R20, R20 ;  /* 0x0000001400147308 */ /* 0x000fe20000000800 */
[----:B------:R-:W-:Y:S02]  /*61d0*/  ISETP.GT.AND P5, PT, R66, 0x79, PT ;  /* 0x000000794200780c */ /* 0x000fe40003fa4270 */
[----:B------:R-:W-:Y:S02]  /*61e0*/  FMNMX.FTZ R68, R155, R68, !PT ;  /* 0x000000449b447209 */ /* 0x000fe40007810000 */
[----:B--2---:R-:W-:Y:S02]  /*61f0*/  FSEL R213, R62, -INF , P4 ;  /* 0xff8000003ed57808 */ /* 0x004fe40002000000 */
[----:B------:R-:W-:Y:S01]  /*6200*/  FMNMX.FTZ R68, R205, R68, !PT ;  /* 0x00000044cd447209 */ /* 0x000fe20007810000 */
[----:B------:R-:W-:Y:S01]  /*6210*/  MUFU.EX2 R173, R173 ;  /* 0x000000ad00ad7308 */ /* 0x000fe20000000800 */
[----:B------:R-:W-:-:S02]  /*6220*/  FSEL R215, R64, -INF , P5 ;  /* 0xff80000040d77808 */ /* 0x000fc40002800000 */
[----:B------:R-:W-:Y:S02]  /*6230*/  FMNMX.FTZ R68, R207, R68, !PT ;  /* 0x00000044cf447209 */ /* 0x000fe40007810000 */
[----:B------:R-:W-:Y:S02]  /*6240*/  FSEL R53, R9, RZ, P3 ;  /* 0x000000ff09357208 */ /* 0x000fe40001800000 */
[----:B------:R-:W-:Y:S01]  /*6250*/  FMNMX.FTZ R68, R209, R68, !PT ;  /* 0x00000044d1447209 */ /* 0x000fe20007810000 */
[----:B------:R-:W-:Y:S01]  /*6260*/  MUFU.EX2 R24, R24 ;  /* 0x0000001800187308 */ /* 0x000fe20000000800 */
[----:B------:R-:W-:Y:S01]  /*6270*/  @!P1 LEA R52, R52, UR38, 0x3 ;  /* 0x0000002634349c11 */ /* 0x000fe2000f8e18ff */
[----:B------:R-:W-:Y:S01]  /*6280*/  FADD.FTZ R53, -R53, R6 ;  /* 0x0000000635357221 */ /* 0x000fe20000010100 */
[----:B------:R-:W-:Y:S02]  /*6290*/  FMNMX.FTZ R68, R75, R68, !PT ;  /* 0x000000444b447209 */ /* 0x000fe40007810000 */
[----:B------:R-:W-:Y:S01]  /*62a0*/  @!P1 LEA R54, R54, UR38, 0x3 ;  /* 0x0000002636369c11 */ /* 0x000fe2000f8e18ff */
[----:B------:R-:W-:-:S02]  /*62b0*/  WARPGROUP.DEPBAR.LE gsb0, 0x0 ;  /* 0x00008000000079c5 */ /* 0x000fc40000010000 */
[----:B------:R-:W-:Y:S01]  /*62c0*/  WARPGROUP.ARRIVE ;  /* 0x00000000000079c5 */ /* 0x000fe20000000000 */
[----:B------:R-:W-:Y:S01]  /*62d0*/  FMNMX.FTZ R68, R211, R68, !PT ;  /* 0x00000044d3447209 */ /* 0x000fe20007810000 */
[----:B------:R-:W-:Y:S01]  /*62e0*/  FMUL.FTZ R53, R53, R8 ;  /* 0x0000000835357220 */ /* 0x000fe20000410000 */
[----:B------:R-:W-:Y:S01]  /*62f0*/  @!P1 VIADD R52, R52, 0x28840 ;  /* 0x0002884034349836 */ /* 0x000fe20000000000 */
[----:B------:R-:W-:Y:S01]  /*6300*/  MUFU.EX2 R175, R175 ;  /* 0x000000af00af7308 */ /* 0x000fe20000000800 */
[----:B------:R-:W-:Y:S01]  /*6310*/  FMNMX.FTZ R68, R213, R68, !PT ;  /* 0x00000044d5447209 */ /* 0x000fe20007810000 */
[----:B------:R-:W-:Y:S01]  /*6320*/  HGMMA.64x128x16.F32.BF16 R88, R164, gdesc[UR4].tnspB, R88, gsb0 ;  /* 0x41e00004a4587df0 */ /* 0x000fe20008001858 */
[C---:B------:R-:W-:Y:S01]  /*6330*/  ISETP.GT.AND P3, PT, R4.reuse, R7, PT ;  /* 0x000000070400720c */ /* 0x040fe20003f64270 */
[----:B------:R-:W-:Y:S01]  /*6340*/  VIADD R4, R4, 0xffffffff ;  /* 0xffffffff04047836 */ /* 0x000fe20000000000 */
[----:B------:R-:W-:Y:S02]  /*6350*/  FMNMX.FTZ R68, R215, R68, !PT ;  /* 0x00000044d7447209 */ /* 0x000fe40007810000 */
[----:B------:R-:W-:Y:S01]  /*6360*/  @!P1 PRMT R52, RZ, 0x654, R52 ;  /* 0x00000654ff349816 */ /* 0x000fe20000000034 */
        /* <DEDUP_REMOVED lines=10> */
[----:B0-----:R-:W-:Y:S01]  /*6410*/  FMNMX.FTZ R11, R47, R48, !PT ;  /* 0x000000302f0b7209 */ /* 0x001fe20007810000 */
[----:B------:R-:W-:-:S06]  /*6420*/  FFMA.FTZ R47, R57, R8, -R34 ;  /* 0x00000008392f7223 */ /* 0x000fcc0000010822 */
[----:B------:R-:W-:Y:S01]  /*6430*/  MUFU.EX2 R35, R35 ;  /* 0x0000002300237308 */ /* 0x000fe20000000800 */
[-CC-:B------:R-:W-:Y:S01]  /*6440*/  FFMA.FTZ R48, R63, R8.reuse, -R34.reuse ;  /* 0x000000083f307223 */ /* 0x180fe20000010822 */
[C---:B------:R-:W-:Y:S01]  /*6450*/  FSETP.NEU.FTZ.AND P4, PT, R11.reuse, -INF , PT ;  /* 0xff8000000b00780b */ /* 0x040fe20003f9d000 */
[-C--:B------:R-:W-:Y:S01]  /*6460*/  FMUL.FTZ R50, R11, R8.reuse ;  /* 0x000000080b327220 */ /* 0x080fe20000410000 */
[----:B------:R-:W-:Y:S02]  /*6470*/  FFMA.FTZ R34, R71, R8, -R34 ;  /* 0x0000000847227223 */ /* 0x000fe40000010822 */
[----:B------:R-:W-:Y:S02]  /*6480*/  FSEL R6, R11, RZ, P4 ;  /* 0x000000ff0b067208 */ /* 0x000fe40002000000 */
[----:B------:R-:W-:Y:S01]  /*6490*/  FSEL R50, R50, RZ, P4 ;  /* 0x000000ff32327208 */ /* 0x000fe20002000000 */
[----:B------:R-:W-:Y:S02]  /*64a0*/  MUFU.EX2 R40, R40 ;  /* 0x0000002800287308 */ /* 0x000fe40000000800 */
[----:B------:R-:W-:-:S02]  /*64b0*/  FADD.FTZ R5, -R6, R5 ;  /* 0x0000000506057221 */ /* 0x000fc40000010100 */
[-CC-:B------:R-:W-:Y:S01]  /*64c0*/  FFMA.FTZ R180, R36, R8.reuse, -R50.reuse ;  /* 0x0000000824b47223 */ /* 0x180fe20000010832 */
[-CC-:B------:R-:W-:Y:S01]  /*64d0*/  FFMA.FTZ R51, R65, R8.reuse, -R50.reuse ;  /* 0x0000000841337223 */ /* 0x180fe20000010832 */
[-C--:B------:R-:W-:Y:S01]  /*64e0*/  FMUL.FTZ R5, R5, R8.reuse ;  /* 0x0000000805057220 */ /* 0x080fe20000410000 */
[-CC-:B------:R-:W-:Y:S01]  /*64f0*/  FFMA.FTZ R182, R13, R8.reuse, -R50.reuse ;  /* 0x000000080db67223 */ /* 0x180fe20000010832 */
[----:B------:R-:W0:Y:S01]  /*6500*/  MUFU.EX2 R6, R53 ;  /* 0x0000003500067308 */ /* 0x000e220000000800 */
[-CC-:B------:R-:W-:Y:S01]  /*6510*/  FFMA.FTZ R13, R69, R8.reuse, -R50.reuse ;  /* 0x00000008450d7223 */ /* 0x180fe20000010832 */
[-CC-:B------:R-:W-:Y:S01]  /*6520*/  FFMA.FTZ R176, R15, R8.reuse, -R50.reuse ;  /* 0x000000080fb07223 */ /* 0x180fe20000010832 */
[----:B------:R-:W-:Y:S01]  /*6530*/  IADD3 R36, -R198, 0xb, RZ ;  /* 0x0000000bc6247810 */ /* 0x000fe20007ffe1ff */
        /* <DEDUP_REMOVED lines=11> */
[--C-:B------:R-:W-:Y:S01]  /*65f0*/  FFMA.FTZ R31, R85, R8, -R50.reuse ;  /* 0x00000008551f7223 */ /* 0x100fe20000010832 */
[----:B------:R-:W1:Y:S01]  /*6600*/  MUFU.EX2 R5, R5 ;  /* 0x0000000500057308 */ /* 0x000e620000000800 */
[----:B0-----:R-:W-:Y:S01]  /*6610*/  FFMA.FTZ R53, R6, R0, R181 ;  /* 0x0000000006357223 */ /* 0x001fe200000100b5 */
[-CC-:B------:R-:W-:Y:S01]  /*6620*/  FFMA.FTZ R152, R159, R8.reuse, -R50.reuse ;  /* 0x000000089f987223 */ /* 0x180fe20000010832 */
[-CC-:B------:R-:W-:Y:S01]  /*6630*/  FFMA.FTZ R33, R33, R8.reuse, -R50.reuse ;  /* 0x0000000821217223 */ /* 0x180fe20000010832 */
[-CC-:B------:R-:W-:Y:S01]  /*6640*/  FFMA.FTZ R154, R87, R8.reuse, -R50.reuse ;  /* 0x00000008579a7223 */ /* 0x180fe20000010832 */
[C---:B------:R-:W-:Y:S01]  /*6650*/  FADD.FTZ R0, R10.reuse, R53 ;  /* 0x000000350a007221 */ /* 0x040fe20000010000 */
[----:B------:R-:W-:Y:S01]  /*6660*/  F2FP.BF16.F32.PACK_AB R181, R10, R181 ;  /* 0x000000b50ab5723e */ /* 0x000fe200000010ff */
[-C--:B------:R-:W-:Y:S01]  /*6670*/  FFMA.FTZ R156, R171, R8.reuse, -R50 ;  /* 0x00000008ab9c7223 */ /* 0x080fe20000010832 */
[----:B------:R-:W0:Y:S01]  /*6680*/  MUFU.EX2 R51, R51 ;  /* 0x0000003300337308 */ /* 0x000e220000000800 */
[----:B------:R-:W-:Y:S01]  /*6690*/  FADD.FTZ R53, R183, R0 ;  /* 0x00000000b7357221 */ /* 0x000fe20000010000 */
[-CC-:B------:R-:W-:Y:S01]  /*66a0*/  FFMA.FTZ R158, R201, R8.reuse, -R50.reuse ;  /* 0x00000008c99e7223 */ /* 0x180fe20000010832 */
[-CC-:B------:R-:W-:Y:S01]  /*66b0*/  FFMA.FTZ R203, R203, R8.reuse, -R50.reuse ;  /* 0x00000008cbcb7223 */ /* 0x180fe20000010832 */
[-CC-:B------:R-:W-:Y:S01]  /*66c0*/  FFMA.FTZ R155, R155, R8.reuse, -R50.reuse ;  /* 0x000000089b9b7223 */ /* 0x180fe20000010832 */
[C---:B------:R-:W-:Y:S01]  /*66d0*/  FADD.FTZ R0, R12.reuse, R53 ;  /* 0x000000350c007221 */ /* 0x040fe20000010000 */
[-CC-:B------:R-:W-:Y:S01]  /*66e0*/  FFMA.FTZ R53, R199, R8.reuse, -R50.reuse ;  /* 0x00000008c7357223 */ /* 0x180fe20000010832 */
[-CC-:B------:R-:W-:Y:S01]  /*66f0*/  FFMA.FTZ R205, R205, R8.reuse, -R50.reuse ;  /* 0x00000008cdcd7223 */ /* 0x180fe20000010832 */
[----:B------:R-:W2:Y:S01]  /*6700*/  MUFU.EX2 R182, R182 ;  /* 0x000000b600b67308 */ /* 0x000ea20000000800 */
[-CC-:B------:R-:W-:Y:S01]  /*6710*/  FFMA.FTZ R207, R207, R8.reuse, -R50.reuse ;  /* 0x00000008cfcf7223 */ /* 0x180fe20000010832 */
[-CC-:B------:R-:W-:Y:S01]  /*6720*/  FFMA.FTZ R209, R209, R8.reuse, -R50.reuse ;  /* 0x00000008d1d17223 */ /* 0x180fe20000010832 */
[-CC-:B------:R-:W-:Y:S01]  /*6730*/  FFMA.FTZ R75, R75, R8.reuse, -R50.reuse ;  /* 0x000000084b4b7223 */ /* 0x180fe20000010832 */
[-CC-:B------:R-:W-:Y:S01]  /*6740*/  FFMA.FTZ R211, R211, R8.reuse, -R50.reuse ;  /* 0x00000008d3d37223 */ /* 0x180fe20000010832 */
[----:B------:R-:W-:Y:S01]  /*6750*/  FFMA.FTZ R213, R213, R8, -R50 ;  /* 0x00000008d5d57223 */ /* 0x000fe20000010832 */
[----:B------:R-:W-:-:S02]  /*6760*/  F2FP.BF16.F32.PACK_AB R183, R12, R183 ;  /* 0x000000b70cb7723e */ /* 0x000fc400000010ff */
[----:B------:R-:W3:Y:S01]  /*6770*/  MUFU.EX2 R13, R13 ;  /* 0x0000000d000d7308 */ /* 0x000ee20000000800 */
[----:B------:R-:W-:-:S07]  /*6780*/  F2FP.BF16.F32.PACK_AB R171, R41, R30 ;  /* 0x0000001e29ab723e */ /* 0x000fce00000010ff */
[----:B------:R-:W4:Y:S08]  /*6790*/  MUFU.EX2 R176, R176 ;  /* 0x000000b000b07308 */ /* 0x000f300000000800 */
[----:B------:R-:W5:Y:S01]  /*67a0*/  MUFU.EX2 R15, R15 ;  /* 0x0000000f000f7308 */ /* 0x000f620000000800 */
[----:B------:R-:W-:Y:S02]  /*67b0*/  WARPGROUP.DEPBAR.LE gsb0, 0x0 ;  /* 0x00008000000079c5 */ /* 0x000fe40000010000 */
[----:B------:R2:W-:Y:S06]  /*67c0*/  BAR.ARV R36, 0x100 ;  /* 0x000400240000751d */ /* 0x0005ec0000002000 */
[----:B------:R0:W-:Y:S01]  /*67d0*/  @!P1 SYNCS.ARRIVE.TRANS64.RED.A1T0 RZ, [R52+URZ], RZ ;  /* 0x000000ff34ff99a7 */ /* 0x0001e2000810043f */
[----:B------:R-:W5:Y:S01]  /*67e0*/  MUFU.EX2 R178, R178 ;  /* 0x000000b200b27308 */ /* 0x000f620000000800 */
[-C--:B-1----:R-:W-:Y:S01]  /*67f0*/  FMUL.FTZ R88, R88, R5.reuse ;  /* 0x0000000558587220 */ /* 0x082fe20000410000 */
[-C--:B------:R-:W-:Y:S01]  /*6800*/  FMUL.FTZ R89, R89, R5.reuse ;  /* 0x0000000559597220 */ /* 0x080fe20000410000 */
[-C--:B------:R-:W-:Y:S01]  /*6810*/  FMUL.FTZ R92, R92, R5.reuse ;  /* 0x000000055c5c7220 */ /* 0x080fe20000410000 */
[-C--:B------:R-:W-:Y:S01]  /*6820*/  FMUL.FTZ R93, R93, R5.reuse ;  /* 0x000000055d5d7220 */ /* 0x080fe20000410000 */
[-C--:B------:R-:W-:Y:S01]  /*6830*/  FMUL.FTZ R96, R96, R5.reuse ;  /* 0x0000000560607220 */ /* 0x080fe20000410000 */
[----:B------:R-:W-:Y:S01]  /*6840*/  FMUL.FTZ R97, R97, R5 ;  /* 0x0000000561617220 */ /* 0x000fe20000410000 */
[----:B0-----:R-:W-:Y:S01]  /*6850*/  FFMA.FTZ R52, R5, R3, R180 ;  /* 0x0000000305347223 */ /* 0x001fe200000100b4 */
[----:B------:R-:W0:Y:S01]  /*6860*/  MUFU.EX2 R21, R21 ;  /* 0x0000001500157308 */ /* 0x000e220000000800 */
[-CC-:B------:R-:W-:Y:S01]  /*6870*/  FFMA.FTZ R3, R157, R8.reuse, -R50.reuse ;  /* 0x000000089d037223 */ /* 0x180fe20000010832 */
[----:B------:R-:W-:Y:S01]  /*6880*/  FFMA.FTZ R50, R215, R8, -R50 ;  /* 0x00000008d7327223 */ /* 0x000fe20000010832 */
[----:B------:R-:W-:Y:S01]  /*6890*/  FADD.FTZ R55, R51, R52 ;  /* 0x0000003433377221 */ /* 0x000fe20000010000 */
[----:B------:R-:W-:-:S02]  /*68a0*/  @!P1 VIADD R52, R54, 0x28860 ;  /* 0x0002886036349836 */ /* 0x000fc40000000000 */
[-C--:B------:R-:W-:Y:S01]  /*68b0*/  FMUL.FTZ R100, R100, R5.reuse ;  /* 0x0000000564647220 */ /* 0x080fe20000410000 */
[-C--:B------:R-:W-:Y:S01]  /*68c0*/  FMUL.FTZ R101, R101, R5.reuse ;  /* 0x0000000565657220 */ /* 0x080fe20000410000 */
[----:B--2---:R-:W-:Y:S01]  /*68d0*/  FADD.FTZ R36, R182, R55 ;  /* 0x00000037b6247221 */ /* 0x004fe20000010000 */
[----:B------:R-:W1:Y:S01]  /*68e0*/  MUFU.EX2 R172, R172 ;  /* 0x000000ac00ac7308 */ /* 0x000e620000000800 */
[C---:B---3--:R-:W-:Y:S01]  /*68f0*/  F2FP.BF16.F32.PACK_AB R182, R13.reuse, R182 ;  /* 0x000000b60db6723e */ /* 0x048fe200000010ff */
[-C--:B------:R-:W-:Y:S01]  /*6900*/  FMUL.FTZ R104, R104, R5.reuse ;  /* 0x0000000568687220 */ /* 0x080fe20000410000 */
[----:B------:R-:W-:Y:S01]  /*6910*/  FADD.FTZ R55, R13, R36 ;  /* 0x000000240d377221 */ /* 0x000fe20000010000 */
[----:B------:R-:W-:Y:S01]  /*6920*/  @!P1 PRMT R52, RZ, 0x654, R52 ;  /* 0x00000654ff349816 */ /* 0x000fe20000000034 */
[-C--:B------:R-:W-:Y:S01]  /*6930*/  FMUL.FTZ R105, R105, R5.reuse ;  /* 0x0000000569697220 */ /* 0x080fe20000410000 */
[-C--:B------:R-:W-:Y:S01]  /*6940*/  FMUL.FTZ R108, R108, R5.reuse ;  /* 0x000000056c6c7220 */ /* 0x080fe20000410000 */
[----:B----4-:R-:W-:Y:S01]  /*6950*/  FADD.FTZ R36, R176, R55 ;  /* 0x00000037b0247221 */ /* 0x010fe20000010000 */
[----:B------:R-:W-:Y:S01]  /*6960*/  FADD.FTZ R55, R177, R0 ;  /* 0x00000000b1377221 */ /* 0x000fe20000010000 */
[----:B------:R-:W2:Y:S01]  /*6970*/  MUFU.EX2 R25, R25 ;  /* 0x0000001900197308 */ /* 0x000ea20000000800 */
[C---:B-----5:R-:W-:Y:S01]  /*6980*/  F2FP.BF16.F32.PACK_AB R176, R15.reuse, R176 ;  /* 0x000000b00fb0723e */ /* 0x060fe200000010ff */
[----:B------:R-:W-:Y:S01]  /*6990*/  FADD.FTZ R57, R15, R36 ;  /* 0x000000240f397221 */ /* 0x000fe20000010000 */
[----:B------:R-:W-:Y:S01]  /*69a0*/  FADD.FTZ R0, R14, R55 ;  /* 0x000000370e007221 */ /* 0x000fe20000010000 */
[----:B------:R3:W-:Y:S01]  /*69b0*/  @!P1 SYNCS.ARRIVE.TRANS64.RED.A1T0 RZ, [R52+URZ], RZ ;  /* 0x000000ff34ff99a7 */ /* 0x0007e2000810043f */
[-C--:B------:R-:W-:Y:S01]  /*69c0*/  FMUL.FTZ R109, R109, R5.reuse ;  /* 0x000000056d6d7220 */ /* 0x080fe20000410000 */
[----:B------:R-:W-:Y:S01]  /*69d0*/  FADD.FTZ R36, R178, R57 ;  /* 0x00000039b2247221 */ /* 0x000fe20000010000 */
[----:B------:R-:W-:Y:S01]  /*69e0*/  FADD.FTZ R55, R179, R0 ;  /* 0x00000000b3377221 */ /* 0x000fe20000010000 */
[----:B------:R-:W4:Y:S01]  /*69f0*/  MUFU.EX2 R174, R174 ;  /* 0x000000ae00ae7308 */ /* 0x000f220000000800 */
[-C--:B------:R-:W-:Y:S01]  /*6a00*/  FMUL.FTZ R112, R112, R5.reuse ;  /* 0x0000000570707220 */ /* 0x080fe20000410000 */
[----:B0-----:R-:W-:Y:S01]  /*6a10*/  FADD.FTZ R57, R21, R36 ;  /* 0x0000002415397221 */ /* 0x001fe20000010000 */
[----:B------:R-:W-:Y:S01]  /*6a20*/  FADD.FTZ R0, R20, R55 ;  /* 0x0000003714007221 */ /* 0x000fe20000010000 */
[-C--:B------:R-:W-:Y:S01]  /*6a30*/  FMUL.FTZ R113, R113, R5.reuse ;  /* 0x0000000571717220 */ /* 0x080fe20000410000 */
[-C--:B------:R-:W-:Y:S01]  /*6a40*/  FMUL.FTZ R116, R116, R5.reuse ;  /* 0x0000000574747220 */ /* 0x080fe20000410000 */
[----:B-1----:R-:W-:Y:S01]  /*6a50*/  FADD.FTZ R36, R172, R57 ;  /* 0x00000039ac247221 */ /* 0x002fe20000010000 */
[----:B------:R-:W-:Y:S01]  /*6a60*/  FADD.FTZ R55, R173, R0 ;  /* 0x00000000ad377221 */ /* 0x000fe20000010000 */
[----:B------:R-:W0:Y:S01]  /*6a70*/  MUFU.EX2 R27, R27 ;  /* 0x0000001b001b7308 */ /* 0x000e220000000800 */
[-C--:B------:R-:W-:Y:S01]  /*6a80*/  FMUL.FTZ R117, R117, R5.reuse ;  /* 0x0000000575757220 */ /* 0x080fe20000410000 */
[----:B--2---:R-:W-:Y:S01]  /*6a90*/  FADD.FTZ R57, R25, R36 ;  /* 0x0000002419397221 */ /* 0x004fe20000010000 */
[----:B------:R-:W-:Y:S01]  /*6aa0*/  FADD.FTZ R0, R24, R55 ;  /* 0x0000003718007221 */ /* 0x000fe20000010000 */
[-C--:B------:R-:W-:Y:S01]  /*6ab0*/  FMUL.FTZ R120, R120, R5.reuse ;  /* 0x0000000578787220 */ /* 0x080fe20000410000 */
[-C--:B------:R-:W-:Y:S01]  /*6ac0*/  FMUL.FTZ R121, R121, R5.reuse ;  /* 0x0000000579797220 */ /* 0x080fe20000410000 */
[-C--:B------:R-:W-:Y:S01]  /*6ad0*/  FMUL.FTZ R124, R124, R5.reuse ;  /* 0x000000057c7c7220 */ /* 0x080fe20000410000 */
[----:B------:R-:W-:Y:S01]  /*6ae0*/  FADD.FTZ R55, R175, R0 ;  /* 0x00000000af377221 */ /* 0x000fe20000010000 */
[----:B------:R-:W1:Y:S01]  /*6af0*/  MUFU.EX2 R168, R168 ;  /* 0x000000a800a87308 */ /* 0x000e620000000800 */
[----:B----4-:R-:W-:Y:S01]  /*6b00*/  FADD.FTZ R36, R174, R57 ;  /* 0x00000039ae247221 */ /* 0x010fe20000010000 */
[-C--:B------:R-:W-:Y:S01]  /*6b10*/  FMUL.FTZ R125, R125, R5.reuse ;  /* 0x000000057d7d7220 */ /* 0x080fe20000410000 */
[----:B------:R-:W-:Y:S01]  /*6b20*/  FADD.FTZ R0, R26, R55 ;  /* 0x000000371a007221 */ /* 0x000fe20000010000 */
[-C--:B------:R-:W-:Y:S01]  /*6b30*/  FMUL.FTZ R128, R128, R5.reuse ;  /* 0x0000000580807220 */ /* 0x080fe20000410000 */
[-C--:B------:R-:W-:Y:S01]  /*6b40*/  FMUL.FTZ R129, R129, R5.reuse ;  /* 0x0000000581817220 */ /* 0x080fe20000410000 */
[-C--:B------:R-:W-:Y:S01]  /*6b50*/  FMUL.FTZ R132, R132, R5.reuse ;  /* 0x0000000584847220 */ /* 0x080fe20000410000 */
[----:B------:R-:W-:Y:S01]  /*6b60*/  FADD.FTZ R55, R169, R0 ;  /* 0x00000000a9377221 */ /* 0x000fe20000010000 */
[----:B------:R-:W2:Y:S01]  /*6b70*/  MUFU.EX2 R29, R29 ;  /* 0x0000001d001d7308 */ /* 0x000ea20000000800 */
[----:B0-----:R-:W-:Y:S01]  /*6b80*/  FADD.FTZ R57, R27, R36 ;  /* 0x000000241b397221 */ /* 0x001fe20000010000 */
[-C--:B------:R-:W-:Y:S01]  /*6b90*/  FMUL.FTZ R133, R133, R5.reuse ;  /* 0x0000000585857220 */ /* 0x080fe20000410000 */
[----:B------:R-:W-:Y:S01]  /*6ba0*/  FADD.FTZ R55, R28, R55 ;  /* 0x000000371c377221 */ /* 0x000fe20000010000 */
[-C--:B------:R-:W-:Y:S01]  /*6bb0*/  FMUL.FTZ R136, R136, R5.reuse ;  /* 0x0000000588887220 */ /* 0x080fe20000410000 */
[-C--:B------:R-:W-:Y:S01]  /*6bc0*/  FMUL.FTZ R137, R137, R5.reuse ;  /* 0x0000000589897220 */ /* 0x080fe20000410000 */
[-C--:B------:R-:W-:Y:S01]  /*6bd0*/  FMUL.FTZ R140, R140, R5.reuse ;  /* 0x000000058c8c7220 */ /* 0x080fe20000410000 */
[----:B------:R-:W-:Y:S01]  /*6be0*/  FADD.FTZ R10, R30, R55 ;  /* 0x000000371e0a7221 */ /* 0x000fe20000010000 */
[----:B------:R-:W0:Y:S01]  /*6bf0*/  MUFU.EX2 R170, R170 ;  /* 0x000000aa00aa7308 */ /* 0x000e220000000800 */
[----:B-1----:R-:W-:Y:S01]  /*6c00*/  FADD.FTZ R36, R168, R57 ;  /* 0x00000039a8247221 */ /* 0x002fe20000010000 */
[-C--:B------:R-:W-:Y:S01]  /*6c10*/  FMUL.FTZ R141, R141, R5.reuse ;  /* 0x000000058d8d7220 */ /* 0x080fe20000410000 */
[----:B------:R-:W-:Y:S01]  /*6c20*/  FADD.FTZ R10, R41, R10 ;  /* 0x0000000a290a7221 */ /* 0x000fe20000010000 */
[-C--:B------:R-:W-:Y:S01]  /*6c30*/  FMUL.FTZ R144, R144, R5.reuse ;  /* 0x0000000590907220 */ /* 0x080fe20000410000 */
[-C--:B------:R-:W-:Y:S01]  /*6c40*/  FMUL.FTZ R145, R145, R5.reuse ;  /* 0x0000000591917220 */ /* 0x080fe20000410000 */
[-C--:B------:R-:W-:Y:S01]  /*6c50*/  FMUL.FTZ R148, R148, R5.reuse ;  /* 0x0000000594947220 */ /* 0x080fe20000410000 */
[----:B------:R-:W-:Y:S01]  /*6c60*/  FMUL.FTZ R149, R149, R5 ;  /* 0x0000000595957220 */ /* 0x000fe20000410000 */
        /* <DEDUP_REMOVED lines=25> */
[----:B--2---:R-:W-:Y:S01]  /*6e00*/  FADD.FTZ R0, R152, R13 ;  /* 0x0000000d98007221 */ /* 0x004fe20000010000 */
[----:B------:R-:W-:Y:S01]  /*6e10*/  FADD.FTZ R13, R153, R10 ;  /* 0x0000000a990d7221 */ /* 0x000fe20000010000 */
[-C--:B------:R-:W-:Y:S01]  /*6e20*/  FMUL.FTZ R126, R126, R6.reuse ;  /* 0x000000067e7e7220 */ /* 0x080fe20000410000 */
[-C--:B------:R-:W-:Y:S01]  /*6e30*/  FMUL.FTZ R127, R127, R6.reuse ;  /* 0x000000067f7f7220 */ /* 0x080fe20000410000 */
[-C--:B------:R-:W-:Y:S01]  /*6e40*/  FMUL.FTZ R130, R130, R6.reuse ;  /* 0x0000000682827220 */ /* 0x080fe20000410000 */
[-C--:B------:R-:W-:Y:S01]  /*6e50*/  FMUL.FTZ R131, R131, R6.reuse ;  /* 0x0000000683837220 */ /* 0x080fe20000410000 */
[-C--:B------:R-:W-:Y:S01]  /*6e60*/  FMUL.FTZ R134, R134, R6.reuse ;  /* 0x0000000686867220 */ /* 0x080fe20000410000 */
[----:B------:R-:W2:Y:S01]  /*6e70*/  MUFU.EX2 R3, R3 ;  /* 0x0000000300037308 */ /* 0x000ea20000000800 */
        /* <DEDUP_REMOVED lines=8> */
[----:B-1----:R-:W-:Y:S01]  /*6f00*/  FADD.FTZ R10, R154, R15 ;  /* 0x0000000f9a0a7221 */ /* 0x002fe20000010000 */
[----:B------:R-:W-:Y:S01]  /*6f10*/  FADD.FTZ R13, R40, R13 ;  /* 0x0000000d280d7221 */ /* 0x000fe20000010000 */
        /* <DEDUP_REMOVED lines=8> */
[----:B------:R-:W-:Y:S01]  /*6fa0*/  IMAD.MOV.U32 R6, RZ, RZ, R9 ;  /* 0x000000ffff067224 */ /* 0x000fe200078e0009 */
[----:B------:R-:W-:Y:S01]  /*6fb0*/  F2FP.BF16.F32.PACK_AB R177, R14, R177 ;  /* 0x000000b10eb1723e */ /* 0x000fe200000010ff */
[----:B------:R-:W-:Y:S01]  /*6fc0*/  IMAD.MOV.U32 R5, RZ, RZ, R11 ;  /* 0x000000ffff057224 */ /* 0x000fe200078e000b */
[----:B------:R-:W-:-:S02]  /*6fd0*/  F2FP.BF16.F32.PACK_AB R180, R51, R180 ;  /* 0x000000b433b4723e */ /* 0x000fc400000010ff */
[----:B------:R-:W2:Y:S01]  /*6fe0*/  MUFU.EX2 R37, R37 ;  /* 0x0000002500257308 */ /* 0x000ea20000000800 */
[----:B0-----:R-:W-:Y:S01]  /*6ff0*/  FADD.FTZ R10, R32, R13 ;  /* 0x0000000d200a7221 */ /* 0x001fe20000010000 */
[----:B------:R-:W-:Y:S02]  /*7000*/  F2FP.BF16.F32.PACK_AB R178, R21, R178 ;  /* 0x000000b215b2723e */ /* 0x000fe400000010ff */
[----:B------:R-:W-:Y:S02]  /*7010*/  F2FP.BF16.F32.PACK_AB R179, R20, R179 ;  /* 0x000000b314b3723e */ /* 0x000fe400000010ff */
[----:B------:R-:W-:Y:S02]  /*7020*/  F2FP.BF16.F32.PACK_AB R172, R25, R172 ;  /* 0x000000ac19ac723e */ /* 0x000fe400000010ff */
[----:B------:R-:W0:Y:S01]  /*7030*/  MUFU.EX2 R53, R53 ;  /* 0x0000003500357308 */ /* 0x000e220000000800 */
[----:B-1----:R-:W-:Y:S01]  /*7040*/  FADD.FTZ R0, R156, R15 ;  /* 0x0000000f9c007221 */ /* 0x002fe20000010000 */
[----:B------:R-:W-:-:S02]  /*7050*/  F2FP.BF16.F32.PACK_AB R173, R24, R173 ;  /* 0x000000ad18ad723e */ /* 0x000fc400000010ff */
[----:B------:R-:W-:Y:S02]  /*7060*/  F2FP.BF16.F32.PACK_AB R174, R27, R174 ;  /* 0x000000ae1bae723e */ /* 0x000fe400000010ff */
[----:B------:R-:W-:Y:S02]  /*7070*/  F2FP.BF16.F32.PACK_AB R175, R26, R175 ;  /* 0x000000af1aaf723e */ /* 0x000fe400000010ff */
[----:B------:R-:W1:Y:S01]  /*7080*/  MUFU.EX2 R39, R39 ;  /* 0x0000002700277308 */ /* 0x000e620000000800 */
[----:B--2---:R-:W-:Y:S01]  /*7090*/  FADD.FTZ R10, R37, R10 ;  /* 0x0000000a250a7221 */ /* 0x004fe20000010000 */
[----:B------:R-:W-:Y:S02]  /*70a0*/  F2FP.BF16.F32.PACK_AB R168, R29, R168 ;  /* 0x000000a81da8723e */ /* 0x000fe400000010ff */
[----:B------:R-:W-:Y:S02]  /*70b0*/  F2FP.BF16.F32.PACK_AB R169, R28, R169 ;  /* 0x000000a91ca9723e */ /* 0x000fe400000010ff */
        /* <DEDUP_REMOVED lines=8> */
[----:B------:R-:W-:-:S06]  /*7140*/  F2FP.BF16.F32.PACK_AB R157, R37, R32 ;  /* 0x00000020259d723e */ /* 0x000fcc00000010ff */
[----:B------:R-:W1:Y:S01]  /*7150*/  MUFU.EX2 R203, R203 ;  /* 0x000000cb00cb7308 */ /* 0x000e620000000800 */
[----:B--2---:R-:W-:-:S07]  /*7160*/  FADD.FTZ R13, R158, R13 ;  /* 0x0000000d9e0d7221 */ /* 0x004fce0000010000 */
[----:B------:R-:W2:Y:S01]  /*7170*/  MUFU.EX2 R43, R43 ;  /* 0x0000002b002b7308 */ /* 0x000ea20000000800 */
[C---:B0-----:R-:W-:Y:S01]  /*7180*/  FADD.FTZ R0, R42.reuse, R15 ;  /* 0x0000000f2a007221 */ /* 0x041fe20000010000 */
[----:B------:R-:W-:-:S06]  /*7190*/  F2FP.BF16.F32.PACK_AB R159, R42, R39 ;  /* 0x000000272a9f723e */ /* 0x000fcc00000010ff */
[----:B------:R0:W4:Y:S01]  /*71a0*/  MUFU.EX2 R160, R155 ;  /* 0x0000009b00a07308 */ /* 0x0001220000000800 */
[C---:B-1----:R-:W-:Y:S01]  /*71b0*/  FADD.FTZ R13, R203.reuse, R13 ;  /* 0x0000000dcb0d7221 */ /* 0x042fe20000010000 */
[----:B------:R-:W-:-:S06]  /*71c0*/  F2FP.BF16.F32.PACK_AB R158, R203, R158 ;  /* 0x0000009ecb9e723e */ /* 0x000fcc00000010ff */
[----:B------:R-:W1:Y:S01]  /*71d0*/  MUFU.EX2 R44, R44 ;  /* 0x0000002c002c7308 */ /* 0x000e620000000800 */
[----:B--2---:R-:W-:Y:S01]  /*71e0*/  FADD.FTZ R3, R43, R0 ;  /* 0x000000002b037221 */ /* 0x004fe20000010000 */
[----:B0-----:R-:W-:-:S06]  /*71f0*/  F2FP.BF16.F32.PACK_AB R155, R40, R35 ;  /* 0x00000023289b723e */ /* 0x001fcc00000010ff */
[----:B------:R-:W0:Y:S01]  /*7200*/  MUFU.EX2 R205, R205 ;  /* 0x000000cd00cd7308 */ /* 0x000e220000000800 */
[----:B----4-:R-:W-:-:S07]  /*7210*/  FADD.FTZ R13, R160, R13 ;  /* 0x0000000da00d7221 */ /* 0x010fce0000010000 */
        /* <DEDUP_REMOVED lines=12> */
[----:B------:R-:W-:-:S06]  /*72e0*/  F2FP.BF16.F32.PACK_AB R163, R46, R45 ;  /* 0x0000002d2ea3723e */ /* 0x000fcc00000010ff */
        /* <DEDUP_REMOVED lines=12> */
[----:B------:R-:W-:-:S06]  /*73b0*/  F2FP.BF16.F32.PACK_AB R164, R211, R164 ;  /* 0x000000a4d3a4723e */ /* 0x000fcc00000010ff */
[----:B------:R-:W1:Y:S01]  /*73c0*/  MUFU.EX2 R50, R50 ;  /* 0x0000003200327308 */ /* 0x000e620000000800 */
[----:B0-----:R-:W-:-:S07]  /*73d0*/  FADD.FTZ R0, R49, R0 ;  /* 0x0000000031007221 */ /* 0x001fce0000010000 */
[----:B------:R-:W0:Y:S01]  /*73e0*/  MUFU.EX2 R34, R34 ;  /* 0x0000002200227308 */ /* 0x000e220000000800 */
[----:B--2---:R-:W-:-:S04]  /*73f0*/  FADD.FTZ R13, R166, R13 ;  /* 0x0000000da60d7221 */ /* 0x004fc80000010000 */
[C---:B-1----:R-:W-:Y:S01]  /*7400*/  FADD.FTZ R3, R50.reuse, R13 ;  /* 0x0000000d32037221 */ /* 0x042fe20000010000 */
[----:B------:R-:W-:Y:S01]  /*7410*/  F2FP.BF16.F32.PACK_AB R166, R50, R166 ;  /* 0x000000a632a6723e */ /* 0x000fe200000010ff */
[C---:B0-----:R-:W-:Y:S01]  /*7420*/  FADD.FTZ R0, R34.reuse, R0 ;  /* 0x0000000022007221 */ /* 0x041fe20000010000 */
[----:B------:R-:W-:Y:S01]  /*7430*/  F2FP.BF16.F32.PACK_AB R167, R34, R49 ;  /* 0x0000003122a7723e */ /* 0x000fe200000010ff */
[----:B---3--:R-:W-:Y:S06]  /*7440*/  @P3 BRA `(.L_x_2478) ;  /* 0xffffffcc00c43947 */ /* 0x008fec000383ffff */
.L_x_2469:
[----:B------:R-:W-:-:S13]  /*7450*/  ISETP.GE.AND P2, PT, R4, RZ, PT ;  /* 0x000000ff0400720c */ /* 0x000fda0003f46270 */
[----:B------:R-:W-:Y:S05]  /*7460*/  @!P2 BRA `(.L_x_2479) ;  /* 0x000000280004a947 */ /* 0x000fea0003800000 */
[----:B------:R-:W-:Y:S01]  /*7470*/  IMAD.MOV.U32 R6, RZ, RZ, R9 ;  /* 0x000000ffff067224 */ /* 0x000fe200078e0009 */
[----:B------:R-:W-:Y:S01]  /*7480*/  UMOV UR43, UR36 ;  /* 0x00000024002b7c82 */ /* 0x000fe20008000000 */
[----:B------:R-:W-:Y:S01]  /*7490*/  IMAD.MOV.U32 R10, RZ, RZ, R11 ;  /* 0x000000ffff0a7224 */ /* 0x000fe200078e000b */
[----:B------:R-:W-:Y:S01]  /*74a0*/  UMOV UR44, UR37 ;  /* 0x00000025002c7c82 */ /* 0x000fe20008000000 */
[----:B------:R-:W-:-:S05]  /*74b0*/  ULDC UR45, c[0x0][0x9d8] ;  /* 0x00027600002d7ab9 */ /* 0x000fca0000000800 */
.L_x_2488:
        /* <DEDUP_REMOVED lines=9> */
.L_x_2481:
[----:B------:R-:W-:Y:S01]  /*7550*/  ULEA UR6, UR37, UR38, 0x3 ;  /* 0x0000002625067291 */ /* 0x000fe2000f8e183f */
[----:B------:R-:W-:-:S05]  /*7560*/  IMAD.U32 R5, RZ, RZ, UR36 ;  /* 0x00000024ff057e24 */ /* 0x000fca000f8e00ff */
[----:B------:R-:W-:-:S04]  /*7570*/  SHF.L.U32 R5, R5, 0x1f, RZ ;  /* 0x0000001f05057819 */ /* 0x000fc800000006ff */
[----:B------:R0:W1:Y:S01]  /*7580*/  SYNCS.PHASECHK.TRANS64.TRYWAIT P2, [UR6+0x28830], R5 ;  /* 0x02883005ff0075a7 */ /* 0x0000620008040146 */
[----:B------:R-:W-:Y:S05]  /*7590*/  @!P0 BRA `(.L_x_2482) ;  /* 0x0000000000048947 */ /* 0x000fea0003800000 */
[----:B------:R-:W-:Y:S01]  /*75a0*/  BPT.TRAP 0x1 ;  /* 0x000000040000795c */ /* 0x000fe20000300000 */
.L_x_2482:
[----:B-1----:R-:W-:Y:S05]  /*75b0*/  @P2 BRA `(.L_x_2480) ;  /* 0x0000000000082947 */ /* 0x002fea0003800000 */
[----:B------:R-:W1:Y:S02]  /*75c0*/  SYNCS.PHASECHK.TRANS64.TRYWAIT P2, [UR6+0x28830], R5 ;  /* 0x02883005ff0075a7 */ /* 0x000e640008040146 */
[----:B-1----:R-:W-:Y:S05]  /*75d0*/  @!P2 BRA `(.L_x_2483) ;  /* 0x000000b000d8a947 */ /* 0x002fea0003800000 */
.L_x_2480:
[----:B------:R-:W2:Y:S01]  /*75e0*/  S2R R7, SR_TID.X ;  /* 0x0000000000077919 */ /* 0x000ea20000002100 */
        /* <DEDUP_REMOVED lines=16> */
[----:B--2---:R-:W-:-:S05]  /*76f0*/  SHF.R.U32.HI R7, RZ, 0x7, R7 ;  /* 0x00000007ff077819 */ /* 0x004fca0000011607 */
[----:B01----:R-:W-:-:S05]  /*7700*/  VIADD R5, R7, 0x8 ;  /* 0x0000000807057836 */ /* 0x003fca0000000000 */
        /* <DEDUP_REMOVED lines=28> */
.L_x_2485:
[----:B------:R-:W-:Y:S01]  /*78d0*/  ULEA UR6, UR44, UR38, 0x3 ;  /* 0x000000262c067291 */ /* 0x000fe2000f8e183f */
[----:B------:R-:W-:-:S05]  /*78e0*/  IMAD.U32 R5, RZ, RZ, UR43 ;  /* 0x0000002bff057e24 */ /* 0x000fca000f8e00ff */
[----:B------:R-:W-:-:S04]  /*78f0*/  SHF.L.U32 R5, R5, 0x1f, RZ ;  /* 0x0000001f05057819 */ /* 0x000fc800000006ff */
[----:B------:R0:W1:Y:S01]  /*7900*/  SYNCS.PHASECHK.TRANS64.TRYWAIT P2, [UR6+0x28850], R5 ;  /* 0x02885005ff0075a7 */ /* 0x0000620008040146 */
[----:B------:R-:W-:Y:S05]  /*7910*/  @!P0 BRA `(.L_x_2486) ;  /* 0x0000000000048947 */ /* 0x000fea0003800000 */
[----:B------:R-:W-:Y:S01]  /*7920*/  BPT.TRAP 0x1 ;  /* 0x000000040000795c */ /* 0x000fe20000300000 */
.L_x_2486:
[----:B-1----:R-:W-:Y:S05]  /*7930*/  @P2 BRA `(.L_x_2484) ;  /* 0x0000000000082947 */ /* 0x002fea0003800000 */
[----:B------:R-:W1:Y:S02]  /*7940*/  SYNCS.PHASECHK.TRANS64.TRYWAIT P2, [UR6+0x28850], R5 ;  /* 0x02885005ff0075a7 */ /* 0x000e640008040146 */
[----:B-1----:R-:W-:Y:S05]  /*7950*/  @!P2 BRA `(.L_x_2487) ;  /* 0x000000b00010a947 */ /* 0x002fea0003800000 */
.L_x_2484:
[----:B------:R-:W-:Y:S01]  /*7960*/  UIADD3 UR6, UR38, 0x400, URZ ;  /* 0x0000040026067890 */ /* 0x000fe2000fffe03f */
[----:B------:R-:W-:Y:S01]  /*7970*/  WARPGROUP.ARRIVE ;  /* 0x00000000000079c5 */ /* 0x000fe20000000000 */
[----:B------:R-:W-:Y:S01]  /*7980*/  UMOV UR7, 0x40000040 ;  /* 0x4000004000077882 */ /* 0x000fe20000000000 */
[----:B------:R-:W-:Y:S01]  /*7990*/  UMOV UR11, 0x40000040 ;  /* 0x40000040000b7882 */ /* 0x000fe20000000000 */
[----:B------:R-:W-:Y:S01]  /*79a0*/  USHF.R.U32.HI UR6, URZ, 0x4, UR6 ;  /* 0x000000043f067899 */ /* 0x000fe20008011606 */
[----:B01----:R-:W-:Y:S01]  /*79b0*/  FMUL.FTZ R5, R24, UR45 ;  /* 0x0000002d18057c20 */ /* 0x003fe20008410000 */
[----:B------:R-:W-:Y:S01]  /*79c0*/  FMUL.FTZ R7, R25, UR45 ;  /* 0x0000002d19077c20 */ /* 0x000fe20008410000 */
[----:B------:R-:W-:Y:S01]  /*79d0*/  FMUL.FTZ R9, R28, UR45 ;  /* 0x0000002d1c097c20 */ /* 0x000fe20008410000 */
[----:B------:R-:W-:Y:S01]  /*79e0*/  ULOP3.LUT UR6, UR6, 0x3fff, URZ, 0xc0, !UPT ;  /* 0x00003fff06067892 */ /* 0x000fe2000f8ec03f */
[----:B------:R-:W-:Y:S01]  /*79f0*/  FMUL.FTZ R21, R29, UR45 ;  /* 0x0000002d1d157c20 */ /* 0x000fe20008410000 */
[----:B------:R-:W-:Y:S01]  /*7a00*/  FMUL.FTZ R15, R27, UR45 ;  /* 0x0000002d1b0f7c20 */ /* 0x000fe20008410000 */
[----:B------:R-:W0:Y:S01]  /*7a10*/  MUFU.TANH R5, R5 ;  /* 0x0000000500057308 */ /* 0x000e220000002400 */
[----:B------:R-:W-:Y:S01]  /*7a20*/  ULOP3.LUT UR6, UR6, 0x4000000, URZ, 0xfc, !UPT ;  /* 0x0400000006067892 */ /* 0x000fe2000f8efc3f */
[----:B------:R-:W-:Y:S01]  /*7a30*/  FMUL.FTZ R27, R32, UR45 ;  /* 0x0000002d201b7c20 */ /* 0x000fe20008410000 */
[----:B------:R-:W-:Y:S01]  /*7a40*/  FMUL.FTZ R29, R33, UR45 ;  /* 0x0000002d211d7c20 */ /* 0x000fe20008410000 */
[----:B------:R-:W-:Y:S01]  /*7a50*/  FMUL.FTZ R33, R35, UR45 ;  /* 0x0000002d23217c20 */ /* 0x000fe20008410000 */
[----:B------:R-:W-:Y:S01]  /*7a60*/  ULEA UR6, UR44, UR6, 0xb ;  /* 0x000000062c067291 */ /* 0x000fe2000f8e583f */
[----:B------:R-:W-:Y:S01]  /*7a70*/  FMUL.FTZ R35, R36, UR45 ;  /* 0x0000002d24237c20 */ /* 0x000fe20008410000 */
[----:B------:R-:W-:Y:S01]  /*7a80*/  FMUL.FTZ R37, R37, UR45 ;  /* 0x0000002d25257c20 */ /* 0x000fe20008410000 */
[----:B------:R-:W1:Y:S01]  /*7a90*/  MUFU.TANH R7, R7 ;  /* 0x0000000700077308 */ /* 0x000e620000002400 */
[----:B------:R-:W-:Y:S01]  /*7aa0*/  UIADD3 UR10, UR6, 0x80, URZ ;  /* 0x00000080060a7890 */ /* 0x000fe2000fffe03f */
[----:B------:R-:W-:Y:S01]  /*7ab0*/  FMUL.FTZ R41, R41, UR45 ;  /* 0x0000002d29297c20 */ /* 0x000fe20008410000 */
[----:B------:R-:W-:Y:S01]  /*7ac0*/  FMUL.FTZ R201, R44, UR45 ;  /* 0x0000002d2cc97c20 */ /* 0x000fe20008410000 */
[----:B------:R-:W-:Y:S01]  /*7ad0*/  FMUL.FTZ R203, R49, UR45 ;  /* 0x0000002d31cb7c20 */ /* 0x000fe20008410000 */
[----:B------:R-:W-:Y:S01]  /*7ae0*/  FMUL.FTZ R205, R52, UR45 ;  /* 0x0000002d34cd7c20 */ /* 0x000fe20008410000 */
[----:B------:R-:W-:Y:S01]  /*7af0*/  HGMMA.64x128x16.F32.BF16 R88, R180, gdesc[UR4].tnspB, R88, gsb0 ;  /* 0x41e00004b4587df0 */ /* 0x000fe20008001858 */
        /* <DEDUP_REMOVED lines=55> */
[----:B------:R-:W-:Y:S01]  /*7e70*/  UMOV UR7, 0x40000040 ;  /* 0x4000004000077882 */ /* 0x000fe20000000000 */
[----:B------:R-:W0:Y:S01]  /*7e80*/  S2R R198, SR_TID.X ;  /* 0x0000000000c67919 */ /* 0x000e220000002100 */
[----:B------:R-:W-:Y:S01]  /*7e90*/  MUFU.TANH R201, R201 ;  /* 0x000000c900c97308 */ /* 0x000fe20000002400 */
[----:B-1----:R-:W-:Y:S01]  /*7ea0*/  FMNMX.FTZ R8, R37, R8, !PT ;  /* 0x0000000825087209 */ /* 0x002fe20007810000 */
[----:B------:R-:W-:Y:S01]  /*7eb0*/  UMOV UR43, UR36 ;  /* 0x00000024002b7c82 */ /* 0x000fe20008000000 */
[C---:B------:R-:W-:Y:S01]  /*7ec0*/  ISETP.GT.AND P2, PT, R4.reuse, RZ, PT ;  /* 0x000000ff0400720c */ /* 0x040fe20003f44270 */
[----:B------:R-:W-:-:S04]  /*7ed0*/  VIADD R4, R4, 0xffffffff ;  /* 0xffffffff04047836 */ /* 0x000fc80000000000 */
[----:B------:R-:W-:Y:S08]  /*7ee0*/  MUFU.TANH R203, R203 ;  /* 0x000000cb00cb7308 */ /* 0x000ff00000002400 */
[----:B------:R-:W-:Y:S08]  /*7ef0*/  MUFU.TANH R205, R205 ;  /* 0x000000cd00cd7308 */ /* 0x000ff00000002400 */
[----:B------:R-:W-:Y:S01]  /*7f00*/  MUFU.TANH R207, R207 ;  /* 0x000000cf00cf7308 */ /* 0x000fe20000002400 */
[----:B0-----:R-:W-:-:S07]  /*7f10*/  SHF.R.U32.HI R198, RZ, 0x7, R198 ;  /* 0x00000007ffc67819 */ /* 0x001fce00000116c6 */
        /* <DEDUP_REMOVED lines=8> */
[----:B------:R-:W-:Y:S01]  /*7fa0*/  MUFU.TANH R215, R215 ;  /* 0x000000d700d77308 */ /* 0x000fe20000002400 */
[----:B------:R-:W-:Y:S02]  /*7fb0*/  WARPGROUP.DEPBAR.LE gsb0, 0x0 ;  /* 0x00008000000079c5 */ /* 0x000fe40000010000 */
[----:B------:R-:W-:Y:S01]  /*7fc0*/  WARPGROUP.ARRIVE ;  /* 0x00000000000079c5 */ /* 0x000fe20000000000 */
[----:B------:R-:W-:-:S04]  /*7fd0*/  FMUL.FTZ R183, R40, UR45 ;  /* 0x0000002d28b77c20 */ /* 0x000fc80008410000 */
[----:B------:R-:W1:Y:S01]  /*7fe0*/  MUFU.TANH R25, R25 ;  /* 0x0000001900197308 */ /* 0x000e620000002400 */
[----:B------:R-:W-:Y:S01]  /*7ff0*/  FMUL.FTZ R181, R38, UR45 ;  /* 0x0000002d26b57c20 */ /* 0x000fe20008410000 */
[----:B0-----:R-:W-:Y:S01]  /*8000*/  FMNMX.FTZ R14, R17, R14, !PT ;  /* 0x0000000e110e7209 */ /* 0x001fe20007810000 */
[----:B------:R-:W-:Y:S01]  /*8010*/  HGMMA.64x128x16.F32.BF16 R88, R176, gdesc[UR8].tnspB, R88, gsb0 ;  /* 0x41e00008b0587df0 */ /* 0x000fe20008001858 */
[----:B------:R-:W-:Y:S01]  /*8020*/  UIADD3 UR10, UR6, 0x100, URZ ;  /* 0x00000100060a7890 */ /* 0x000fe2000fffe03f */
[----:B------:R-:W-:-:S03]  /*8030*/  UMOV UR11, 0x40000040 ;  /* 0x40000040000b7882 */ /* 0x000fc60000000000 */
[----:B------:R-:W0:Y:S08]  /*8040*/  MUFU.TANH R183, R183 ;  /* 0x000000b700b77308 */ /* 0x000e300000002400 */
[----:B------:R-:W2:Y:S01]  /*8050*/  MUFU.TANH R31, R31 ;  /* 0x0000001f001f7308 */ /* 0x000ea20000002400 */
[----:B-1----:R-:W-:-:S07]  /*8060*/  FMNMX.FTZ R14, R25, R14, !PT ;  /* 0x0000000e190e7209 */ /* 0x002fce0007810000 */
[----:B------:R-:W1:Y:S01]  /*8070*/  MUFU.TANH R33, R33 ;  /* 0x0000002100217308 */ /* 0x000e620000002400 */
[----:B0-----:R-:W-:-:S04]  /*8080*/  FMNMX.FTZ R8, R183, R8, !PT ;  /* 0x00000008b7087209 */ /* 0x001fc80007810000 */
[----:B------:R-:W-:-:S03]  /*8090*/  FMNMX.FTZ R8, R41, R8, !PT ;  /* 0x0000000829087209 */ /* 0x000fc60007810000 */
[----:B------:R-:W-:Y:S01]  /*80a0*/  MUFU.TANH R217, R217 ;  /* 0x000000d900d97308 */ /* 0x000fe20000002400 */
[----:B------:R-:W-:Y:S02]  /*80b0*/  FMNMX.FTZ R8, R201, R8, !PT ;  /* 0x00000008c9087209 */ /* 0x000fe40007810000 */
[----:B--2---:R-:W-:-:S05]  /*80c0*/  FMNMX.FTZ R14, R31, R14, !PT ;  /* 0x0000000e1f0e7209 */ /* 0x004fca0007810000 */
        /* <DEDUP_REMOVED lines=42> */
[----:B------:R-:W-:-:S02]  /*8370*/  FMNMX.FTZ R14, R49, R14, !PT ;  /* 0x0000000e310e7209 */ /* 0x000fc40007810000 */
[----:B------:R-:W-:Y:S02]  /*8380*/  FMNMX.FTZ R8, R211, R8, !PT ;  /* 0x00000008d3087209 */ /* 0x000fe40007810000 */
[----:B------:R-:W-:Y:S01]  /*8390*/  FMNMX.FTZ R14, R51, R14, !PT ;  /* 0x0000000e330e7209 */ /* 0x000fe20007810000 */
[----:B------:R-:W2:Y:S01]  /*83a0*/  MUFU.TANH R57, R57 ;  /* 0x0000003900397308 */ /* 0x000ea20000002400 */
[----:B------:R-:W-:Y:S02]  /*83b0*/  FMNMX.FTZ R8, R213, R8, !PT ;  /* 0x00000008d5087209 */ /* 0x000fe40007810000 */
[----:B0-----:R-:W-:Y:S02]  /*83c0*/  FMNMX.FTZ R14, R53, R14, !PT ;  /* 0x0000000e350e7209 */ /* 0x001fe40007810000 */
[----:B------:R-:W-:-:S03]  /*83d0*/  FMNMX.FTZ R8, R215, R8, !PT ;  /* 0x00000008d7087209 */ /* 0x000fc60007810000 */
[----:B------:R-:W0:Y:S01]  /*83e0*/  MUFU.TANH R59, R59 ;  /* 0x0000003b003b7308 */ /* 0x000e220000002400 */
[----:B-1----:R-:W-:-:S07]  /*83f0*/  FMNMX.FTZ R14, R55, R14, !PT ;  /* 0x0000000e370e7209 */ /* 0x002fce0007810000 */
[----:B------:R-:W1:Y:S01]  /*8400*/  MUFU.TANH R61, R61 ;  /* 0x0000003d003d7308 */ /* 0x000e620000002400 */
[----:B--2---:R-:W-:-:S07]  /*8410*/  FMNMX.FTZ R14, R57, R14, !PT ;  /* 0x0000000e390e7209 */ /* 0x004fce0007810000 */
[----:B------:R-:W2:Y:S01]  /*8420*/  MUFU.TANH R63, R63 ;  /* 0x0000003f003f7308 */ /* 0x000ea20000002400 */
[----:B0-----:R-:W-:-:S07]  /*8430*/  FMNMX.FTZ R14, R59, R14, !PT ;  /* 0x0000000e3b0e7209 */ /* 0x001fce0007810000 */
[----:B------:R-:W-:Y:S01]  /*8440*/  MUFU.TANH R67, R67 ;  /* 0x0000004300437308 */ /* 0x000fe20000002400 */
[----:B-1----:R-:W-:-:S07]  /*8450*/  FMNMX.FTZ R14, R61, R14, !PT ;  /* 0x0000000e3d0e7209 */ /* 0x002fce0007810000 */
[----:B------:R-:W-:Y:S01]  /*8460*/  MUFU.TANH R69, R69 ;  /* 0x0000004500457308 */ /* 0x000fe20000002400 */
[----:B--2---:R-:W-:-:S07]  /*8470*/  FMNMX.FTZ R14, R63, R14, !PT ;  /* 0x0000000e3f0e7209 */ /* 0x004fce0007810000 */
        /* <DEDUP_REMOVED lines=39> */
[----:B------:R-:W-:-:S03]  /*86f0*/  FMNMX.FTZ R14, R85, R14, !PT ;  /* 0x0000000e550e7209 */ /* 0x000fc60007810000 */
[----:B------:R-:W1:Y:S01]  /*8700*/  SHFL.BFLY PT, R11, R8, 0x2, 0x1f ;  /* 0x0c401f00080b7f89 */ /* 0x000e6200000e0000 */
[----:B0-----:R-:W-:Y:S02]  /*8710*/  FMNMX.FTZ R14, R83, R14, !PT ;  /* 0x0000000e530e7209 */ /* 0x001fe40007810000 */
[----:B-1----:R-:W-:Y:S02]  /*8720*/  FMNMX.FTZ R11, R8, R11, !PT ;  /* 0x0000000b080b7209 */ /* 0x002fe40007810000 */
[----:B------:R-:W0:Y:S03]  /*8730*/  LDC R8, c[0x0][0x988] ;  /* 0x00026200ff087b82 */ /* 0x000e260000000800 */
[----:B------:R-:W1:Y:S02]  /*8740*/  SHFL.BFLY PT, R12, R11, 0x1, 0x1f ;  /* 0x0c201f000b0c7f89 */ /* 0x000e6400000e0000 */
[----:B-1----:R-:W-:-:S05]  /*8750*/  FMNMX.FTZ R11, R11, R12, !PT ;  /* 0x0000000c0b0b7209 */ /* 0x002fca0007810000 */
[----:B0-----:R-:W-:-:S04]  /*8760*/  FMUL.FTZ R12, R11, R8 ;  /* 0x000000080b0c7220 */ /* 0x001fc80000410000 */
[-CC-:B------:R-:W-:Y:S01]  /*8770*/  FFMA.FTZ R182, R9, R8.reuse, -R12.reuse ;  /* 0x0000000809b67223 */ /* 0x180fe2000001080c */
[-CC-:B------:R-:W-:Y:S01]  /*8780*/  FFMA.FTZ R180, R7, R8.reuse, -R12.reuse ;  /* 0x0000000807b47223 */ /* 0x180fe2000001080c */
[-CC-:B------:R-:W-:Y:S01]  /*8790*/  FFMA.FTZ R7, R21, R8.reuse, -R12.reuse ;  /* 0x0000000815077223 */ /* 0x180fe2000001080c */
[-CC-:B------:R-:W-:Y:S01]  /*87a0*/  FFMA.FTZ R176, R27, R8.reuse, -R12.reuse ;  /* 0x000000081bb07223 */ /* 0x180fe2000001080c */
[----:B------:R-:W-:Y:S02]  /*87b0*/  WARPGROUP.DEPBAR.LE gsb0, 0x0 ;  /* 0x00008000000079c5 */ /* 0x000fe40000010000 */
[----:B------:R-:W-:Y:S01]  /*87c0*/  WARPGROUP.ARRIVE ;  /* 0x00000000000079c5 */ /* 0x000fe20000000000 */
[----:B------:R-:W-:Y:S01]  /*87d0*/  FMUL.FTZ R169, R86, UR45 ;  /* 0x0000002d56a97c20 */ /* 0x000fe20008410000 */
[-CC-:B------:R-:W-:Y:S01]  /*87e0*/  FFMA.FTZ R21, R29, R8.reuse, -R12.reuse ;  /* 0x000000081d157223 */ /* 0x180fe2000001080c */
        /* <DEDUP_REMOVED lines=21> */
[----:B------:R-:W-:Y:S01]  /*8940*/  FADD.FTZ R171, -R11, R10 ;  /* 0x0000000a0bab7221 */ /* 0x000fe20000010100 */
[----:B0-----:R-:W-:Y:S01]  /*8950*/  FMNMX.FTZ R14, R169, R14, !PT ;  /* 0x0000000ea90e7209 */ /* 0x001fe20007810000 */
[----:B------:R-:W-:Y:S02]  /*8960*/  MUFU.EX2 R5, R5 ;  /* 0x0000000500057308 */ /* 0x000fe40000000800 */
[----:B------:R-:W-:Y:S01]  /*8970*/  FMUL.FTZ R10, R171, R8 ;  /* 0x00000008ab0a7220 */ /* 0x000fe20000410000 */
[----:B------:R-:W-:Y:S01]  /*8980*/  FMNMX.FTZ R9, R87, R14, !PT ;  /* 0x0000000e57097209 */ /* 0x000fe20007810000 */
[----:B------:R-:W-:-:S04]  /*8990*/  FFMA.FTZ R14, R221, R8, -R12 ;  /* 0x00000008dd0e7223 */ /* 0x000fc8000001080c */
[----:B------:R-:W0:Y:S01]  /*89a0*/  SHFL.BFLY PT, R16, R9, 0x2, 0x1f ;  /* 0x0c401f0009107f89 */ /* 0x000e2200000e0000 */
[----:B------:R-:W1:Y:S08]  /*89b0*/  MUFU.EX2 R10, R10 ;  /* 0x0000000a000a7308 */ /* 0x000e700000000800 */
[----:B------:R-:W2:Y:S08]  /*89c0*/  MUFU.EX2 R180, R180 ;  /* 0x000000b400b47308 */ /* 0x000eb00000000800 */
[----:B------:R-:W3:Y:S01]  /*89d0*/  MUFU.EX2 R182, R182 ;  /* 0x000000b600b67308 */ /* 0x000ee20000000800 */
[----:B-1----:R-:W-:Y:S01]  /*89e0*/  FFMA.FTZ R3, R10, R3, R5 ;  /* 0x000000030a037223 */ /* 0x002fe20000010005 */
[----:B0-----:R-:W-:Y:S01]  /*89f0*/  FMNMX.FTZ R24, R9, R16, !PT ;  /* 0x0000001009187209 */ /* 0x001fe20007810000 */
[----:B------:R-:W-:-:S05]  /*8a00*/  FFMA.FTZ R16, R225, R8, -R12 ;  /* 0x00000008e1107223 */ /* 0x000fca000001080c */
[----:B------:R-:W0:Y:S01]  /*8a10*/  MUFU.EX2 R7, R7 ;  /* 0x0000000700077308 */ /* 0x000e220000000800 */
[C---:B--2---:R-:W-:Y:S01]  /*8a20*/  FADD.FTZ R3, R180.reuse, R3 ;  /* 0x00000003b4037221 */ /* 0x044fe20000010000 */
[----:B------:R-:W-:Y:S01]  /*8a30*/  F2FP.BF16.F32.PACK_AB R180, R180, R5 ;  /* 0x00000005b4b4723e */ /* 0x000fe200000010ff */
[----:B------:R-:W1:Y:S05]  /*8a40*/  SHFL.BFLY PT, R9, R24, 0x1, 0x1f ;  /* 0x0c201f0018097f89 */ /* 0x000e6a00000e0000 */
[----:B------:R-:W-:Y:S01]  /*8a50*/  MUFU.EX2 R176, R176 ;  /* 0x000000b000b07308 */ /* 0x000fe20000000800 */
[----:B---3--:R-:W-:-:S07]  /*8a60*/  FADD.FTZ R44, R182, R3 ;  /* 0x00000003b62c7221 */ /* 0x008fce0000010000 */
[----:B------:R-:W-:Y:S01]  /*8a70*/  MUFU.EX2 R21, R21 ;  /* 0x0000001500157308 */ /* 0x000fe20000000800 */
[----:B0-----:R-:W-:-:S07]  /*8a80*/  F2FP.BF16.F32.PACK_AB R182, R7, R182 ;  /* 0x000000b607b6723e */ /* 0x001fce00000010ff */
[----:B------:R-:W-:Y:S01]  /*8a90*/  MUFU.EX2 R178, R178 ;  /* 0x000000b200b27308 */ /* 0x000fe20000000800 */
[----:B-1----:R-:W-:-:S07]  /*8aa0*/  FMNMX.FTZ R9, R24, R9, !PT ;  /* 0x0000000918097209 */ /* 0x002fce0007810000 */
        /* <DEDUP_REMOVED lines=12> */
[----:B------:R-:W-:Y:S01]  /*8b70*/  FFMA.FTZ R155, R215, R8, -R12 ;  /* 0x00000008d79b7223 */ /* 0x000fe2000001080c */
[----:B------:R-:W-:Y:S01]  /*8b80*/  MUFU.EX2 R170, R170 ;  /* 0x000000aa00aa7308 */ /* 0x000fe20000000800 */
[----:B------:R-:W-:Y:S01]  /*8b90*/  HGMMA.64x128x16.F32.BF16 R88, R156, gdesc[UR8].tnspB, R88, gsb0 ;  /* 0x41e000089c587df0 */ /* 0x000fe20008001858 */
[----:B------:R-:W-:Y:S01]  /*8ba0*/  UIADD3 UR10, UR6, 0x300, URZ ;  /* 0x00000300060a7890 */ /* 0x000fe2000fffe03f */
[----:B------:R-:W-:Y:S01]  /*8bb0*/  UMOV UR11, 0x40000040 ;  /* 0x40000040000b7882 */ /* 0x000fe20000000000 */
[----:B------:R-:W-:-:S04]  /*8bc0*/  UIADD3 UR6, UR6, 0x380, URZ ;  /* 0x0000038006067890 */ /* 0x000fc8000fffe03f */
        /* <DEDUP_REMOVED lines=8> */
[----:B------:R-:W1:Y:S08]  /*8c50*/  MUFU.EX2 R203, R203 ;  /* 0x000000cb00cb7308 */ /* 0x000e700000000800 */
        /* <DEDUP_REMOVED lines=10> */
[-C--:B------:R-:W-:Y:S01]  /*8d00*/  FMUL.FTZ R12, R9, R8.reuse ;  /* 0x00000008090c7220 */ /* 0x080fe20000410000 */
[----:B------:R-:W-:Y:S01]  /*8d10*/  HGMMA.64x128x16.F32.BF16 R88, R160, gdesc[UR8].tnspB, R88, gsb0 ;  /* 0x41e00008a0587df0 */ /* 0x000fe20008001858 */
[----:B------:R-:W-:Y:S02]  /*8d20*/  MUFU.EX2 R156, R156 ;  /* 0x0000009c009c7308 */ /* 0x000fe40000000800 */
[----:B------:R-:W-:Y:S01]  /*8d30*/  FFMA.FTZ R183, R17, R8, -R12 ;  /* 0x0000000811b77223 */ /* 0x000fe2000001080c */
[----:B------:R-:W-:-:S02]  /*8d40*/  IMAD.U32 R17, RZ, RZ, UR37 ;  /* 0x00000025ff117e24 */ /* 0x000fc4000f8e00ff */
[-CC-:B------:R-:W-:Y:S01]  /*8d50*/  FFMA.FTZ R177, R31, R8.reuse, -R12.reuse ;  /* 0x000000081fb17223 */ /* 0x180fe2000001080c */
[-CC-:B------:R-:W-:Y:S01]  /*8d60*/  FFMA.FTZ R26, R25, R8.reuse, -R12.reuse ;  /* 0x00000008191a7223 */ /* 0x180fe2000001080c */
[----:B------:R-:W-:Y:S01]  /*8d70*/  IADD3 R25, -R198, 0xb, RZ ;  /* 0x0000000bc6197810 */ /* 0x000fe20007ffe1ff */
[-CC-:B------:R-:W-:Y:S01]  /*8d80*/  FFMA.FTZ R28, R33, R8.reuse, -R12.reuse ;  /* 0x00000008211c7223 */ /* 0x180fe2000001080c */
[----:B------:R-:W-:Y:S01]  /*8d90*/  @!P1 LEA R17, R17, UR38, 0x3 ;  /* 0x0000002611119c11 */ /* 0x000fe2000f8e18ff */
[----:B------:R-:W-:Y:S01]  /*8da0*/  MUFU.EX2 R183, R183 ;  /* 0x000000b700b77308 */ /* 0x000fe20000000800 */
[-CC-:B------:R-:W-:Y:S01]  /*8db0*/  FFMA.FTZ R179, R181, R8.reuse, -R12.reuse ;  /* 0x00000008b5b37223 */ /* 0x180fe2000001080c */
[-CC-:B------:R-:W-:Y:S01]  /*8dc0*/  FFMA.FTZ R30, R39, R8.reuse, -R12.reuse ;  /* 0x00000008271e7223 */ /* 0x180fe2000001080c */
[-CC-:B------:R-:W-:Y:S01]  /*8dd0*/  FFMA.FTZ R173, R199, R8.reuse, -R12.reuse ;  /* 0x00000008c7ad7223 */ /* 0x180fe2000001080c */
[----:B------:R-:W-:Y:S02]  /*8de0*/  @!P1 VIADD R31, R17, 0x28840 ;  /* 0x00028840111f9836 */ /* 0x000fe40000000000 */
[-CC-:B------:R-:W-:Y:S01]  /*8df0*/  FFMA.FTZ R32, R43, R8.reuse, -R12.reuse ;  /* 0x000000082b207223 */ /* 0x180fe2000001080c */
[-CC-:B------:R-:W-:Y:S01]  /*8e00*/  FFMA.FTZ R175, R45, R8.reuse, -R12.reuse ;  /* 0x000000082daf7223 */ /* 0x180fe2000001080c */
[-CC-:B------:R-:W-:Y:S01]  /*8e10*/  FFMA.FTZ R34, R47, R8.reuse, -R12.reuse ;  /* 0x000000082f227223 */ /* 0x180fe2000001080c */
[----:B------:R-:W-:Y:S01]  /*8e20*/  MUFU.EX2 R26, R26 ;  /* 0x0000001a001a7308 */ /* 0x000fe20000000800 */
[----:B------:R-:W-:Y:S01]  /*8e30*/  @!P1 PRMT R31, RZ, 0x654, R31 ;  /* 0x00000654ff1f9816 */ /* 0x000fe2000000001f */
        /* <DEDUP_REMOVED lines=33> */
[----:B------:R-:W-:Y:S01]  /*9050*/  FADD.FTZ R161, -R9, R6 ;  /* 0x0000000609a17221 */ /* 0x000fe20000010100 */
[-CC-:B------:R-:W-:Y:S01]  /*9060*/  FFMA.FTZ R6, R13, R8.reuse, -R12.reuse ;  /* 0x000000080d067223 */ /* 0x180fe2000001080c */
[-CC-:B------:R-:W-:Y:S01]  /*9070*/  FFMA.FTZ R13, R15, R8.reuse, -R12.reuse ;  /* 0x000000080f0d7223 */ /* 0x180fe2000001080c */
[-C--:B------:R-:W-:Y:S01]  /*9080*/  FFMA.FTZ R15, R49, R8.reuse, -R12 ;  /* 0x00000008310f7223 */ /* 0x080fe2000001080c */
[----:B------:R-:W-:Y:S01]  /*9090*/  FMUL.FTZ R161, R161, R8 ;  /* 0x00000008a1a17220 */ /* 0x000fe20000410000 */
[----:B------:R-:W-:Y:S01]  /*90a0*/  HGMMA.64x128x16.F32.BF16 R88, R164, gdesc[UR4].tnspB, R88, gsb0 ;  /* 0x41e00004a4587df0 */ /* 0x000fe20008001858 */
[----:B------:R-:W-:Y:S01]  /*90b0*/  MUFU.EX2 R67, R67 ;  /* 0x0000004300437308 */ /* 0x000fe20000000800 */
[----:B0-----:R-:W-:Y:S02]  /*90c0*/  F2FP.BF16.F32.PACK_AB R160, R201, R14 ;  /* 0x0000000ec9a0723e */ /* 0x001fe400000010ff */
[----:B-1----:R-:W-:-:S05]  /*90d0*/  F2FP.BF16.F32.PACK_AB R162, R203, R16 ;  /* 0x00000010cba2723e */ /* 0x002fca00000010ff */
        /* <DEDUP_REMOVED lines=23> */
[-C--:B------:R-:W-:Y:S01]  /*9250*/  FMUL.FTZ R88, R88, R10.reuse ;  /* 0x0000000a58587220 */ /* 0x080fe20000410000 */
[----:B0-----:R-:W-:Y:S01]  /*9260*/  FADD.FTZ R25, R183, R42 ;  /* 0x0000002ab7197221 */ /* 0x001fe20000010000 */
[----:B------:R-:W-:Y:S01]  /*9270*/  F2FP.BF16.F32.PACK_AB R183, R26, R183 ;  /* 0x000000b71ab7723e */ /* 0x000fe200000010ff */
[-C--:B------:R-:W-:Y:S01]  /*9280*/  FMUL.FTZ R89, R89, R10.reuse ;  /* 0x0000000a59597220 */ /* 0x080fe20000410000 */
[----:B------:R-:W-:Y:S01]  /*9290*/  FMUL.FTZ R92, R92, R10 ;  /* 0x0000000a5c5c7220 */ /* 0x000fe20000410000 */
[----:B------:R-:W-:Y:S01]  /*92a0*/  FADD.FTZ R42, R26, R25 ;  /* 0x000000191a2a7221 */ /* 0x000fe20000010000 */
[----:B------:R-:W-:Y:S01]  /*92b0*/  FFMA.FTZ R25, R65, R8, -R12 ;  /* 0x0000000841197223 */ /* 0x000fe2000001080c */
[----:B-1----:R-:W-:Y:S01]  /*92c0*/  IMAD.U32 R31, RZ, RZ, UR44 ;  /* 0x0000002cff1f7e24 */ /* 0x002fe2000f8e00ff */
[----:B------:R-:W-:Y:S01]  /*92d0*/  UMOV UR44, UR37 ;  /* 0x00000025002c7c82 */ /* 0x000fe20008000000 */
[-C--:B------:R-:W-:Y:S01]  /*92e0*/  FMUL.FTZ R93, R93, R10.reuse ;  /* 0x0000000a5d5d7220 */ /* 0x080fe20000410000 */
[-C--:B------:R-:W-:Y:S01]  /*92f0*/  FMUL.FTZ R96, R96, R10.reuse ;  /* 0x0000000a60607220 */ /* 0x080fe20000410000 */
[-C--:B------:R-:W-:Y:S01]  /*9300*/  FMUL.FTZ R97, R97, R10.reuse ;  /* 0x0000000a61617220 */ /* 0x080fe20000410000 */
[----:B------:R-:W-:Y:S01]  /*9310*/  @!P1 LEA R31, R31, UR38, 0x3 ;  /* 0x000000261f1f9c11 */ /* 0x000fe2000f8e18ff */
[----:B------:R-:W0:Y:S01]  /*9320*/  MUFU.EX2 R25, R25 ;  /* 0x0000001900197308 */ /* 0x000e220000000800 */
[-C--:B------:R-:W-:Y:S01]  /*9330*/  FMUL.FTZ R100, R100, R10.reuse ;  /* 0x0000000a64647220 */ /* 0x080fe20000410000 */
[-C--:B------:R-:W-:Y:S01]  /*9340*/  FMUL.FTZ R101, R101, R10.reuse ;  /* 0x0000000a65657220 */ /* 0x080fe20000410000 */
[----:B------:R-:W-:Y:S01]  /*9350*/  FMUL.FTZ R104, R104, R10 ;  /* 0x0000000a68687220 */ /* 0x000fe20000410000 */
[----:B------:R-:W-:-:S02]  /*9360*/  @!P1 VIADD R31, R31, 0x28860 ;  /* 0x000288601f1f9836 */ /* 0x000fc40000000000 */
        /* <DEDUP_REMOVED lines=10> */
[----:B------:R-:W-:Y:S01]  /*9410*/  FADD.FTZ R31, R177, R42 ;  /* 0x0000002ab11f7221 */ /* 0x000fe20000010000 */
[-C--:B------:R-:W-:Y:S01]  /*9420*/  FMUL.FTZ R117, R117, R10.reuse ;  /* 0x0000000a75757220 */ /* 0x080fe20000410000 */
[-C--:B------:R-:W-:Y:S01]  /*9430*/  FMUL.FTZ R120, R120, R10.reuse ;  /* 0x0000000a78787220 */ /* 0x080fe20000410000 */
        /* <DEDUP_REMOVED lines=16> */
[----:B------:R-:W-:Y:S01]  /*9540*/  FMUL.FTZ R137, R137, R10 ;  /* 0x0000000a89897220 */ /* 0x000fe20000410000 */
[----:B------:R-:W-:Y:S01]  /*9550*/  FADD.FTZ R42, R32, R31 ;  /* 0x0000001f202a7221 */ /* 0x000fe20000010000 */
[-C--:B------:R-:W-:Y:S01]  /*9560*/  FFMA.FTZ R31, R169, R8.reuse, -R12 ;  /* 0x00000008a91f7223 */ /* 0x080fe2000001080c */
[----:B------:R-:W-:Y:S01]  /*9570*/  FADD.FTZ R33, R29, R44 ;  /* 0x0000002c1d217221 */ /* 0x000fe20000010000 */
[----:B------:R-:W-:Y:S01]  /*9580*/  FFMA.FTZ R12, R87, R8, -R12 ;  /* 0x00000008570c7223 */ /* 0x000fe2000001080c */
        /* <DEDUP_REMOVED lines=12> */
[----:B------:R-:W2:Y:S01]  /*9650*/  MUFU.EX2 R12, R12 ;  /* 0x0000000c000c7308 */ /* 0x000ea20000000800 */
        /* <DEDUP_REMOVED lines=30> */
[----:B0-----:R-:W-:Y:S01]  /*9840*/  FADD.FTZ R26, R25, R26 ;  /* 0x0000001a191a7221 */ /* 0x001fe20000010000 */
        /* <DEDUP_REMOVED lines=39> */
[----:B-1----:R-:W-:Y:S01]  /*9ac0*/  FADD.FTZ R26, R31, R26 ;  /* 0x0000001a1f1a7221 */ /* 0x002fe20000010000 */
[----:B------:R-:W-:Y:S01]  /*9ad0*/  F2FP.BF16.F32.PACK_AB R153, R40, R17 ;  /* 0x000000112899723e */ /* 0x000fe200000010ff */
[----:B------:R-:W-:Y:S01]  /*9ae0*/  FMUL.FTZ R123, R123, R207 ;  /* 0x000000cf7b7b7220 */ /* 0x000fe20000410000 */
[----:B------:R-:W-:Y:S01]  /*9af0*/  FADD.FTZ R3, R205, R0 ;  /* 0x00000000cd037221 */ /* 0x000fe20000010000 */
[----:B------:R-:W-:Y:S01]  /*9b00*/  F2FP.BF16.F32.PACK_AB R157, R67, R25 ;  /* 0x00000019439d723e */ /* 0x000fe200000010ff */
[----:B--2---:R-:W-:Y:S01]  /*9b10*/  FADD.FTZ R0, R12, R26 ;  /* 0x0000001a0c007221 */ /* 0x004fe20000010000 */
        /* <DEDUP_REMOVED lines=22> */
.L_x_2479:
[----:B------:R-:W-:Y:S06]  /*9c80*/  BAR.ARV 0x8, 0x180 ;  /* 0x0206000000007b1d */ /* 0x000fec0000002000 */
[----:B------:R-:W-:Y:S05]  /*9c90*/  @!P0 BRA `(.L_x_2489) ;  /* 0x0000000000048947 */ /* 0x000fea0003800000 */
[----:B------:R-:W-:Y:S01]  /*9ca0*/  BPT.TRAP 0x1 ;  /* 0x000000040000795c */ /* 0x000fe20000300000 */
.L_x_2489:
[----:B------:R-:W-:Y:S01]  /*9cb0*/  ULEA UR5, UR37, UR38, 0x3 ;  /* 0x0000002625057291 */ /* 0x000fe2000f8e183f */
[----:B------:R-:W-:-:S05]  /*9cc0*/  IMAD.U32 R4, RZ, RZ, UR36 ;  /* 0x00000024ff047e24 */ /* 0x000fca000f8e00ff */
[----:B------:R-:W-:-:S04]  /*9cd0*/  SHF.L.U32 R4, R4, 0x1f, RZ ;  /* 0x0000001f04047819 */ /* 0x000fc800000006ff */
[----:B------:R0:W1:Y:S01]  /*9ce0*/  SYNCS.PHASECHK.TRANS64.TRYWAIT P2, [UR5+0x28850], R4 ;  /* 0x02885004ff0075a7 */ /* 0x0000620008040145 */
[----:B------:R-:W-:Y:S05]  /*9cf0*/  @!P0 BRA `(.L_x_2490) ;  /* 0x0000000000048947 */ /* 0x000fea0003800000 */
[----:B------:R-:W-:Y:S01]  /*9d00*/  BPT.TRAP 0x1 ;  /* 0x000000040000795c */ /* 0x000fe20000300000 */
.L_x_2490:
[----:B-1----:R-:W-:Y:S05]  /*9d10*/  @P2 BRA `(.L_x_2491) ;  /* 0x0000000000082947 */ /* 0x002fea0003800000 */
[----:B------:R-:W1:Y:S02]  /*9d20*/  SYNCS.PHASECHK.TRANS64.TRYWAIT P0, [UR5+0x28850], R4 ;  /* 0x02885004ff0075a7 */ /* 0x000e640008000145 */
[----:B-1----:R-:W-:Y:S05]  /*9d30*/  @!P0 BRA `(.L_x_2492) ;  /* 0x0000008c00308947 */ /* 0x002fea0003800000 */
.L_x_2491:
[----:B------:R-:W-:Y:S01]  /*9d40*/  UIADD3 UR38, UR38, 0x400, URZ ;  /* 0x0000040026267890 */ /* 0x000fe2000fffe03f */
[----:B------:R-:W-:Y:S01]  /*9d50*/  WARPGROUP.ARRIVE ;  /* 0x00000000000079c5 */ /* 0x000fe20000000000 */
[----:B------:R-:W-:Y:S01]  /*9d60*/  UMOV UR7, 0x40000040 ;  /* 0x4000004000077882 */ /* 0x000fe20000000000 */
[----:B01----:R-:W0:Y:S01]  /*9d70*/  SHFL.BFLY PT, R4, R3, 0x2, 0x1f ;  /* 0x0c401f0003047f89 */ /* 0x003e2200000e0000 */
[----:B------:R-:W-:Y:S01]  /*9d80*/  USHF.R.U32.HI UR38, URZ, 0x4, UR38 ;  /* 0x000000043f267899 */ /* 0x000fe20008011626 */
[----:B------:R-:W-:Y:S02]  /*9d90*/  IMAD.MOV.U32 R10, RZ, RZ, RZ ;  /* 0x000000ffff0a7224 */ /* 0x000fe400078e00ff */
[----:B------:R-:W1:Y:S01]  /*9da0*/  SHFL.BFLY PT, R5, R0, 0x2, 0x1f ;  /* 0x0c401f0000057f89 */ /* 0x000e6200000e0000 */
[----:B------:R-:W-:Y:S01]  /*9db0*/  ULOP3.LUT UR38, UR38, 0x3fff, URZ, 0xc0, !UPT ;  /* 0x00003fff26267892 */ /* 0x000fe2000f8ec03f */
[----:B------:R-:W-:-:S03]  /*9dc0*/  VIADD R190, R190, 0x1 ;  /* 0x00000001bebe7836 */ /* 0x000fc60000000000 */
        /* <DEDUP_REMOVED lines=16> */
[----:B------:R-:W-:Y:S02]  /*9ed0*/  IMAD.MOV.U32 R5, RZ, RZ, RZ ;  /* 0x000000ffff057224 */ /* 0x000fe400078e00ff */
[----:B-1----:R-:W-:Y:S02]  /*9ee0*/  FADD.FTZ R14, R6, R7 ;  /* 0x00000007060e7221 */ /* 0x002fe40000010000 */
[----:B------:R-:W-:Y:S01]  /*9ef0*/  FSETP.NE.FTZ.AND P0, PT, R13, RZ, PT ;  /* 0x000000ff0d00720b */ /* 0x000fe20003f15000 */
[----:B------:R-:W-:Y:S02]  /*9f00*/  IMAD.U32 R6, RZ, RZ, UR5 ;  /* 0x00000005ff067e24 */ /* 0x000fe4000f8e00ff */
[----:B------:R-:W-:Y:S02]  /*9f10*/  FSETP.NE.FTZ.AND P2, PT, R14, RZ, PT ;  /* 0x000000ff0e00720b */ /* 0x000fe40003f55000 */
[----:B------:R-:W-:-:S08]  /*9f20*/  @!P1 VIADD R6, R6, 0x28860 ;  /* 0x0002886006069836 */ /* 0x000fd00000000000 */
[----:B------:R-:W0:Y:S01]  /*9f30*/  @P0 MUFU.LG2 R7, R13 ;  /* 0x0000000d00070308 */ /* 0x000e220000000c00 */
[C---:B------:R-:W-:Y:S02]  /*9f40*/  @P0 FMUL.FTZ R4, R8.reuse, 0.69314718246459960938 ;  /* 0x3f31721808040820 */ /* 0x040fe40000410000 */
[----:B------:R-:W-:-:S05]  /*9f50*/  @P2 FMUL.FTZ R15, R8, 0.69314718246459960938 ;  /* 0x3f317218080f2820 */ /* 0x000fca0000410000 */
        /* <DEDUP_REMOVED lines=111> */
.L_x_2462:
        /* <DEDUP_REMOVED lines=12> */
[----:B------:R-:W-:Y:S01]  /*a710*/  IMAD.MOV.U32 R48, RZ, RZ, RZ ;  /* 0x000000ffff307224 */ /* 0x000fe200078e00ff */
[----:B------:R-:W-:Y:S01]  /*a720*/  F2FP.BF16.F32.PACK_AB R128, R129, R128 ;  /* 0x000000808180723e */ /* 0x000fe200000010ff */
[----:B-1----:R-:W1:Y:S01]  /*a730*/  LDC R44, c[0x0][0xbe8] ;  /* 0x0002fa00ff2c7b82 */ /* 0x002e620000000800 */
        /* <DEDUP_REMOVED lines=12> */
[----:B--2---:R-:W-:-:S03]  /*a800*/  MOV R17, R5 ;  /* 0x0000000500117202 */ /* 0x004fc60000000f00 */
[----:B------:R-:W-:-:S03]  /*a810*/  IMAD.WIDE R4, R194, 0x2, R16 ;  /* 0x00000002c2047825 */ /* 0x000fc600078e0210 */
[C---:B------:R-:W-:Y:S02]  /*a820*/  IADD3 R35, P4, R4.reuse, 0x60, RZ ;  /* 0x0000006004237810 */ /* 0x040fe40007f9e0ff */
[C---:B------:R-:W-:Y:S02]  /*a830*/  LOP3.LUT R9, R4.reuse, 0x380, RZ, 0xc0, !PT ;  /* 0x0000038004097812 */ /* 0x040fe400078ec0ff */
[C---:B------:R-:W-:Y:S01]  /*a840*/  IADD3 R31, P6, R4.reuse, 0x20, RZ ;  /* 0x00000020041f7810 */ /* 0x040fe20007fde0ff */
[--C-:B------:R-:W-:Y:S01]  /*a850*/  IMAD.X R15, RZ, RZ, R5.reuse, P4 ;  /* 0x000000ffff0f7224 */ /* 0x100fe200020e0605 */
[----:B------:R-:W-:Y:S02]  /*a860*/  LOP3.LUT R14, R35, 0x380, RZ, 0xc0, !PT ;  /* 0x00000380230e7812 */ /* 0x000fe400078ec0ff */
[----:B------:R-:W-:Y:S01]  /*a870*/  SHF.R.U64 R9, R9, 0x3, RZ ;  /* 0x0000000309097819 */ /* 0x000fe200000012ff */
[----:B------:R-:W-:Y:S01]  /*a880*/  IMAD.X R27, RZ, RZ, R5, P6 ;  /* 0x000000ffff1b7224 */ /* 0x000fe200030e0605 */
[----:B------:R-:W-:Y:S01]  /*a890*/  LOP3.LUT R10, R31, 0x380, RZ, 0xc0, !PT ;  /* 0x000003801f0a7812 */ /* 0x000fe200078ec0ff */
[----:B------:R-:W-:Y:S01]  /*a8a0*/  BAR.SYNC.DEFER_BLOCKING 0x1, 0x100 ;  /* 0x0044000000007b1d */ /* 0x000fe20000010000 */
[----:B------:R-:W-:-:S02]  /*a8b0*/  IADD3 R33, P5, R4, 0x40, RZ ;  /* 0x0000004004217810 */ /* 0x000fc40007fbe0ff */
[C---:B------:R-:W-:Y:S02]  /*a8c0*/  IADD3 R37, P3, R4.reuse, 0x4000, RZ ;  /* 0x0000400004257810 */ /* 0x040fe40007f7e0ff */
[C---:B------:R-:W-:Y:S01]  /*a8d0*/  IADD3 R39, P2, R4.reuse, 0x4020, RZ ;  /* 0x0000402004277810 */ /* 0x040fe20007f5e0ff */
[--C-:B------:R-:W-:Y:S01]  /*a8e0*/  IMAD.X R25, RZ, RZ, R5.reuse, P5 ;  /* 0x000000ffff197224 */ /* 0x100fe200028e0605 */
[C---:B------:R-:W-:Y:S01]  /*a8f0*/  IADD3 R30, P1, R4.reuse, 0x4040, RZ ;  /* 0x00004040041e7810 */ /* 0x040fe20007f3e0ff */
[--C-:B------:R-:W-:Y:S01]  /*a900*/  IMAD.X R13, RZ, RZ, R5.reuse, P3 ;  /* 0x000000ffff0d7224 */ /* 0x100fe200018e0605 */
[----:B------:R-:W-:Y:S01]  /*a910*/  IADD3 R41, P0, R4, 0x4060, RZ ;  /* 0x0000406004297810 */ /* 0x000fe20007f1e0ff */
[--C-:B------:R-:W-:Y:S01]  /*a920*/  IMAD.X R11, RZ, RZ, R5.reuse, P2 ;  /* 0x000000ffff0b7224 */ /* 0x100fe200010e0605 */
[----:B------:R-:W-:Y:S02]  /*a930*/  SHF.R.U64 R14, R14, 0x3, RZ ;  /* 0x000000030e0e7819 */ /* 0x000fe400000012ff */
[----:B------:R-:W-:Y:S01]  /*a940*/  LOP3.LUT R4, R9, R4, RZ, 0x3c, !PT ;  /* 0x0000000409047212 */ /* 0x000fe200078e3cff */
[--C-:B------:R-:W-:Y:S01]  /*a950*/  IMAD.X R9, RZ, RZ, R5.reuse, P1 ;  /* 0x000000ffff097224 */ /* 0x100fe200008e0605 */
[----:B------:R-:W-:Y:S01]  /*a960*/  SHF.R.U64 R10, R10, 0x3, RZ ;  /* 0x000000030a0a7819 */ /* 0x000fe200000012ff */
[----:B------:R-:W-:Y:S01]  /*a970*/  IMAD.X R29, RZ, RZ, R5, P0 ;  /* 0x000000ffff1d7224 */ /* 0x000fe200000e0605 */
[----:B------:R-:W-:-:S02]  /*a980*/  LOP3.LUT R14, R14, R35, RZ, 0x3c, !PT ;  /* 0x000000230e0e7212 */ /* 0x000fc400078e3cff */
[----:B------:R-:W-:Y:S02]  /*a990*/  LOP3.LUT R12, R33, 0x380, RZ, 0xc0, !PT ;  /* 0x00000380210c7812 */ /* 0x000fe400078ec0ff */
[----:B------:R-:W-:Y:S02]  /*a9a0*/  MOV R35, R4 ;  /* 0x0000000400237202 */ /* 0x000fe40000000f00 */
[----:B------:R-:W-:Y:S02]  /*a9b0*/  LOP3.LUT R28, R37, 0x380, RZ, 0xc0, !PT ;  /* 0x00000380251c7812 */ /* 0x000fe400078ec0ff */
[----:B------:R-:W-:Y:S02]  /*a9c0*/  F2FP.BF16.F32.PACK_AB R4, R89, R8 ;  /* 0x000000085904723e */ /* 0x000fe400000010ff */
[----:B------:R-:W-:Y:S02]  /*a9d0*/  LOP3.LUT R26, R10, R31, RZ, 0x3c, !PT ;  /* 0x0000001f0a1a7212 */ /* 0x000fe400078e3cff */
[----:B------:R-:W-:-:S02]  /*a9e0*/  LOP3.LUT R8, R39, 0x380, RZ, 0xc0, !PT ;  /* 0x0000038027087812 */ /* 0x000fc400078ec0ff */
[----:B------:R-:W-:Y:S02]  /*a9f0*/  LOP3.LUT R10, R30, 0x380, RZ, 0xc0, !PT ;  /* 0x000003801e0a7812 */ /* 0x000fe400078ec0ff */
[----:B------:R-:W-:Y:S02]  /*aa00*/  SHF.R.U64 R12, R12, 0x3, RZ ;  /* 0x000000030c0c7819 */ /* 0x000fe400000012ff */
[----:B------:R-:W-:Y:S02]  /*aa10*/  SHF.R.U64 R28, R28, 0x3, RZ ;  /* 0x000000031c1c7819 */ /* 0x000fe400000012ff */
[----:B------:R-:W-:Y:S02]  /*aa20*/  SHF.R.U64 R8, R8, 0x3, RZ ;  /* 0x0000000308087819 */ /* 0x000fe400000012ff */
[----:B------:R-:W-:Y:S02]  /*aa30*/  SHF.R.U64 R21, R10, 0x3, RZ ;  /* 0x000000030a157819 */ /* 0x000fe400000012ff */
[----:B------:R-:W-:-:S02]  /*aa40*/  LOP3.LUT R24, R12, R33, RZ, 0x3c, !PT ;  /* 0x000000210c187212 */ /* 0x000fc400078e3cff */
[----:B------:R-:W-:Y:S02]  /*aa50*/  LOP3.LUT R12, R28, R37, RZ, 0x3c, !PT ;  /* 0x000000251c0c7212 */ /* 0x000fe400078e3cff */
[----:B------:R-:W-:Y:S01]  /*aa60*/  LOP3.LUT R28, R41, 0x380, RZ, 0xc0, !PT ;  /* 0x00000380291c7812 */ /* 0x000fe200078ec0ff */
[----:B------:R-:W2:Y:S01]  /*aa70*/  LDC.64 R36, c[0x0][0xc00] ;  /* 0x00030000ff247b82 */ /* 0x000ea20000000a00 */
[----:B------:R-:W-:Y:S02]  /*aa80*/  LOP3.LUT R10, R8, R39, RZ, 0x3c, !PT ;  /* 0x00000027080a7212 */ /* 0x000fe400078e3cff */
[----:B------:R-:W-:Y:S02]  /*aa90*/  F2FP.BF16.F32.PACK_AB R5, R91, R90 ;  /* 0x0000005a5b05723e */ /* 0x000fe400000010ff */
[----:B------:R-:W-:Y:S02]  /*aaa0*/  LOP3.LUT R8, R21, R30, RZ, 0x3c, !PT ;  /* 0x0000001e15087212 */ /* 0x000fe400078e3cff */
[----:B------:R-:W-:Y:S01]  /*aab0*/  SHF.R.U64 R28, R28, 0x3, RZ ;  /* 0x000000031c1c7819 */ /* 0x000fe200000012ff */
[----:B------:R3:W-:Y:S01]  /*aac0*/  STSM.16.M88.4 [R35], R4 ;  /* 0x0000000423007844 */ /* 0x0007e20000000200 */
        /* <DEDUP_REMOVED lines=8> */
[----:B------:R-:W-:Y:S01]  /*ab50*/  MOV R32, R14 ;  /* 0x0000000e00207202 */ /* 0x000fe20000000f00 */
[----:B------:R-:W-:Y:S01]  /*ab60*/  STSM.16.M88.4 [R34], R8 ;  /* 0x0000000822007844 */ /* 0x000fe20000000200 */
[----:B------:R-:W-:Y:S02]  /*ab70*/  MOV R31, R12 ;  /* 0x0000000c001f7202 */ /* 0x000fe40000000f00 */
[----:B---3--:R-:W-:Y:S02]  /*ab80*/  F2FP.BF16.F32.PACK_AB R4, R105, R104 ;  /* 0x000000686904723e */ /* 0x008fe400000010ff */
[----:B------:R-:W-:Y:S02]  /*ab90*/  F2FP.BF16.F32.PACK_AB R5, R107, R106 ;  /* 0x0000006a6b05723e */ /* 0x000fe400000010ff */
[----:B------:R-:W-:-:S02]  /*aba0*/  F2FP.BF16.F32.PACK_AB R6, R109, R108 ;  /* 0x0000006c6d06723e */ /* 0x000fc400000010ff */
[----:B------:R-:W-:Y:S02]  /*abb0*/  F2FP.BF16.F32.PACK_AB R7, R111, R110 ;  /* 0x0000006e6f07723e */ /* 0x000fe400000010ff */
[----:B------:R-:W-:Y:S02]  /*abc0*/  LOP3.LUT R28, R28, R41, RZ, 0x3c, !PT ;  /* 0x000000291c1c7212 */ /* 0x000fe400078e3cff */
[----:B------:R-:W-:Y:S01]  /*abd0*/  F2FP.BF16.F32.PACK_AB R12, R113, R112 ;  /* 0x00000070710c723e */ /* 0x000fe200000010ff */
[----:B------:R3:W-:Y:S01]  /*abe0*/  STSM.16.M88.4 [R33], R4 ;  /* 0x0000000421007844 */ /* 0x0007e20000000200 */
[----:B------:R-:W-:Y:S02]  /*abf0*/  F2FP.BF16.F32.PACK_AB R13, R115, R114 ;  /* 0x00000072730d723e */ /* 0x000fe400000010ff */
[----:B------:R-:W-:Y:S02]  /*ac00*/  F2FP.BF16.F32.PACK_AB R14, R117, R116 ;  /* 0x00000074750e723e */ /* 0x000fe400000010ff */
[----:B------:R-:W-:-:S02]  /*ac10*/  F2FP.BF16.F32.PACK_AB R15, R119, R118 ;  /* 0x00000076770f723e */ /* 0x000fc400000010ff */
[----:B------:R-:W-:Y:S02]  /*ac20*/  F2FP.BF16.F32.PACK_AB R24, R121, R120 ;  /* 0x000000787918723e */ /* 0x000fe400000010ff */
[----:B------:R-:W-:Y:S01]  /*ac30*/  F2FP.BF16.F32.PACK_AB R25, R123, R122 ;  /* 0x0000007a7b19723e */ /* 0x000fe200000010ff */
[----:B------:R4:W-:Y:S01]  /*ac40*/  STSM.16.M88.4 [R32], R12 ;  /* 0x0000000c20007844 */ /* 0x0009e20000000200 */
[----:B------:R-:W-:Y:S02]  /*ac50*/  F2FP.BF16.F32.PACK_AB R26, R125, R124 ;  /* 0x0000007c7d1a723e */ /* 0x000fe400000010ff */
[----:B------:R-:W-:Y:S02]  /*ac60*/  F2FP.BF16.F32.PACK_AB R27, R127, R126 ;  /* 0x0000007e7f1b723e */ /* 0x000fe400000010ff */
[----:B------:R-:W-:Y:S01]  /*ac70*/  MOV R28, R28 ;  /* 0x0000001c001c7202 */ /* 0x000fe20000000f00 */
[----:B---3--:R-:W-:Y:S01]  /*ac80*/  IMAD.SHL.U32 R5, R184, 0x4, RZ ;  /* 0x00000004b8057824 */ /* 0x008fe200078e00ff */
[----:B------:R-:W-:Y:S01]  /*ac90*/  ISETP.NE.U32.AND P2, PT, RZ, UR4, PT ;  /* 0x00000004ff007c0c */ /* 0x000fe2000bf45070 */
[----:B------:R4:W-:Y:S01]  /*aca0*/  STSM.16.M88.4 [R31], R24 ;  /* 0x000000181f007844 */ /* 0x0009e20000000200 */
[----:B--2---:R-:W-:-:S02]  /*acb0*/  ISETP.NE.U32.AND P0, PT, R36, RZ, PT ;  /* 0x000000ff2400720c */ /* 0x004fc40003f05070 */
[----:B------:R-:W-:Y:S01]  /*acc0*/  SHF.L.U64.HI R10, R184, 0x2, R188 ;  /* 0x00000002b80a7819 */ /* 0x000fe200000102bc */
[----:B------:R4:W-:Y:S01]  /*acd0*/  STSM.16.M88.4 [R30], R128 ;  /* 0x000000801e007844 */ /* 0x0009e20000000200 */
[----:B------:R-:W-:Y:S02]  /*ace0*/  ISETP.NE.AND.EX P2, PT, RZ, UR5, PT, P2 ;  /* 0x00000005ff007c0c */ /* 0x000fe4000bf45320 */
[----:B------:R-:W-:Y:S01]  /*acf0*/  ISETP.NE.AND.EX P0, PT, R37, RZ, PT, P0 ;  /* 0x000000ff2500720c */ /* 0x000fe20003f05300 */
[----:B------:R4:W-:Y:S01]  /*ad00*/  STSM.16.M88.4 [R21], R136 ;  /* 0x0000008815007844 */ /* 0x0009e20000000200 */
[----:B------:R-:W-:-:S03]  /*ad10*/  IADD3 R6, P1, R5, R36, RZ ;  /* 0x0000002405067210 */ /* 0x000fc60007f3e0ff */
[----:B------:R4:W-:Y:S02]  /*ad20*/  STSM.16.M88.4 [R28], R144 ;  /* 0x000000901c007844 */ /* 0x0009e40000000200 */
[----:B------:R-:W-:Y:S01]  /*ad30*/  IMAD.X R7, R10, 0x1, R37, P1 ;  /* 0x000000010a077824 */ /* 0x000fe200008e0625 */
[----:B------:R-:W-:Y:S03]  /*ad40*/  BAR.SYNC.DEFER_BLOCKING 0x1, 0x100 ;  /* 0x0044000000007b1d */ /* 0x000fe60000010000 */
[----:B------:R-:W-:-:S03]  /*ad50*/  @P2 IADD3 R4, P3, R5, UR4, RZ ;  /* 0x0000000405042c10 */ /* 0x000fc6000ff7e0ff */
[----:B------:R-:W-:Y:S01]  /*ad60*/  ULDC UR4, c[0x0][0xa88] ;  /* 0x0002a20000047ab9 */ /* 0x000fe20000000800 */
[----:B------:R-:W-:Y:S01]  /*ad70*/  @P2 IADD3.X R5, R10, UR5, RZ, P3, !PT ;  /* 0x000000050a052c10 */ /* 0x000fe20009ffe4ff */
[----:B------:R-:W-:Y:S01]  /*ad80*/  IMAD.U32 R9, RZ, RZ, UR4 ;  /* 0x00000004ff097e24 */ /* 0x000fe2000f8e00ff */
[----:B------:R4:W5:Y:S01]  /*ad90*/  @P0 LDG.E R48, desc[UR40][R6.64] ;  /* 0x0000002806300981 */ /* 0x000962000c1e1900 */
[----:B-1----:R-:W-:-:S04]  /*ada0*/  ISETP.NE.AND P1, PT, R44, 0x1, PT ;  /* 0x000000012c00780c */ /* 0x002fc80003f25270 */
[----:B------:R4:W5:Y:S09]  /*adb0*/  @P2 LDG.E R9, desc[UR40][R4.64] ;  /* 0x0000002804092981 */ /* 0x000972000c1e1900 */
[----:B------:R-:W1:Y:S08]  /*adc0*/  @P1 LDC R8, c[0x0][0xbec] ;  /* 0x0002fb00ff081b82 */ /* 0x000e700000000800 */
[----:B------:R-:W2:Y:S01]  /*add0*/  @P1 LDC R11, c[0x0][0xbf0] ;  /* 0x0002fc00ff0b1b82 */ /* 0x000ea20000000800 */
[----:B----4-:R-:W-:Y:S05]  /*ade0*/  @P2 BRA `(.L_x_2495) ;  /* 0x0000000000102947 */ /* 0x010fea0003800000 */
[----:B------:R-:W-:Y:S05]  /*adf0*/  @!P0 BRA `(.L_x_2495) ;  /* 0x00000000000c8947 */ /* 0x000fea0003800000 */
[----:B------:R-:W3:Y:S04]  /*ae00*/  LDG.E R4, desc[UR40][R6.64] ;  /* 0x0000002806047981 */ /* 0x000ee8000c1e1900 */
[----:B-----5:R-:W3:Y:S02]  /*ae10*/  LDG.E R9, desc[UR40][R6.64+0x4] ;  /* 0x0000042806097981 */ /* 0x020ee4000c1e1900 */
[----:B---3--:R-:W-:-:S07]  /*ae20*/  IMAD.IADD R9, R9, 0x1, -R4 ;  /* 0x0000000109097824 */ /* 0x008fce00078e0a04 */
.L_x_2495:
[----:B------:R-:W-:Y:S01]  /*ae30*/  SHF.R.S32.HI R54, RZ, 0x1f, R187 ;  /* 0x0000001fff367819 */ /* 0x000fe200000114bb */
[----:B------:R-:W-:Y:S01]  /*ae40*/  IMAD.IADD R15, R23, 0x1, R2 ;  /* 0x00000001170f7824 */ /* 0x000fe200078e0202 */
[----:B------:R-:W-:Y:S01]  /*ae50*/  ULDC.64 UR4, c[0x0][0xb90] ;  /* 0x0002e40000047ab9 */ /* 0x000fe20000000a00 */
[----:B-----5:R-:W-:Y:S01]  /*ae60*/  SHF.R.S32.HI R49, RZ, 0x1f, R48 ;  /* 0x0000001fff317819 */ /* 0x020fe20000011430 */
[----:B------:R-:W-:Y:S01]  /*ae70*/  IMAD.IADD R24, R193, 0x1, R2 ;  /* 0x00000001c1187824 */ /* 0x000fe200078e0202 */
[----:B------:R-:W-:Y:S01]  /*ae80*/  SEL R188, R188, RZ, !P0 ;  /* 0x000000ffbcbc7207 */ /* 0x000fe20004000000 */
[----:B------:R-:W-:Y:S01]  /*ae90*/  IMAD R4, R54, UR4, RZ ;  /* 0x0000000436047c24 */ /* 0x000fe2000f8e02ff */
[----:B------:R-:W-:Y:S01]  /*aea0*/  SEL R55, R184, RZ, !P0 ;  /* 0x000000ffb8377207 */ /* 0x000fe20004000000 */
[----:B-1----:R-:W-:-:S04]  /*aeb0*/  @P1 IMAD.HI.U32 R6, R15, R8, RZ ;  /* 0x000000080f061227 */ /* 0x002fc800078e00ff */
[----:B------:R-:W-:Y:S01]  /*aec0*/  IMAD.MOV.U32 R7, RZ, RZ, R15 ;  /* 0x000000ffff077224 */ /* 0x000fe200078e000f */
[----:B--2---:R-:W-:Y:S01]  /*aed0*/  @P1 SHF.R.U32.HI R7, RZ, R11, R6 ;  /* 0x0000000bff071219 */ /* 0x004fe20000011606 */
        /* <DEDUP_REMOVED lines=9> */
[----:B------:R-:W-:Y:S01]  /*af70*/  IMAD.WIDE.U32 R4, R55, UR4, R4 ;  /* 0x0000000437047c25 */ /* 0x000fe2000f8e0004 */
[----:B------:R-:W-:Y:S02]  /*af80*/  IADD3 R41, P6, R16, 0x4000, RZ ;  /* 0x0000400010297810 */ /* 0x000fe40007fde0ff */
[----:B------:R-:W-:Y:S01]  /*af90*/  LOP3.LUT R12, R21, 0x380, RZ, 0xc0, !PT ;  /* 0x00000380150c7812 */ /* 0x000fe200078ec0ff */
[----:B------:R-:W-:Y:S01]  /*afa0*/  IMAD R11, R44, R13, R15 ;  /* 0x0000000d2c0b7224 */ /* 0x000fe200078e020f */
[----:B------:R-:W-:Y:S01]  /*afb0*/  SHF.R.S32.HI R13, RZ, 0x1f, R7 ;  /* 0x0000001fff0d7819 */ /* 0x000fe20000011407 */
[----:B------:R-:W-:Y:S01]  /*afc0*/  IMAD R8, R55, UR5, R6 ;  /* 0x0000000537087c24 */ /* 0x000fe2000f8e0206 */
[----:B------:R-:W-:Y:S01]  /*afd0*/  IADD3 R4, P2, R7, R4, RZ ;  /* 0x0000000407047210 */ /* 0x000fe20007f5e0ff */
[----:B------:R-:W-:Y:S01]  /*afe0*/  ULDC.64 UR4, c[0x0][0xb88] ;  /* 0x0002e20000047ab9 */ /* 0x000fe20000000a00 */
[----:B------:R-:W-:Y:S01]  /*aff0*/  SHF.R.S32.HI R6, RZ, 0x1f, R11 ;  /* 0x0000001fff067819 */ /* 0x000fe2000001140b */
[----:B------:R-:W-:Y:S01]  /*b000*/  IMAD R57, R9, R44, RZ ;  /* 0x0000002c09397224 */ /* 0x000fe200078e02ff */
[----:B------:R-:W-:-:S02]  /*b010*/  IADD3.X R5, R13, R5, R8, P2, !PT ;  /* 0x000000050d057210 */ /* 0x000fc400017fe408 */
[----:B------:R-:W-:Y:S01]  /*b020*/  IADD3 R15, P3, R16, 0x2000, RZ ;  /* 0x00002000100f7810 */ /* 0x000fe20007f7e0ff */
[----:B------:R-:W-:Y:S01]  /*b030*/  IMAD R8, R6, UR4, RZ ;  /* 0x0000000406087c24 */ /* 0x000fe2000f8e02ff */
[----:B------:R-:W-:Y:S01]  /*b040*/  SHF.R.U64 R12, R12, 0x3, RZ ;  /* 0x000000030c0c7819 */ /* 0x000fe200000012ff */
[----:B------:R-:W-:Y:S01]  /*b050*/  IMAD.WIDE.U32 R4, R11, UR4, R4 ;  /* 0x000000040b047c25 */ /* 0x000fe2000f8e0004 */
[----:B------:R-:W-:Y:S02]  /*b060*/  LOP3.LUT R7, R15, 0x380, RZ, 0xc0, !PT ;  /* 0x000003800f077812 */ /* 0x000fe400078ec0ff */
[----:B------:R-:W-:Y:S01]  /*b070*/  IADD3 R37, P5, R16, 0x5000, RZ ;  /* 0x0000500010257810 */ /* 0x000fe20007fbe0ff */
[----:B------:R-:W-:Y:S01]  /*b080*/  IMAD R13, R11, UR5, R8 ;  /* 0x000000050b0d7c24 */ /* 0x000fe2000f8e0208 */
[----:B------:R-:W-:Y:S01]  /*b090*/  ULDC.64 UR4, c[0x0][0xb50] ;  /* 0x0002d40000047ab9 */ /* 0x000fe20000000a00 */
[----:B------:R-:W-:Y:S02]  /*b0a0*/  SHF.R.U64 R6, R7, 0x3, RZ ;  /* 0x0000000307067819 */ /* 0x000fe400000012ff */
[----:B------:R-:W-:Y:S01]  /*b0b0*/  IMAD.IADD R5, R5, 0x1, R13 ;  /* 0x0000000105057824 */ /* 0x000fe200078e020d */
[----:B------:R-:W-:Y:S01]  /*b0c0*/  LEA R10, P4, R4, UR4, 0x2 ;  /* 0x00000004040a7c11 */ /* 0x000fe2000f8810ff */
[----:B------:R-:W-:Y:S01]  /*b0d0*/  IMAD.X R13, RZ, RZ, R17, P0 ;  /* 0x000000ffff0d7224 */ /* 0x000fe200000e0611 */
[----:B------:R-:W-:-:S02]  /*b0e0*/  IADD3 R7, P2, R16, 0x3000, RZ ;  /* 0x0000300010077810 */ /* 0x000fc40007f5e0ff */
[----:B------:R-:W-:Y:S01]  /*b0f0*/  LEA.HI.X R14, R4, UR5, R5, 0x2, P4 ;  /* 0x00000005040e7c11 */ /* 0x000fe2000a0f1405 */
[----:B------:R-:W-:Y:S01]  /*b100*/  SHFL.IDX PT, R50, R10, RZ, 0x1c1f ;  /* 0x001c1fff0a327589 */ /* 0x000fe200000e0000 */
[----:B------:R-:W-:Y:S01]  /*b110*/  LOP3.LUT P0, RZ, R191, 0x3, RZ, 0xc0, !PT ;  /* 0x00000003bfff7812 */ /* 0x000fe2000780c0ff */
[----:B------:R-:W-:Y:S01]  /*b120*/  IMAD.X R9, RZ, RZ, R17, P2 ;  /* 0x000000ffff097224 */ /* 0x000fe200010e0611 */
[----:B------:R-:W-:Y:S01]  /*b130*/  LOP3.LUT R8, R7, 0x380, RZ, 0xc0, !PT ;  /* 0x0000038007087812 */ /* 0x000fe200078ec0ff */
[----:B------:R-:W1:Y:S01]  /*b140*/  SHFL.IDX PT, R51, R14, RZ, 0x1c1f ;  /* 0x001c1fff0e337589 */ /* 0x000e6200000e0000 */
[CC--:B------:R-:W-:Y:S01]  /*b150*/  ISETP.GE.OR P2, PT, R24.reuse, R57.reuse, P0 ;  /* 0x000000391800720c */ /* 0x0c0fe20000746670 */
[----:B------:R-:W-:Y:S01]  /*b160*/  VIADD R4, R24, 0x8 ;  /* 0x0000000818047836 */ /* 0x000fe20000000000 */
[C---:B------:R-:W-:Y:S01]  /*b170*/  IADD3 R33, P4, R16.reuse, 0x6000, RZ ;  /* 0x0000600010217810 */ /* 0x040fe20007f9e0ff */
[----:B------:R-:W-:Y:S01]  /*b180*/  SHFL.IDX PT, R52, R10, 0x1, 0x1c1f ;  /* 0x003c1f000a347f89 */ /* 0x000fe200000e0000 */
[----:B------:R-:W-:Y:S01]  /*b190*/  LOP3.LUT R11, R16, 0x380, RZ, 0xc0, !PT ;  /* 0x00000380100b7812 */ /* 0x000fe200078ec0ff */
[----:B------:R-:W-:Y:S01]  /*b1a0*/  ULDC.64 UR4, c[0x0][0xaa0] ;  /* 0x0002a80000047ab9 */ /* 0x000fe20000000a00 */
[----:B------:R-:W-:Y:S01]  /*b1b0*/  ISETP.GE.OR P0, PT, R4, R57, P0 ;  /* 0x000000390400720c */ /* 0x000fe20000706670 */
[----:B------:R-:W2:Y:S01]  /*b1c0*/  SHFL.IDX PT, R53, R14, 0x1, 0x1c1f ;  /* 0x003c1f000e357f89 */ /* 0x000ea200000e0000 */
[----:B------:R-:W-:-:S02]  /*b1d0*/  SHF.R.U64 R8, R8, 0x3, RZ ;  /* 0x0000000308087819 */ /* 0x000fc400000012ff */
[----:B------:R-:W-:Y:S02]  /*b1e0*/  LOP3.LUT R12, R12, R21, RZ, 0x3c, !PT ;  /* 0x000000150c0c7212 */ /* 0x000fe400078e3cff */
[----:B------:R-:W3:Y:S01]  /*b1f0*/  @P1 LDC R21, c[0x0][0xbec] ;  /* 0x0002fb00ff151b82 */ /* 0x000ee20000000800 */
[----:B------:R-:W-:Y:S02]  /*b200*/  LOP3.LUT R40, R41, 0x380, RZ, 0xc0, !PT ;  /* 0x0000038029287812 */ /* 0x000fe400078ec0ff */
[----:B------:R-:W-:Y:S02]  /*b210*/  LOP3.LUT R36, R37, 0x380, RZ, 0xc0, !PT ;  /* 0x0000038025247812 */ /* 0x000fe400078ec0ff */
[----:B------:R-:W-:Y:S02]  /*b220*/  LOP3.LUT R32, R33, 0x380, RZ, 0xc0, !PT ;  /* 0x0000038021207812 */ /* 0x000fe400078ec0ff */
[----:B------:R-:W-:Y:S02]  /*b230*/  SHF.R.U64 R11, R11, 0x3, RZ ;  /* 0x000000030b0b7819 */ /* 0x000fe400000012ff */
[----:B------:R-:W-:Y:S01]  /*b240*/  LOP3.LUT R8, R8, R7, RZ, 0x3c, !PT ;  /* 0x0000000708087212 */ /* 0x000fe200078e3cff */
[----:B------:R-:W-:Y:S01]  /*b250*/  IMAD.X R7, RZ, RZ, R17, P3 ;  /* 0x000000ffff077224 */ /* 0x000fe200018e0611 */
[----:B-1----:R1:W-:Y:S01]  /*b260*/  @!P2 ST.E desc[UR40][R50.64], R3 ;  /* 0x000000033200a985 */ /* 0x0023e2000c101928 */
[----:B------:R-:W-:-:S02]  /*b270*/  IADD3 R5, P3, R16, 0x7000, RZ ;  /* 0x0000700010057810 */ /* 0x000fc40007f7e0ff */
[----:B------:R-:W-:Y:S02]  /*b280*/  SHF.R.U64 R40, R40, 0x3, RZ ;  /* 0x0000000328287819 */ /* 0x000fe400000012ff */
[----:B------:R-:W-:Y:S01]  /*b290*/  SHF.R.U64 R36, R36, 0x3, RZ ;  /* 0x0000000324247819 */ /* 0x000fe200000012ff */
[--C-:B------:R-:W-:Y:S01]  /*b2a0*/  IMAD.X R29, RZ, RZ, R17.reuse, P3 ;  /* 0x000000ffff1d7224 */ /* 0x100fe200018e0611 */
[----:B------:R-:W-:Y:S01]  /*b2b0*/  SHF.R.U64 R32, R32, 0x3, RZ ;  /* 0x0000000320207819 */ /* 0x000fe200000012ff */
[----:B--2---:R2:W-:Y:S01]  /*b2c0*/  @!P0 ST.E desc[UR40][R52.64], R0 ;  /* 0x0000000034008985 */ /* 0x0045e2000c101928 */
[----:B------:R-:W-:Y:S02]  /*b2d0*/  LOP3.LUT R16, R11, R16, RZ, 0x3c, !PT ;  /* 0x000000100b107212 */ /* 0x000fe400078e3cff */
[----:B------:R-:W-:Y:S01]  /*b2e0*/  LOP3.LUT R40, R40, R41, RZ, 0x3c, !PT ;  /* 0x0000002928287212 */ /* 0x000fe200078e3cff */
[----:B-1----:R-:W-:Y:S01]  /*b2f0*/  IMAD R3, R49, UR4, RZ ;  /* 0x0000000431037c24 */ /* 0x002fe2000f8e02ff */
[----:B------:R-:W-:Y:S01]  /*b300*/  LOP3.LUT R36, R36, R37, RZ, 0x3c, !PT ;  /* 0x0000002524247212 */ /* 0x000fe200078e3cff */
[----:B------:R-:W1:Y:S01]  /*b310*/  @P1 LDC R49, c[0x0][0xbf0] ;  /* 0x0002fc00ff311b82 */ /* 0x000e620000000800 */
[----:B------:R-:W-:Y:S01]  /*b320*/  LOP3.LUT R32, R32, R33, RZ, 0x3c, !PT ;  /* 0x0000002120207212 */ /* 0x000fe200078e3cff */
[--C-:B------:R-:W-:Y:S01]  /*b330*/  IMAD.X R41, RZ, RZ, R17.reuse, P6 ;  /* 0x000000ffff297224 */ /* 0x100fe200030e0611 */
[----:B------:R4:W5:Y:S01]  /*b340*/  LD.E.128 R24, desc[UR40][R16.64] ;  /* 0x0000002810187980 */ /* 0x000962000c101d00 */
[--C-:B------:R-:W-:Y:S01]  /*b350*/  IMAD.X R37, RZ, RZ, R17.reuse, P5 ;  /* 0x000000ffff257224 */ /* 0x100fe200028e0611 */
[----:B------:R-:W-:Y:S01]  /*b360*/  LOP3.LUT R4, R5, 0x380, RZ, 0xc0, !PT ;  /* 0x0000038005047812 */ /* 0x000fe200078ec0ff */
[----:B------:R-:W-:Y:S01]  /*b370*/  IMAD.X R33, RZ, RZ, R17, P4 ;  /* 0x000000ffff217224 */ /* 0x000fe200020e0611 */
[----:B------:R-:W-:Y:S01]  /*b380*/  LOP3.LUT R6, R6, R15, RZ, 0x3c, !PT ;  /* 0x0000000f06067212 */ /* 0x000fe200078e3cff */
[----:B------:R-:W-:Y:S01]  /*b390*/  IMAD R3, R48, UR5, R3 ;  /* 0x0000000530037c24 */ /* 0x000fe2000f8e0203 */
[----:B------:R-:W-:Y:S01]  /*b3a0*/  SHF.R.U64 R4, R4, 0x3, RZ ;  /* 0x0000000304047819 */ /* 0x000fe200000012ff */
[----:B------:R-:W5:Y:S01]  /*b3b0*/  LD.E.128 R12, desc[UR40][R12.64] ;  /* 0x000000280c0c7980 */ /* 0x000f62000c101d00 */
[----:B----4-:R-:W-:Y:S01]  /*b3c0*/  IMAD.WIDE.U32 R16, R48, UR4, RZ ;  /* 0x0000000430107c25 */ /* 0x010fe2000f8e00ff */
[----:B------:R-:W-:Y:S01]  /*b3d0*/  ULDC.64 UR4, c[0x0][0xae8] ;  /* 0x0002ba0000047ab9 */ /* 0x000fe20000000a00 */
[----:B------:R-:W-:Y:S01]  /*b3e0*/  LOP3.LUT R28, R4, R5, RZ, 0x3c, !PT ;  /* 0x00000005041c7212 */ /* 0x000fe200078e3cff */
[----:B------:R-:W5:Y:S01]  /*b3f0*/  LD.E.128 R8, desc[UR40][R8.64] ;  /* 0x0000002808087980 */ /* 0x000f62000c101d00 */
[----:B------:R-:W-:-:S02]  /*b400*/  IMAD.IADD R17, R17, 0x1, R3 ;  /* 0x0000000111117824 */ /* 0x000fc400078e0203 */
[----:B------:R-:W-:Y:S01]  /*b410*/  IMAD R3, R186, 0x20, R189 ;  /* 0x00000020ba037824 */ /* 0x000fe200078e02bd */
[----:B------:R-:W5:Y:S01]  /*b420*/  LD.E.128 R4, desc[UR40][R6.64] ;  /* 0x0000002806047980 */ /* 0x000f62000c101d00 */
[----:B--2---:R-:W-:Y:S02]  /*b430*/  IMAD R0, R54, UR4, RZ ;  /* 0x0000000436007c24 */ /* 0x004fe4000f8e02ff */
[----:B------:R-:W-:Y:S01]  /*b440*/  IMAD.IADD R48, R2, 0x1, R3 ;  /* 0x0000000102307824 */ /* 0x000fe200078e0203 */
[----:B------:R-:W5:Y:S01]  /*b450*/  LD.E.128 R40, desc[UR40][R40.64] ;  /* 0x0000002828287980 */ /* 0x000f62000c101d00 */
[C---:B------:R-:W-:Y:S02]  /*b460*/  IMAD R3, R187.reuse, UR5, R0 ;  /* 0x00000005bb037c24 */ /* 0x040fe4000f8e0200 */
[----:B------:R-:W-:Y:S01]  /*b470*/  IMAD.WIDE.U32 R16, R187, UR4, R16 ;  /* 0x00000004bb107c25 */ /* 0x000fe2000f8e0010 */
[----:B------:R-:W-:Y:S01]  /*b480*/  ULDC.64 UR4, c[0x0][0xaf0] ;  /* 0x0002bc0000047ab9 */ /* 0x000fe20000000a00 */
[----:B------:R-:W5:Y:S02]  /*b490*/  LD.E.128 R36, desc[UR40][R36.64] ;  /* 0x0000002824247980 */ /* 0x000f64000c101d00 */
[----:B---3--:R-:W-:-:S02]  /*b4a0*/  @P1 IMAD.HI.U32 R0, R48, R21, RZ ;  /* 0x0000001530001227 */ /* 0x008fc400078e00ff */
[----:B------:R-:W5:Y:S02]  /*b4b0*/  LD.E.128 R32, desc[UR40][R32.64] ;  /* 0x0000002820207980 */ /* 0x000f64000c101d00 */
[----:B------:R-:W-:Y:S02]  /*b4c0*/  IMAD.IADD R17, R17, 0x1, R3 ;  /* 0x0000000111117824 */ /* 0x000fe400078e0203 */
[----:B------:R-:W-:Y:S01]  /*b4d0*/  IMAD.MOV.U32 R3, RZ, RZ, R48 ;  /* 0x000000ffff037224 */ /* 0x000fe200078e0030 */
[----:B-1----:R-:W-:Y:S01]  /*b4e0*/  @P1 SHF.R.U32.HI R3, RZ, R49, R0 ;  /* 0x00000031ff031219 */ /* 0x002fe20000011600 */
[----:B------:R-:W-:Y:S01]  /*b4f0*/  IMAD R21, R188, UR4, RZ ;  /* 0x00000004bc157c24 */ /* 0x000fe2000f8e02ff */
[----:B------:R-:W5:Y:S01]  /*b500*/  LD.E.128 R28, desc[UR40][R28.64] ;  /* 0x000000281c1c7980 */ /* 0x000f62000c101d00 */
[C---:B------:R-:W-:Y:S01]  /*b510*/  IMAD.WIDE.U32 R16, R55.reuse, UR4, R16 ;  /* 0x0000000437107c25 */ /* 0x040fe2000f8e0010 */
[----:B------:R-:W-:Y:S01]  /*b520*/  SHF.R.S32.HI R0, RZ, 0x1f, R3 ;  /* 0x0000001fff007819 */ /* 0x000fe20000011403 */
        /* <DEDUP_REMOVED lines=12> */
[----:B------:R-:W-:-:S03]  /*b5f0*/  IMAD R49, R3, UR5, R0 ;  /* 0x0000000503317c24 */ /* 0x000fc6000f8e0200 */
[----:B------:R-:W-:Y:S01]  /*b600*/  SHF.R.S32.HI R0, RZ, 0x1f, R21 ;  /* 0x0000001fff007819 */ /* 0x000fe20000011415 */
[----:B------:R-:W-:Y:S01]  /*b610*/  IMAD.WIDE.U32 R16, R3, UR4, R16 ;  /* 0x0000000403107c25 */ /* 0x000fe2000f8e0010 */
[----:B------:R-:W-:-:S03]  /*b620*/  ULDC.64 UR4, c[0x0][0xad8] ;  /* 0x0002b60000047ab9 */ /* 0x000fc60000000a00 */
[----:B------:R-:W-:Y:S02]  /*b630*/  IMAD.IADD R48, R189, 0x1, R2 ;  /* 0x00000001bd307824 */ /* 0x000fe400078e0202 */
[----:B------:R-:W-:Y:S02]  /*b640*/  IMAD R2, R0, UR4, RZ ;  /* 0x0000000400027c24 */ /* 0x000fe4000f8e02ff */
[----:B------:R-:W-:Y:S02]  /*b650*/  IMAD.IADD R17, R17, 0x1, R49 ;  /* 0x0000000111117824 */ /* 0x000fe400078e0231 */
[C---:B------:R-:W-:Y:S02]  /*b660*/  IMAD R49, R21.reuse, UR5, R2 ;  /* 0x0000000515317c24 */ /* 0x040fe4000f8e0202 */
[----:B------:R-:W-:Y:S01]  /*b670*/  IMAD.WIDE.U32 R2, R21, UR4, R16 ;  /* 0x0000000415027c25 */ /* 0x000fe2000f8e0010 */
[----:B------:R-:W-:Y:S01]  /*b680*/  ISETP.GE.AND P2, PT, R48, R57, PT ;  /* 0x000000393000720c */ /* 0x000fe20003f46270 */
[----:B------:R-:W-:-:S02]  /*b690*/  ULDC.64 UR4, c[0x0][0xa80] ;  /* 0x0002a00000047ab9 */ /* 0x000fc40000000a00 */
[----:B------:R-:W-:Y:S01]  /*b6a0*/  VIADD R0, R48, 0x20 ;  /* 0x0000002030007836 */ /* 0x000fe20000000000 */
[----:B------:R-:W-:Y:S01]  /*b6b0*/  LEA R21, P3, R2, UR4, 0x1 ;  /* 0x0000000402157c11 */ /* 0x000fe2000f8608ff */
[----:B------:R-:W-:Y:S02]  /*b6c0*/  IMAD.IADD R3, R3, 0x1, R49 ;  /* 0x0000000103037824 */ /* 0x000fe400078e0231 */
[----:B0-----:R-:W-:Y:S01]  /*b6d0*/  VIADD R20, R20, 0x28820 ;  /* 0x0002882014147836 */ /* 0x001fe20000000000 */
        /* <DEDUP_REMOVED lines=19> */
.L_x_2497:
[----:B------:R-:W-:Y:S05]  /*b810*/  BSYNC B1 ;  /* 0x0000000000017941 */ /* 0x000fea0003800000 */
.L_x_2496:
        /* <DEDUP_REMOVED lines=13> */
.L_x_2499:
[----:B------:R-:W-:Y:S05]  /*b8f0*/  BSYNC B1 ;  /* 0x0000000000017941 */ /* 0x000fea0003800000 */
.L_x_2498:
[----:B----4-:R4:W0:Y:S01]  /*b900*/  SHFL.IDX PT, R0, R44, 0x2, 0x181f ;  /* 0x00581f002c007f89 */ /* 0x01082200000e0000 */
[----:B------:R-:W-:Y:S03]  /*b910*/  BSSY B1, `(.L_x_2500) ;  /* 0x000000c000017945 */ /* 0x000fe60003800000 */
[----:B---3-5:R4:W3:Y:S01]  /*b920*/  SHFL.IDX PT, R12, R21, 0x2, 0x181f ;  /* 0x00581f00150c7f89 */ /* 0x0288e200000e0000 */
[----:B------:R-:W-:Y:S05]  /*b930*/  @P1 BRA `(.L_x_2501) ;  /* 0x0000000000241947 */ /* 0x000fea0003800000 */
[----:B------:R-:W-:Y:S02]  /*b940*/  ULDC UR4, c[0x0][0xac8] ;  /* 0x0002b20000047ab9 */ /* 0x000fe40000000800 */
        /* <DEDUP_REMOVED lines=8> */
.L_x_2501:
[----:B------:R-:W-:Y:S05]  /*b9d0*/  BSYNC B1 ;  /* 0x0000000000017941 */ /* 0x000fea0003800000 */
.L_x_2500:
[----:B0-----:R-:W-:Y:S01]  /*b9e0*/  VIADD R0, R48, 0x60 ;  /* 0x0000006030007836 */ /* 0x001fe20000000000 */
[----:B--2-4-:R-:W0:Y:S04]  /*b9f0*/  SHFL.IDX PT, R44, R44, 0x3, 0x181f ;  /* 0x00781f002c2c7f89 */ /* 0x014e2800000e0000 */
[----:B------:R-:W-:Y:S01]  /*ba00*/  ISETP.GE.AND P0, PT, R0, R57, PT ;  /* 0x000000390000720c */ /* 0x000fe20003f06270 */
[----:B------:R2:W4:-:S12]  /*ba10*/  SHFL.IDX PT, R4, R21, 0x3, 0x181f ;  /* 0x00781f0015047f89 */ /* 0x00051800000e0000 */
[----:B--2---:R-:W-:Y:S05]  /*ba20*/  @P0 BRA `(.L_x_2502) ;  /* 0x0000000800d80947 */ /* 0x004fea0003800000 */
[----:B------:R-:W-:Y:S02]  /*ba30*/  ULDC UR4, c[0x0][0xac8] ;  /* 0x0002b20000047ab9 */ /* 0x000fe40000000800 */
[----:B------:R-:W-:-:S13]  /*ba40*/  ISETP.GE.AND P1, PT, R19, UR4, PT ;  /* 0x0000000413007c0c */ /* 0x000fda000bf26270 */
[----:B----4-:R-:W-:-:S04]  /*ba50*/  @!P1 LEA R2, P0, R19, R4, 0x1 ;  /* 0x0000000413029211 */ /* 0x010fc800078008ff */
[----:B0-----:R-:W-:Y:S02]  /*ba60*/  @!P1 LEA.HI.X R3, R19, R44, R196, 0x1, P0 ;  /* 0x0000002c13039211 */ /* 0x001fe400000f0cc4 */
[----:B------:R-:W-:-:S03]  /*ba70*/  ISETP.GE.AND P0, PT, R185, UR4, PT ;  /* 0x00000004b9007c0c */ /* 0x000fc6000bf06270 */
[----:B------:R2:W-:Y:S10]  /*ba80*/  @!P1 ST.E.128 desc[UR40][R2.64], R8 ;  /* 0x0000000802009985 */ /* 0x0005f4000c101d28 */
[----:B------:R-:W-:Y:S05]  /*ba90*/  @P0 BRA `(.L_x_2502) ;  /* 0x0000000800bc0947 */ /* 0x000fea0003800000 */
[----:B--2---:R-:W-:-:S04]  /*baa0*/  LEA R2, P0, R185, R4, 0x1 ;  /* 0x00000004b9027211 */ /* 0x004fc800078008ff */
[----:B------:R-:W-:-:S05]  /*bab0*/  LEA.HI.X R3, R185, R44, R195, 0x1, P0 ;  /* 0x0000002cb9037211 */ /* 0x000fca00000f0cc3 */
[----:B------:R0:W-:Y:S01]  /*bac0*/  ST.E.128 desc[UR40][R2.64], R28 ;  /* 0x0000001c02007985 */ /* 0x0001e2000c101d28 */
[----:B------:R-:W-:Y:S05]  /*bad0*/  BRA `(.L_x_2502) ;  /* 0x0000000800ac7947 */ /* 0x000fea0003800000 */
.L_x_2494:
[----:B------:R-:W2:Y:S01]  /*bae0*/  LDC.64 R6, c[0x0][0xc00] ;  /* 0x00030000ff067b82 */ /* 0x000ea20000000a00 */
[----:B------:R-:W-:Y:S01]  /*baf0*/  ULDC.64 UR4, c[0x0][0xc08] ;  /* 0x0003020000047ab9 */ /* 0x000fe20000000a00 */
[----:B------:R-:W-:-:S06]  /*bb00*/  IMAD.MOV.U32 R3, RZ, RZ, RZ ;  /* 0x000000ffff037224 */ /* 0x000fcc00078e00ff */
[----:B------:R-:W3:Y:S01]  /*bb10*/  LDC.64 R4, c[0x0][0xc00] ;  /* 0x00030000ff047b82 */ /* 0x000ee20000000a00 */
[----:B------:R-:W-:-:S04]  /*bb20*/  ISETP.NE.U32.AND P1, PT, RZ, UR4, PT ;  /* 0x00000004ff007c0c */ /* 0x000fc8000bf25070 */
[----:B------:R-:W-:-:S03]  /*bb30*/  ISETP.NE.AND.EX P1, PT, RZ, UR5, PT, P1 ;  /* 0x00000005ff007c0c */ /* 0x000fc6000bf25310 */
[----:B------:R-:W4:Y:S01]  /*bb40*/  LDC R17, c[0x0][0xbe8] ;  /* 0x0002fa00ff117b82 */ /* 0x000f220000000800 */
[----:B--2---:R-:W-:-:S04]  /*bb50*/  ISETP.NE.U32.AND P0, PT, R6, RZ, PT ;  /* 0x000000ff0600720c */ /* 0x004fc80003f05070 */
[----:B------:R-:W-:Y:S01]  /*bb60*/  ISETP.NE.AND.EX P0, PT, R7, RZ, PT, P0 ;  /* 0x000000ff0700720c */ /* 0x000fe20003f05300 */
[----:B---3--:R-:W-:-:S04]  /*bb70*/  IMAD.WIDE R6, R184, 0x4, R4 ;  /* 0x00000004b8067825 */ /* 0x008fc800078e0204 */
[----:B------:R-:W2:Y:S01]  /*bb80*/  @P1 LDC.64 R4, c[0x0][0xc08] ;  /* 0x00030200ff041b82 */ /* 0x000ea20000000a00 */
[----:B------:R-:W-:Y:S02]  /*bb90*/  ULDC UR4, c[0x0][0xa88] ;  /* 0x0002a20000047ab9 */ /* 0x000fe40000000800 */
[----:B------:R-:W-:-:S05]  /*bba0*/  IMAD.U32 R0, RZ, RZ, UR4 ;  /* 0x00000004ff007e24 */ /* 0x000fca000f8e00ff */
[----:B------:R3:W5:Y:S01]  /*bbb0*/  @P0 LDG.E R3, desc[UR40][R6.64] ;  /* 0x0000002806030981 */ /* 0x000762000c1e1900 */
[----:B--2---:R-:W-:-:S05]  /*bbc0*/  @P1 IMAD.WIDE R4, R184, 0x4, R4 ;  /* 0x00000004b8041825 */ /* 0x004fca00078e0204 */
[----:B------:R3:W5:Y:S01]  /*bbd0*/  @P1 LDG.E R0, desc[UR40][R4.64] ;  /* 0x0000002804001981 */ /* 0x000762000c1e1900 */
[----:B----4-:R-:W-:Y:S02]  /*bbe0*/  ISETP.NE.AND P2, PT, R17, 0x1, PT ;  /* 0x000000011100780c */ /* 0x010fe40003f45270 */
[----:B------:R-:W-:-:S11]  /*bbf0*/  ISETP.GE.AND P3, PT, R197, 0x80, PT ;  /* 0x00000080c500780c */ /* 0x000fd60003f66270 */
[----:B------:R-:W2:Y:S08]  /*bc00*/  @P2 LDC R16, c[0x0][0xbec] ;  /* 0x0002fb00ff102b82 */ /* 0x000eb00000000800 */
[----:B------:R-:W4:Y:S01]  /*bc10*/  @P2 LDC R21, c[0x0][0xbf0] ;  /* 0x0002fc00ff152b82 */ /* 0x000f220000000800 */
[----:B---3--:R-:W-:Y:S05]  /*bc20*/  @P1 BRA `(.L_x_2503) ;  /* 0x0000000000101947 */ /* 0x008fea0003800000 */
[----:B------:R-:W-:Y:S05]  /*bc30*/  @!P0 BRA `(.L_x_2503) ;  /* 0x00000000000c8947 */ /* 0x000fea0003800000 */
[----:B------:R-:W3:Y:S04]  /*bc40*/  LDG.E R5, desc[UR40][R6.64] ;  /* 0x0000002806057981 */ /* 0x000ee8000c1e1900 */
[----:B-----5:R-:W3:Y:S02]  /*bc50*/  LDG.E R0, desc[UR40][R6.64+0x4] ;  /* 0x0000042806007981 */ /* 0x020ee4000c1e1900 */
[----:B---3--:R-:W-:-:S07]  /*bc60*/  IMAD.IADD R0, R0, 0x1, -R5 ;  /* 0x0000000100007824 */ /* 0x008fce00078e0a05 */
.L_x_2503:
[----:B------:R-:W-:Y:S01]  /*bc70*/  BSSY B1, `(.L_x_2504) ;  /* 0x000002d000017945 */ /* 0x000fe20003800000 */
[----:B------:R-:W-:Y:S02]  /*bc80*/  SHF.R.S32.HI R12, RZ, 0x1f, R187 ;  /* 0x0000001fff0c7819 */ /* 0x000fe400000114bb */
[----:B------:R-:W-:Y:S02]  /*bc90*/  SEL R13, R184, RZ, !P0 ;  /* 0x000000ffb80d7207 */ /* 0x000fe40004000000 */
[----:B------:R-:W-:Y:S02]  /*bca0*/  SEL R188, R188, RZ, !P0 ;  /* 0x000000ffbcbc7207 */ /* 0x000fe40004000000 */
[----:B-----5:R-:W-:Y:S01]  /*bcb0*/  SHF.R.S32.HI R10, RZ, 0x1f, R3 ;  /* 0x0000001fff0a7819 */ /* 0x020fe20000011403 */
[----:B------:R-:W-:Y:S06]  /*bcc0*/  @P3 BRA `(.L_x_2505) ;  /* 0x00000000009c3947 */ /* 0x000fec0003800000 */
[----:B------:R-:W3:Y:S01]  /*bcd0*/  S2R R5, SR_TID.X ;  /* 0x0000000000057919 */ /* 0x000ee20000002100 */
[----:B------:R-:W5:Y:S02]  /*bce0*/  LDC R14, c[0x0][0xbe8] ;  /* 0x0002fa00ff0e7b82 */ /* 0x000f640000000800 */
[----:B-----5:R-:W-:Y:S01]  /*bcf0*/  IMAD R4, R0, R14, RZ ;  /* 0x0000000e00047224 */ /* 0x020fe200078e02ff */
        /* <DEDUP_REMOVED lines=36> */
.L_x_2505:
[----:B------:R-:W-:Y:S05]  /*bf40*/  BSYNC B1 ;  /* 0x0000000000017941 */ /* 0x000fea0003800000 */
.L_x_2504:
[----:B------:R-:W-:Y:S01]  /*bf50*/  ULDC.64 UR4, c[0x0][0xaa0] ;  /* 0x0002a80000047ab9 */ /* 0x000fe20000000a00 */
[----:B------:R-:W-:Y:S01]  /*bf60*/  BSSY B1, `(.L_x_2506) ;  /* 0x0000038000017945 */ /* 0x000fe20003800000 */
[----:B------:R-:W-:-:S04]  /*bf70*/  IMAD R4, R10, UR4, RZ ;  /* 0x000000040a047c24 */ /* 0x000fc8000f8e02ff */
[C---:B---3--:R-:W-:Y:S02]  /*bf80*/  IMAD R7, R3.reuse, UR5, R4 ;  /* 0x0000000503077c24 */ /* 0x048fe4000f8e0204 */
[----:B------:R-:W-:Y:S01]  /*bf90*/  IMAD.WIDE.U32 R4, R3, UR4, RZ ;  /* 0x0000000403047c25 */ /* 0x000fe2000f8e00ff */
[----:B------:R-:W-:-:S03]  /*bfa0*/  ULDC.64 UR4, c[0x0][0xae8] ;  /* 0x0002ba0000047ab9 */ /* 0x000fc60000000a00 */
        /* <DEDUP_REMOVED lines=26> */
[----:B------:R-:W-:Y:S02]  /*c150*/  IMAD.IADD R5, R5, 0x1, R9 ;  /* 0x0000000105057824 */ /* 0x000fe400078e0209 */
        /* <DEDUP_REMOVED lines=11> */
[----:B------:R2:W3:Y:S02]  /*c210*/  SHFL.IDX PT, R2, R4, RZ, 0x181f ;  /* 0x00181fff04027589 */ /* 0x0004e400000e0000 */
[----:B------:R-:W-:Y:S02]  /*c220*/  ISETP.GE.AND P0, PT, R0, R17, PT ;  /* 0x000000110000720c */ /* 0x000fe40003f06270 */
[----:B------:R2:W4:Y:S01]  /*c230*/  SHFL.IDX PT, R0, R5, RZ, 0x181f ;  /* 0x00181fff05007589 */ /* 0x00052200000e0000 */
[----:B------:R-:W-:Y:S10]  /*c240*/  @P2 BRA `(.L_x_2507) ;  /* 0x0000000000242947 */ /* 0x000ff40003800000 */
[----:B------:R-:W-:Y:S02]  /*c250*/  ULDC UR4, c[0x0][0xac8] ;  /* 0x0002b20000047ab9 */ /* 0x000fe40000000800 */
        /* <DEDUP_REMOVED lines=8> */
.L_x_2507:
[----:B------:R-:W-:Y:S05]  /*c2e0*/  BSYNC B1 ;  /* 0x0000000000017941 */ /* 0x000fea0003800000 */
.L_x_2506:
[----:B----4-:R4:W0:Y:S01]  /*c2f0*/  SHFL.IDX PT, R0, R5, 0x1, 0x181f ;  /* 0x00381f0005007f89 */ /* 0x01082200000e0000 */
[----:B------:R-:W-:Y:S03]  /*c300*/  BSSY B1, `(.L_x_2508) ;  /* 0x000000c000017945 */ /* 0x000fe60003800000 */
[----:B---3--:R4:W3:Y:S01]  /*c310*/  SHFL.IDX PT, R2, R4, 0x1, 0x181f ;  /* 0x00381f0004027f89 */ /* 0x0088e200000e0000 */
        /* <DEDUP_REMOVED lines=10> */
.L_x_2509:
[----:B------:R-:W-:Y:S05]  /*c3c0*/  BSYNC B1 ;  /* 0x0000000000017941 */ /* 0x000fea0003800000 */
.L_x_2508:
[----:B0-----:R0:W0:Y:S01]  /*c3d0*/  SHFL.IDX PT, R0, R5, 0x2, 0x181f ;  /* 0x00581f0005007f89 */ /* 0x00102200000e0000 */
[----:B------:R-:W-:Y:S03]  /*c3e0*/  BSSY B1, `(.L_x_2510) ;  /* 0x000000c000017945 */ /* 0x000fe60003800000 */
[----:B---3--:R3:W0:Y:S01]  /*c3f0*/  SHFL.IDX PT, R2, R4, 0x2, 0x181f ;  /* 0x00581f0004027f89 */ /* 0x00862200000e0000 */
        /* <DEDUP_REMOVED lines=10> */
.L_x_2511:
[----:B------:R-:W-:Y:S05]  /*c4a0*/  BSYNC B1 ;  /* 0x0000000000017941 */ /* 0x000fea0003800000 */
.L_x_2510:
[----:B0-----:R-:W-:Y:S01]  /*c4b0*/  VIADD R0, R8, 0x60 ;  /* 0x0000006008007836 */ /* 0x001fe20000000000 */
[----:B------:R0:W0:Y:S04]  /*c4c0*/  SHFL.IDX PT, R6, R5, 0x3, 0x181f ;  /* 0x00781f0005067f89 */ /* 0x00002800000e0000 */
[----:B------:R-:W-:Y:S01]  /*c4d0*/  ISETP.GE.AND P0, PT, R0, R17, PT ;  /* 0x000000110000720c */ /* 0x000fe20003f06270 */
[----:B------:R0:W0:-:S12]  /*c4e0*/  SHFL.IDX PT, R2, R4, 0x3, 0x181f ;  /* 0x00781f0004027f89 */ /* 0x00001800000e0000 */
[----:B------:R-:W-:Y:S05]  /*c4f0*/  @P0 BRA `(.L_x_2502) ;  /* 0x0000000000240947 */ /* 0x000fea0003800000 */
[----:B------:R-:W-:Y:S02]  /*c500*/  ULDC UR4, c[0x0][0xac8] ;  /* 0x0002b20000047ab9 */ /* 0x000fe40000000800 */
        /* <DEDUP_REMOVED lines=8> */
.L_x_2502:
[----:B------:R-:W-:Y:S05]  /*c590*/  BSYNC B0 ;  /* 0x0000000000007941 */ /* 0x000fea0003800000 */
.L_x_2493:
[----:B------:R-:W-:Y:S02]  /*c5a0*/  ULDC UR4, c[0x0][0xc3c] ;  /* 0x00030f0000047ab9 */ /* 0x000fe40000000800 */
[----:B-1----:R-:W-:-:S13]  /*c5b0*/  ISETP.GE.AND P0, PT, R47, UR4, PT ;  /* 0x000000042f007c0c */ /* 0x002fda000bf06270 */
[----:B------:R-:W-:Y:S05]  /*c5c0*/  @!P0 BRA `(.L_x_2512) ;  /* 0xffffff4800048947 */ /* 0x000fea000383ffff */
[----:B------:R-:W-:Y:S05]  /*c5d0*/  EXIT ;  /* 0x000000000000794d */ /* 0x000fea0003800000 */
.L_x_2457:
[----:B------:R-:W-:-:S08]  /*c5e0*/  NOP ;  /* 0x0000000000007918 */ /* 0x000fd00000000000 */
[----:B--2---:R-:W0:-:S00]  /*c5f0*/  USETMAXREG.DEALLOC.CTAPOOL 0x18 ;  /* 0x00000018000079c8 */ /* 0x004e0000080e0500 */
[----:B0-----:R-:W-:Y:S01]  /*c600*/  LOP3.LUT R0, R0, 0x3, RZ, 0xc0, !PT ;  /* 0x0000000300007812 */ /* 0x001fe200078ec0ff */
[----:B------:R-:W-:-:S05]  /*c610*/  IMAD.MOV.U32 R5, RZ, RZ, RZ ;  /* 0x000000ffff057224 */ /* 0x000fca00078e00ff */
[----:B------:R-:W0:Y:S02]  /*c620*/  SHFL.IDX PT, R0, R0, RZ, 0x1f ;  /* 0x00001fff00007589 */ /* 0x000e2400000e0000 */
[----:B0-----:R-:W-:-:S04]  /*c630*/  ISETP.NE.AND P0, PT, R0, RZ, PT ;  /* 0x000000ff0000720c */ /* 0x001fc80003f05270 */
        /* <DEDUP_REMOVED lines=10> */
.L_x_2513:
[----:B0-----:R-:W0:Y:S01]  /*c6e0*/  S2R R0, SR_TID.X ;  /* 0x0000000000007919 */ /* 0x001e220000002100 */
[----:B------:R-:W-:Y:S01]  /*c6f0*/  ULDC UR4, c[0x0][0xc3c] ;  /* 0x00030f0000047ab9 */ /* 0x000fe20000000800 */
[----:B------:R-:W1:Y:S01]  /*c700*/  S2UR UR6, SR_CTAID.X ;  /* 0x00000000000679c3 */ /* 0x000e620000002500 */
        /* <DEDUP_REMOVED lines=39> */
.L_x_2519:
        /* <DEDUP_REMOVED lines=12> */
.L_x_2518:
[----:B------:R-:W-:Y:S05]  /*ca40*/  BSYNC B0 ;  /* 0x0000000000007941 */ /* 0x000fea0003800000 */
.L_x_2517:
        /* <DEDUP_REMOVED lines=21> */
.L_x_2515:
        /* <DEDUP_REMOVED lines=18> */
[----:B------:R-:W-:-:S05]  /*ccc0*/  VIADD R11, R6, 0xffffffff ;  /* 0xffffffff060b7836 */ /* 0x000fca0000000000 */
[----:B------:R2:W3:Y:S02]  /*ccd0*/  SHFL.IDX PT, R16, R4, R11, 0x1f ;  /* 0x00001f0b04107589 */ /* 0x0004e400000e0000 */
.L_x_2520:
[----:B-1----:R-:W-:Y:S01]  /*cce0*/  IMAD.MOV R2, RZ, RZ, -R3 ;  /* 0x000000ffff027224 */ /* 0x002fe200078e0a03 */
[----:B--2---:R-:W-:Y:S01]  /*ccf0*/  IABS R4, R8 ;  /* 0x0000000800047213 */ /* 0x004fe20000000000 */
        /* <DEDUP_REMOVED lines=8> */
[----:B------:R-:W-:Y:S01]  /*cd80*/  IMAD R4, R2, R4, R3 ;  /* 0x0000000402047224 */ /* 0x000fe200078e0203 */
[----:B------:R-:W-:-:S04]  /*cd90*/  LOP3.LUT R3, R7, R8, RZ, 0x3c, !PT ;  /* 0x0000000807037212 */ /* 0x000fc800078e3cff */
[----:B------:R-:W-:Y:S02]  /*cda0*/  ISETP.GT.U32.AND P1, PT, R9, R4, PT ;  /* 0x000000040900720c */ /* 0x000fe40003f24070 */
[----:B------:R-:W-:-:S11]  /*cdb0*/  ISETP.GE.AND P2, PT, R3, RZ, PT ;  /* 0x000000ff0300720c */ /* 0x000fd60003f46270 */
[----:B------:R-:W-:Y:S02]  /*cdc0*/  @!P1 IMAD.IADD R4, R4, 0x1, -R9 ;  /* 0x0000000104049824 */ /* 0x000fe400078e0a09 */
[----:B------:R-:W-:Y:S01]  /*cdd0*/  @!P1 VIADD R2, R2, 0x1 ;  /* 0x0000000102029836 */ /* 0x000fe20000000000 */
[----:B------:R-:W-:Y:S02]  /*cde0*/  ISETP.NE.AND P1, PT, R8, RZ, PT ;  /* 0x000000ff0800720c */ /* 0x000fe40003f25270 */
[----:B------:R-:W-:-:S13]  /*cdf0*/  ISETP.GE.U32.AND P0, PT, R4, R9, PT ;  /* 0x000000090400720c */ /* 0x000fda0003f06070 */
[----:B------:R-:W-:-:S04]  /*ce00*/  @P0 VIADD R2, R2, 0x1 ;  /* 0x0000000102020836 */ /* 0x000fc80000000000 */
[----:B------:R-:W-:-:S04]  /*ce10*/  IMAD.MOV.U32 R9, RZ, RZ, R2 ;  /* 0x000000ffff097224 */ /* 0x000fc800078e0002 */
[----:B------:R-:W-:Y:S01]  /*ce20*/  @!P2 IMAD.MOV R9, RZ, RZ, -R9 ;  /* 0x000000ffff09a224 */ /* 0x000fe200078e0a09 */
[----:B------:R-:W-:-:S05]  /*ce30*/  @!P1 LOP3.LUT R9, RZ, R8, RZ, 0x33, !PT ;  /* 0x00000008ff099212 */ /* 0x000fca00078e33ff */
[----:B------:R-:W-:Y:S02]  /*ce40*/  IMAD R4, R10, R9, RZ ;  /* 0x000000090a047224 */ /* 0x000fe400078e02ff */
[----:B------:R-:W-:Y:S02]  /*ce50*/  IMAD.MOV R9, RZ, RZ, -R9 ;  /* 0x000000ffff097224 */ /* 0x000fe400078e0a09 */
[----:B------:R-:W-:Y:S02]  /*ce60*/  IMAD.MOV R3, RZ, RZ, -R4 ;  /* 0x000000ffff037224 */ /* 0x000fe400078e0a04 */
[----:B------:R-:W-:-:S03]  /*ce70*/  IMAD R7, R8, R9, R7 ;  /* 0x0000000908077224 */ /* 0x000fc600078e0207 */
[----:B------:R-:W-:Y:S01]  /*ce80*/  VIADDMNMX R10, R3, UR5, R10, PT ;  /* 0x00000005030a7c46 */ /* 0x000fe2000b80010a */
[----:B------:R-:W-:Y:S01]  /*ce90*/  IMAD.IADD R4, R7, 0x1, R4 ;  /* 0x0000000107047824 */ /* 0x000fe200078e0204 */
[----:B------:R-:W-:Y:S02]  /*cea0*/  IABS R8, R7 ;  /* 0x0000000700087213 */ /* 0x000fe40000000000 */
[----:B------:R-:W-:-:S04]  /*ceb0*/  IABS R6, R10 ;  /* 0x0000000a00067213 */ /* 0x000fc80000000000 */
[----:B------:R-:W1:Y:S08]  /*cec0*/  I2F.RP R11, R6 ;  /* 0x00000006000b7306 */ /* 0x000e700000209400 */
[----:B-1----:R-:W1:Y:S02]  /*ced0*/  MUFU.RCP R11, R11 ;  /* 0x0000000b000b7308 */ /* 0x002e640000001000 */
[----:B-1----:R-:W-:-:S06]  /*cee0*/  VIADD R2, R11, 0xffffffe ;  /* 0x0ffffffe0b027836 */ /* 0x002fcc0000000000 */
[----:B------:R1:W2:Y:S02]  /*cef0*/  F2I.FTZ.U32.TRUNC.NTZ R3, R2 ;  /* 0x0000000200037305 */ /* 0x0002a4000021f000 */
[----:B-1----:R-:W-:Y:S02]  /*cf00*/  IMAD.MOV.U32 R2, RZ, RZ, RZ ;  /* 0x000000ffff027224 */ /* 0x002fe400078e00ff */
[----:B--2---:R-:W-:-:S04]  /*cf10*/  IMAD.MOV R9, RZ, RZ, -R3 ;  /* 0x000000ffff097224 */ /* 0x004fc800078e0a03 */
[----:B------:R-:W-:-:S04]  /*cf20*/  IMAD R9, R9, R6, RZ ;  /* 0x0000000609097224 */ /* 0x000fc800078e02ff */
[----:B------:R-:W-:Y:S01]  /*cf30*/  IMAD.HI.U32 R3, R3, R9, R2 ;  /* 0x0000000903037227 */ /* 0x000fe200078e0002 */
[-C--:B------:R-:W-:Y:S02]  /*cf40*/  IABS R9, R10.reuse ;  /* 0x0000000a00097213 */ /* 0x080fe40000000000 */
[----:B------:R-:W-:-:S03]  /*cf50*/  LOP3.LUT R2, R7, R10, RZ, 0x3c, !PT ;  /* 0x0000000a07027212 */ /* 0x000fc600078e3cff */
[----:B------:R-:W-:Y:S01]  /*cf60*/  IMAD.MOV R9, RZ, RZ, -R9 ;  /* 0x000000ffff097224 */ /* 0x000fe200078e0a09 */
[----:B------:R-:W-:Y:S01]  /*cf70*/  ISETP.GE.AND P2, PT, R2, RZ, PT ;  /* 0x000000ff0200720c */ /* 0x000fe20003f46270 */
[----:B------:R-:W-:-:S04]  /*cf80*/  IMAD.HI.U32 R3, R3, R8, RZ ;  /* 0x0000000803037227 */ /* 0x000fc800078e00ff */
        /* <DEDUP_REMOVED lines=14> */
.L_x_2516:
[----:B------:R-:W-:Y:S02]  /*d070*/  IMAD.MOV.U32 R17, RZ, RZ, RZ ;  /* 0x000000ffff117224 */ /* 0x000fe400078e00ff */
[----:B------:R-:W-:Y:S02]  /*d080*/  IMAD.U32 R16, RZ, RZ, UR6 ;  /* 0x00000006ff107e24 */ /* 0x000fe4000f8e00ff */
[----:B------:R-:W-:-:S07]  /*d090*/  IMAD.MOV.U32 R18, RZ, RZ, RZ ;  /* 0x000000ffff127224 */ /* 0x000fce00078e00ff */
.L_x_2521:
[----:B------:R-:W-:-:S13]  /*d0a0*/  ISETP.NE.AND P0, PT, R0, RZ, PT ;  /* 0x000000ff0000720c */ /* 0x000fda0003f05270 */
[----:B------:R-:W1:Y:S01]  /*d0b0*/  @!P0 S2R R3, SR_CgaCtaId ;  /* 0x0000000000038919 */ /* 0x000e620000008800 */
[----:B------:R-:W-:-:S04]  /*d0c0*/  @!P0 MOV R0, 0x400 ;  /* 0x0000040000008802 */ /* 0x000fc80000000f00 */
[----:B-1----:R-:W-:-:S05]  /*d0d0*/  @!P0 LEA R0, R3, R0, 0x18 ;  /* 0x0000000003008211 */ /* 0x002fca00078ec0ff */
[----:B------:R2:W-:Y:S01]  /*d0e0*/  @!P0 STS.128 [R0+0x288d0], R16 ;  /* 0x0288d01000008388 */ /* 0x0005e20000000c00 */
[----:B------:R-:W-:Y:S06]  /*d0f0*/  BAR.ARV 0x5, 0x180 ;  /* 0x0146000000007b1d */ /* 0x000fec0000002000 */
.L_x_2514:
[----:B0-2---:R-:W-:Y:S01]  /*d100*/  IMAD.MOV.U32 R0, RZ, RZ, 0x1 ;  /* 0x00000001ff007424 */ /* 0x005fe200078e00ff */
        /* <DEDUP_REMOVED lines=26> */
[----:B------:R0:W-:Y:S01]  /*d2b0*/  STL [R1+0x4], R4 ;  /* 0x0000040401007387 */ /* 0x0001e20000100800 */
[----:B------:R-:W-:-:S03]  /*d2c0*/  IMAD.MOV.U32 R2, RZ, RZ, 0x1 ;  /* 0x00000001ff027424 */ /* 0x000fc600078e00ff */
[----:B------:R0:W-:Y:S04]  /*d2d0*/  STL [R1+0x24], R3 ;  /* 0x0000240301007387 */ /* 0x0001e80000100800 */
[----:B------:R0:W-:Y:S04]  /*d2e0*/  STL [R1+0x8], RZ ;  /* 0x000008ff01007387 */ /* 0x0001e80000100800 */
[----:B------:R0:W-:Y:S04]  /*d2f0*/  STL [R1+0x14], R2 ;  /* 0x0000140201007387 */ /* 0x0001e80000100800 */
[----:B------:R0:W-:Y:S02]  /*d300*/  STL [R1+0x48], RZ ;  /* 0x000048ff01007387 */ /* 0x0001e40000100800 */
.L_x_2621:
[----:B0---4-:R-:W0:Y:S02]  /*d310*/  LDC.64 R2, c[0x0][0xc88] ;  /* 0x00032200ff027b82 */ /* 0x011e240000000a00 */
[----:B0-----:R-:W-:-:S05]  /*d320*/  IMAD.WIDE R2, R19, 0x4, R2 ;  /* 0x0000000413027825 */ /* 0x001fca00078e0202 */
[----:B--2---:R-:W2:Y:S01]  /*d330*/  LDG.E R12, desc[UR40][R2.64] ;  /* 0x00000028020c7981 */ /* 0x004ea2000c1e1900 */
[----:B------:R-:W-:Y:S05]  /*d340*/  YIELD ;  /* 0x0000000000007946 */ /* 0x000fea0003800000 */
[----:B------:R-:W-:Y:S01]  /*d350*/  ULDC.64 UR4, c[0x0][0xa28] ;  /* 0x00028a0000047ab9 */ /* 0x000fe20000000a00 */
[----:B------:R-:W-:Y:S01]  /*d360*/  IMAD.MOV.U32 R0, RZ, RZ, RZ ;  /* 0x000000ffff007224 */ /* 0x000fe200078e00ff */
[----:B------:R-:W-:Y:S01]  /*d370*/  ISETP.NE.U32.AND P0, PT, RZ, UR4, PT ;  /* 0x00000004ff007c0c */ /* 0x000fe2000bf05070 */
[----:B------:R-:W-:Y:S01]  /*d380*/  IMAD.MOV.U32 R6, RZ, RZ, RZ ;  /* 0x000000ffff067224 */ /* 0x000fe200078e00ff */
[----:B------:R-:W-:Y:S01]  /*d390*/  ULDC.64 UR8, c[0x0][0xa18] ;  /* 0x0002860000087ab9 */ /* 0x000fe20000000a00 */
[----:B------:R-:W-:Y:S01]  /*d3a0*/  ULDC.64 UR6, c[0x0][0xa08] ;  /* 0x0002820000067ab9 */ /* 0x000fe20000000a00 */
[----:B------:R-:W-:-:S02]  /*d3b0*/  ISETP.NE.AND.EX P0, PT, RZ, UR5, PT, P0 ;  /* 0x00000005ff007c0c */ /* 0x000fc4000bf05300 */
        /* <DEDUP_REMOVED lines=11> */
[----:B---3--:R-:W-:Y:S01]  /*d470*/  IMAD.MOV.U32 R8, RZ, RZ, RZ ;  /* 0x000000ffff087224 */ /* 0x008fe200078e00ff */
        /* <DEDUP_REMOVED lines=33> */
.L_x_2523:
[----:B------:R-:W-:Y:S01]  /*d690*/  IMAD.MOV.U32 R2, RZ, RZ, R12 ;  /* 0x000000ffff027224 */ /* 0x000fe200078e000c */
[----:B------:R-:W-:Y:S01]  /*d6a0*/  ULDC.64 UR4, c[0x0][0xa20] ;  /* 0x0002880000047ab9 */ /* 0x000fe20000000a00 */
[----:B-----5:R-:W-:Y:S01]  /*d6b0*/  IMAD.IADD R3, R8, 0x1, R0 ;  /* 0x0000000108037824 */ /* 0x020fe200078e0200 */
[----:B------:R-:W-:Y:S02]  /*d6c0*/  ISETP.NE.U32.AND P1, PT, RZ, UR4, PT ;  /* 0x00000004ff007c0c */ /* 0x000fe4000bf25070 */
[----:B------:R2:W-:Y:S02]  /*d6d0*/  STL [R1+0x10], R2 ;  /* 0x0000100201007387 */ /* 0x0005e40000100800 */
[----:B------:R-:W-:Y:S02]  /*d6e0*/  ISETP.NE.AND.EX P1, PT, RZ, UR5, PT, P1 ;  /* 0x00000005ff007c0c */ /* 0x000fe4000bf25310 */
[----:B------:R2:W-:Y:S11]  /*d6f0*/  STL [R1+0x18], R3 ;  /* 0x0000180301007387 */ /* 0x0005f60000100800 */
[----:B--2---:R-:W-:Y:S05]  /*d700*/  @!P1 BRA `(.L_x_2524) ;  /* 0x0000000000109947 */ /* 0x004fea0003800000 */
[----:B------:R-:W-:-:S04]  /*d710*/  IADD3 R6, P0, R11, UR4, RZ ;  /* 0x000000040b067c10 */ /* 0x000fc8000ff1e0ff */
[----:B------:R-:W-:-:S05]  /*d720*/  IADD3.X R7, R10, UR5, RZ, P0, !PT ;  /* 0x000000050a077c10 */ /* 0x000fca00087fe4ff */
[----:B------:R2:W5:Y:S01]  /*d730*/  LDG.E R6, desc[UR40][R6.64] ;  /* 0x0000002806067981 */ /* 0x000562000c1e1900 */
[----:B------:R-:W-:Y:S05]  /*d740*/  BRA `(.L_x_2525) ;  /* 0x0000000000107947 */ /* 0x000fea0003800000 */
.L_x_2524:
[----:B------:R-:W-:Y:S05]  /*d750*/  @!P0 BRA `(.L_x_2525) ;  /* 0x00000000000c8947 */ /* 0x000fea0003800000 */
[----:B------:R-:W2:Y:S04]  /*d760*/  LDG.E R6, desc[UR40][R4.64] ;  /* 0x0000002804067981 */ /* 0x000ea8000c1e1900 */
[----:B------:R-:W2:Y:S02]  /*d770*/  LDG.E R4, desc[UR40][R4.64+0x4] ;  /* 0x0000042804047981 */ /* 0x000ea4000c1e1900 */
[----:B--2---:R-:W-:-:S07]  /*d780*/  IMAD.IADD R6, R4, 0x1, -R6 ;  /* 0x0000000104067824 */ /* 0x004fce00078e0a06 */
.L_x_2525:
[----:B-----5:R-:W-:Y:S01]  /*d790*/  IMAD.IADD R6, R6, 0x1, -R0 ;  /* 0x0000000106067824 */ /* 0x020fe200078e0a00 */
[----:B------:R-:W-:Y:S01]  /*d7a0*/  BSSY B7, `(.L_x_2526) ;  /* 0x00003ff000077945 */ /* 0x000fe20003800000 */
[----:B------:R-:W3:Y:S02]  /*d7b0*/  LDC R0, c[0x0][0x448] ;  /* 0x00011200ff007b82 */ /* 0x000ee40000000800 */
[----:B---3--:R-:W-:Y:S01]  /*d7c0*/  ISETP.NE.AND P0, PT, R0, 0x1, PT ;  /* 0x000000010000780c */ /* 0x008fe20003f05270 */
[----:B------:R-:W-:-:S04]  /*d7d0*/  IMAD.SHL.U32 R0, R17, 0x80, RZ ;  /* 0x0000008011007824 */ /* 0x000fc800078e00ff */
[----:B------:R-:W-:-:S08]  /*d7e0*/  VIADD R0, R0, 0x7f ;  /* 0x0000007f00007836 */ /* 0x000fd00000000000 */
[----:B------:R-:W3:Y:S08]  /*d7f0*/  @P0 LDC R2, c[0x0][0x44c] ;  /* 0x00011300ff020b82 */ /* 0x000ef00000000800 */
[----:B------:R-:W4:Y:S01]  /*d800*/  @P0 LDC R3, c[0x0][0x450] ;  /* 0x00011400ff030b82 */ /* 0x000f220000000800 */
[----:B---3--:R-:W-:-:S05]  /*d810*/  @P0 IMAD.HI.U32 R2, R0, R2, RZ ;  /* 0x0000000200020227 */ /* 0x008fca00078e00ff */
[----:B----4-:R-:W-:Y:S02]  /*d820*/  @P0 SHF.R.U32.HI R0, RZ, R3, R2 ;  /* 0x00000003ff000219 */ /* 0x010fe40000011602 */
[C---:B------:R-:W-:Y:S01]  /*d830*/  IADD3 R2, R6.reuse, 0x80, -R9 ;  /* 0x0000008006027810 */ /* 0x040fe20007ffe809 */
[----:B------:R-:W-:-:S04]  /*d840*/  VIADD R6, R6, 0x7f ;  /* 0x0000007f06067836 */ /* 0x000fc80000000000 */
[----:B------:R-:W-:Y:S01]  /*d850*/  IMAD.IADD R0, R2, 0x1, R0 ;  /* 0x0000000102007824 */ /* 0x000fe200078e0200 */
[----:B------:R-:W-:-:S04]  /*d860*/  SHF.R.S32.HI R2, RZ, 0x1f, R6 ;  /* 0x0000001fff027819 */ /* 0x000fc80000011406 */
[----:B------:R-:W-:Y:S02]  /*d870*/  SHF.R.S32.HI R3, RZ, 0x1f, R0 ;  /* 0x0000001fff037819 */ /* 0x000fe40000011400 */
[----:B------:R-:W-:Y:S02]  /*d880*/  LEA.HI R2, R2, R6, RZ, 0x7 ;  /* 0x0000000602027211 */ /* 0x000fe400078f38ff */
[----:B------:R-:W-:Y:S02]  /*d890*/  LEA.HI R3, R3, R0, RZ, 0x7 ;  /* 0x0000000003037211 */ /* 0x000fe400078f38ff */
[----:B------:R-:W-:Y:S02]  /*d8a0*/  SHF.R.S32.HI R2, RZ, 0x7, R2 ;  /* 0x00000007ff027819 */ /* 0x000fe40000011402 */
[----:B------:R-:W-:-:S04]  /*d8b0*/  SHF.R.S32.HI R3, RZ, 0x7, R3 ;  /* 0x00000007ff037819 */ /* 0x000fc80000011403 */
[----:B------:R-:W-:-:S04]  /*d8c0*/  VIMNMX R4, R2, R3, PT ;  /* 0x0000000302047248 */ /* 0x000fc80003fe0100 */
[----:B------:R-:W-:Y:S01]  /*d8d0*/  ISETP.GT.AND P0, PT, R4, RZ, PT ;  /* 0x000000ff0400720c */ /* 0x000fe20003f04270 */
        /* <DEDUP_REMOVED lines=19> */
.L_x_2527:
[----:B------:R-:W3:Y:S01]  /*da10*/  LDL R0, [R1+0x4] ;  /* 0x0000040001007983 */ /* 0x000ee20000100800 */
        /* <DEDUP_REMOVED lines=20> */
.L_x_2530:
[----:B------:R-:W-:Y:S05]  /*db60*/  BSYNC B6 ;  /* 0x0000000000067941 */ /* 0x000fea0003800000 */
.L_x_2529:
        /* <DEDUP_REMOVED lines=21> */
.L_x_2533:
        /* <DEDUP_REMOVED lines=16> */
.L_x_2532:
[----:B------:R-:W-:Y:S05]  /*ddc0*/  BSYNC B6 ;  /* 0x0000000000067941 */ /* 0x000fea0003800000 */
.L_x_2531:
[----:B------:R-:W3:Y:S01]  /*ddd0*/  LDL.LU R2, [R1] ;  /* 0x0000000001027983 */ /* 0x000ee20000300800 */
[----:B------:R-:W-:-:S03]  /*dde0*/  ULDC.64 UR4, c[0x0][0x9f8] ;  /* 0x00027e0000047ab9 */ /* 0x000fc60000000a00 */
[----:B------:R-:W4:Y:S04]  /*ddf0*/  LDL.LU R4, [R1+0xc] ;  /* 0x00000c0001047983 */ /* 0x000f280000300800 */
[----:B--2---:R-:W2:Y:S01]  /*de00*/  LDL R7, [R1+0x10] ;  /* 0x0000100001077983 */ /* 0x004ea20000100800 */
[----:B------:R-:W-:-:S03]  /*de10*/  ISETP.NE.U32.AND P0, PT, RZ, UR4, PT ;  /* 0x00000004ff007c0c */ /* 0x000fc6000bf05070 */
[----:B------:R-:W5:Y:S01]  /*de20*/  LDL R0, [R1+0x2c] ;  /* 0x00002c0001007983 */ /* 0x000f620000100800 */
[----:B------:R-:W-:-:S13]  /*de30*/  ISETP.NE.AND.EX P0, PT, RZ, UR5, PT, P0 ;  /* 0x00000005ff007c0c */ /* 0x000fda000bf05300 */
[----:B---3--:R-:W-:-:S04]  /*de40*/  @P0 IADD3 R2, P1, R2, UR4, RZ ;  /* 0x0000000402020c10 */ /* 0x008fc8000ff3e0ff */
[----:B----4-:R-:W-:Y:S01]  /*de50*/  @P0 IADD3.X R3, R4, UR5, RZ, P1, !PT ;  /* 0x0000000504030c10 */ /* 0x010fe20008ffe4ff */
[----:B------:R-:W-:-:S04]  /*de60*/  ULDC.64 UR4, c[0x0][0xa08] ;  /* 0x0002820000047ab9 */ /* 0x000fc80000000a00 */
[----:B--2---:R2:W3:Y:S02]  /*de70*/  @P0 LDG.E R7, desc[UR40][R2.64] ;  /* 0x0000002802070981 */ /* 0x0044e4000c1e1900 */
[----:B--2---:R-:W2:Y:S01]  /*de80*/  LDC.64 R2, c[0x0][0x418] ;  /* 0x00010600ff027b82 */ /* 0x004ea20000000a00 */
[----:B-----5:R-:W-:Y:S01]  /*de90*/  VIADD R4, R0, 0xffffffff ;  /* 0xffffffff00047836 */ /* 0x020fe20000000000 */
[----:B---3--:R-:W-:Y:S01]  /*dea0*/  SHF.R.S32.HI R8, RZ, 0x1f, R7 ;  /* 0x0000001fff087819 */ /* 0x008fe20000011407 */
[----:B------:R3:W-:Y:S04]  /*deb0*/  @P0 STL [R1+0x10], R7 ;  /* 0x0000100701000387 */ /* 0x0007e80000100800 */
[----:B------:R3:W-:Y:S01]  /*dec0*/  STL [R1+0x1c], R8 ;  /* 0x00001c0801007387 */ /* 0x0007e20000100800 */
[----:B--2---:R-:W-:Y:S01]  /*ded0*/  LOP3.LUT P0, RZ, R2, UR4, RZ, 0xfc, !PT ;  /* 0x0000000402ff7c12 */ /* 0x004fe2000f80fcff */
[----:B------:R-:W-:-:S03]  /*dee0*/  UMOV UR4, 0xffffffff ;  /* 0xffffffff00047882 */ /* 0x000fc60000000000 */
[----:B------:R-:W-:-:S04]  /*def0*/  LOP3.LUT P0, RZ, R3, UR5, RZ, 0xfc, P0 ;  /* 0x0000000503ff7c12 */ /* 0x000fc8000800fcff */
[----:B------:R-:W-:Y:S01]  /*df00*/  SEL R0, R7, RZ, !P0 ;  /* 0x000000ff07007207 */ /* 0x000fe20004000000 */
[----:B---3--:R-:W-:Y:S08]  /*df10*/  BRA.DIV UR4, `(.L_x_2534) ;  /* 0x0000004a04d07947 */ /* 0x008ff0000b800000 */
[----:B------:R-:W2:Y:S02]  /*df20*/  S2R R5, SR_TID.X ;  /* 0x0000000000057919 */ /* 0x000ea40000002100 */
[----:B--2---:R-:W-:-:S04]  /*df30*/  SHF.R.U32.HI R5, RZ, 0x5, R5 ;  /* 0x00000005ff057819 */ /* 0x004fc80000011605 */
[----:B------:R-:W-:-:S05]  /*df40*/  LOP3.LUT R5, R5, 0x3, RZ, 0xc0, !PT ;  /* 0x0000000305057812 */ /* 0x000fca00078ec0ff */
[----:B------:R2:W3:Y:S02]  /*df50*/  SHFL.IDX PT, R14, R5, RZ, 0x1f ;  /* 0x00001fff050e7589 */ /* 0x0004e400000e0000 */
.L_x_2637:
[----:B------:R-:W-:Y:S01]  /*df60*/  PLOP3.LUT P1, PT, PT, PT, PT, 0x8, 0x0 ;  /* 0x000000000000781c */ /* 0x000fe20003f2e170 */
[----:B------:R4:W-:Y:S01]  /*df70*/  STL [R1], R0 ;  /* 0x0000000001007387 */ /* 0x0009e20000100800 */
[----:B---3--:R-:W-:-:S03]  /*df80*/  ISETP.NE.AND P0, PT, R14, RZ, PT ;  /* 0x000000ff0e00720c */ /* 0x008fc60003f05270 */
[----:B------:R3:W-:Y:S01]  /*df90*/  STL [R1+0xc], R4 ;  /* 0x00000c0401007387 */ /* 0x0007e20000100800 */
[----:B----4-:R-:W-:-:S05]  /*dfa0*/  P2R R0, PR, RZ, 0x2 ;  /* 0x00000002ff007803 */ /* 0x010fca0000000000 */
[----:B------:R3:W-:Y:S04]  /*dfb0*/  STL [R1+0x20], R0 ;  /* 0x0000200001007387 */ /* 0x0007e80000100800 */
[----:B------:R-:W-:Y:S05]  /*dfc0*/  @P0 BRA `(.L_x_2535) ;  /* 0x0000000400300947 */ /* 0x000fea0003800000 */
[----:B------:R-:W-:-:S03]  /*dfd0*/  UMOV UR4, 0xffffffff ;  /* 0xffffffff00047882 */ /* 0x000fc60000000000 */
[----:B------:R-:W-:Y:S05]  /*dfe0*/  BRA.DIV UR4, `(.L_x_2536) ;  /* 0x0000004a04d07947 */ /* 0x000fea000b800000 */
[----:B------:R-:W-:-:S13]  /*dff0*/  ELECT P6, URZ, PT ;  /* 0x00000000003f782f */ /* 0x000fda00038c0000 */
.L_x_2640:
[----:B------:R-:W-:Y:S05]  /*e000*/  @!P6 BRA `(.L_x_2535) ;  /* 0x000000040020e947 */ /* 0x000fea0003800000 */
[----:B------:R-:W-:-:S04]  /*e010*/  ISETP.NE.U32.AND P0, PT, R2, RZ, PT ;  /* 0x000000ff0200720c */ /* 0x000fc80003f05070 */
[----:B------:R-:W-:-:S13]  /*e020*/  ISETP.NE.AND.EX P0, PT, R3, RZ, PT, P0 ;  /* 0x000000ff0300720c */ /* 0x000fda0003f05300 */
[----:B------:R-:W-:Y:S05]  /*e030*/  @!P0 BRA `(.L_x_2537) ;  /* 0x0000000000548947 */ /* 0x000fea0003800000 */
[----:B------:R-:W4:Y:S01]  /*e040*/  LDC R6, c[0x0][0x43c] ;  /* 0x00010f00ff067b82 */ /* 0x000f220000000800 */
[----:B01----:R-:W-:Y:S01]  /*e050*/  IMAD.MOV.U32 R9, RZ, RZ, R4 ;  /* 0x000000ffff097224 */ /* 0x003fe200078e0004 */
[----:B------:R-:W-:-:S03]  /*e060*/  ULDC.64 UR4, c[0x0][0x428] ;  /* 0x00010a0000047ab9 */ /* 0x000fc60000000a00 */
[----:B---3--:R-:W-:Y:S01]  /*e070*/  IMAD.MOV.U32 R0, RZ, RZ, R9 ;  /* 0x000000ffff007224 */ /* 0x008fe200078e0009 */
[----:B----4-:R-:W-:-:S13]  /*e080*/  ISETP.NE.AND P0, PT, R6, 0x1, PT ;  /* 0x000000010600780c */ /* 0x010fda0003f05270 */
[----:B--2---:R-:W0:Y:S02]  /*e090*/  @P0 LDC.64 R4, c[0x0][0x440] ;  /* 0x00011000ff040b82 */ /* 0x004e240000000a00 */
        /* <DEDUP_REMOVED lines=13> */
[----:B------:R-:W2:Y:S04]  /*e170*/  LDG.E R0, desc[UR40][R2.64] ;  /* 0x0000002802007981 */ /* 0x000ea8000c1e1900 */
[----:B--2---:R4:W-:Y:S02]  /*e180*/  STL [R1], R0 ;  /* 0x0000000001007387 */ /* 0x0049e40000100800 */
.L_x_2537:
[----:B------:R-:W5:Y:S04]  /*e190*/  LDL R7, [R1+0x4] ;  /* 0x0000040001077983 */ /* 0x000f680000100800 */
[----:B---34-:R-:W5:Y:S04]  /*e1a0*/  LDL R0, [R1+0x8] ;  /* 0x0000080001007983 */ /* 0x018f680000100800 */
[----:B------:R-:W3:Y:S01]  /*e1b0*/  LDL R2, [R1+0x14] ;  /* 0x0000140001027983 */ /* 0x000ee20000100800 */
[----:B-----5:R-:W-:Y:S01]  /*e1c0*/  IMAD R0, R0, 0x8, R7 ;  /* 0x0000000800007824 */ /* 0x020fe200078e0207 */
[----:B---3--:R-:W-:-:S04]  /*e1d0*/  SHF.L.U32 R2, R2, 0x1f, RZ ;  /* 0x0000001f02027819 */ /* 0x008fc800000006ff */
[----:B------:R-:W3:Y:S02]  /*e1e0*/  SYNCS.PHASECHK.TRANS64.TRYWAIT P0, [R0+URZ+0x28840], R2 ;  /* 0x02884002000075a7 */ /* 0x000ee4000800017f */
[----:B---3--:R-:W-:Y:S05]  /*e1f0*/  @!P0 BRA `(.L_x_2538) ;  /* 0x00000048006c8947 */ /* 0x008fea0003800000 */
.L_x_2641:
[----:B------:R-:W4:Y:S02]  /*e200*/  S2R R3, SR_TID.X ;  /* 0x0000000000037919 */ /* 0x000f240000002100 */
        /* <DEDUP_REMOVED lines=10> */
.L_x_2539:
[----:B--2---:R-:W2:Y:S04]  /*e2b0*/  LDL R5, [R1+0x4] ;  /* 0x0000040001057983 */ /* 0x004ea80000100800 */
[----:B------:R-:W2:Y:S04]  /*e2c0*/  LDL R4, [R1+0x8] ;  /* 0x0000080001047983 */ /* 0x000ea80000100800 */
[----:B------:R-:W4:Y:S04]  /*e2d0*/  LDL R6, [R1+0xc] ;  /* 0x00000c0001067983 */ /* 0x000f280000100800 */
[----:B------:R-:W5:Y:S04]  /*e2e0*/  LDL R3, [R1+0x18] ;  /* 0x0000180001037983 */ /* 0x000f680000100800 */
[----:B---3--:R-:W3:Y:S01]  /*e2f0*/  LDL R2, [R1] ;  /* 0x0000000001027983 */ /* 0x008ee20000100800 */
[----:B------:R-:W-:Y:S01]  /*e300*/  R2UR UR9, R0 ;  /* 0x00000000000972ca */ /* 0x000fe200000e0000 */
[----:B------:R-:W-:Y:S01]  /*e310*/  UIADD3 UR4, UP0, UR38, 0x370, URZ ;  /* 0x0000037026047890 */ /* 0x000fe2000ff1e03f */
[----:B------:R-:W-:-:S02]  /*e320*/  R2UR UR12, R18 ;  /* 0x00000000120c72ca */ /* 0x000fc400000e0000 */
[----:B------:R-:W-:Y:S01]  /*e330*/  PLOP3.LUT P0, PT, PT, PT, PT, 0x80, 0x0 ;  /* 0x000000000000781c */ /* 0x000fe20003f0f070 */
[----:B------:R-:W-:Y:S01]  /*e340*/  UMOV UR10, URZ ;  /* 0x0000003f000a7c82 */ /* 0x000fe20008000000 */
[----:B------:R-:W-:-:S07]  /*e350*/  UMOV UR7, 0x14f00000 ;  /* 0x14f0000000077882 */ /* 0x000fce0000000000 */
[----:B------:R-:W-:Y:S01]  /*e360*/  UIADD3 UR9, UR9, 0x28830, URZ ;  /* 0x0002883009097890 */ /* 0x000fe2000fffe03f */
[----:B------:R-:W-:Y:S01]  /*e370*/  UMOV UR15, 0x40 ;  /* 0x00000040000f7882 */ /* 0x000fe20000000000 */
[----:B--2---:R-:W-:Y:S01]  /*e380*/  IMAD R0, R4, 0x8000, R5 ;  /* 0x0000800004007824 */ /* 0x004fe200078e0205 */
[----:B----4-:R-:W-:-:S04]  /*e390*/  R2UR UR11, R6 ;  /* 0x00000000060b72ca */ /* 0x010fc800000e0000 */
[----:B------:R-:W-:Y:S02]  /*e3a0*/  R2UR UR6, R0 ;  /* 0x00000000000672ca */ /* 0x000fe400000e0000 */
[----:B-----5:R-:W-:Y:S02]  /*e3b0*/  R2UR UR5, R3 ;  /* 0x00000000030572ca */ /* 0x020fe400000e0000 */
[----:B---3--:R-:W-:-:S09]  /*e3c0*/  R2UR UR13, R2 ;  /* 0x00000000020d72ca */ /* 0x008fd200000e0000 */
[----:B------:R-:W-:Y:S02]  /*e3d0*/  UIADD3 UR8, UR6, 0x18400, URZ ;  /* 0x0001840006087890 */ /* 0x000fe4000fffe03f */
[----:B------:R-:W-:Y:S02]  /*e3e0*/  ULEA UR11, UR11, UR5, 0x7 ;  /* 0x000000050b0b7291 */ /* 0x000fe4000f8e383f */
[----:B------:R-:W-:Y:S02]  /*e3f0*/  UIADD3.X UR5, URZ, UR39, URZ, UP0, !UPT ;  /* 0x000000273f057290 */ /* 0x000fe400087fe43f */
[----:B------:R-:W-:Y:S01]  /*e400*/  UIADD3 UR14, UR6, 0x1c400, URZ ;  /* 0x0001c400060e7890 */ /* 0x000fe2000fffe03f */
[----:B------:R-:W-:Y:S02]  /*e410*/  P2R R0, PR, RZ, 0x1 ;  /* 0x00000001ff007803 */ /* 0x000fe40000000000 */
[----:B------:R-:W-:-:S04]  /*e420*/  UMOV UR6, 0x0 ;  /* 0x0000000000067882 */ /* 0x000fc80000000000 */
[----:B------:R2:W-:Y:S01]  /*e430*/  UTMALDG.4D [UR8], [UR4], desc[UR6] ;  /* 0x00000608040075b4 */ /* 0x0005e20008019000 */
[----:B------:R4:W-:Y:S01]  /*e440*/  STL [R1+0x20], R0 ;  /* 0x0000200001007387 */ /* 0x0009e20000100800 */
[----:B--2---:R-:W-:Y:S01]  /*e450*/  UMOV UR8, UR14 ;  /* 0x0000000e00087c82 */ /* 0x004fe20008000000 */
[----:B------:R-:W-:Y:S02]  /*e460*/  UMOV UR10, UR15 ;  /* 0x0000000f000a7c82 */ /* 0x000fe40008000000 */
[----:B------:R4:W-:Y:S01]  /*e470*/  UTMALDG.4D [UR8], [UR4], desc[UR6] ;  /* 0x00000608040075b4 */ /* 0x0009e20008019000 */
[----:B------:R-:W-:Y:S02]  /*e480*/  NOP ;  /* 0x0000000000007918 */ /* 0x000fe40000000000 */
.L_x_2535:
[----:B------:R-:W5:Y:S04]  /*e490*/  LDL R2, [R1+0x4] ;  /* 0x0000040001027983 */ /* 0x000f680000100800 */
[----:B------:R-:W5:Y:S04]  /*e4a0*/  LDL.LU R3, [R1+0x30] ;  /* 0x0000300001037983 */ /* 0x000f680000300800 */
[----:B--2---:R-:W2:Y:S04]  /*e4b0*/  LDL.LU R5, [R1+0x28] ;  /* 0x0000280001057983 */ /* 0x004ea80000300800 */
[----:B---3--:R-:W3:Y:S01]  /*e4c0*/  LDL.LU R4, [R1+0x38] ;  /* 0x0000380001047983 */ /* 0x008ee20000300800 */
[----:B------:R-:W-:Y:S05]  /*e4d0*/  WARPSYNC.ALL ;  /* 0x0000000000007948 */ /* 0x000fea0003800000 */
[----:B----4-:R-:W-:Y:S01]  /*e4e0*/  ULDC.64 UR4, c[0x0][0x298] ;  /* 0x0000a60000047ab9 */ /* 0x010fe20000000a00 */
[----:B------:R-:W-:Y:S01]  /*e4f0*/  ULDC.64 UR6, c[0x0][0xa00] ;  /* 0x0002800000067ab9 */ /* 0x000fe20000000a00 */
[----:B------:R-:W-:Y:S01]  /*e500*/  BSSY B6, `(.L_x_2540) ;  /* 0x0000024000067945 */ /* 0x000fe20003800000 */
[----:B------:R-:W-:Y:S01]  /*e510*/  BAR.SYNC.DEFER_BLOCKING 0x8, 0x180 ;  /* 0x0206000000007b1d */ /* 0x000fe20000010000 */
[----:B------:R-:W-:-:S04]  /*e520*/  ISETP.NE.U32.AND P0, PT, RZ, UR6, PT ;  /* 0x00000006ff007c0c */ /* 0x000fc8000bf05070 */
[----:B------:R-:W-:Y:S01]  /*e530*/  ISETP.NE.AND.EX P0, PT, RZ, UR7, PT, P0 ;  /* 0x00000007ff007c0c */ /* 0x000fe2000bf05300 */
[----:B-----5:R-:W-:Y:S01]  /*e540*/  VIADD R2, R2, 0x10400 ;  /* 0x0001040002027836 */ /* 0x020fe20000000000 */
[----:B------:R-:W-:-:S04]  /*e550*/  SHF.R.S32.HI R0, RZ, 0x1f, R3 ;  /* 0x0000001fff007819 */ /* 0x000fc80000011403 */
[----:B------:R-:W-:Y:S02]  /*e560*/  LOP3.LUT P1, RZ, R2, 0x3ff, RZ, 0xc0, !PT ;  /* 0x000003ff02ff7812 */ /* 0x000fe4000782c0ff */
[----:B--2---:R-:W-:Y:S01]  /*e570*/  SEL R5, R5, RZ, !P0 ;  /* 0x000000ff05057207 */ /* 0x004fe20004000000 */
[----:B------:R-:W-:Y:S01]  /*e580*/  IMAD R0, R0, UR4, RZ ;  /* 0x0000000400007c24 */ /* 0x000fe2000f8e02ff */
[----:B---3--:R-:W-:-:S03]  /*e590*/  SEL R4, R4, RZ, !P0 ;  /* 0x000000ff04047207 */ /* 0x008fc60004000000 */
[C---:B------:R-:W-:Y:S02]  /*e5a0*/  IMAD R0, R3.reuse, UR5, R0 ;  /* 0x0000000503007c24 */ /* 0x040fe4000f8e0200 */
[----:B------:R-:W-:-:S05]  /*e5b0*/  IMAD.WIDE.U32 R2, R3, UR4, RZ ;  /* 0x0000000403027c25 */ /* 0x000fca000f8e00ff */
[----:B------:R2:W-:Y:S04]  /*e5c0*/  STL.64 [R1+0x40], R2 ;  /* 0x0000400201007387 */ /* 0x0005e80000100a00 */
[----:B------:R3:W-:Y:S04]  /*e5d0*/  STL [R1+0x28], R5 ;  /* 0x0000280501007387 */ /* 0x0007e80000100800 */
[----:B------:R3:W-:Y:S01]  /*e5e0*/  STL [R1+0x4c], R4 ;  /* 0x00004c0401007387 */ /* 0x0007e20000100800 */
[----:B--2---:R-:W-:Y:S01]  /*e5f0*/  IMAD.IADD R2, R3, 0x1, R0 ;  /* 0x0000000103027824 */ /* 0x004fe200078e0200 */
[----:B------:R-:W-:-:S05]  /*e600*/  SHF.R.S32.HI R0, RZ, 0x1f, R18 ;  /* 0x0000001fff007819 */ /* 0x000fca0000011412 */
[----:B------:R3:W-:Y:S04]  /*e610*/  STL [R1+0x38], R0 ;  /* 0x0000380001007387 */ /* 0x0007e80000100800 */
[----:B------:R3:W-:Y:S01]  /*e620*/  STL [R1+0x30], R2 ;  /* 0x0000300201007387 */ /* 0x0007e20000100800 */
[----:B------:R-:W-:Y:S05]  /*e630*/  @!P1 BRA `(.L_x_2541) ;  /* 0x0000000000409947 */ /* 0x000fea0003800000 */
[----:B---3--:R-:W-:Y:S01]  /*e640*/  MOV R2, 0x0 ;  /* 0x0000000000027802 */ /* 0x008fe20000000f00 */
[----:B------:R-:W-:Y:S01]  /*e650*/  ULDC.64 UR4, c[0x4][0xa0] ;  /* 0x0100280000047ab9 */ /* 0x000fe20000000a00 */
[----:B------:R-:W-:Y:S01]  /*e660*/  ULDC.64 UR6, c[0x4][0xa8] ;  /* 0x01002a0000067ab9 */ /* 0x000fe20000000a00 */
[----:B------:R-:W-:Y:S01]  /*e670*/  ULDC.64 UR8, c[0x4][0x20] ;  /* 0x0100080000087ab9 */ /* 0x000fe20000000a00 */
[----:B------:R-:W-:Y:S02]  /*e680*/  IMAD.U32 R4, RZ, RZ, UR4 ;  /* 0x00000004ff047e24 */ /* 0x000fe4000f8e00ff */
[----:B------:R-:W2:Y:S01]  /*e690*/  LDC.64 R2, c[0x4][R2] ;  /* 0x0100000002027b82 */ /* 0x000ea20000000a00 */
        /* <DEDUP_REMOVED lines=9> */
[----:B012---:R-:W-:Y:S05]  /*e730*/  CALL.ABS.NOINC R2 ;  /* 0x0000000002007343 */ /* 0x007fea0003c00000 */
.L_x_2541:
[----:B------:R-:W-:Y:S05]  /*e740*/  BSYNC B6 ;  /* 0x0000000000067941 */ /* 0x000fea0003800000 */
.L_x_2540:
[----:B---3--:R-:W2:Y:S01]  /*e750*/  LDL.LU R5, [R1+0x30] ;  /* 0x0000300001057983 */ /* 0x008ea20000300800 */
[----:B------:R-:W-:Y:S01]  /*e760*/  ULDC.64 UR4, c[0x0][0x2d8] ;  /* 0x0000b60000047ab9 */ /* 0x000fe20000000a00 */
[----:B------:R-:W3:Y:S01]  /*e770*/  LDC R7, c[0x0][0x448] ;  /* 0x00011200ff077b82 */ /* 0x000ee20000000800 */
[----:B------:R-:W-:Y:S01]  /*e780*/  ULDC.64 UR6, c[0x0][0x280] ;  /* 0x0000a00000067ab9 */ /* 0x000fe20000000a00 */
[----:B------:R-:W2:Y:S04]  /*e790*/  LDL.LU.64 R2, [R1+0x40] ;  /* 0x0000400001027983 */ /* 0x000ea80000300a00 */
[----:B------:R-:W4:Y:S04]  /*e7a0*/  LDL.LU R0, [R1+0x38] ;  /* 0x0000380001007983 */ /* 0x000f280000300800 */
[----:B------:R-:W4:Y:S04]  /*e7b0*/  LDL.LU R6, [R1+0x4c] ;  /* 0x00004c0001067983 */ /* 0x000f280000300800 */
[----:B------:R-:W4:Y:S01]  /*e7c0*/  LDL.LU R4, [R1+0x28] ;  /* 0x0000280001047983 */ /* 0x000f220000300800 */
[----:B01----:R-:W0:Y:S03]  /*e7d0*/  S2R R9, SR_TID.X ;  /* 0x0000000000097919 */ /* 0x003e260000002100 */
[----:B------:R1:W5:Y:S01]  /*e7e0*/  LDL R10, [R1+0x34] ;  /* 0x00003400010a7983 */ /* 0x0003620000100800 */
[----:B---3--:R-:W-:Y:S01]  /*e7f0*/  ISETP.NE.AND P0, PT, R7, 0x1, PT ;  /* 0x000000010700780c */ /* 0x008fe20003f05270 */
[----:B0-----:R-:W-:-:S05]  /*e800*/  IMAD.SHL.U32 R8, R9, 0x8, RZ ;  /* 0x0000000809087824 */ /* 0x001fca00078e00ff */
[----:B------:R-:W-:-:S04]  /*e810*/  LOP3.LUT R8, R8, 0x38, RZ, 0xc0, !PT ;  /* 0x0000003808087812 */ /* 0x000fc800078ec0ff */
[----:B------:R-:W-:Y:S01]  /*e820*/  LOP3.LUT R8, R8, 0x40, RZ, 0xfc, !PT ;  /* 0x0000004008087812 */ /* 0x000fe200078efcff */
[----:B--2---:R-:W-:Y:S02]  /*e830*/  IMAD.MOV.U32 R3, RZ, RZ, R5 ;  /* 0x000000ffff037224 */ /* 0x004fe400078e0005 */
[----:B------:R-:W0:Y:S01]  /*e840*/  S2R R5, SR_TID.X ;  /* 0x0000000000057919 */ /* 0x000e220000002100 */
[----:B----4-:R-:W-:Y:S02]  /*e850*/  IMAD R0, R0, UR4, RZ ;  /* 0x0000000400007c24 */ /* 0x010fe4000f8e02ff */
[----:B------:R-:W-:-:S04]  /*e860*/  IMAD.WIDE.U32 R2, R18, UR4, R2 ;  /* 0x0000000412027c25 */ /* 0x000fc8000f8e0002 */
[----:B------:R-:W-:Y:S01]  /*e870*/  IMAD R0, R18, UR5, R0 ;  /* 0x0000000512007c24 */ /* 0x000fe2000f8e0200 */
[----:B------:R-:W-:-:S03]  /*e880*/  ULDC.64 UR4, c[0x0][0x2e0] ;  /* 0x0000b80000047ab9 */ /* 0x000fc60000000a00 */
[----:B------:R-:W-:Y:S02]  /*e890*/  IMAD.IADD R3, R3, 0x1, R0 ;  /* 0x0000000103037824 */ /* 0x000fe400078e0200 */
[----:B------:R-:W-:Y:S02]  /*e8a0*/  IMAD R0, R6, UR4, RZ ;  /* 0x0000000406007c24 */ /* 0x000fe4000f8e02ff */
[C---:B------:R-:W-:Y:S01]  /*e8b0*/  IMAD.WIDE.U32 R2, R4.reuse, UR4, R2 ;  /* 0x0000000404027c25 */ /* 0x040fe2000f8e0002 */
[----:B------:R-:W2:Y:S03]  /*e8c0*/  @P0 LDC R6, c[0x0][0x450] ;  /* 0x00011400ff060b82 */ /* 0x000ea60000000800 */
[----:B------:R-:W-:Y:S01]  /*e8d0*/  IMAD R0, R4, UR5, R0 ;  /* 0x0000000504007c24 */ /* 0x000fe2000f8e0200 */
[----:B------:R-:W-:Y:S01]  /*e8e0*/  ULDC.64 UR4, c[0x0][0x2d0] ;  /* 0x0000b40000047ab9 */ /* 0x000fe20000000a00 */
[----:B------:R-:W3:Y:S02]  /*e8f0*/  S2R R4, SR_TID.X ;  /* 0x0000000000047919 */ /* 0x000ee40000002100 */
[----:B------:R-:W-:Y:S01]  /*e900*/  IMAD.IADD R3, R3, 0x1, R0 ;  /* 0x0000000103037824 */ /* 0x000fe200078e0200 */
[----:B0-----:R-:W-:-:S04]  /*e910*/  LOP3.LUT R5, R5, 0x7f, RZ, 0xc0, !PT ;  /* 0x0000007f05057812 */ /* 0x001fc800078ec0ff */
[----:B------:R-:W-:Y:S01]  /*e920*/  SHF.R.U32.HI R5, RZ, 0x3, R5 ;  /* 0x00000003ff057819 */ /* 0x000fe20000011605 */
[----:B---3--:R-:W-:-:S05]  /*e930*/  IMAD.SHL.U32 R4, R4, 0x10, RZ ;  /* 0x0000001004047824 */ /* 0x008fca00078e00ff */
[----:B------:R-:W-:Y:S02]  /*e940*/  LOP3.LUT R4, R5, 0x70, R4, 0xf8, !PT ;  /* 0x0000007005047812 */ /* 0x000fe400078ef804 */
[----:B------:R-:W0:Y:S03]  /*e950*/  @P0 LDC R5, c[0x0][0x44c] ;  /* 0x00011300ff050b82 */ /* 0x000e260000000800 */
[----:B------:R-:W-:-:S04]  /*e960*/  IMAD R0, R17, 0x80, R4 ;  /* 0x0000008011007824 */ /* 0x000fc800078e0204 */
[----:B------:R-:W-:Y:S02]  /*e970*/  IMAD.MOV.U32 R4, RZ, RZ, R0 ;  /* 0x000000ffff047224 */ /* 0x000fe400078e0000 */
[----:B0-----:R-:W-:-:S05]  /*e980*/  @P0 IMAD.HI.U32 R5, R0, R5, RZ ;  /* 0x0000000500050227 */ /* 0x001fca00078e00ff */
[----:B--2---:R-:W-:-:S05]  /*e990*/  @P0 SHF.R.U32.HI R4, RZ, R6, R5 ;  /* 0x00000006ff040219 */ /* 0x004fca0000011605 */
[----:B------:R-:W-:-:S04]  /*e9a0*/  IMAD.MOV R5, RZ, RZ, -R4 ;  /* 0x000000ffff057224 */ /* 0x000fc800078e0a04 */
[----:B------:R-:W-:Y:S01]  /*e9b0*/  IMAD R0, R7, R5, R0 ;  /* 0x0000000507007224 */ /* 0x000fe200078e0200 */
[----:B------:R-:W-:Y:S01]  /*e9c0*/  SHF.R.S32.HI R5, RZ, 0x1f, R4 ;  /* 0x0000001fff057819 */ /* 0x000fe20000011404 */
[----:B------:R-:W-:-:S04]  /*e9d0*/  IMAD.WIDE.U32 R2, R4, UR4, R2 ;  /* 0x0000000404027c25 */ /* 0x000fc8000f8e0002 */
[----:B------:R-:W-:-:S04]  /*e9e0*/  IMAD R5, R5, UR4, RZ ;  /* 0x0000000405057c24 */ /* 0x000fc8000f8e02ff */
[----:B------:R-:W-:Y:S01]  /*e9f0*/  IMAD R4, R4, UR5, R5 ;  /* 0x0000000504047c24 */ /* 0x000fe2000f8e0205 */
[----:B------:R-:W-:-:S03]  /*ea00*/  ULDC.64 UR4, c[0x0][0x2c8] ;  /* 0x0000b20000047ab9 */ /* 0x000fc60000000a00 */
[----:B------:R-:W-:Y:S01]  /*ea10*/  IMAD.IADD R3, R3, 0x1, R4 ;  /* 0x0000000103037824 */ /* 0x000fe200078e0204 */
[----:B------:R-:W-:-:S05]  /*ea20*/  SHF.R.S32.HI R4, RZ, 0x1f, R0 ;  /* 0x0000001fff047819 */ /* 0x000fca0000011400 */
[----:B------:R-:W-:Y:S02]  /*ea30*/  IMAD R6, R4, UR4, RZ ;  /* 0x0000000404067c24 */ /* 0x000fe4000f8e02ff */
[----:B------:R-:W-:Y:S01]  /*ea40*/  IMAD.WIDE.U32 R4, R0, UR4, R2 ;  /* 0x0000000400047c25 */ /* 0x000fe2000f8e0002 */
[----:B------:R-:W-:Y:S02]  /*ea50*/  ULDC UR4, c[0x0][0x2b8] ;  /* 0x0000ae0000047ab9 */ /* 0x000fe40000000800 */
[----:B------:R-:W-:Y:S02]  /*ea60*/  ISETP.GE.AND P1, PT, R8, UR4, PT ;  /* 0x0000000408007c0c */ /* 0x000fe4000bf26270 */
[----:B------:R1:W5:Y:S01]  /*ea70*/  LDL R8, [R1+0x24] ;  /* 0x0000240001087983 */ /* 0x0003620000100800 */
[----:B------:R-:W-:Y:S02]  /*ea80*/  IMAD.SHL.U32 R9, R9, 0x8, RZ ;  /* 0x0000000809097824 */ /* 0x000fe400078e00ff */
[----:B------:R-:W-:-:S03]  /*ea90*/  IMAD R0, R0, UR5, R6 ;  /* 0x0000000500007c24 */ /* 0x000fc6000f8e0206 */
[----:B------:R-:W-:Y:S01]  /*eaa0*/  LOP3.LUT R9, R9, 0x38, RZ, 0xc0, !PT ;  /* 0x0000003809097812 */ /* 0x000fe200078ec0ff */
[----:B------:R-:W-:Y:S01]  /*eab0*/  IMAD.IADD R0, R5, 0x1, R0 ;  /* 0x0000000105007824 */ /* 0x000fe200078e0200 */
[C---:B------:R-:W-:Y:S02]  /*eac0*/  LEA R3, P2, R4.reuse, UR6, 0x1 ;  /* 0x0000000604037c11 */ /* 0x040fe4000f8408ff */
[----:B------:R-:W-:Y:S01]  /*ead0*/  ISETP.GE.AND P0, PT, R9, UR4, PT ;  /* 0x0000000409007c0c */ /* 0x000fe2000bf06270 */
[----:B------:R-:W-:Y:S01]  /*eae0*/  UMOV UR4, 0xffffffff ;  /* 0xffffffff00047882 */ /* 0x000fe20000000000 */
[----:B------:R-:W-:Y:S02]  /*eaf0*/  LEA.HI.X R0, R4, UR7, R0, 0x1, P2 ;  /* 0x0000000704007c11 */ /* 0x000fe400090f0c00 */
[----:B-1----:R-:W-:Y:S09]  /*eb00*/  BRA.DIV UR4, `(.L_x_2542) ;  /* 0x00000042043c7947 */ /* 0x002ff2000b800000 */
[----:B------:R-:W0:Y:S01]  /*eb10*/  S2R R4, SR_TID.X ;  /* 0x0000000000047919 */ /* 0x000e220000002100 */
[----:B-----5:R-:W-:Y:S01]  /*eb20*/  IMAD R2, R10, R7, RZ ;  /* 0x000000070a027224 */ /* 0x020fe200078e02ff */
[----:B------:R-:W1:Y:S04]  /*eb30*/  SHFL.IDX PT, R5, R3, RZ, 0x181f ;  /* 0x00181fff03057589 */ /* 0x000e6800000e0000 */
[----:B------:R-:W-:Y:S04]  /*eb40*/  SHFL.IDX PT, R6, R3, 0x1, 0x181f ;  /* 0x00381f0003067f89 */ /* 0x000fe800000e0000 */
        /* <DEDUP_REMOVED lines=9> */
[----:B0-----:R-:W-:-:S05]  /*ebe0*/  @!P4 IMAD.X R4, RZ, RZ, R4, P3 ;  /* 0x000000ffff04c224 */ /* 0x001fca00018e0604 */
[----:B------:R-:W-:-:S04]  /*ebf0*/  @!P4 LOP3.LUT R5, R5, R4, RZ, 0x3c, !PT ;  /* 0x000000040505c212 */ /* 0x000fc800078e3cff */
[----:B------:R-:W-:-:S04]  /*ec00*/  @!P4 LOP3.LUT R4, R5, R4, RZ, 0x3c, !PT ;  /* 0x000000040504c212 */ /* 0x000fc800078e3cff */
[----:B------:R-:W-:-:S05]  /*ec10*/  @!P4 LOP3.LUT R5, R5, R4, RZ, 0x3c, !PT ;  /* 0x000000040505c212 */ /* 0x000fca00078e3cff */
[----:B------:R-:W-:Y:S04]  /*ec20*/  @!P4 LDGSTS.E.BYPASS.LTC128B.128 [R8+0x10400], desc[UR40][R4.64], !P0 ;  /* 0x104000000408cfae */ /* 0x000fe8000c101d68 */
[----:B------:R0:W-:Y:S02]  /*ec30*/  @!P4 LDGSTS.E.BYPASS.LTC128B.128 [R8+0x14400], desc[UR40][R4.64+0x80], !P1 ;  /* 0x144000800408cfae */ /* 0x0001e4000c901d68 */
[----:B0-----:R-:W-:-:S05]  /*ec40*/  @!P2 LEA R5, P3, R9, R6, 0x1 ;  /* 0x000000060905a211 */ /* 0x001fca00078608ff */
[----:B------:R-:W-:-:S05]  /*ec50*/  @!P2 IMAD.X R4, RZ, RZ, R7, P3 ;  /* 0x000000ffff04a224 */ /* 0x000fca00018e0607 */
[----:B------:R-:W-:-:S04]  /*ec60*/  @!P2 LOP3.LUT R5, R5, R4, RZ, 0x3c, !PT ;  /* 0x000000040505a212 */ /* 0x000fc800078e3cff */
[----:B------:R-:W-:-:S04]  /*ec70*/  @!P2 LOP3.LUT R4, R5, R4, RZ, 0x3c, !PT ;  /* 0x000000040504a212 */ /* 0x000fc800078e3cff */
[----:B------:R-:W-:-:S05]  /*ec80*/  @!P2 LOP3.LUT R5, R5, R4, RZ, 0x3c, !PT ;  /* 0x000000040505a212 */ /* 0x000fca00078e3cff */
[----:B------:R-:W-:Y:S04]  /*ec90*/  @!P2 LDGSTS.E.BYPASS.LTC128B.128 [R8+0x10c00], desc[UR40][R4.64], !P0 ;  /* 0x10c000000408afae */ /* 0x000fe8000c101d68 */
[----:B------:R0:W-:Y:S02]  /*eca0*/  @!P2 LDGSTS.E.BYPASS.LTC128B.128 [R8+0x14c00], desc[UR40][R4.64+0x80], !P1 ;  /* 0x14c000800408afae */ /* 0x0001e4000c901d68 */
[----:B0-----:R-:W-:Y:S02]  /*ecb0*/  VIADD R4, R17, 0x20 ;  /* 0x0000002011047836 */ /* 0x001fe40000000000 */
[----:B------:R-:W0:Y:S03]  /*ecc0*/  SHFL.IDX PT, R5, R3, 0x2, 0x181f ;  /* 0x00581f0003057f89 */ /* 0x000e2600000e0000 */
[----:B------:R-:W-:-:S02]  /*ecd0*/  ISETP.GE.AND P2, PT, R4, R2, PT ;  /* 0x000000020400720c */ /* 0x000fc40003f46270 */
[----:B------:R-:W1:Y:S11]  /*ece0*/  SHFL.IDX PT, R4, R0, 0x2, 0x181f ;  /* 0x00581f0000047f89 */ /* 0x000e7600000e0000 */
[----:B0-----:R-:W-:-:S05]  /*ecf0*/  @!P2 LEA R5, P3, R9, R5, 0x1 ;  /* 0x000000050905a211 */ /* 0x001fca00078608ff */
[----:B-1----:R-:W-:-:S05]  /*ed00*/  @!P2 IMAD.X R4, RZ, RZ, R4, P3 ;  /* 0x000000ffff04a224 */ /* 0x002fca00018e0604 */
        /* <DEDUP_REMOVED lines=40> */
[----:B------:R-:W-:Y:S01]  /*ef90*/  ISETP.GE.AND P2, PT, R4, R2, PT ;  /* 0x000000020400720c */ /* 0x000fe20003f46270 */
[----:B------:R-:W-:Y:S04]  /*efa0*/  SHFL.IDX PT, R3, R3, 0x7, 0x181f ;  /* 0x00f81f0003037f89 */ /* 0x000fe800000e0000 */
[----:B------:R-:W1:Y:S04]  /*efb0*/  SHFL.IDX PT, R4, R0, 0x6, 0x181f ;  /* 0x00d81f0000047f89 */ /* 0x000e6800000e0000 */
[----:B------:R-:W2:Y:S04]  /*efc0*/  SHFL.IDX PT, R0, R0, 0x7, 0x181f ;  /* 0x00f81f0000007f89 */ /* 0x000ea800000e0000 */
[----:B0-----:R-:W-:-:S05]  /*efd0*/  @!P2 LEA R5, P3, R9, R5, 0x1 ;  /* 0x000000050905a211 */ /* 0x001fca00078608ff */
[----:B-1----:R-:W-:-:S05]  /*efe0*/  @!P2 IMAD.X R4, RZ, RZ, R4, P3 ;  /* 0x000000ffff04a224 */ /* 0x002fca00018e0604 */
[----:B------:R-:W-:-:S04]  /*eff0*/  @!P2 LOP3.LUT R5, R5, R4, RZ, 0x3c, !PT ;  /* 0x000000040505a212 */ /* 0x000fc800078e3cff */
[----:B------:R-:W-:-:S04]  /*f000*/  @!P2 LOP3.LUT R4, R5, R4, RZ, 0x3c, !PT ;  /* 0x000000040504a212 */ /* 0x000fc800078e3cff */
[----:B------:R-:W-:-:S05]  /*f010*/  @!P2 LOP3.LUT R5, R5, R4, RZ, 0x3c, !PT ;  /* 0x000000040505a212 */ /* 0x000fca00078e3cff */
[----:B------:R1:W-:Y:S04]  /*f020*/  @!P2 LDGSTS.E.BYPASS.LTC128B.128 [R8+0x13400], desc[UR40][R4.64], !P0 ;  /* 0x134000000408afae */ /* 0x0003e8000c101d68 */
[----:B--2---:R1:W-:Y:S02]  /*f030*/  @!P2 LDGSTS.E.BYPASS.LTC128B.128 [R8+0x17400], desc[UR40][R4.64+0x80], !P1 ;  /* 0x174000800408afae */ /* 0x0043e4000c901d68 */
.L_x_2658:
        /* <DEDUP_REMOVED lines=11> */
.L_x_2544:
[----:B------:R-:W-:Y:S05]  /*f0f0*/  BSYNC B0 ;  /* 0x0000000000007941 */ /* 0x000fea0003800000 */
.L_x_2543:
[----:B012---:R-:W2:Y:S01]  /*f100*/  LDL R8, [R1+0x4] ;  /* 0x0000040001087983 */ /* 0x007ea20000100800 */
[----:B------:R-:W-:Y:S01]  /*f110*/  PLOP3.LUT P0, PT, PT, PT, PT, 0x80, 0x0 ;  /* 0x000000000000781c */ /* 0x000fe20003f0f070 */
[----:B------:R-:W-:Y:S01]  /*f120*/  NOP ;  /* 0x0000000000007918 */ /* 0x000fe20000000000 */
[----:B--2---:R-:W-:-:S11]  /*f130*/  VIADD R6, R8, 0x28800 ;  /* 0x0002880008067836 */ /* 0x004fd60000000000 */
.L_x_2545:
        /* <DEDUP_REMOVED lines=19> */
.L_x_2659:
[----:B------:R-:W-:Y:S05]  /*f270*/  BSYNC B0 ;  /* 0x0000000000007941 */ /* 0x000fea0003800000 */
.L_x_2546:
[----:B0-----:R-:W2:Y:S01]  /*f280*/  LDL R2, [R1+0x2c] ;  /* 0x00002c0001027983 */ /* 0x001ea20000100800 */
[----:B------:R-:W-:Y:S01]  /*f290*/  BSSY B0, `(.L_x_2548) ;  /* 0x00001f2000007945 */ /* 0x000fe20003800000 */
[----:B--2---:R-:W-:-:S13]  /*f2a0*/  ISETP.GE.AND P0, PT, R2, 0x2, PT ;  /* 0x000000020200780c */ /* 0x004fda0003f06270 */
[----:B------:R-:W-:Y:S05]  /*f2b0*/  @!P0 BRA `(.L_x_2549) ;  /* 0x0000001c00bc8947 */ /* 0x000fea0003800000 */
[C---:B------:R-:W-:Y:S01]  /*f2c0*/  LOP3.LUT R0, R2.reuse, 0x1, RZ, 0xc0, !PT ;  /* 0x0000000102007812 */ /* 0x040fe200078ec0ff */
[----:B------:R-:W-:Y:S01]  /*f2d0*/  VIADD R4, R2, 0xfffffffe ;  /* 0xfffffffe02047836 */ /* 0x000fe20000000000 */
[----:B------:R-:W-:Y:S02]  /*f2e0*/  BSSY B2, `(.L_x_2550) ;  /* 0x00000aa000027945 */ /* 0x000fe40003800000 */
[----:B------:R-:W-:Y:S01]  /*f2f0*/  ISETP.NE.U32.AND P0, PT, R0, 0x1, PT ;  /* 0x000000010000780c */ /* 0x000fe20003f05070 */
[----:B------:R-:W-:-:S12]  /*f300*/  IMAD.MOV.U32 R0, RZ, RZ, R4 ;  /* 0x000000ffff007224 */ /* 0x000fd800078e0004 */
[----:B------:R-:W-:Y:S05]  /*f310*/  @!P0 BRA `(.L_x_2551) ;  /* 0x0000000800988947 */ /* 0x000fea0003800000 */
        /* <DEDUP_REMOVED lines=14> */
[----:B------:R-:W-:Y:S01]  /*f400*/  ISETP.NE.AND.EX P0, PT, RZ, UR5, PT, P0 ;  /* 0x00000005ff007c0c */ /* 0x000fe2000bf05300 */
[----:B------:R-:W-:-:S12]  /*f410*/  IMAD.MOV.U32 R7, RZ, RZ, R4 ;  /* 0x000000ffff077224 */ /* 0x000fd800078e0004 */
[----:B0-----:R-:W-:Y:S05]  /*f420*/  @!P0 BRA `(.L_x_2554) ;  /* 0x0000000000508947 */ /* 0x001fea0003800000 */
[----:B------:R-:W2:Y:S01]  /*f430*/  LDL R10, [R1+0x1c] ;  /* 0x00001c00010a7983 */ /* 0x000ea20000100800 */
[----:B------:R-:W0:Y:S03]  /*f440*/  LDC R5, c[0x0][0x43c] ;  /* 0x00010f00ff057b82 */ /* 0x000e260000000800 */
[----:B------:R-:W3:Y:S01]  /*f450*/  LDL R9, [R1+0x10] ;  /* 0x0000100001097983 */ /* 0x000ee20000100800 */
[----:B------:R-:W-:Y:S01]  /*f460*/  IMAD.MOV.U32 R0, RZ, RZ, R4 ;  /* 0x000000ffff007224 */ /* 0x000fe200078e0004 */
[----:B------:R-:W-:Y:S01]  /*f470*/  ULDC.64 UR6, c[0x0][0x428] ;  /* 0x00010a0000067ab9 */ /* 0x000fe20000000a00 */
[----:B0-----:R-:W-:-:S13]  /*f480*/  ISETP.NE.AND P0, PT, R5, 0x1, PT ;  /* 0x000000010500780c */ /* 0x001fda0003f05270 */
[----:B-----5:R-:W0:Y:S02]  /*f490*/  @P0 LDC.64 R2, c[0x0][0x440] ;  /* 0x00011000ff020b82 */ /* 0x020e240000000a00 */
[----:B0-----:R-:W-:-:S05]  /*f4a0*/  @P0 IMAD.HI.U32 R2, R4, R2, RZ ;  /* 0x0000000204020227 */ /* 0x001fca00078e00ff */
[----:B------:R-:W-:-:S04]  /*f4b0*/  @P0 SHF.R.U32.HI R0, RZ, R3, R2 ;  /* 0x00000003ff000219 */ /* 0x000fc80000011602 */
[--C-:B------:R-:W-:Y:S01]  /*f4c0*/  SHF.R.S32.HI R3, RZ, 0x1f, R0.reuse ;  /* 0x0000001fff037819 */ /* 0x100fe20000011400 */
[----:B------:R-:W-:-:S04]  /*f4d0*/  IMAD.MOV R7, RZ, RZ, -R0 ;  /* 0x000000ffff077224 */ /* 0x000fc800078e0a00 */
[----:B------:R-:W-:Y:S02]  /*f4e0*/  IMAD R7, R5, R7, R4 ;  /* 0x0000000705077224 */ /* 0x000fe400078e0204 */
[----:B--2---:R-:W-:-:S04]  /*f4f0*/  IMAD R2, R10, UR6, RZ ;  /* 0x000000060a027c24 */ /* 0x004fc8000f8e02ff */
[----:B---3--:R-:W-:Y:S02]  /*f500*/  IMAD R5, R9, UR7, R2 ;  /* 0x0000000709057c24 */ /* 0x008fe4000f8e0202 */
[----:B------:R-:W-:-:S04]  /*f510*/  IMAD.MOV.U32 R2, RZ, RZ, R0 ;  /* 0x000000ffff027224 */ /* 0x000fc800078e0000 */
[----:B------:R-:W-:-:S04]  /*f520*/  IMAD.WIDE.U32 R2, R9, UR6, R2 ;  /* 0x0000000609027c25 */ /* 0x000fc8000f8e0002 */
[----:B------:R-:W-:Y:S01]  /*f530*/  IMAD.IADD R0, R5, 0x1, R3 ;  /* 0x0000000105007824 */ /* 0x000fe200078e0203 */
[----:B------:R-:W-:-:S04]  /*f540*/  LEA R10, P0, R2, UR4, 0x2 ;  /* 0x00000004020a7c11 */ /* 0x000fc8000f8010ff */
[----:B------:R-:W-:-:S05]  /*f550*/  LEA.HI.X R11, R2, UR5, R0, 0x2, P0 ;  /* 0x00000005020b7c11 */ /* 0x000fca00080f1400 */
[----:B------:R0:W5:Y:S04]  /*f560*/  LDG.E R3, desc[UR40][R10.64] ;  /* 0x000000280a037981 */ /* 0x000168000c1e1900 */
.L_x_2554:
[----:B------:R-:W2:Y:S01]  /*f570*/  LDL R0, [R1+0x4] ;  /* 0x0000040001007983 */ /* 0x000ea20000100800 */
[----:B------:R-:W-:Y:S01]  /*f580*/  BSSY B3, `(.L_x_2555) ;  /* 0x0000005000037945 */ /* 0x000fe20003800000 */
[----:B--2---:R-:W-:Y:S01]  /*f590*/  IMAD R2, R8, 0x8, R0 ;  /* 0x0000000808027824 */ /* 0x004fe200078e0200 */
[----:B------:R-:W-:-:S04]  /*f5a0*/  SHF.L.U32 R0, R12, 0x1f, RZ ;  /* 0x0000001f0c007819 */ /* 0x000fc800000006ff */
[----:B------:R-:W1:Y:S02]  /*f5b0*/  SYNCS.PHASECHK.TRANS64.TRYWAIT P0, [R2+URZ+0x28840], R0 ;  /* 0x02884000020075a7 */ /* 0x000e64000800017f */
[----:B-1----:R-:W-:Y:S05]  /*f5c0*/  @!P0 BRA `(.L_x_2556) ;  /* 0x0000004000708947 */ /* 0x002fea0003800000 */
.L_x_2660:
[----:B------:R-:W-:Y:S05]  /*f5d0*/  BSYNC B3 ;  /* 0x0000000000037941 */ /* 0x000fea0003800000 */
.L_x_2555:
[----:B------:R-:W2:Y:S01]  /*f5e0*/  S2R R5, SR_TID.X ;  /* 0x0000000000057919 */ /* 0x000ea20000002100 */
[----:B------:R-:W-:Y:S01]  /*f5f0*/  BSSY B3, `(.L_x_2557) ;  /* 0x000000b000037945 */ /* 0x000fe20003800000 */
        /* <DEDUP_REMOVED lines=10> */
.L_x_2558:
[----:B------:R-:W-:Y:S05]  /*f6a0*/  BSYNC B3 ;  /* 0x0000000000037941 */ /* 0x000fea0003800000 */
.L_x_2557:
        /* <DEDUP_REMOVED lines=13> */
.L_x_2559:
        /* <DEDUP_REMOVED lines=16> */
.L_x_2560:
        /* <DEDUP_REMOVED lines=10> */
[----:B0-----:R-:W2:Y:S04]  /*f920*/  LDL.LU R10, [R1+0x14] ;  /* 0x00001400010a7983 */ /* 0x001ea80000300800 */
[----:B------:R-:W3:Y:S01]  /*f930*/  LDL R9, [R1+0x8] ;  /* 0x0000080001097983 */ /* 0x000ee20000100800 */
[----:B------:R-:W-:Y:S01]  /*f940*/  BSSY B3, `(.L_x_2561) ;  /* 0x0000005000037945 */ /* 0x000fe20003800000 */
[----:B--2---:R-:W-:Y:S01]  /*f950*/  SHF.L.U32 R0, R10, 0x1f, RZ ;  /* 0x0000001f0a007819 */ /* 0x004fe200000006ff */
[----:B---3--:R-:W-:-:S04]  /*f960*/  IMAD R2, R9, 0x8, R6 ;  /* 0x0000000809027824 */ /* 0x008fc800078e0206 */
[----:B------:R-:W0:Y:S02]  /*f970*/  SYNCS.PHASECHK.TRANS64.TRYWAIT P0, [R2+URZ+0x60], R0 ;  /* 0x00006000020075a7 */ /* 0x000e24000800017f */
[----:B0-----:R-:W-:Y:S05]  /*f980*/  @!P0 BRA `(.L_x_2562) ;  /* 0x0000003c00948947 */ /* 0x001fea0003800000 */
.L_x_2661:
[----:B------:R-:W-:Y:S05]  /*f990*/  BSYNC B3 ;  /* 0x0000000000037941 */ /* 0x000fea0003800000 */
.L_x_2561:
        /* <DEDUP_REMOVED lines=14> */
.L_x_2564:
[----:B------:R-:W-:Y:S05]  /*fa80*/  BSYNC B3 ;  /* 0x0000000000037941 */ /* 0x000fea0003800000 */
.L_x_2563:
        /* <DEDUP_REMOVED lines=13> */
.L_x_2565:
        /* <DEDUP_REMOVED lines=16> */
.L_x_2566:
        /* <DEDUP_REMOVED lines=13> */
.L_x_2553:
[----:B------:R-:W-:Y:S05]  /*fd30*/  BSYNC B1 ;  /* 0x0000000000017941 */ /* 0x000fea0003800000 */
.L_x_2552:
[----:B------:R-:W2:Y:S04]  /*fd40*/  LDL.LU R0, [R1+0x2c] ;  /* 0x00002c0001007983 */ /* 0x000ea80000300800 */
[----:B------:R3:W-:Y:S04]  /*fd50*/  STL [R1+0x8], R8 ;  /* 0x0000080801007387 */ /* 0x0007e80000100800 */
[----:B------:R3:W-:Y:S02]  /*fd60*/  STL [R1+0x14], R12 ;  /* 0x0000140c01007387 */ /* 0x0007e40000100800 */
[----:B--23--:R-:W-:-:S07]  /*fd70*/  VIADD R0, R0, 0xfffffffd ;  /* 0xfffffffd00007836 */ /* 0x00cfce0000000000 */
.L_x_2551:
[----:B------:R-:W-:Y:S05]  /*fd80*/  BSYNC B2 ;  /* 0x0000000000027941 */ /* 0x000fea0003800000 */
.L_x_2550:
[----:B------:R-:W-:-:S13]  /*fd90*/  ISETP.NE.AND P0, PT, R4, RZ, PT ;  /* 0x000000ff0400720c */ /* 0x000fda0003f05270 */
[----:B------:R-:W-:Y:S05]  /*fda0*/  @!P0 BRA `(.L_x_2549) ;  /* 0x0000001400008947 */ /* 0x000fea0003800000 */
[----:B------:R2:W5:Y:S02]  /*fdb0*/  LDL R8, [R1] ;  /* 0x0000000001087983 */ /* 0x0005640000100800 */
.L_x_2597:
[----:B---3--:R-:W3:Y:S04]  /*fdc0*/  LDL R4, [R1+0x20] ;  /* 0x0000200001047983 */ /* 0x008ee80000100800 */
[----:B0-----:R-:W4:Y:S04]  /*fdd0*/  LDL R3, [R1+0x8] ;  /* 0x0000080001037983 */ /* 0x001f280000100800 */
[----:B--2---:R-:W2:Y:S01]  /*fde0*/  LDL R2, [R1+0x14] ;  /* 0x0000140001027983 */ /* 0x004ea20000100800 */
[----:B------:R-:W-:Y:S05]  /*fdf0*/  YIELD ;  /* 0x0000000000007946 */ /* 0x000fea0003800000 */
[----:B------:R-:W-:Y:S01]  /*fe00*/  BSSY B1, `(.L_x_2567) ;  /* 0x000009a000017945 */ /* 0x000fe20003800000 */
[----:B---3--:R-:W-:Y:S01]  /*fe10*/  ISETP.NE.AND P1, PT, R4, RZ, PT ;  /* 0x000000ff0400720c */ /* 0x008fe20003f25270 */
[----:B----4-:R-:W-:-:S05]  /*fe20*/  VIADD R4, R3, 0x1 ;  /* 0x0000000103047836 */ /* 0x010fca0000000000 */
[----:B------:R-:W-:-:S04]  /*fe30*/  ISETP.NE.AND P0, PT, R4, 0x2, PT ;  /* 0x000000020400780c */ /* 0x000fc80003f05270 */
[----:B------:R-:W-:Y:S02]  /*fe40*/  SEL R5, RZ, 0x1, P0 ;  /* 0x00000001ff057807 */ /* 0x000fe40000000000 */
[----:B------:R-:W-:Y:S02]  /*fe50*/  SEL R4, R4, RZ, P0 ;  /* 0x000000ff04047207 */ /* 0x000fe40000000000 */
[----:B--2---:R-:W-:Y:S01]  /*fe60*/  LOP3.LUT R5, R2, R5, RZ, 0x3c, !PT ;  /* 0x0000000502057212 */ /* 0x004fe200078e3cff */
[----:B------:R-:W-:Y:S06]  /*fe70*/  @!P1 BRA `(.L_x_2568) ;  /* 0x0000000800489947 */ /* 0x000fec0003800000 */
[----:B------:R-:W-:Y:S01]  /*fe80*/  ULDC.64 UR4, c[0x0][0x418] ;  /* 0x0001060000047ab9 */ /* 0x000fe20000000a00 */
[----:B------:R-:W-:Y:S01]  /*fe90*/  IMAD.MOV.U32 R7, RZ, RZ, R0 ;  /* 0x000000ffff077224 */ /* 0x000fe200078e0000 */
[----:B------:R-:W-:-:S04]  /*fea0*/  ISETP.NE.U32.AND P0, PT, RZ, UR4, PT ;  /* 0x00000004ff007c0c */ /* 0x000fc8000bf05070 */
[----:B------:R-:W-:-:S13]  /*feb0*/  ISETP.NE.AND.EX P0, PT, RZ, UR5, PT, P0 ;  /* 0x00000005ff007c0c */ /* 0x000fda000bf05300 */
[----:B------:R-:W-:Y:S05]  /*fec0*/  @!P0 BRA `(.L_x_2569) ;  /* 0x00000000004c8947 */ /* 0x000fea0003800000 */
[----:B------:R-:W2:Y:S01]  /*fed0*/  LDL R10, [R1+0x1c] ;  /* 0x00001c00010a7983 */ /* 0x000ea20000100800 */
[----:B-----5:R-:W0:Y:S01]  /*fee0*/  LDC R8, c[0x0][0x43c] ;  /* 0x00010f00ff087b82 */ /* 0x020e220000000800 */
        /* <DEDUP_REMOVED lines=17> */
.L_x_2569:
[----:B------:R-:W2:Y:S01]  /*10000*/  LDL R2, [R1+0x4] ;  /* 0x0000040001027983 */ /* 0x000ea20000100800 */
[----:B------:R-:W-:Y:S01]  /*10010*/  BSSY B2, `(.L_x_2570) ;  /* 0x0000005000027945 */ /* 0x000fe20003800000 */
[----:B--2---:R-:W-:Y:S01]  /*10020*/  IMAD R3, R4, 0x8, R2 ;  /* 0x0000000804037824 */ /* 0x004fe200078e0202 */
[----:B------:R-:W-:-:S04]  /*10030*/  SHF.L.U32 R2, R5, 0x1f, RZ ;  /* 0x0000001f05027819 */ /* 0x000fc800000006ff */
[----:B------:R-:W2:Y:S02]  /*10040*/  SYNCS.PHASECHK.TRANS64.TRYWAIT P0, [R3+URZ+0x28840], R2 ;  /* 0x02884002030075a7 */ /* 0x000ea4000800017f */
[----:B--2---:R-:W-:Y:S05]  /*10050*/  @!P0 BRA `(.L_x_2571) ;  /* 0x0000003400f48947 */ /* 0x004fea0003800000 */
.L_x_2662:
[----:B------:R-:W-:Y:S05]  /*10060*/  BSYNC B2 ;  /* 0x0000000000027941 */ /* 0x000fea0003800000 */
.L_x_2570:
        /* <DEDUP_REMOVED lines=12> */
.L_x_2573:
[----:B------:R-:W-:Y:S05]  /*10130*/  BSYNC B2 ;  /* 0x0000000000027941 */ /* 0x000fea0003800000 */
.L_x_2572:
        /* <DEDUP_REMOVED lines=13> */
.L_x_2574:
        /* <DEDUP_REMOVED lines=16> */
.L_x_2575:
        /* <DEDUP_REMOVED lines=17> */
.L_x_2663:
[----:B------:R-:W-:Y:S05]  /*10420*/  BSYNC B2 ;  /* 0x0000000000027941 */ /* 0x000fea0003800000 */
.L_x_2576:
        /* <DEDUP_REMOVED lines=11> */
.L_x_2579:
[----:B------:R-:W-:Y:S05]  /*104e0*/  BSYNC B2 ;  /* 0x0000000000027941 */ /* 0x000fea0003800000 */
.L_x_2578:
[----:B------:R-:W2:Y:S04]  /*104f0*/  LDL R15, [R1+0x4] ;  /* 0x00000400010f7983 */ /* 0x000ea80000100800 */
        /* <DEDUP_REMOVED lines=13> */
.L_x_2580:
        /* <DEDUP_REMOVED lines=16> */
.L_x_2581:
        /* <DEDUP_REMOVED lines=11> */
[----:B------:R0:W-:Y:S04]  /*10780*/  STL [R1+0xc], R7 ;  /* 0x00000c0701007387 */ /* 0x0001e80000100800 */
[----:B------:R0:W-:Y:S02]  /*10790*/  STL [R1], R8 ;  /* 0x0000000801007387 */ /* 0x0001e40000100800 */
.L_x_2568:
[----:B------:R-:W-:Y:S05]  /*107a0*/  BSYNC B1 ;  /* 0x0000000000017941 */ /* 0x000fea0003800000 */
.L_x_2567:
        /* <DEDUP_REMOVED lines=8> */
[----:B------:R2:W-:Y:S04]  /*10830*/  STL [R1+0x14], R10 ;  /* 0x0000140a01007387 */ /* 0x0005e80000100800 */
[----:B------:R2:W-:Y:S01]  /*10840*/  STL [R1+0x8], R11 ;  /* 0x0000080b01007387 */ /* 0x0005e20000100800 */
[----:B------:R-:W-:Y:S05]  /*10850*/  @!P1 BRA `(.L_x_2583) ;  /* 0x0000000800449947 */ /* 0x000fea0003800000 */
[----:B------:R-:W-:Y:S01]  /*10860*/  ULDC.64 UR4, c[0x0][0x418] ;  /* 0x0001060000047ab9 */ /* 0x000fe20000000a00 */
[----:B0-----:R-:W-:Y:S01]  /*10870*/  VIADD R7, R0, 0xffffffff ;  /* 0xffffffff00077836 */ /* 0x001fe20000000000 */
[----:B------:R-:W-:-:S04]  /*10880*/  ISETP.NE.U32.AND P0, PT, RZ, UR4, PT ;  /* 0x00000004ff007c0c */ /* 0x000fc8000bf05070 */
[----:B------:R-:W-:-:S13]  /*10890*/  ISETP.NE.AND.EX P0, PT, RZ, UR5, PT, P0 ;  /* 0x00000005ff007c0c */ /* 0x000fda000bf05300 */
[----:B------:R-:W-:Y:S05]  /*108a0*/  @!P0 BRA `(.L_x_2584) ;  /* 0x00000000004c8947 */ /* 0x000fea0003800000 */
[----:B------:R-:W3:Y:S01]  /*108b0*/  LDL R13, [R1+0x1c] ;  /* 0x00001c00010d7983 */ /* 0x000ee20000100800 */
[----:B------:R-:W0:Y:S01]  /*108c0*/  LDC R9, c[0x0][0x43c] ;  /* 0x00010f00ff097b82 */ /* 0x000e220000000800 */
[----:B------:R-:W-:Y:S02]  /*108d0*/  ULDC.64 UR6, c[0x0][0x428] ;  /* 0x00010a0000067ab9 */ /* 0x000fe40000000a00 */
[----:B------:R-:W4:Y:S01]  /*108e0*/  LDL R12, [R1+0x10] ;  /* 0x00001000010c7983 */ /* 0x000f220000100800 */
        /* <DEDUP_REMOVED lines=15> */
.L_x_2584:
[----:B------:R-:W3:Y:S01]  /*109e0*/  LDL R2, [R1+0x4] ;  /* 0x0000040001027983 */ /* 0x000ee20000100800 */
[----:B------:R-:W-:Y:S01]  /*109f0*/  SHF.L.U32 R3, R10, 0x1f, RZ ;  /* 0x0000001f0a037819 */ /* 0x000fe200000006ff */
[----:B------:R-:W-:Y:S01]  /*10a00*/  BSSY B2, `(.L_x_2585) ;  /* 0x0000004000027945 */ /* 0x000fe20003800000 */
[----:B---3--:R-:W-:-:S04]  /*10a10*/  IMAD R2, R11, 0x8, R2 ;  /* 0x000000080b027824 */ /* 0x008fc800078e0202 */
[----:B------:R-:W3:Y:S02]  /*10a20*/  SYNCS.PHASECHK.TRANS64.TRYWAIT P0, [R2+URZ+0x28840], R3 ;  /* 0x02884003020075a7 */ /* 0x000ee4000800017f */
[----:B---3--:R-:W-:Y:S05]  /*10a30*/  @!P0 BRA `(.L_x_2586) ;  /* 0x0000002c00a48947 */ /* 0x008fea0003800000 */
.L_x_2664:
[----:B------:R-:W-:Y:S05]  /*10a40*/  BSYNC B2 ;  /* 0x0000000000027941 */ /* 0x000fea0003800000 */
.L_x_2585:
[----:B0-----:R-:W0:Y:S01]  /*10a50*/  S2R R9, SR_TID.X ;  /* 0x0000000000097919 */ /* 0x001e220000002100 */
        /* <DEDUP_REMOVED lines=9> */
[----:B----4-:R-:W-:Y:S05]  /*10af0*/  @!P0 BRA `(.L_x_2588) ;  /* 0x0000000000048947 */ /* 0x010fea0003800000 */
[----:B------:R-:W-:Y:S01]  /*10b00*/  BPT.TRAP 0x1 ;  /* 0x000000040000795c */ /* 0x000fe20000300000 */
.L_x_2588:
[----:B------:R-:W-:Y:S05]  /*10b10*/  BSYNC B2 ;  /* 0x0000000000027941 */ /* 0x000fea0003800000 */
.L_x_2587:
[----:B---3--:R-:W3:Y:S04]  /*10b20*/  LDL R2, [R1+0x8] ;  /* 0x0000080001027983 */ /* 0x008ee80000100800 */
[----:B--2---:R-:W2:Y:S04]  /*10b30*/  LDL R10, [R1+0x4] ;  /* 0x00000400010a7983 */ /* 0x004ea80000100800 */
        /* <DEDUP_REMOVED lines=13> */
.L_x_2589:
        /* <DEDUP_REMOVED lines=16> */
.L_x_2590:
        /* <DEDUP_REMOVED lines=15> */
.L_x_2665:
[----:B------:R-:W-:Y:S05]  /*10e00*/  BSYNC B2 ;  /* 0x0000000000027941 */ /* 0x000fea0003800000 */
.L_x_2591:
        /* <DEDUP_REMOVED lines=11> */
.L_x_2594:
[----:B------:R-:W-:Y:S05]  /*10ec0*/  BSYNC B2 ;  /* 0x0000000000027941 */ /* 0x000fea0003800000 */
.L_x_2593:
[----:B------:R-:W2:Y:S04]  /*10ed0*/  LDL R9, [R1+0x4] ;  /* 0x0000040001097983 */ /* 0x000ea80000100800 */
        /* <DEDUP_REMOVED lines=12> */
.L_x_2595:
        /* <DEDUP_REMOVED lines=16> */
.L_x_2596:
        /* <DEDUP_REMOVED lines=13> */
.L_x_2583:
[----:B------:R-:W-:Y:S05]  /*11170*/  BSYNC B1 ;  /* 0x0000000000017941 */ /* 0x000fea0003800000 */
.L_x_2582:
[C---:B------:R-:W-:Y:S01]  /*11180*/  ISETP.GT.AND P0, PT, R0.reuse, 0x1, PT ;  /* 0x000000010000780c */ /* 0x040fe20003f04270 */
[----:B------:R-:W-:-:S12]  /*11190*/  VIADD R0, R0, 0xfffffffe ;  /* 0xfffffffe00007836 */ /* 0x000fd80000000000 */
[----:B------:R-:W-:Y:S05]  /*111a0*/  @P0 BRA `(.L_x_2597) ;  /* 0xffffffec00040947 */ /* 0x000fea000383ffff */
.L_x_2549:
[----:B------:R-:W-:Y:S05]  /*111b0*/  BSYNC B0 ;  /* 0x0000000000007941 */ /* 0x000fea0003800000 */
.L_x_2548:
[----:B------:R-:W0:Y:S01]  /*111c0*/  S2R R2, SR_TID.X ;  /* 0x0000000000027919 */ /* 0x000e220000002100 */
[----:B------:R-:W-:Y:S01]  /*111d0*/  BSSY B0, `(.L_x_2598) ;  /* 0x0000010000007945 */ /* 0x000fe20003800000 */
[----:B0-----:R-:W-:-:S04]  /*111e0*/  LOP3.LUT R3, R2, 0x7f, RZ, 0xc0, !PT ;  /* 0x0000007f02037812 */ /* 0x001fc800078ec0ff */
[----:B------:R-:W-:-:S13]  /*111f0*/  ISETP.NE.AND P0, PT, R3, RZ, PT ;  /* 0x000000ff0300720c */ /* 0x000fda0003f05270 */
[----:B------:R-:W-:Y:S05]  /*11200*/  @P0 BRA `(.L_x_2599) ;  /* 0x0000000000300947 */ /* 0x000fea0003800000 */
[----:B------:R-:W0:Y:S01]  /*11210*/  S2R R2, SR_LANEID ;  /* 0x0000000000027919 */ /* 0x000e220000000000 */
[----:B------:R-:W-:Y:S01]  /*11220*/  VOTEU.ANY UR4, UPT, PT ;  /* 0x0000000000047886 */ /* 0x000fe200038e0100 */
[----:B------:R-:W4:Y:S01]  /*11230*/  LDC.64 R4, c[0x0][0xc60] ;  /* 0x00031800ff047b82 */ /* 0x000f220000000a00 */
[----:B------:R-:W0:Y:S02]  /*11240*/  FLO.U32 R0, UR4 ;  /* 0x0000000400007d00 */ /* 0x000e2400080e0000 */
[----:B0-----:R-:W-:-:S06]  /*11250*/  ISETP.EQ.U32.AND P0, PT, R0, R2, PT ;  /* 0x000000020000720c */ /* 0x001fcc0003f02070 */
[----:B------:R-:W4:Y:S07]  /*11260*/  POPC R2, UR4 ;  /* 0x0000000400027d09 */ /* 0x000f2e0008000000 */
[----:B----4-:R-:W4:Y:S04]  /*11270*/  @P0 ATOMG.E.ADD.STRONG.GPU PT, R2, desc[UR40][R4.64], R2 ;  /* 0x00000002040209a8 */ /* 0x010f2800081ee1e8 */
[----:B----4-:R0:W4:Y:S02]  /*11280*/  SHFL.IDX PT, R2, R2, R0, 0x1f ;  /* 0x00001f0002027589 */ /* 0x01012400000e0000 */
[----:B0-----:R-:W0:Y:S02]  /*11290*/  S2R R0, SR_LTMASK ;  /* 0x0000000000007919 */ /* 0x001e240000003900 */
[----:B0-----:R-:W-:-:S06]  /*112a0*/  LOP3.LUT R0, R0, UR4, RZ, 0xc0, !PT ;  /* 0x0000000400007c12 */ /* 0x001fcc000f8ec0ff */
[----:B------:R-:W4:Y:S02]  /*112b0*/  POPC R0, R0 ;  /* 0x0000000000007309 */ /* 0x000f240000000000 */
[----:B----4-:R-:W-:-:S07]  /*112c0*/  IADD3 R16, R2, UR36, R0 ;  /* 0x0000002402107c10 */ /* 0x010fce000fffe000 */
.L_x_2599:
[----:B------:R-:W-:Y:S05]  /*112d0*/  BSYNC B0 ;  /* 0x0000000000007941 */ /* 0x000fea0003800000 */
.L_x_2598:
[----:B------:R-:W4:Y:S01]  /*112e0*/  LDL.LU R0, [R1+0x20] ;  /* 0x0000200001007983 */ /* 0x000f220000300800 */
[----:B------:R-:W-:Y:S01]  /*112f0*/  BSSY B0, `(.L_x_2600) ;  /* 0x0000040000007945 */ /* 0x000fe20003800000 */
[----:B----4-:R-:W-:-:S13]  /*11300*/  ISETP.NE.AND P0, PT, R0, RZ, PT ;  /* 0x000000ff0000720c */ /* 0x010fda0003f05270 */
        /* <DEDUP_REMOVED lines=8> */
[----:B------:R-:W0:Y:S02]  /*11390*/  SYNCS.PHASECHK.TRANS64.TRYWAIT P0, [R0+URZ+0x28860], R2 ;  /* 0x02886002000075a7 */ /* 0x000e24000800017f */
[----:B0-----:R-:W-:Y:S05]  /*113a0*/  @!P0 BRA `(.L_x_2603) ;  /* 0x0000002400708947 */ /* 0x001fea0003800000 */
.L_x_2666:
[----:B------:R-:W-:Y:S05]  /*113b0*/  BSYNC B1 ;  /* 0x0000000000017941 */ /* 0x000fea0003800000 */
.L_x_2602:
[----:B------:R-:W-:Y:S04]  /*113c0*/  BSSY B1, `(.L_x_2604) ;  /* 0x0000009000017945 */ /* 0x000fe80003800000 */
[----:B------:R-:W-:Y:S05]  /*113d0*/  @P1 BRA `(.L_x_2605) ;  /* 0x00000000001c1947 */ /* 0x000fea0003800000 */
[----:B------:R-:W2:Y:S01]  /*113e0*/  S2R R3, SR_TID.X ;  /* 0x0000000000037919 */ /* 0x000ea20000002100 */
[----:B0-----:R-:W-:-:S04]  /*113f0*/  IMAD.MOV.U32 R2, RZ, RZ, 0x8000 ;  /* 0x00008000ff027424 */ /* 0x001fc800078e00ff */
[----:B------:R4:W-:Y:S01]  /*11400*/  SYNCS.ARRIVE.TRANS64 RZ, [R0+URZ+0x28850], R2 ;  /* 0x0288500200ff79a7 */ /* 0x0009e2000800003f */
[----:B--2---:R-:W-:-:S04]  /*11410*/  LOP3.LUT R3, R3, 0x1f, RZ, 0xc0, !PT ;  /* 0x0000001f03037812 */ /* 0x004fc800078ec0ff */
[----:B------:R-:W-:-:S13]  /*11420*/  ISETP.NE.AND P0, PT, R3, RZ, PT ;  /* 0x000000ff0300720c */ /* 0x000fda0003f05270 */
[----:B----4-:R-:W-:Y:S05]  /*11430*/  @!P0 BRA `(.L_x_2605) ;  /* 0x0000000000048947 */ /* 0x010fea0003800000 */
[----:B------:R-:W-:Y:S01]  /*11440*/  BPT.TRAP 0x1 ;  /* 0x000000040000795c */ /* 0x000fe20000300000 */
.L_x_2605:
[----:B------:R-:W-:Y:S05]  /*11450*/  BSYNC B1 ;  /* 0x0000000000017941 */ /* 0x000fea0003800000 */
.L_x_2604:
[----:B------:R-:W2:Y:S04]  /*11460*/  LDL.LU R5, [R1+0x18] ;  /* 0x0000180001057983 */ /* 0x000ea80000300800 */
[----:B------:R-:W2:Y:S04]  /*11470*/  LDL.LU R3, [R1+0xc] ;  /* 0x00000c0001037983 */ /* 0x000ea80000300800 */
[----:B------:R-:W4:Y:S04]  /*11480*/  LDL R4, [R1+0x4] ;  /* 0x0000040001047983 */ /* 0x000f280000100800 */
[----:B0-----:R-:W4:Y:S01]  /*11490*/  LDL R2, [R1+0x8] ;  /* 0x0000080001027983 */ /* 0x001f220000100800 */
        /* <DEDUP_REMOVED lines=8> */
[----:B----4-:R-:W-:-:S04]  /*11520*/  IMAD R2, R2, 0x8000, R4 ;  /* 0x0000800002027824 */ /* 0x010fc800078e0204 */
[----:B------:R-:W-:-:S07]  /*11530*/  VIADD R4, R2, 0x400 ;  /* 0x0000040002047836 */ /* 0x000fce0000000000 */
.L_x_2606:
        /* <DEDUP_REMOVED lines=16> */
.L_x_2607:
        /* <DEDUP_REMOVED lines=11> */
.L_x_2601:
[----:B------:R-:W-:Y:S05]  /*116f0*/  BSYNC B0 ;  /* 0x0000000000007941 */ /* 0x000fea0003800000 */
.L_x_2600:
[----:B------:R-:W4:Y:S04]  /*11700*/  LDL.LU R5, [R1+0x8] ;  /* 0x0000080001057983 */ /* 0x000f280000300800 */
        /* <DEDUP_REMOVED lines=8> */
.L_x_2528:
[----:B------:R-:W-:Y:S05]  /*11790*/  BSYNC B7 ;  /* 0x0000000000077941 */ /* 0x000fea0003800000 */
.L_x_2526:
[----:B----4-:R-:W4:Y:S02]  /*117a0*/  LDL R0, [R1+0x50] ;  /* 0x0000500001007983 */ /* 0x010f240000100800 */
[----:B----4-:R-:W-:-:S13]  /*117b0*/  ISETP.NE.AND P0, PT, R0, RZ, PT ;  /* 0x000000ff0000720c */ /* 0x010fda0003f05270 */
[----:B------:R-:W-:Y:S05]  /*117c0*/  @!P0 BRA `(.L_x_2608) ;  /* 0x0000000000288947 */ /* 0x000fea0003800000 */
[----:B------:R-:W-:Y:S05]  /*117d0*/  WARPSYNC.ALL ;  /* 0x0000000000007948 */ /* 0x000fea0003800000 */
[----:B------:R-:W4:Y:S08]  /*117e0*/  S2UR UR5, SR_CgaCtaId ;  /* 0x00000000000579c3 */ /* 0x000f300000008800 */
[----:B------:R-:W-:Y:S06]  /*117f0*/  BAR.SYNC.DEFER_BLOCKING 0x5, 0x180 ;  /* 0x0146000000007b1d */ /* 0x000fec0000010000 */
[----:B------:R-:W-:-:S02]  /*11800*/  UMOV UR4, 0x400 ;  /* 0x0000040000047882 */ /* 0x000fc40000000000 */
[----:B----4-:R-:W-:-:S06]  /*11810*/  ULEA UR4, UR5, UR4, 0x18 ;  /* 0x0000000405047291 */ /* 0x010fcc000f8ec03f */
[----:B------:R-:W-:-:S05]  /*11820*/  IMAD.U32 R0, RZ, RZ, UR4 ;  /* 0x00000004ff007e24 */ /* 0x000fca000f8e00ff */
[----:B------:R4:W0:Y:S04]  /*11830*/  LDS.128 R16, [R0+0x288d0] ;  /* 0x0288d00000107984 */ /* 0x0008280000000c00 */
[----:B------:R4:W-:Y:S01]  /*11840*/  STL [R1+0x4], R0 ;  /* 0x0000040001007387 */ /* 0x0009e20000100800 */
[----:B------:R-:W-:Y:S06]  /*11850*/  BAR.ARV 0x4, 0x180 ;  /* 0x0106000000007b1d */ /* 0x000fec0000002000 */
[----:B------:R-:W-:Y:S05]  /*11860*/  BRA `(.L_x_2609) ;  /* 0x0000000800d47947 */ /* 0x000fea0003800000 */
.L_x_2608:
[----:B------:R-:W4:Y:S01]  /*11870*/  S2R R0, SR_TID.X ;  /* 0x0000000000007919 */ /* 0x000f220000002100 */
[----:B------:R-:W-:Y:S01]  /*11880*/  UMOV UR4, 0xffffffff ;  /* 0xffffffff00047882 */ /* 0x000fe20000000000 */
[----:B----4-:R-:W-:-:S04]  /*11890*/  LOP3.LUT R4, R0, 0x1f, RZ, 0xc0, !PT ;  /* 0x0000001f00047812 */ /* 0x010fc800078ec0ff */
[----:B------:R-:W-:Y:S01]  /*118a0*/  ISETP.NE.AND P0, PT, R4, 0x1f, PT ;  /* 0x0000001f0400780c */ /* 0x000fe20003f05270 */
[----:B------:R-:W-:-:S12]  /*118b0*/  BRA.DIV UR4, `(.L_x_2610) ;  /* 0x0000002204407947 */ /* 0x000fd8000b800000 */
[----:B------:R-:W-:Y:S01]  /*118c0*/  IMAD.IADD R5, R19, 0x1, R4 ;  /* 0x0000000113057824 */ /* 0x000fe200078e0204 */
[----:B------:R-:W-:-:S04]  /*118d0*/  ULDC UR4, c[0x0][0xc3c] ;  /* 0x00030f0000047ab9 */ /* 0x000fc80000000800 */
[----:B------:R-:W-:-:S13]  /*118e0*/  ISETP.GE.OR P1, PT, R5, UR4, !P0 ;  /* 0x0000000405007c0c */ /* 0x000fda000c726670 */
[----:B------:R-:W4:Y:S02]  /*118f0*/  @!P1 LDC.64 R2, c[0x0][0xc80] ;  /* 0x00032000ff029b82 */ /* 0x000f240000000a00 */
[----:B----4-:R-:W-:-:S06]  /*11900*/  @!P1 IMAD.WIDE R2, R5, 0x4, R2 ;  /* 0x0000000405029825 */ /* 0x010fcc00078e0202 */
[----:B------:R4:W2:Y:S01]  /*11910*/  @!P1 LDG.E R3, desc[UR40][R2.64] ;  /* 0x0000002802039981 */ /* 0x0008a2000c1e1900 */
[C---:B------:R-:W-:Y:S02]  /*11920*/  ISETP.GE.U32.AND P2, PT, R4.reuse, 0x2, PT ;  /* 0x000000020400780c */ /* 0x040fe40003f46070 */
[C---:B------:R-:W-:Y:S01]  /*11930*/  ISETP.GE.U32.AND P3, PT, R4.reuse, 0x4, PT ;  /* 0x000000040400780c */ /* 0x040fe20003f66070 */
[----:B------:R-:W-:Y:S01]  /*11940*/  SHFL.IDX PT, R0, R16, RZ, 0x1f ;  /* 0x00001fff10007589 */ /* 0x000fe200000e0000 */
[C---:B------:R-:W-:Y:S02]  /*11950*/  ISETP.GE.U32.AND P4, PT, R4.reuse, 0x8, PT ;  /* 0x000000080400780c */ /* 0x040fe40003f86070 */
[C---:B------:R-:W-:Y:S01]  /*11960*/  ISETP.GE.U32.AND P5, PT, R4.reuse, 0x10, PT ;  /* 0x000000100400780c */ /* 0x040fe20003fa6070 */
[----:B----4-:R-:W-:Y:S02]  /*11970*/  IMAD.MOV.U32 R2, RZ, RZ, RZ ;  /* 0x000000ffff027224 */ /* 0x010fe400078e00ff */
[----:B--2---:R-:W-:Y:S01]  /*11980*/  @!P1 IMAD.MOV.U32 R2, RZ, RZ, R3 ;  /* 0x000000ffff029224 */ /* 0x004fe200078e0003 */
        /* <DEDUP_REMOVED lines=18> */
.L_x_2676:
[----:B------:R-:W-:Y:S02]  /*11ab0*/  ULDC UR4, c[0x0][0xc38] ;  /* 0x00030e0000047ab9 */ /* 0x000fe40000000800 */
[----:B------:R-:W-:-:S04]  /*11ac0*/  IMAD.U32 R4, RZ, RZ, UR4 ;  /* 0x00000004ff047e24 */ /* 0x000fc8000f8e00ff */
[----:B----4-:R-:W-:-:S04]  /*11ad0*/  IMAD R16, R14, R4, RZ ;  /* 0x000000040e107224 */ /* 0x010fc800078e02ff */
[----:B------:R-:W-:-:S05]  /*11ae0*/  IMAD.IADD R5, R5, 0x1, R16 ;  /* 0x0000000105057824 */ /* 0x000fca00078e0210 */
[----:B------:R-:W-:-:S13]  /*11af0*/  ISETP.GT.AND P6, PT, R5, R0, PT ;  /* 0x000000000500720c */ /* 0x000fda0003fc4270 */
[----:B------:R-:W-:Y:S05]  /*11b00*/  @P6 BRA `(.L_x_2611) ;  /* 0x00000000009c6947 */ /* 0x000fea0003800000 */
.L_x_2616:
[----:B------:R-:W4:Y:S01]  /*11b10*/  LDC R2, c[0x0][0xc3c] ;  /* 0x00030f00ff027b82 */ /* 0x000f220000000800 */
[----:B------:R-:W-:-:S05]  /*11b20*/  VIADD R19, R19, 0x1f ;  /* 0x0000001f13137836 */ /* 0x000fca0000000000 */
[----:B----4-:R-:W-:-:S13]  /*11b30*/  ISETP.GE.AND P6, PT, R19, R2, PT ;  /* 0x000000021300720c */ /* 0x010fda0003fc6270 */
[----:B------:R-:W-:Y:S05]  /*11b40*/  @P6 BRA `(.L_x_2612) ;  /* 0x0000000400d06947 */ /* 0x000fea0003800000 */
[----:B--2---:R-:W2:Y:S01]  /*11b50*/  S2R R3, SR_TID.X ;  /* 0x0000000000037919 */ /* 0x004ea20000002100 */
[----:B------:R-:W-:Y:S01]  /*11b60*/  BSSY B0, `(.L_x_2613) ;  /* 0x0000009000007945 */ /* 0x000fe20003800000 */
[----:B--2---:R-:W-:-:S05]  /*11b70*/  LOP3.LUT R3, R3, 0x1f, RZ, 0xc0, !PT ;  /* 0x0000001f03037812 */ /* 0x004fca00078ec0ff */
[----:B---3--:R-:W-:-:S05]  /*11b80*/  IMAD.IADD R7, R19, 0x1, R3 ;  /* 0x0000000113077824 */ /* 0x008fca00078e0203 */
[----:B------:R-:W-:Y:S01]  /*11b90*/  ISETP.GE.OR P6, PT, R7, R2, !P0 ;  /* 0x000000020700720c */ /* 0x000fe200047c6670 */
[----:B------:R-:W-:-:S12]  /*11ba0*/  IMAD.MOV.U32 R2, RZ, RZ, RZ ;  /* 0x000000ffff027224 */ /* 0x000fd800078e00ff */
[----:B------:R-:W-:Y:S05]  /*11bb0*/  @P6 BRA `(.L_x_2614) ;  /* 0x00000000000c6947 */ /* 0x000fea0003800000 */
[----:B------:R-:W2:Y:S02]  /*11bc0*/  LDC.64 R2, c[0x0][0xc80] ;  /* 0x00032000ff027b82 */ /* 0x000ea40000000a00 */
[----:B--2---:R-:W-:-:S06]  /*11bd0*/  IMAD.WIDE R2, R7, 0x4, R2 ;  /* 0x0000000407027825 */ /* 0x004fcc00078e0202 */
[----:B------:R2:W5:Y:S02]  /*11be0*/  LDG.E R2, desc[UR40][R2.64] ;  /* 0x0000002802027981 */ /* 0x000564000c1e1900 */
.L_x_2614:
[----:B------:R-:W-:Y:S05]  /*11bf0*/  BSYNC B0 ;  /* 0x0000000000007941 */ /* 0x000fea0003800000 */
.L_x_2613:
[----:B------:R-:W-:-:S03]  /*11c00*/  UMOV UR4, 0xffffffff ;  /* 0xffffffff00047882 */ /* 0x000fc60000000000 */
[----:B------:R-:W-:Y:S05]  /*11c10*/  BRA.DIV UR4, `(.L_x_2615) ;  /* 0x00000022048c7947 */ /* 0x000fea000b800000 */
[----:B-----5:R-:W2:Y:S02]  /*11c20*/  SHFL.UP PT, R14, R2, 0x1, RZ ;  /* 0x04200000020e7989 */ /* 0x020ea400000e00ff */
        /* <DEDUP_REMOVED lines=15> */
.L_x_2684:
[----:B------:R-:W-:Y:S02]  /*11d20*/  ULDC UR4, c[0x0][0xc38] ;  /* 0x00030e0000047ab9 */ /* 0x000fe40000000800 */
[----:B------:R-:W-:-:S04]  /*11d30*/  IMAD.U32 R4, RZ, RZ, UR4 ;  /* 0x00000004ff047e24 */ /* 0x000fc8000f8e00ff */
[----:B---3--:R-:W-:-:S04]  /*11d40*/  IMAD R16, R14, R4, RZ ;  /* 0x000000040e107224 */ /* 0x008fc800078e02ff */
[----:B------:R-:W-:-:S05]  /*11d50*/  IMAD.IADD R5, R16, 0x1, R5 ;  /* 0x0000000110057824 */ /* 0x000fca00078e0205 */
[----:B------:R-:W-:-:S13]  /*11d60*/  ISETP.GT.AND P6, PT, R5, R0, PT ;  /* 0x000000000500720c */ /* 0x000fda0003fc4270 */
[----:B------:R-:W-:Y:S05]  /*11d70*/  @!P6 BRA `(.L_x_2616) ;  /* 0xfffffffc0064e947 */ /* 0x000fea000383ffff */
.L_x_2611:
        /* <DEDUP_REMOVED lines=8> */
.L_x_2688:
[----:B------:R-:W-:Y:S01]  /*11e00*/  ISETP.NE.AND P0, PT, R5, RZ, PT ;  /* 0x000000ff0500720c */ /* 0x000fe20003f05270 */
[----:B------:R-:W-:-:S12]  /*11e10*/  IMAD.MOV.U32 R5, RZ, RZ, RZ ;  /* 0x000000ffff057224 */ /* 0x000fd800078e00ff */
[----:B------:R-:W-:Y:S05]  /*11e20*/  @!P0 BRA `(.L_x_2618) ;  /* 0x0000000000108947 */ /* 0x000fea0003800000 */
[----:B------:R-:W-:Y:S01]  /*11e30*/  UMOV UR4, 0xffffffff ;  /* 0xffffffff00047882 */ /* 0x000fe20000000000 */
[----:B------:R-:W-:Y:S02]  /*11e40*/  VIADD R12, R6, 0xffffffff ;  /* 0xffffffff060c7836 */ /* 0x000fe40000000000 */
[----:B------:R-:W-:Y:S05]  /*11e50*/  BRA.DIV UR4, `(.L_x_2619) ;  /* 0x0000002604047947 */ /* 0x000fea000b800000 */
[----:B------:R0:W0:Y:S02]  /*11e60*/  SHFL.IDX PT, R5, R3, R12, 0x1f ;  /* 0x00001f0c03057589 */ /* 0x00002400000e0000 */
.L_x_2618:
[----:B0-2-4-:R-:W0:Y:S01]  /*11e70*/  LDC.64 R2, c[0x0][0xc90] ;  /* 0x00032400ff027b82 */ /* 0x015e220000000a00 */
[----:B------:R-:W-:-:S04]  /*11e80*/  IMAD.IADD R19, R6, 0x1, R19 ;  /* 0x0000000106137824 */ /* 0x000fc800078e0213 */
[----:B0-----:R-:W-:-:S05]  /*11e90*/  IMAD.WIDE R2, R19, 0x4, R2 ;  /* 0x0000000413027825 */ /* 0x001fca00078e0202 */
[----:B---3--:R-:W2:Y:S01]  /*11ea0*/  LDG.E R7, desc[UR40][R2.64] ;  /* 0x0000002802077981 */ /* 0x008ea2000c1e1900 */
[----:B------:R-:W-:-:S04]  /*11eb0*/  IMAD R16, R5, R4, R16 ;  /* 0x0000000405107224 */ /* 0x000fc800078e0210 */
[----:B------:R-:W-:Y:S02]  /*11ec0*/  IMAD.IADD R0, R0, 0x1, -R16 ;  /* 0x0000000100007824 */ /* 0x000fe400078e0a10 */
[----:B--2---:R-:W-:-:S05]  /*11ed0*/  IMAD R6, R17, R7, RZ ;  /* 0x0000000711067224 */ /* 0x004fca00078e02ff */
[----:B-----5:R-:W-:-:S04]  /*11ee0*/  IABS R8, R6 ;  /* 0x0000000600087213 */ /* 0x020fc80000000000 */
        /* <DEDUP_REMOVED lines=58> */
.L_x_2612:
[----:B------:R-:W-:Y:S01]  /*12290*/  UMOV UR4, URZ ;  /* 0x0000003f00047c82 */ /* 0x000fe20008000000 */
[----:B------:R-:W-:Y:S01]  /*122a0*/  UMOV UR5, URZ ;  /* 0x0000003f00057c82 */ /* 0x000fe20008000000 */
[----:B------:R-:W-:Y:S01]  /*122b0*/  ULDC UR6, c[0x0][0xc3c] ;  /* 0x00030f0000067ab9 */ /* 0x000fe20000000800 */
[----:B------:R-:W-:Y:S02]  /*122c0*/  IMAD.MOV.U32 R16, RZ, RZ, R0 ;  /* 0x000000ffff107224 */ /* 0x000fe400078e0000 */
[----:B------:R-:W-:Y:S02]  /*122d0*/  IMAD.U32 R17, RZ, RZ, UR4 ;  /* 0x00000004ff117e24 */ /* 0x000fe4000f8e00ff */
[----:B------:R-:W-:Y:S02]  /*122e0*/  IMAD.U32 R18, RZ, RZ, UR5 ;  /* 0x00000005ff127e24 */ /* 0x000fe4000f8e00ff */
[----:B------:R-:W-:-:S07]  /*122f0*/  IMAD.U32 R19, RZ, RZ, UR6 ;  /* 0x00000006ff137e24 */ /* 0x000fce000f8e00ff */
.L_x_2620:
[----:B------:R4:W3:Y:S01]  /*12300*/  LDL R2, [R1+0x4] ;  /* 0x0000040001027983 */ /* 0x0008e20000100800 */
[----:B------:R-:W0:Y:S01]  /*12310*/  S2R R0, SR_TID.X ;  /* 0x0000000000007919 */ /* 0x000e220000002100 */
[----:B------:R-:W-:Y:S05]  /*12320*/  WARPSYNC.ALL ;  /* 0x0000000000007948 */ /* 0x000fea0003800000 */
[----:B0-----:R-:W-:Y:S01]  /*12330*/  LOP3.LUT R0, R0, 0x1f, RZ, 0xc0, !PT ;  /* 0x0000001f00007812 */ /* 0x001fe200078ec0ff */
[----:B------:R-:W-:Y:S03]  /*12340*/  BAR.SYNC.DEFER_BLOCKING 0x4, 0x180 ;  /* 0x0106000000007b1d */ /* 0x000fe60000010000 */
[----:B------:R-:W-:-:S13]  /*12350*/  ISETP.NE.AND P0, PT, R0, RZ, PT ;  /* 0x000000ff0000720c */ /* 0x000fda0003f05270 */
[----:B--2---:R-:W3:Y:S01]  /*12360*/  @!P0 S2R R3, SR_CgaCtaId ;  /* 0x0000000000038919 */ /* 0x004ee20000008800 */
[----:B------:R-:W-:-:S04]  /*12370*/  @!P0 MOV R0, 0x400 ;  /* 0x0000040000008802 */ /* 0x000fc80000000f00 */
[----:B---3--:R-:W-:-:S05]  /*12380*/  @!P0 LEA R2, R3, R0, 0x18 ;  /* 0x0000000003028211 */ /* 0x008fca00078ec0ff */
[----:B------:R4:W-:Y:S04]  /*12390*/  @!P0 STS.128 [R2+0x288d0], R16 ;  /* 0x0288d01002008388 */ /* 0x0009e80000000c00 */
[----:B------:R4:W-:Y:S01]  /*123a0*/  @!P0 STL [R1+0x4], R2 ;  /* 0x0000040201008387 */ /* 0x0009e20000100800 */
[----:B------:R-:W-:Y:S06]  /*123b0*/  BAR.ARV 0x5, 0x180 ;  /* 0x0146000000007b1d */ /* 0x000fec0000002000 */
.L_x_2609:
[----:B------:R-:W-:Y:S02]  /*123c0*/  ULDC UR4, c[0x0][0xc3c] ;  /* 0x00030f0000047ab9 */ /* 0x000fe40000000800 */
[----:B0-----:R-:W-:-:S13]  /*123d0*/  ISETP.GE.AND P0, PT, R19, UR4, PT ;  /* 0x0000000413007c0c */ /* 0x001fda000bf06270 */
[----:B------:R-:W-:Y:S05]  /*123e0*/  @!P0 BRA `(.L_x_2621) ;  /* 0xffffffac00c88947 */ /* 0x000fea000383ffff */
[----:B------:R-:W-:Y:S05]  /*123f0*/  BSYNC B8 ;  /* 0x0000000000087941 */ /* 0x000fea0003800000 */
.L_x_2522:
[----:B----4-:R-:W4:Y:S01]  /*12400*/  LDL.LU R0, [R1+0x48] ;  /* 0x0000480001007983 */ /* 0x010f220000300800 */
[----:B------:R-:W-:Y:S01]  /*12410*/  BSSY B0, `(.L_x_2622) ;  /* 0x000000b000007945 */ /* 0x000fe20003800000 */
[----:B------:R-:W0:Y:S01]  /*12420*/  S2R R5, SR_CgaCtaId ;  /* 0x0000000000057919 */ /* 0x000e220000008800 */
[----:B----4-:R-:W-:-:S05]  /*12430*/  VIADD R0, R0, 0x1 ;  /* 0x0000000100007836 */ /* 0x010fca0000000000 */
[----:B------:R-:W-:-:S04]  /*12440*/  LEA.HI R2, R0, R0, RZ, 0x1 ;  /* 0x0000000000027211 */ /* 0x000fc800078f08ff */
[----:B------:R-:W-:-:S05]  /*12450*/  LOP3.LUT R3, R2, 0xfffffffe, RZ, 0xc0, !PT ;  /* 0xfffffffe02037812 */ /* 0x000fca00078ec0ff */
[----:B------:R-:W-:Y:S01]  /*12460*/  IMAD.IADD R3, R0, 0x1, -R3 ;  /* 0x0000000100037824 */ /* 0x000fe200078e0a03 */
[----:B------:R-:W-:-:S04]  /*12470*/  MOV R0, 0x400 ;  /* 0x0000040000007802 */ /* 0x000fc80000000f00 */
[----:B0-----:R-:W-:Y:S02]  /*12480*/  LEA R0, R5, R0, 0x18 ;  /* 0x0000000005007211 */ /* 0x001fe400078ec0ff */
[----:B------:R-:W-:-:S04]  /*12490*/  SHF.L.U32 R3, R3, 0x1f, RZ ;  /* 0x0000001f03037819 */ /* 0x000fc800000006ff */
[----:B------:R-:W0:Y:S02]  /*124a0*/  SYNCS.PHASECHK.TRANS64.TRYWAIT P0, [R0+URZ+0x28820], R3 ;  /* 0x02882003000075a7 */ /* 0x000e24000800017f */
[----:B0-----:R-:W-:Y:S05]  /*124b0*/  @!P0 BRA `(.L_x_2623) ;  /* 0x0000001c00948947 */ /* 0x001fea0003800000 */
.L_x_2691:
[----:B------:R-:W-:Y:S05]  /*124c0*/  BSYNC B0 ;  /* 0x0000000000007941 */ /* 0x000fea0003800000 */
.L_x_2622:
[----:B------:R-:W-:-:S03]  /*124d0*/  UMOV UR4, 0xffffffff ;  /* 0xffffffff00047882 */ /* 0x000fc60000000000 */
[----:B------:R-:W-:Y:S05]  /*124e0*/  BRA.DIV UR4, `(.L_x_2624) ;  /* 0x0000001e049c7947 */ /* 0x000fea000b800000 */
[----:B------:R-:W4:Y:S02]  /*124f0*/  S2R R2, SR_TID.X ;  /* 0x0000000000027919 */ /* 0x000f240000002100 */
[----:B----4-:R-:W-:-:S04]  /*12500*/  SHF.R.U32.HI R2, RZ, 0x5, R2 ;  /* 0x00000005ff027819 */ /* 0x010fc80000011602 */
[----:B------:R-:W-:-:S05]  /*12510*/  LOP3.LUT R2, R2, 0x3, RZ, 0xc0, !PT ;  /* 0x0000000302027812 */ /* 0x000fca00078ec0ff */
[----:B------:R4:W0:Y:S02]  /*12520*/  SHFL.IDX PT, R14, R2, RZ, 0x1f ;  /* 0x00001fff020e7589 */ /* 0x00082400000e0000 */
.L_x_2694:
[----:B0-----:R-:W-:Y:S01]  /*12530*/  ISETP.NE.AND P0, PT, R14, RZ, PT ;  /* 0x000000ff0e00720c */ /* 0x001fe20003f05270 */
[----:B------:R-:W-:-:S12]  /*12540*/  BSSY B0, `(.L_x_2625) ;  /* 0x0000027000007945 */ /* 0x000fd80003800000 */
[----:B------:R-:W-:Y:S05]  /*12550*/  @P0 BRA `(.L_x_2626) ;  /* 0x0000000000940947 */ /* 0x000fea0003800000 */
[----:B------:R-:W-:-:S03]  /*12560*/  UMOV UR4, 0xffffffff ;  /* 0xffffffff00047882 */ /* 0x000fc60000000000 */
[----:B------:R-:W-:Y:S05]  /*12570*/  BRA.DIV UR4, `(.L_x_2627) ;  /* 0x0000001e04ac7947 */ /* 0x000fea000b800000 */
[----:B------:R-:W-:-:S13]  /*12580*/  ELECT P6, URZ, PT ;  /* 0x00000000003f782f */ /* 0x000fda00038c0000 */
.L_x_2697:
[----:B------:R-:W-:Y:S05]  /*12590*/  @!P6 BRA `(.L_x_2626) ;  /* 0x000000000084e947 */ /* 0x000fea0003800000 */
[----:B----4-:R-:W4:Y:S02]  /*125a0*/  LDL.LU R2, [R1+0x54] ;  /* 0x0000540001027983 */ /* 0x010f240000300800 */
[----:B----4-:R-:W-:-:S04]  /*125b0*/  LOP3.LUT R2, R2, 0x2, RZ, 0xfc, !PT ;  /* 0x0000000202027812 */ /* 0x010fc800078efcff */
[----:B------:R-:W-:-:S13]  /*125c0*/  ISETP.NE.AND P2, PT, R2, 0x3, PT ;  /* 0x000000030200780c */ /* 0x000fda0003f45270 */
[----:B------:R-:W-:Y:S05]  /*125d0*/  @!P2 BRA `(.L_x_2628) ;  /* 0x000000000004a947 */ /* 0x000fea0003800000 */
[----:B------:R-:W-:Y:S01]  /*125e0*/  BPT.TRAP 0x1 ;  /* 0x000000040000795c */ /* 0x000fe20000300000 */
.L_x_2628:
[----:B------:R-:W4:Y:S04]  /*125f0*/  LDL R3, [R1+0x8] ;  /* 0x0000080001037983 */ /* 0x000f280000100800 */
[----:B--23--:R-:W2:Y:S01]  /*12600*/  LDL.LU R7, [R1+0x14] ;  /* 0x0000140001077983 */ /* 0x00cea20000300800 */
[----:B------:R-:W-:-:S04]  /*12610*/  VIADD R2, R0, 0x28840 ;  /* 0x0002884000027836 */ /* 0x000fc80000000000 */
[C---:B----4-:R-:W-:Y:S02]  /*12620*/  IMAD R6, R3.reuse, 0x8, R2 ;  /* 0x0000000803067824 */ /* 0x050fe400078e0202 */
        /* <DEDUP_REMOVED lines=10> */
.L_x_2698:
[----:B------:R-:W2:Y:S02]  /*126d0*/  SYNCS.PHASECHK.TRANS64.TRYWAIT P0, [R7+URZ], R2 ;  /* 0x00000002070075a7 */ /* 0x000ea4000800017f */
[----:B--2---:R-:W-:Y:S05]  /*126e0*/  @!P0 BRA `(.L_x_2630) ;  /* 0x0000001c00848947 */ /* 0x004fea0003800000 */
.L_x_2699:
[----:B------:R-:W-:Y:S05]  /*126f0*/  @!P2 BRA `(.L_x_2631) ;  /* 0x000000000004a947 */ /* 0x000fea0003800000 */
[----:B------:R-:W-:Y:S01]  /*12700*/  BPT.TRAP 0x1 ;  /* 0x000000040000795c */ /* 0x000fe20000300000 */
.L_x_2631:
[----:B------:R-:W3:Y:S01]  /*12710*/  LDL.LU R4, [R1+0x8] ;  /* 0x0000080001047983 */ /* 0x000ee20000300800 */
[----:B------:R-:W-:-:S04]  /*12720*/  VIADD R0, R0, 0x28860 ;  /* 0x0002886000007836 */ /* 0x000fc80000000000 */
[----:B---3--:R-:W-:-:S04]  /*12730*/  IMAD R4, R4, 0x8, R0 ;  /* 0x0000000804047824 */ /* 0x008fc800078e0200 */
[----:B------:R-:W3:Y:S02]  /*12740*/  SYNCS.PHASECHK.TRANS64.TRYWAIT P0, [R4+URZ], R5 ;  /* 0x00000005040075a7 */ /* 0x000ee4000800017f */
[----:B---3--:R-:W-:Y:S05]  /*12750*/  @!P0 BRA `(.L_x_2632) ;  /* 0x0000001c007c8947 */ /* 0x008fea0003800000 */
.L_x_2700:
[----:B------:R-:W-:-:S07]  /*12760*/  IMAD R3, R3, 0x8, R0 ;  /* 0x0000000803037824 */ /* 0x000fce00078e0200 */
.L_x_2633:
[----:B----4-:R4:W0:Y:S02]  /*12770*/  SYNCS.PHASECHK.TRANS64.TRYWAIT P0, [R3+URZ], R2 ;  /* 0x00000002030075a7 */ /* 0x010824000800017f */
[----:B0-----:R-:W-:Y:S05]  /*12780*/  @!P0 NANOSLEEP.SYNCS 0x989680 ;  /* 0x009896800000895d */ /* 0x001fea0003900000 */
[----:B------:R-:W0:Y:S02]  /*12790*/  @!P0 SYNCS.PHASECHK.TRANS64 P0, [R3+URZ], R2 ;  /* 0x00000002030085a7 */ /* 0x000e24000800007f */
[----:B0-----:R-:W-:Y:S05]  /*127a0*/  @!P0 BRA `(.L_x_2633) ;  /* 0xfffffffc00f08947 */ /* 0x001fea000383ffff */
.L_x_2626:
[----:B------:R-:W-:Y:S05]  /*127b0*/  BSYNC B0 ;  /* 0x0000000000007941 */ /* 0x000fea0003800000 */
.L_x_2625:
[----:B------:R-:W-:Y:S05]  /*127c0*/  EXIT ;  /* 0x000000000000794d */ /* 0x000fea0003800000 */
.L_x_2464:
[----:B0-----:R-:W-:-:S04]  /*127d0*/  IMAD.U32 R3, RZ, RZ, UR38 ;  /* 0x00000026ff037e24 */ /* 0x001fc8000f8e00ff */
[----:B------:R0:W1:Y:S03]  /*127e0*/  SYNCS.PHASECHK.TRANS64.TRYWAIT P1, [R3+URZ+0x28800], R0 ;  /* 0x02880000030075a7 */ /* 0x000066000802017f */
[----:B-1----:R-:W-:Y:S05]  /*127f0*/  @!P1 NANOSLEEP.SYNCS 0x989680 ;  /* 0x009896800000995d */ /* 0x002fea0003900000 */
[----:B------:R-:W1:Y:S02]  /*12800*/  @!P1 SYNCS.PHASECHK.TRANS64 P1, [R3+URZ+0x28800], R0 ;  /* 0x02880000030095a7 */ /* 0x000e64000802007f */
[----:B-1----:R-:W-:Y:S05]  /*12810*/  @!P1 BRA `(.L_x_2464) ;  /* 0xfffffffc00ec9947 */ /* 0x002fea000383ffff */
[----:B------:R-:W-:Y:S05]  /*12820*/  BRA `(.L_x_2634) ;  /* 0xfffffeec00c87947 */ /* 0x000fea000383ffff */
.L_x_2468:
[----:B-1----:R1:W2:Y:S02]  /*12830*/  SYNCS.PHASECHK.TRANS64.TRYWAIT P2, [R0+URZ+0x28830], R3 ;  /* 0x02883003000075a7 */ /* 0x0022a4000804017f */
[----:B--2---:R-:W-:Y:S05]  /*12840*/  @!P2 NANOSLEEP.SYNCS 0x989680 ;  /* 0x009896800000a95d */ /* 0x004fea0003900000 */
[----:B------:R-:W2:Y:S02]  /*12850*/  @!P2 SYNCS.PHASECHK.TRANS64 P2, [R0+URZ+0x28830], R3 ;  /* 0x028830030000a5a7 */ /* 0x000ea4000804007f */
[----:B--2---:R-:W-:Y:S05]  /*12860*/  @!P2 BRA `(.L_x_2468) ;  /* 0xfffffffc00f0a947 */ /* 0x004fea000383ffff */
[----:B------:R-:W-:Y:S05]  /*12870*/  BRA `(.L_x_2467) ;  /* 0xfffffeec00ec7947 */ /* 0x000fea000383ffff */
.L_x_2473:
[----:B-1----:R-:W-:-:S04]  /*12880*/  IMAD.U32 R9, RZ, RZ, UR6 ;  /* 0x00000006ff097e24 */ /* 0x002fc8000f8e00ff */
[----:B------:R1:W2:Y:S03]  /*12890*/  SYNCS.PHASECHK.TRANS64.TRYWAIT P3, [R9+URZ+0x28830], R8 ;  /* 0x02883008090075a7 */ /* 0x0002a6000806017f */
[----:B--2---:R-:W-:Y:S05]  /*128a0*/  @!P3 NANOSLEEP.SYNCS 0x989680 ;  /* 0x009896800000b95d */ /* 0x004fea0003900000 */
[----:B------:R-:W2:Y:S02]  /*128b0*/  @!P3 SYNCS.PHASECHK.TRANS64 P3, [R9+URZ+0x28830], R8 ;  /* 0x028830080900b5a7 */ /* 0x000ea4000806007f */
[----:B--2---:R-:W-:Y:S05]  /*128c0*/  @!P3 BRA `(.L_x_2473) ;  /* 0xfffffffc00ecb947 */ /* 0x004fea000383ffff */
[----:B------:R-:W-:Y:S05]  /*128d0*/  BRA `(.L_x_2470) ;  /* 0xffffff1800e87947 */ /* 0x000fea000383ffff */
.L_x_2477:
[----:B-1----:R-:W-:-:S04]  /*128e0*/  IMAD.U32 R9, RZ, RZ, UR6 ;  /* 0x00000006ff097e24 */ /* 0x002fc8000f8e00ff */
[----:B------:R1:W2:Y:S03]  /*128f0*/  SYNCS.PHASECHK.TRANS64.TRYWAIT P3, [R9+URZ+0x28850], R8 ;  /* 0x02885008090075a7 */ /* 0x0002a6000806017f */
[----:B--2---:R-:W-:Y:S05]  /*12900*/  @!P3 NANOSLEEP.SYNCS 0x989680 ;  /* 0x009896800000b95d */ /* 0x004fea0003900000 */
[----:B------:R-:W2:Y:S02]  /*12910*/  @!P3 SYNCS.PHASECHK.TRANS64 P3, [R9+URZ+0x28850], R8 ;  /* 0x028850080900b5a7 */ /* 0x000ea4000806007f */
[----:B--2---:R-:W-:Y:S05]  /*12920*/  @!P3 BRA `(.L_x_2477) ;  /* 0xfffffffc00ecb947 */ /* 0x004fea000383ffff */
[----:B------:R-:W-:Y:S05]  /*12930*/  BRA `(.L_x_2474) ;  /* 0xffffff1c00b07947 */ /* 0x000fea000383ffff */
.L_x_2483:
[----:B-1----:R-:W-:-:S04]  /*12940*/  IMAD.U32 R8, RZ, RZ, UR6 ;  /* 0x00000006ff087e24 */ /* 0x002fc8000f8e00ff */
[----:B------:R1:W2:Y:S03]  /*12950*/  SYNCS.PHASECHK.TRANS64.TRYWAIT P2, [R8+URZ+0x28830], R5 ;  /* 0x02883005080075a7 */ /* 0x0002a6000804017f */
[----:B--2---:R-:W-:Y:S05]  /*12960*/  @!P2 NANOSLEEP.SYNCS 0x989680 ;  /* 0x009896800000a95d */ /* 0x004fea0003900000 */
[----:B------:R-:W2:Y:S02]  /*12970*/  @!P2 SYNCS.PHASECHK.TRANS64 P2, [R8+URZ+0x28830], R5 ;  /* 0x028830050800a5a7 */ /* 0x000ea4000804007f */
[----:B--2---:R-:W-:Y:S05]  /*12980*/  @!P2 BRA `(.L_x_2483) ;  /* 0xfffffffc00eca947 */ /* 0x004fea000383ffff */
[----:B------:R-:W-:Y:S05]  /*12990*/  BRA `(.L_x_2480) ;  /* 0xffffff4c00107947 */ /* 0x000fea000383ffff */
.L_x_2487:
[----:B-1----:R-:W-:-:S04]  /*129a0*/  IMAD.U32 R8, RZ, RZ, UR6 ;  /* 0x00000006ff087e24 */ /* 0x002fc8000f8e00ff */
[----:B------:R1:W2:Y:S03]  /*129b0*/  SYNCS.PHASECHK.TRANS64.TRYWAIT P2, [R8+URZ+0x28850], R5 ;  /* 0x02885005080075a7 */ /* 0x0002a6000804017f */
[----:B--2---:R-:W-:Y:S05]  /*129c0*/  @!P2 NANOSLEEP.SYNCS 0x989680 ;  /* 0x009896800000a95d */ /* 0x004fea0003900000 */
[----:B------:R-:W2:Y:S02]  /*129d0*/  @!P2 SYNCS.PHASECHK.TRANS64 P2, [R8+URZ+0x28850], R5 ;  /* 0x028850050800a5a7 */ /* 0x000ea4000804007f */
[----:B--2---:R-:W-:Y:S05]  /*129e0*/  @!P2 BRA `(.L_x_2487) ;  /* 0xfffffffc00eca947 */ /* 0x004fea000383ffff */
[----:B------:R-:W-:Y:S05]  /*129f0*/  BRA `(.L_x_2484) ;  /* 0xffffff4c00d87947 */ /* 0x000fea000383ffff */
.L_x_2492:
[----:B-1----:R-:W-:-:S04]  /*12a00*/  IMAD.U32 R5, RZ, RZ, UR5 ;  /* 0x00000005ff057e24 */ /* 0x002fc8000f8e00ff */
[----:B------:R1:W2:Y:S03]  /*12a10*/  SYNCS.PHASECHK.TRANS64.TRYWAIT P0, [R5+URZ+0x28850], R4 ;  /* 0x02885004050075a7 */ /* 0x0002a6000800017f */
[----:B--2---:R-:W-:Y:S05]  /*12a20*/  @!P0 NANOSLEEP.SYNCS 0x989680 ;  /* 0x009896800000895d */ /* 0x004fea0003900000 */
[----:B------:R-:W2:Y:S02]  /*12a30*/  @!P0 SYNCS.PHASECHK.TRANS64 P0, [R5+URZ+0x28850], R4 ;  /* 0x02885004050085a7 */ /* 0x000ea4000800007f */
[----:B--2---:R-:W-:Y:S05]  /*12a40*/  @!P0 BRA `(.L_x_2492) ;  /* 0xfffffffc00ec8947 */ /* 0x004fea000383ffff */
[----:B------:R-:W-:Y:S05]  /*12a50*/  BRA `(.L_x_2491) ;  /* 0xffffff7000b87947 */ /* 0x000fea000383ffff */
.L_x_2534:
        /* <DEDUP_REMOVED lines=8> */
[----:B01----:R-:W-:Y:S05]  /*12ae0*/  WARPSYNC.COLLECTIVE R15, `(.L_x_2636) ;  /* 0x000000000f087348 */ /* 0x003fea0003c00000 */
[----:B------:R2:W3:Y:S02]  /*12af0*/  SHFL.IDX P6, R14, R13, R12, R11 ;  /* 0x0000000c0d0e7389 */ /* 0x0004e400000c000b */
[----:B0123--:R-:W-:Y:S01]  /*12b00*/  ENDCOLLECTIVE ;  /* 0x000000000000791b */ /* 0x00ffe20003800000 */
.L_x_2636:
[----:B------:R-:W-:Y:S05]  /*12b10*/  BSYNC B0 ;  /* 0x0000000000007941 */ /* 0x000fea0003800000 */
.L_x_2635:
[----:B------:R-:W-:Y:S05]  /*12b20*/  BRA `(.L_x_2637) ;  /* 0xffffffb4000c7947 */ /* 0x000fea000383ffff */
.L_x_2536:
[----:B------:R-:W-:Y:S01]  /*12b30*/  BSSY B0, `(.L_x_2638) ;  /* 0x0000006000007945 */ /* 0x000fe20003800000 */
[----:B------:R-:W-:-:S07]  /*12b40*/  IMAD.MOV.U32 R15, RZ, RZ, -0x1 ;  /* 0xffffffffff0f7424 */ /* 0x000fce00078e00ff */
[----:B0123--:R-:W-:Y:S05]  /*12b50*/  WARPSYNC.COLLECTIVE R15, `(.L_x_2639) ;  /* 0x000000000f0c7348 */ /* 0x00ffea0003c00000 */
[----:B------:R-:W-:Y:S02]  /*12b60*/  ELECT P6, UR62, PT ;  /* 0x00000000003e782f */ /* 0x000fe400038c0000 */
[----:B------:R-:W-:Y:S01]  /*12b70*/  MOV R14, UR62 ;  /* 0x0000003e000e7c02 */ /* 0x000fe20008000f00 */
[----:B0123--:R-:W-:Y:S10]  /*12b80*/  ENDCOLLECTIVE ;  /* 0x000000000000791b */ /* 0x00fff40003800000 */
.L_x_2639:
[----:B------:R-:W-:Y:S05]  /*12b90*/  BSYNC B0 ;  /* 0x0000000000007941 */ /* 0x000fea0003800000 */
.L_x_2638:
[----:B------:R-:W-:Y:S05]  /*12ba0*/  BRA `(.L_x_2640) ;  /* 0xffffffb400147947 */ /* 0x000fea000383ffff */
.L_x_2538:
[----:B---3--:R3:W4:Y:S02]  /*12bb0*/  SYNCS.PHASECHK.TRANS64.TRYWAIT P0, [R0+URZ+0x28840], R2 ;  /* 0x02884002000075a7 */ /* 0x008724000800017f */
[----:B----4-:R-:W-:Y:S05]  /*12bc0*/  @!P0 NANOSLEEP.SYNCS 0x989680 ;  /* 0x009896800000895d */ /* 0x010fea0003900000 */
[----:B------:R-:W4:Y:S02]  /*12bd0*/  @!P0 SYNCS.PHASECHK.TRANS64 P0, [R0+URZ+0x28840], R2 ;  /* 0x02884002000085a7 */ /* 0x000f24000800007f */
[----:B----4-:R-:W-:Y:S05]  /*12be0*/  @!P0 BRA `(.L_x_2538) ;  /* 0xfffffffc00f08947 */ /* 0x010fea000383ffff */
[----:B------:R-:W-:Y:S05]  /*12bf0*/  BRA `(.L_x_2641) ;  /* 0xffffffb400807947 */ /* 0x000fea000383ffff */
.L_x_2542:
[----:B------:R-:W-:Y:S01]  /*12c00*/  IMAD.MOV.U32 R13, RZ, RZ, R0 ;  /* 0x000000ffff0d7224 */ /* 0x000fe200078e0000 */
[----:B------:R-:W0:Y:S01]  /*12c10*/  S2R R6, SR_TID.X ;  /* 0x0000000000067919 */ /* 0x000e220000002100 */
[----:B------:R-:W-:Y:S02]  /*12c20*/  IMAD.MOV.U32 R12, RZ, RZ, RZ ;  /* 0x000000ffff0c7224 */ /* 0x000fe400078e00ff */
[----:B------:R-:W-:Y:S02]  /*12c30*/  IMAD.MOV.U32 R11, RZ, RZ, 0x181f ;  /* 0x0000181fff0b7424 */ /* 0x000fe400078e00ff */
[----:B------:R-:W-:Y:S02]  /*12c40*/  IMAD.MOV.U32 R15, RZ, RZ, -0x1 ;  /* 0xffffffffff0f7424 */ /* 0x000fe400078e00ff */
[----:B-----5:R-:W-:-:S07]  /*12c50*/  IMAD R2, R10, R7, RZ ;  /* 0x000000070a027224 */ /* 0x020fce00078e02ff */
[----:B0-----:R-:W-:Y:S05]  /*12c60*/  WARPSYNC.COLLECTIVE R15, `(.L_x_2642) ;  /* 0x000000000f087348 */ /* 0x001fea0003c00000 */
[----:B------:R1:W2:Y:S02]  /*12c70*/  SHFL.IDX P6, R14, R13, R12, R11 ;  /* 0x0000000c0d0e7389 */ /* 0x0002a400000c000b */
[----:B012---:R-:W-:Y:S01]  /*12c80*/  ENDCOLLECTIVE ;  /* 0x000000000000791b */ /* 0x007fe20003800000 */
.L_x_2642:
[----:B------:R-:W-:Y:S01]  /*12c90*/  IMAD.MOV.U32 R13, RZ, RZ, R3 ;  /* 0x000000ffff0d7224 */ /* 0x000fe200078e0003 */
[----:B------:R-:W-:Y:S01]  /*12ca0*/  LOP3.LUT R6, R6, 0x7f, RZ, 0xc0, !PT ;  /* 0x0000007f06067812 */ /* 0x000fe200078ec0ff */
[----:B------:R-:W-:-:S07]  /*12cb0*/  IMAD.MOV.U32 R4, RZ, RZ, R14 ;  /* 0x000000ffff047224 */ /* 0x000fce00078e000e */
[----:B------:R-:W-:Y:S05]  /*12cc0*/  WARPSYNC.COLLECTIVE R15, `(.L_x_2643) ;  /* 0x000000000f087348 */ /* 0x000fea0003c00000 */
[----:B------:R0:W1:Y:S02]  /*12cd0*/  SHFL.IDX P6, R14, R13, R12, R11 ;  /* 0x0000000c0d0e7389 */ /* 0x00006400000c000b */
[----:B01----:R-:W-:Y:S01]  /*12ce0*/  ENDCOLLECTIVE ;  /* 0x000000000000791b */ /* 0x003fe20003800000 */
.L_x_2643:
[----:B------:R-:W-:-:S05]  /*12cf0*/  SHF.R.U32.HI R6, RZ, 0x3, R6 ;  /* 0x00000003ff067819 */ /* 0x000fca0000011606 */
[----:B------:R-:W-:-:S05]  /*12d00*/  IMAD R17, R17, 0x80, R6 ;  /* 0x0000008011117824 */ /* 0x000fca00078e0206 */
[----:B------:R-:W-:Y:S01]  /*12d10*/  ISETP.GE.AND P2, PT, R17, R2, PT ;  /* 0x000000021100720c */ /* 0x000fe20003f46270 */
[----:B------:R-:W-:Y:S02]  /*12d20*/  IMAD.MOV.U32 R13, RZ, RZ, R0 ;  /* 0x000000ffff0d7224 */ /* 0x000fe400078e0000 */
[----:B------:R-:W-:Y:S02]  /*12d30*/  IMAD.MOV.U32 R12, RZ, RZ, 0x1 ;  /* 0x00000001ff0c7424 */ /* 0x000fe400078e00ff */
[----:B------:R-:W-:-:S08]  /*12d40*/  IMAD.MOV.U32 R5, RZ, RZ, R14 ;  /* 0x000000ffff057224 */ /* 0x000fd000078e000e */
[----:B------:R-:W-:Y:S05]  /*12d50*/  WARPSYNC.COLLECTIVE R15, `(.L_x_2644) ;  /* 0x000000000f087348 */ /* 0x000fea0003c00000 */
[----:B------:R0:W1:Y:S02]  /*12d60*/  SHFL.IDX P6, R14, R13, R12, R11 ;  /* 0x0000000c0d0e7389 */ /* 0x00006400000c000b */
[----:B01----:R-:W-:Y:S01]  /*12d70*/  ENDCOLLECTIVE ;  /* 0x000000000000791b */ /* 0x003fe20003800000 */
.L_x_2644:
        /* <DEDUP_REMOVED lines=10> */
.L_x_2645:
[----:B------:R-:W-:Y:S01]  /*12e20*/  @!PT LDS RZ, [RZ] ;  /* 0x00000000fffff984 */ /* 0x000fe20000000800 */
[----:B------:R-:W-:Y:S01]  /*12e30*/  @!PT LDS RZ, [RZ] ;  /* 0x00000000fffff984 */ /* 0x000fe20000000800 */
[----:B------:R-:W-:Y:S01]  /*12e40*/  @!PT LDS RZ, [RZ] ;  /* 0x00000000fffff984 */ /* 0x000fe20000000800 */
[----:B------:R-:W-:Y:S04]  /*12e50*/  @!P2 LDGSTS.E.BYPASS.LTC128B.128 [R8+0x10400], desc[UR40][R4.64], !P0 ;  /* 0x104000000408afae */ /* 0x000fe8000c101d68 */
[----:B------:R0:W-:Y:S01]  /*12e60*/  @!P2 LDGSTS.E.BYPASS.LTC128B.128 [R8+0x14400], desc[UR40][R4.64+0x80], !P1 ;  /* 0x144000800408afae */ /* 0x0001e2000c901d68 */
[----:B------:R-:W-:Y:S02]  /*12e70*/  IMAD.MOV.U32 R13, RZ, RZ, R0 ;  /* 0x000000ffff0d7224 */ /* 0x000fe400078e0000 */
[----:B------:R-:W-:Y:S02]  /*12e80*/  IMAD.MOV.U32 R12, RZ, RZ, 0x2 ;  /* 0x00000002ff0c7424 */ /* 0x000fe400078e00ff */
[----:B0-----:R-:W-:Y:S02]  /*12e90*/  VIADD R4, R17, 0x10 ;  /* 0x0000001011047836 */ /* 0x001fe40000000000 */
[----:B------:R-:W-:-:S03]  /*12ea0*/  IMAD.MOV.U32 R6, RZ, RZ, R14 ;  /* 0x000000ffff067224 */ /* 0x000fc600078e000e */
[----:B------:R-:W-:-:S13]  /*12eb0*/  ISETP.GE.AND P2, PT, R4, R2, PT ;  /* 0x000000020400720c */ /* 0x000fda0003f46270 */
[----:B------:R-:W-:Y:S05]  /*12ec0*/  WARPSYNC.COLLECTIVE R15, `(.L_x_2646) ;  /* 0x000000000f087348 */ /* 0x000fea0003c00000 */
[----:B------:R0:W1:Y:S02]  /*12ed0*/  SHFL.IDX P6, R14, R13, R12, R11 ;  /* 0x0000000c0d0e7389 */ /* 0x00006400000c000b */
[----:B01----:R-:W-:Y:S01]  /*12ee0*/  ENDCOLLECTIVE ;  /* 0x000000000000791b */ /* 0x003fe20003800000 */
.L_x_2646:
[----:B------:R-:W-:Y:S01]  /*12ef0*/  @!P2 LEA R5, P3, R9, R6, 0x1 ;  /* 0x000000060905a211 */ /* 0x000fe200078608ff */
[----:B------:R-:W-:-:S04]  /*12f00*/  IMAD.MOV.U32 R13, RZ, RZ, R3 ;  /* 0x000000ffff0d7224 */ /* 0x000fc800078e0003 */
        /* <DEDUP_REMOVED lines=8> */
[----:B------:R-:W-:Y:S04]  /*12f90*/  @!P2 LDGSTS.E.BYPASS.LTC128B.128 [R8+0x10c00], desc[UR40][R4.64], !P0 ;  /* 0x10c000000408afae */ /* 0x000fe8000c101d68 */
[----:B------:R0:W-:Y:S02]  /*12fa0*/  @!P2 LDGSTS.E.BYPASS.LTC128B.128 [R8+0x14c00], desc[UR40][R4.64+0x80], !P1 ;  /* 0x14c000800408afae */ /* 0x0001e4000c901d68 */
[----:B0-----:R-:W-:-:S05]  /*12fb0*/  VIADD R4, R17, 0x20 ;  /* 0x0000002011047836 */ /* 0x001fca0000000000 */
[----:B------:R-:W-:Y:S01]  /*12fc0*/  ISETP.GE.AND P2, PT, R4, R2, PT ;  /* 0x000000020400720c */ /* 0x000fe20003f46270 */
[----:B------:R-:W-:-:S12]  /*12fd0*/  IMAD.MOV.U32 R4, RZ, RZ, R14 ;  /* 0x000000ffff047224 */ /* 0x000fd800078e000e */
[----:B------:R-:W-:Y:S05]  /*12fe0*/  WARPSYNC.COLLECTIVE R15, `(.L_x_2647) ;  /* 0x000000000f087348 */ /* 0x000fea0003c00000 */
[----:B------:R0:W1:Y:S02]  /*12ff0*/  SHFL.IDX P6, R14, R13, R12, R11 ;  /* 0x0000000c0d0e7389 */ /* 0x00006400000c000b */
[----:B01----:R-:W-:Y:S01]  /*13000*/  ENDCOLLECTIVE ;  /* 0x000000000000791b */ /* 0x003fe20003800000 */
.L_x_2647:
[----:B------:R-:W-:Y:S02]  /*13010*/  IMAD.MOV.U32 R13, RZ, RZ, R0 ;  /* 0x000000ffff0d7224 */ /* 0x000fe400078e0000 */
[----:B------:R-:W-:Y:S02]  /*13020*/  IMAD.MOV.U32 R12, RZ, RZ, 0x3 ;  /* 0x00000003ff0c7424 */ /* 0x000fe400078e00ff */
[----:B------:R-:W-:-:S07]  /*13030*/  IMAD.MOV.U32 R5, RZ, RZ, R14 ;  /* 0x000000ffff057224 */ /* 0x000fce00078e000e */
[----:B------:R-:W-:Y:S05]  /*13040*/  WARPSYNC.COLLECTIVE R15, `(.L_x_2648) ;  /* 0x000000000f087348 */ /* 0x000fea0003c00000 */
[----:B------:R0:W1:Y:S02]  /*13050*/  SHFL.IDX P6, R14, R13, R12, R11 ;  /* 0x0000000c0d0e7389 */ /* 0x00006400000c000b */
[----:B01----:R-:W-:Y:S01]  /*13060*/  ENDCOLLECTIVE ;  /* 0x000000000000791b */ /* 0x003fe20003800000 */
.L_x_2648:
[----:B------:R-:W-:-:S05]  /*13070*/  @!P2 LEA R5, P3, R9, R5, 0x1 ;  /* 0x000000050905a211 */ /* 0x000fca00078608ff */
        /* <DEDUP_REMOVED lines=16> */
.L_x_2649:
[----:B------:R-:W-:Y:S02]  /*13180*/  IMAD.MOV.U32 R13, RZ, RZ, R0 ;  /* 0x000000ffff0d7224 */ /* 0x000fe400078e0000 */
[----:B------:R-:W-:Y:S02]  /*13190*/  IMAD.MOV.U32 R12, RZ, RZ, 0x4 ;  /* 0x00000004ff0c7424 */ /* 0x000fe400078e00ff */
[----:B------:R-:W-:-:S07]  /*131a0*/  IMAD.MOV.U32 R5, RZ, RZ, R14 ;  /* 0x000000ffff057224 */ /* 0x000fce00078e000e */
[----:B------:R-:W-:Y:S05]  /*131b0*/  WARPSYNC.COLLECTIVE R15, `(.L_x_2650) ;  /* 0x000000000f087348 */ /* 0x000fea0003c00000 */
[----:B------:R0:W1:Y:S02]  /*131c0*/  SHFL.IDX P6, R14, R13, R12, R11 ;  /* 0x0000000c0d0e7389 */ /* 0x00006400000c000b */
[----:B01----:R-:W-:Y:S01]  /*131d0*/  ENDCOLLECTIVE ;  /* 0x000000000000791b */ /* 0x003fe20003800000 */
.L_x_2650:
        /* <DEDUP_REMOVED lines=17> */
.L_x_2651:
[----:B------:R-:W-:Y:S02]  /*132f0*/  IMAD.MOV.U32 R13, RZ, RZ, R0 ;  /* 0x000000ffff0d7224 */ /* 0x000fe400078e0000 */
[----:B------:R-:W-:Y:S02]  /*13300*/  IMAD.MOV.U32 R12, RZ, RZ, 0x5 ;  /* 0x00000005ff0c7424 */ /* 0x000fe400078e00ff */
[----:B------:R-:W-:-:S07]  /*13310*/  IMAD.MOV.U32 R5, RZ, RZ, R14 ;  /* 0x000000ffff057224 */ /* 0x000fce00078e000e */
[----:B------:R-:W-:Y:S05]  /*13320*/  WARPSYNC.COLLECTIVE R15, `(.L_x_2652) ;  /* 0x000000000f087348 */ /* 0x000fea0003c00000 */
[----:B------:R0:W1:Y:S02]  /*13330*/  SHFL.IDX P6, R14, R13, R12, R11 ;  /* 0x0000000c0d0e7389 */ /* 0x00006400000c000b */
[----:B01----:R-:W-:Y:S01]  /*13340*/  ENDCOLLECTIVE ;  /* 0x000000000000791b */ /* 0x003fe20003800000 */
.L_x_2652:
        /* <DEDUP_REMOVED lines=17> */
.L_x_2653:
[----:B------:R-:W-:Y:S02]  /*13460*/  IMAD.MOV.U32 R13, RZ, RZ, R0 ;  /* 0x000000ffff0d7224 */ /* 0x000fe400078e0000 */
[----:B------:R-:W-:Y:S02]  /*13470*/  IMAD.MOV.U32 R12, RZ, RZ, 0x6 ;  /* 0x00000006ff0c7424 */ /* 0x000fe400078e00ff */
[----:B------:R-:W-:-:S07]  /*13480*/  IMAD.MOV.U32 R5, RZ, RZ, R14 ;  /* 0x000000ffff057224 */ /* 0x000fce00078e000e */
[----:B------:R-:W-:Y:S05]  /*13490*/  WARPSYNC.COLLECTIVE R15, `(.L_x_2654) ;  /* 0x000000000f087348 */ /* 0x000fea0003c00000 */
[----:B------:R0:W1:Y:S02]  /*134a0*/  SHFL.IDX P6, R14, R13, R12, R11 ;  /* 0x0000000c0d0e7389 */ /* 0x00006400000c000b */
[----:B01----:R-:W-:Y:S01]  /*134b0*/  ENDCOLLECTIVE ;  /* 0x000000000000791b */ /* 0x003fe20003800000 */
.L_x_2654:
        /* <DEDUP_REMOVED lines=16> */
.L_x_2655:
[----:B------:R-:W-:Y:S02]  /*135c0*/  IMAD.MOV.U32 R13, RZ, RZ, R0 ;  /* 0x000000ffff0d7224 */ /* 0x000fe400078e0000 */
[----:B------:R-:W-:Y:S02]  /*135d0*/  IMAD.MOV.U32 R12, RZ, RZ, 0x7 ;  /* 0x00000007ff0c7424 */ /* 0x000fe400078e00ff */
[----:B------:R-:W-:-:S07]  /*135e0*/  IMAD.MOV.U32 R5, RZ, RZ, R14 ;  /* 0x000000ffff057224 */ /* 0x000fce00078e000e */
[----:B------:R-:W-:Y:S05]  /*135f0*/  WARPSYNC.COLLECTIVE R15, `(.L_x_2656) ;  /* 0x000000000f087348 */ /* 0x000fea0003c00000 */
[----:B------:R0:W1:Y:S02]  /*13600*/  SHFL.IDX P6, R14, R13, R12, R11 ;  /* 0x0000000c0d0e7389 */ /* 0x00006400000c000b */
[----:B01----:R-:W-:Y:S01]  /*13610*/  ENDCOLLECTIVE ;  /* 0x000000000000791b */ /* 0x003fe20003800000 */
.L_x_2656:
        /* <DEDUP_REMOVED lines=10> */
.L_x_2657:
[----:B------:R-:W-:Y:S01]  /*136c0*/  @!PT LDS RZ, [RZ] ;  /* 0x00000000fffff984 */ /* 0x000fe20000000800 */
[----:B------:R-:W-:Y:S01]  /*136d0*/  @!PT LDS RZ, [RZ] ;  /* 0x00000000fffff984 */ /* 0x000fe20000000800 */
[----:B------:R-:W-:Y:S01]  /*136e0*/  @!PT LDS RZ, [RZ] ;  /* 0x00000000fffff984 */ /* 0x000fe20000000800 */
[----:B------:R0:W-:Y:S04]  /*136f0*/  @!P2 LDGSTS.E.BYPASS.LTC128B.128 [R8+0x13400], desc[UR40][R4.64], !P0 ;  /* 0x134000000408afae */ /* 0x0001e8000c101d68 */
[----:B------:R0:W-:Y:S01]  /*13700*/  @!P2 LDGSTS.E.BYPASS.LTC128B.128 [R8+0x17400], desc[UR40][R4.64+0x80], !P1 ;  /* 0x174000800408afae */ /* 0x0001e2000c901d68 */
[----:B------:R-:W-:Y:S01]  /*13710*/  IMAD.MOV.U32 R3, RZ, RZ, R14 ;  /* 0x000000ffff037224 */ /* 0x000fe200078e000e */
[----:B------:R-:W-:Y:S06]  /*13720*/  BRA `(.L_x_2658) ;  /* 0xffffffb800447947 */ /* 0x000fec000383ffff */
.L_x_2547:
[----:B0-----:R-:W2:Y:S02]  /*13730*/  LDL R2, [R1+0x4] ;  /* 0x0000040001027983 */ /* 0x001ea40000100800 */
[----:B--2---:R0:W1:Y:S02]  /*13740*/  SYNCS.PHASECHK.TRANS64.TRYWAIT P0, [R2+URZ+0x28820], R0 ;  /* 0x02882000020075a7 */ /* 0x004064000800017f */
[----:B-1----:R-:W-:Y:S05]  /*13750*/  @!P0 NANOSLEEP.SYNCS 0x989680 ;  /* 0x009896800000895d */ /* 0x002fea0003900000 */
[----:B------:R-:W1:Y:S02]  /*13760*/  @!P0 SYNCS.PHASECHK.TRANS64 P0, [R2+URZ+0x28820], R0 ;  /* 0x02882000020085a7 */ /* 0x000e64000800007f */
[----:B-1----:R-:W-:Y:S05]  /*13770*/  @!P0 BRA `(.L_x_2547) ;  /* 0xfffffffc00ec8947 */ /* 0x002fea000383ffff */
[----:B------:R-:W-:Y:S05]  /*13780*/  BRA `(.L_x_2659) ;  /* 0xffffffb800b87947 */ /* 0x000fea000383ffff */
.L_x_2556:
[----:B-1----:R1:W2:Y:S02]  /*13790*/  SYNCS.PHASECHK.TRANS64.TRYWAIT P0, [R2+URZ+0x28840], R0 ;  /* 0x02884000020075a7 */ /* 0x0022a4000800017f */
[----:B--2---:R-:W-:Y:S05]  /*137a0*/  @!P0 NANOSLEEP.SYNCS 0x989680 ;  /* 0x009896800000895d */ /* 0x004fea0003900000 */
[----:B------:R-:W2:Y:S02]  /*137b0*/  @!P0 SYNCS.PHASECHK.TRANS64 P0, [R2+URZ+0x28840], R0 ;  /* 0x02884000020085a7 */ /* 0x000ea4000800007f */
[----:B--2---:R-:W-:Y:S05]  /*137c0*/  @!P0 BRA `(.L_x_2556) ;  /* 0xfffffffc00f08947 */ /* 0x004fea000383ffff */
[----:B------:R-:W-:Y:S05]  /*137d0*/  BRA `(.L_x_2660) ;  /* 0xffffffbc007c7947 */ /* 0x000fea000383ffff */
.L_x_2562:
[----:B0-----:R0:W1:Y:S02]  /*137e0*/  SYNCS.PHASECHK.TRANS64.TRYWAIT P0, [R2+URZ+0x60], R0 ;  /* 0x00006000020075a7 */ /* 0x001064000800017f */
[----:B-1----:R-:W-:Y:S05]  /*137f0*/  @!P0 NANOSLEEP.SYNCS 0x989680 ;  /* 0x009896800000895d */ /* 0x002fea0003900000 */
[----:B------:R-:W1:Y:S02]  /*13800*/  @!P0 SYNCS.PHASECHK.TRANS64 P0, [R2+URZ+0x60], R0 ;  /* 0x00006000020085a7 */ /* 0x000e64000800007f */
[----:B-1----:R-:W-:Y:S05]  /*13810*/  @!P0 BRA `(.L_x_2562) ;  /* 0xfffffffc00f08947 */ /* 0x002fea000383ffff */
[----:B------:R-:W-:Y:S05]  /*13820*/  BRA `(.L_x_2661) ;  /* 0xffffffc000587947 */ /* 0x000fea000383ffff */
.L_x_2571:
[----:B--2---:R2:W3:Y:S02]  /*13830*/  SYNCS.PHASECHK.TRANS64.TRYWAIT P0, [R3+URZ+0x28840], R2 ;  /* 0x02884002030075a7 */ /* 0x0044e4000800017f */
[----:B---3--:R-:W-:Y:S05]  /*13840*/  @!P0 NANOSLEEP.SYNCS 0x989680 ;  /* 0x009896800000895d */ /* 0x008fea0003900000 */
[----:B------:R-:W3:Y:S02]  /*13850*/  @!P0 SYNCS.PHASECHK.TRANS64 P0, [R3+URZ+0x28840], R2 ;  /* 0x02884002030085a7 */ /* 0x000ee4000800007f */
[----:B---3--:R-:W-:Y:S05]  /*13860*/  @!P0 BRA `(.L_x_2571) ;  /* 0xfffffffc00f08947 */ /* 0x008fea000383ffff */
[----:B------:R-:W-:Y:S05]  /*13870*/  BRA `(.L_x_2662) ;  /* 0xffffffc400f87947 */ /* 0x000fea000383ffff */
.L_x_2577:
[----:B0-----:R0:W2:Y:S02]  /*13880*/  SYNCS.PHASECHK.TRANS64.TRYWAIT P0, [R2+URZ+0x60], R3 ;  /* 0x00006003020075a7 */ /* 0x0010a4000800017f */
[----:B--2---:R-:W-:Y:S05]  /*13890*/  @!P0 NANOSLEEP.SYNCS 0x989680 ;  /* 0x009896800000895d */ /* 0x004fea0003900000 */
[----:B------:R-:W2:Y:S02]  /*138a0*/  @!P0 SYNCS.PHASECHK.TRANS64 P0, [R2+URZ+0x60], R3 ;  /* 0x00006003020085a7 */ /* 0x000ea4000800007f */
[----:B--2---:R-:W-:Y:S05]  /*138b0*/  @!P0 BRA `(.L_x_2577) ;  /* 0xfffffffc00f08947 */ /* 0x004fea000383ffff */
[----:B------:R-:W-:Y:S05]  /*138c0*/  BRA `(.L_x_2663) ;  /* 0xffffffc800d47947 */ /* 0x000fea000383ffff */
.L_x_2586:
[----:B---3--:R3:W4:Y:S02]  /*138d0*/  SYNCS.PHASECHK.TRANS64.TRYWAIT P0, [R2+URZ+0x28840], R3 ;  /* 0x02884003020075a7 */ /* 0x008724000800017f */
[----:B----4-:R-:W-:Y:S05]  /*138e0*/  @!P0 NANOSLEEP.SYNCS 0x989680 ;  /* 0x009896800000895d */ /* 0x010fea0003900000 */
[----:B------:R-:W4:Y:S02]  /*138f0*/  @!P0 SYNCS.PHASECHK.TRANS64 P0, [R2+URZ+0x28840], R3 ;  /* 0x02884003020085a7 */ /* 0x000f24000800007f */
[----:B----4-:R-:W-:Y:S05]  /*13900*/  @!P0 BRA `(.L_x_2586) ;  /* 0xfffffffc00f08947 */ /* 0x010fea000383ffff */
[----:B------:R-:W-:Y:S05]  /*13910*/  BRA `(.L_x_2664) ;  /* 0xffffffd000487947 */ /* 0x000fea000383ffff */
.L_x_2592:
[----:B0-----:R0:W2:Y:S02]  /*13920*/  SYNCS.PHASECHK.TRANS64.TRYWAIT P0, [R2+URZ+0x60], R5 ;  /* 0x00006005020075a7 */ /* 0x0010a4000800017f */
[----:B--2---:R-:W-:Y:S05]  /*13930*/  @!P0 NANOSLEEP.SYNCS 0x989680 ;  /* 0x009896800000895d */ /* 0x004fea0003900000 */
[----:B------:R-:W2:Y:S02]  /*13940*/  @!P0 SYNCS.PHASECHK.TRANS64 P0, [R2+URZ+0x60], R5 ;  /* 0x00006005020085a7 */ /* 0x000ea4000800007f */
[----:B--2---:R-:W-:Y:S05]  /*13950*/  @!P0 BRA `(.L_x_2592) ;  /* 0xfffffffc00f08947 */ /* 0x004fea000383ffff */
[----:B------:R-:W-:Y:S05]  /*13960*/  BRA `(.L_x_2665) ;  /* 0xffffffd400247947 */ /* 0x000fea000383ffff */
.L_x_2603:
[----:B0-----:R0:W2:Y:S02]  /*13970*/  SYNCS.PHASECHK.TRANS64.TRYWAIT P0, [R0+URZ+0x28860], R2 ;  /* 0x02886002000075a7 */ /* 0x0010a4000800017f */
[----:B--2---:R-:W-:Y:S05]  /*13980*/  @!P0 NANOSLEEP.SYNCS 0x989680 ;  /* 0x009896800000895d */ /* 0x004fea0003900000 */
[----:B------:R-:W2:Y:S02]  /*13990*/  @!P0 SYNCS.PHASECHK.TRANS64 P0, [R0+URZ+0x28860], R2 ;  /* 0x02886002000085a7 */ /* 0x000ea4000800007f */
[----:B--2---:R-:W-:Y:S05]  /*139a0*/  @!P0 BRA `(.L_x_2603) ;  /* 0xfffffffc00f08947 */ /* 0x004fea000383ffff */
[----:B------:R-:W-:Y:S05]  /*139b0*/  BRA `(.L_x_2666) ;  /* 0xffffffd8007c7947 */ /* 0x000fea000383ffff */
.L_x_2610:
[----:B------:R-:W-:Y:S01]  /*139c0*/  BSSY B0, `(.L_x_2667) ;  /* 0x0000008000007945 */ /* 0x000fe20003800000 */
[----:B------:R-:W-:Y:S02]  /*139d0*/  IMAD.MOV.U32 R13, RZ, RZ, R16 ;  /* 0x000000ffff0d7224 */ /* 0x000fe400078e0010 */
[----:B------:R-:W-:Y:S02]  /*139e0*/  IMAD.MOV.U32 R12, RZ, RZ, RZ ;  /* 0x000000ffff0c7224 */ /* 0x000fe400078e00ff */
[----:B------:R-:W-:Y:S02]  /*139f0*/  IMAD.MOV.U32 R11, RZ, RZ, 0x1f ;  /* 0x0000001fff0b7424 */ /* 0x000fe400078e00ff */
[----:B------:R-:W-:-:S07]  /*13a00*/  IMAD.MOV.U32 R15, RZ, RZ, -0x1 ;  /* 0xffffffffff0f7424 */ /* 0x000fce00078e00ff */
[----:B0123-5:R-:W-:Y:S05]  /*13a10*/  WARPSYNC.COLLECTIVE R15, `(.L_x_2668) ;  /* 0x000000000f087348 */ /* 0x02ffea0003c00000 */
[----:B------:R4:W0:Y:S02]  /*13a20*/  SHFL.IDX P6, R14, R13, R12, R11 ;  /* 0x0000000c0d0e7389 */ /* 0x00082400000c000b */
[----:B012345:R-:W-:Y:S01]  /*13a30*/  ENDCOLLECTIVE ;  /* 0x000000000000791b */ /* 0x03ffe20003800000 */
.L_x_2668:
[----:B------:R-:W-:Y:S05]  /*13a40*/  BSYNC B0 ;  /* 0x0000000000007941 */ /* 0x000fea0003800000 */
.L_x_2667:
        /* <DEDUP_REMOVED lines=9> */
.L_x_2669:
        /* <DEDUP_REMOVED lines=18> */
.L_x_2670:
[----:B------:R-:W-:Y:S01]  /*13c00*/  IMAD.MOV.U32 R12, RZ, RZ, 0x2 ;  /* 0x00000002ff0c7424 */ /* 0x000fe200078e00ff */
[----:B------:R-:W-:-:S05]  /*13c10*/  SEL R7, R14, RZ, P1 ;  /* 0x000000ff0e077207 */ /* 0x000fca0000800000 */
[----:B------:R-:W-:-:S04]  /*13c20*/  IMAD.IADD R3, R2, 0x1, R7 ;  /* 0x0000000102037824 */ /* 0x000fc800078e0207 */
[----:B------:R-:W-:-:S07]  /*13c30*/  IMAD.MOV.U32 R13, RZ, RZ, R3 ;  /* 0x000000ffff0d7224 */ /* 0x000fce00078e0003 */
[----:B------:R-:W-:Y:S05]  /*13c40*/  WARPSYNC.COLLECTIVE R15, `(.L_x_2671) ;  /* 0x000000000f087348 */ /* 0x000fea0003c00000 */
[----:B------:R0:W1:Y:S02]  /*13c50*/  SHFL.UP P6, R14, R13, R12, R11 ;  /* 0x0400000c0d0e7389 */ /* 0x00006400000c000b */
[----:B01----:R-:W-:Y:S01]  /*13c60*/  ENDCOLLECTIVE ;  /* 0x000000000000791b */ /* 0x003fe20003800000 */
.L_x_2671:
[----:B------:R-:W-:Y:S01]  /*13c70*/  IMAD.MOV.U32 R12, RZ, RZ, 0x4 ;  /* 0x00000004ff0c7424 */ /* 0x000fe200078e00ff */
[----:B------:R-:W-:-:S05]  /*13c80*/  SEL R14, R14, RZ, P2 ;  /* 0x000000ff0e0e7207 */ /* 0x000fca0001000000 */
[----:B------:R-:W-:-:S04]  /*13c90*/  IMAD.IADD R3, R3, 0x1, R14 ;  /* 0x0000000103037824 */ /* 0x000fc800078e020e */
[----:B------:R-:W-:-:S07]  /*13ca0*/  IMAD.MOV.U32 R13, RZ, RZ, R3 ;  /* 0x000000ffff0d7224 */ /* 0x000fce00078e0003 */
[----:B------:R-:W-:Y:S05]  /*13cb0*/  WARPSYNC.COLLECTIVE R15, `(.L_x_2672) ;  /* 0x000000000f087348 */ /* 0x000fea0003c00000 */
[----:B------:R0:W1:Y:S02]  /*13cc0*/  SHFL.UP P6, R14, R13, R12, R11 ;  /* 0x0400000c0d0e7389 */ /* 0x00006400000c000b */
[----:B01----:R-:W-:Y:S01]  /*13cd0*/  ENDCOLLECTIVE ;  /* 0x000000000000791b */ /* 0x003fe20003800000 */
.L_x_2672:
[----:B------:R-:W-:Y:S01]  /*13ce0*/  IMAD.MOV.U32 R12, RZ, RZ, 0x8 ;  /* 0x00000008ff0c7424 */ /* 0x000fe200078e00ff */
[----:B------:R-:W-:-:S05]  /*13cf0*/  SEL R14, R14, RZ, P3 ;  /* 0x000000ff0e0e7207 */ /* 0x000fca0001800000 */
[----:B------:R-:W-:-:S04]  /*13d00*/  IMAD.IADD R3, R3, 0x1, R14 ;  /* 0x0000000103037824 */ /* 0x000fc800078e020e */
[----:B------:R-:W-:-:S07]  /*13d10*/  IMAD.MOV.U32 R13, RZ, RZ, R3 ;  /* 0x000000ffff0d7224 */ /* 0x000fce00078e0003 */
[----:B------:R-:W-:Y:S05]  /*13d20*/  WARPSYNC.COLLECTIVE R15, `(.L_x_2673) ;  /* 0x000000000f087348 */ /* 0x000fea0003c00000 */
[----:B------:R0:W1:Y:S02]  /*13d30*/  SHFL.UP P6, R14, R13, R12, R11 ;  /* 0x0400000c0d0e7389 */ /* 0x00006400000c000b */
[----:B01----:R-:W-:Y:S01]  /*13d40*/  ENDCOLLECTIVE ;  /* 0x000000000000791b */ /* 0x003fe20003800000 */
.L_x_2673:
[----:B------:R-:W-:Y:S01]  /*13d50*/  IMAD.MOV.U32 R12, RZ, RZ, 0x10 ;  /* 0x00000010ff0c7424 */ /* 0x000fe200078e00ff */
[----:B------:R-:W-:-:S05]  /*13d60*/  SEL R14, R14, RZ, P4 ;  /* 0x000000ff0e0e7207 */ /* 0x000fca0002000000 */
[----:B------:R-:W-:-:S04]  /*13d70*/  IMAD.IADD R3, R3, 0x1, R14 ;  /* 0x0000000103037824 */ /* 0x000fc800078e020e */
[----:B------:R-:W-:-:S07]  /*13d80*/  IMAD.MOV.U32 R13, RZ, RZ, R3 ;  /* 0x000000ffff0d7224 */ /* 0x000fce00078e0003 */
[----:B------:R-:W-:Y:S05]  /*13d90*/  WARPSYNC.COLLECTIVE R15, `(.L_x_2674) ;  /* 0x000000000f087348 */ /* 0x000fea0003c00000 */
[----:B------:R0:W1:Y:S02]  /*13da0*/  SHFL.UP P6, R14, R13, R12, R11 ;  /* 0x0400000c0d0e7389 */ /* 0x00006400000c000b */
[----:B01----:R-:W-:Y:S01]  /*13db0*/  ENDCOLLECTIVE ;  /* 0x000000000000791b */ /* 0x003fe20003800000 */
.L_x_2674:
        /* <DEDUP_REMOVED lines=8> */
.L_x_2675:
[----:B------:R-:W-:Y:S05]  /*13e40*/  BRA `(.L_x_2676) ;  /* 0xffffffdc00187947 */ /* 0x000fea000383ffff */
.L_x_2615:
[----:B------:R-:W-:Y:S01]  /*13e50*/  BSSY B0, `(.L_x_2677) ;  /* 0x0000008000007945 */ /* 0x000fe20003800000 */
[----:B-----5:R-:W-:Y:S02]  /*13e60*/  IMAD.MOV.U32 R13, RZ, RZ, R2 ;  /* 0x000000ffff0d7224 */ /* 0x020fe400078e0002 */
[----:B------:R-:W-:Y:S02]  /*13e70*/  IMAD.MOV.U32 R12, RZ, RZ, 0x1 ;  /* 0x00000001ff0c7424 */ /* 0x000fe400078e00ff */
[----:B------:R-:W-:Y:S02]  /*13e80*/  IMAD.MOV.U32 R11, RZ, RZ, RZ ;  /* 0x000000ffff0b7224 */ /* 0x000fe400078e00ff */
[----:B------:R-:W-:-:S07]  /*13e90*/  IMAD.MOV.U32 R15, RZ, RZ, -0x1 ;  /* 0xffffffffff0f7424 */ /* 0x000fce00078e00ff */
[----:B012---:R-:W-:Y:S05]  /*13ea0*/  WARPSYNC.COLLECTIVE R15, `(.L_x_2678) ;  /* 0x000000000f087348 */ /* 0x007fea0003c00000 */
[----:B------:R3:W4:Y:S02]  /*13eb0*/  SHFL.UP P6, R14, R13, R12, R11 ;  /* 0x0400000c0d0e7389 */ /* 0x00072400000c000b */
[----:B01234-:R-:W-:Y:S01]  /*13ec0*/  ENDCOLLECTIVE ;  /* 0x000000000000791b */ /* 0x01ffe20003800000 */
.L_x_2678:
[----:B------:R-:W-:Y:S05]  /*13ed0*/  BSYNC B0 ;  /* 0x0000000000007941 */ /* 0x000fea0003800000 */
.L_x_2677:
        /* <DEDUP_REMOVED lines=9> */
.L_x_2679:
[----:B------:R-:W-:Y:S01]  /*13f70*/  IMAD.MOV.U32 R12, RZ, RZ, 0x4 ;  /* 0x00000004ff0c7424 */ /* 0x000fe200078e00ff */
[----:B------:R-:W-:-:S05]  /*13f80*/  SEL R14, R14, RZ, P2 ;  /* 0x000000ff0e0e7207 */ /* 0x000fca0001000000 */
[----:B------:R-:W-:-:S04]  /*13f90*/  IMAD.IADD R3, R3, 0x1, R14 ;  /* 0x0000000103037824 */ /* 0x000fc800078e020e */
[----:B------:R-:W-:-:S07]  /*13fa0*/  IMAD.MOV.U32 R13, RZ, RZ, R3 ;  /* 0x000000ffff0d7224 */ /* 0x000fce00078e0003 */
[----:B------:R-:W-:Y:S05]  /*13fb0*/  WARPSYNC.COLLECTIVE R15, `(.L_x_2680) ;  /* 0x000000000f087348 */ /* 0x000fea0003c00000 */
[----:B------:R0:W1:Y:S02]  /*13fc0*/  SHFL.UP P6, R14, R13, R12, R11 ;  /* 0x0400000c0d0e7389 */ /* 0x00006400000c000b */
[----:B01----:R-:W-:Y:S01]  /*13fd0*/  ENDCOLLECTIVE ;  /* 0x000000000000791b */ /* 0x003fe20003800000 */
.L_x_2680:
[----:B------:R-:W-:Y:S01]  /*13fe0*/  IMAD.MOV.U32 R12, RZ, RZ, 0x8 ;  /* 0x00000008ff0c7424 */ /* 0x000fe200078e00ff */
[----:B------:R-:W-:-:S05]  /*13ff0*/  SEL R14, R14, RZ, P3 ;  /* 0x000000ff0e0e7207 */ /* 0x000fca0001800000 */
[----:B------:R-:W-:-:S04]  /*14000*/  IMAD.IADD R3, R3, 0x1, R14 ;  /* 0x0000000103037824 */ /* 0x000fc800078e020e */
[----:B------:R-:W-:-:S07]  /*14010*/  IMAD.MOV.U32 R13, RZ, RZ, R3 ;  /* 0x000000ffff0d7224 */ /* 0x000fce00078e0003 */
[----:B------:R-:W-:Y:S05]  /*14020*/  WARPSYNC.COLLECTIVE R15, `(.L_x_2681) ;  /* 0x000000000f087348 */ /* 0x000fea0003c00000 */
[----:B------:R0:W1:Y:S02]  /*14030*/  SHFL.UP P6, R14, R13, R12, R11 ;  /* 0x0400000c0d0e7389 */ /* 0x00006400000c000b */
[----:B01----:R-:W-:Y:S01]  /*14040*/  ENDCOLLECTIVE ;  /* 0x000000000000791b */ /* 0x003fe20003800000 */
.L_x_2681:
[----:B------:R-:W-:Y:S01]  /*14050*/  IMAD.MOV.U32 R12, RZ, RZ, 0x10 ;  /* 0x00000010ff0c7424 */ /* 0x000fe200078e00ff */
[----:B------:R-:W-:-:S05]  /*14060*/  SEL R14, R14, RZ, P4 ;  /* 0x000000ff0e0e7207 */ /* 0x000fca0002000000 */
[----:B------:R-:W-:-:S04]  /*14070*/  IMAD.IADD R3, R3, 0x1, R14 ;  /* 0x0000000103037824 */ /* 0x000fc800078e020e */
[----:B------:R-:W-:-:S07]  /*14080*/  IMAD.MOV.U32 R13, RZ, RZ, R3 ;  /* 0x000000ffff0d7224 */ /* 0x000fce00078e0003 */
[----:B------:R-:W-:Y:S05]  /*14090*/  WARPSYNC.COLLECTIVE R15, `(.L_x_2682) ;  /* 0x000000000f087348 */ /* 0x000fea0003c00000 */
[----:B------:R0:W1:Y:S02]  /*140a0*/  SHFL.UP P6, R14, R13, R12, R11 ;  /* 0x0400000c0d0e7389 */ /* 0x00006400000c000b */
[----:B01----:R-:W-:Y:S01]  /*140b0*/  ENDCOLLECTIVE ;  /* 0x000000000000791b */ /* 0x003fe20003800000 */
.L_x_2682:
        /* <DEDUP_REMOVED lines=8> */
.L_x_2683:
[----:B------:R-:W-:Y:S05]  /*14140*/  BRA `(.L_x_2684) ;  /* 0xffffffd800f47947 */ /* 0x000fea000383ffff */
.L_x_2617:
[----:B------:R-:W-:Y:S01]  /*14150*/  BSSY B0, `(.L_x_2685) ;  /* 0x0000006000007945 */ /* 0x000fe20003800000 */
[----:B------:R-:W-:Y:S01]  /*14160*/  PLOP3.LUT P6, PT, P6, PT, PT, 0x8, 0x0 ;  /* 0x000000000000781c */ /* 0x000fe200037ce170 */
[----:B------:R-:W-:-:S12]  /*14170*/  IMAD.MOV.U32 R15, RZ, RZ, -0x1 ;  /* 0xffffffffff0f7424 */ /* 0x000fd800078e00ff */
[----:B0123-5:R-:W-:Y:S05]  /*14180*/  WARPSYNC.COLLECTIVE R15, `(.L_x_2686) ;  /* 0x000000000f087348 */ /* 0x02ffea0003c00000 */
[----:B------:R-:W-:Y:S01]  /*14190*/  VOTE.ANY R14, PT, P6 ;  /* 0x00000000000e7806 */ /* 0x000fe200030e0100 */
[----:B0123-5:R-:W-:Y:S06]  /*141a0*/  ENDCOLLECTIVE ;  /* 0x000000000000791b */ /* 0x02ffec0003800000 */
.L_x_2686:
[----:B------:R-:W-:Y:S05]  /*141b0*/  BSYNC B0 ;  /* 0x0000000000007941 */ /* 0x000fea0003800000 */
.L_x_2685:
        /* <DEDUP_REMOVED lines=9> */
.L_x_2687:
[----:B------:R-:W-:Y:S01]  /*14250*/  IMAD.MOV.U32 R17, RZ, RZ, R14 ;  /* 0x000000ffff117224 */ /* 0x000fe200078e000e */
[----:B------:R-:W-:Y:S06]  /*14260*/  BRA `(.L_x_2688) ;  /* 0xffffffd800e47947 */ /* 0x000fec000383ffff */
.L_x_2619:
[----:B------:R-:W-:Y:S01]  /*14270*/  BSSY B0, `(.L_x_2689) ;  /* 0x0000007000007945 */ /* 0x000fe20003800000 */
[----:B------:R-:W-:Y:S02]  /*14280*/  IMAD.MOV.U32 R13, RZ, RZ, R3 ;  /* 0x000000ffff0d7224 */ /* 0x000fe400078e0003 */
[----:B------:R-:W-:Y:S02]  /*14290*/  IMAD.MOV.U32 R11, RZ, RZ, 0x1f ;  /* 0x0000001fff0b7424 */ /* 0x000fe400078e00ff */
[----:B------:R-:W-:-:S07]  /*142a0*/  IMAD.MOV.U32 R15, RZ, RZ, -0x1 ;  /* 0xffffffffff0f7424 */ /* 0x000fce00078e00ff */
[----:B012345:R-:W-:Y:S05]  /*142b0*/  WARPSYNC.COLLECTIVE R15, `(.L_x_2690) ;  /* 0x000000000f087348 */ /* 0x03ffea0003c00000 */
[----:B------:R0:W0:Y:S02]  /*142c0*/  SHFL.IDX P6, R14, R13, R12, R11 ;  /* 0x0000000c0d0e7389 */ /* 0x00002400000c000b */
[----:B012345:R-:W-:Y:S01]  /*142d0*/  ENDCOLLECTIVE ;  /* 0x000000000000791b */ /* 0x03ffe20003800000 */
.L_x_2690:
[----:B------:R-:W-:Y:S05]  /*142e0*/  BSYNC B0 ;  /* 0x0000000000007941 */ /* 0x000fea0003800000 */
.L_x_2689:
[----:B------:R-:W-:Y:S01]  /*142f0*/  IMAD.MOV.U32 R5, RZ, RZ, R14 ;  /* 0x000000ffff057224 */ /* 0x000fe200078e000e */
[----:B------:R-:W-:Y:S06]  /*14300*/  BRA `(.L_x_2618) ;  /* 0xffffffd800d87947 */ /* 0x000fec000383ffff */
.L_x_2623:
[----:B0-----:R0:W4:Y:S02]  /*14310*/  SYNCS.PHASECHK.TRANS64.TRYWAIT P0, [R0+URZ+0x28820], R3 ;  /* 0x02882003000075a7 */ /* 0x001124000800017f */
[----:B----4-:R-:W-:Y:S05]  /*14320*/  @!P0 NANOSLEEP.SYNCS 0x989680 ;  /* 0x009896800000895d */ /* 0x010fea0003900000 */
[----:B------:R-:W4:Y:S02]  /*14330*/  @!P0 SYNCS.PHASECHK.TRANS64 P0, [R0+URZ+0x28820], R3 ;  /* 0x02882003000085a7 */ /* 0x000f24000800007f */
[----:B----4-:R-:W-:Y:S05]  /*14340*/  @!P0 BRA `(.L_x_2623) ;  /* 0xfffffffc00f08947 */ /* 0x010fea000383ffff */
[----:B------:R-:W-:Y:S05]  /*14350*/  BRA `(.L_x_2691) ;  /* 0xffffffe000587947 */ /* 0x000fea000383ffff */
.L_x_2624:
[----:B------:R-:W4:Y:S01]  /*14360*/  S2R R2, SR_TID.X ;  /* 0x0000000000027919 */ /* 0x000f220000002100 */
[----:B------:R-:W-:Y:S01]  /*14370*/  BSSY B0, `(.L_x_2692) ;  /* 0x000000a000007945 */ /* 0x000fe20003800000 */
[----:B------:R-:W-:Y:S02]  /*14380*/  IMAD.MOV.U32 R12, RZ, RZ, RZ ;  /* 0x000000ffff0c7224 */ /* 0x000fe400078e00ff */
[----:B------:R-:W-:Y:S02]  /*14390*/  IMAD.MOV.U32 R11, RZ, RZ, 0x1f ;  /* 0x0000001fff0b7424 */ /* 0x000fe400078e00ff */
[----:B------:R-:W-:Y:S01]  /*143a0*/  IMAD.MOV.U32 R15, RZ, RZ, -0x1 ;  /* 0xffffffffff0f7424 */ /* 0x000fe200078e00ff */
[----:B----4-:R-:W-:-:S04]  /*143b0*/  SHF.R.U32.HI R2, RZ, 0x5, R2 ;  /* 0x00000005ff027819 */ /* 0x010fc80000011602 */
[----:B------:R-:W-:-:S05]  /*143c0*/  LOP3.LUT R2, R2, 0x3, RZ, 0xc0, !PT ;  /* 0x0000000302027812 */ /* 0x000fca00078ec0ff */
[----:B------:R-:W-:-:S07]  /*143d0*/  IMAD.MOV.U32 R13, RZ, RZ, R2 ;  /* 0x000000ffff0d7224 */ /* 0x000fce00078e0002 */
[----:B0123-5:R-:W-:Y:S05]  /*143e0*/  WARPSYNC.COLLECTIVE R15, `(.L_x_2693) ;  /* 0x000000000f087348 */ /* 0x02ffea0003c00000 */
[----:B------:R4:W0:Y:S02]  /*143f0*/  SHFL.IDX P6, R14, R13, R12, R11 ;  /* 0x0000000c0d0e7389 */ /* 0x00082400000c000b */
[----:B012345:R-:W-:Y:S01]  /*14400*/  ENDCOLLECTIVE ;  /* 0x000000000000791b */ /* 0x03ffe20003800000 */
.L_x_2693:
[----:B------:R-:W-:Y:S05]  /*14410*/  BSYNC B0 ;  /* 0x0000000000007941 */ /* 0x000fea0003800000 */
.L_x_2692:
[----:B------:R-:W-:Y:S05]  /*14420*/  BRA `(.L_x_2694) ;  /* 0xffffffe000407947 */ /* 0x000fea000383ffff */
.L_x_2627:
[----:B------:R-:W-:Y:S01]  /*14430*/  BSSY B1, `(.L_x_2695) ;  /* 0x0000006000017945 */ /* 0x000fe20003800000 */
[----:B------:R-:W-:-:S07]  /*14440*/  IMAD.MOV.U32 R15, RZ, RZ, -0x1 ;  /* 0xffffffffff0f7424 */ /* 0x000fce00078e00ff */
[----:B-12345:R-:W-:Y:S05]  /*14450*/  WARPSYNC.COLLECTIVE R15, `(.L_x_2696) ;  /* 0x000000000f0c7348 */ /* 0x03efea0003c00000 */
[----:B------:R-:W-:Y:S02]  /*14460*/  ELECT P6, UR62, PT ;  /* 0x00000000003e782f */ /* 0x000fe400038c0000 */
[----:B------:R-:W-:Y:S01]  /*14470*/  MOV R14, UR62 ;  /* 0x0000003e000e7c02 */ /* 0x000fe20008000f00 */
[----:B-12345:R-:W-:Y:S10]  /*14480*/  ENDCOLLECTIVE ;  /* 0x000000000000791b */ /* 0x03eff40003800000 */
.L_x_2696:
[----:B------:R-:W-:Y:S05]  /*14490*/  BSYNC B1 ;  /* 0x0000000000017941 */ /* 0x000fea0003800000 */
.L_x_2695:
[----:B------:R-:W-:Y:S05]  /*144a0*/  BRA `(.L_x_2697) ;  /* 0xffffffe000387947 */ /* 0x000fea000383ffff */
.L_x_2629:
[----:B0-----:R0:W2:Y:S02]  /*144b0*/  SYNCS.PHASECHK.TRANS64.TRYWAIT P0, [R6+URZ], R5 ;  /* 0x00000005060075a7 */ /* 0x0010a4000800017f */
[----:B--2---:R-:W-:Y:S05]  /*144c0*/  @!P0 NANOSLEEP.SYNCS 0x989680 ;  /* 0x009896800000895d */ /* 0x004fea0003900000 */
[----:B------:R-:W2:Y:S02]  /*144d0*/  @!P0 SYNCS.PHASECHK.TRANS64 P0, [R6+URZ], R5 ;  /* 0x00000005060085a7 */ /* 0x000ea4000800007f */
[----:B--2---:R-:W-:Y:S05]  /*144e0*/  @!P0 BRA `(.L_x_2629) ;  /* 0xfffffffc00f08947 */ /* 0x004fea000383ffff */
[----:B------:R-:W-:Y:S05]  /*144f0*/  BRA `(.L_x_2698) ;  /* 0xffffffe000747947 */ /* 0x000fea000383ffff */
.L_x_2630:
[----:B--2---:R2:W3:Y:S02]  /*14500*/  SYNCS.PHASECHK.TRANS64.TRYWAIT P0, [R7+URZ], R2 ;  /* 0x00000002070075a7 */ /* 0x0044e4000800017f */
[----:B---3--:R-:W-:Y:S05]  /*14510*/  @!P0 NANOSLEEP.SYNCS 0x989680 ;  /* 0x009896800000895d */ /* 0x008fea0003900000 */
[----:B------:R-:W3:Y:S02]  /*14520*/  @!P0 SYNCS.PHASECHK.TRANS64 P0, [R7+URZ], R2 ;  /* 0x00000002070085a7 */ /* 0x000ee4000800007f */
[----:B---3--:R-:W-:Y:S05]  /*14530*/  @!P0 BRA `(.L_x_2630) ;  /* 0xfffffffc00f08947 */ /* 0x008fea000383ffff */
[----:B------:R-:W-:Y:S05]  /*14540*/  BRA `(.L_x_2699) ;  /* 0xffffffe000687947 */ /* 0x000fea000383ffff */
.L_x_2632:
[----:B---3--:R3:W4:Y:S02]  /*14550*/  SYNCS.PHASECHK.TRANS64.TRYWAIT P0, [R4+URZ], R5 ;  /* 0x00000005040075a7 */ /* 0x008724000800017f */
[----:B----4-:R-:W-:Y:S05]  /*14560*/  @!P0 NANOSLEEP.SYNCS 0x989680 ;  /* 0x009896800000895d */ /* 0x010fea0003900000 */
[----:B------:R-:W4:Y:S02]  /*14570*/  @!P0 SYNCS.PHASECHK.TRANS64 P0, [R4+URZ], R5 ;  /* 0x00000005040085a7 */ /* 0x000f24000800007f */
[----:B----4-:R-:W-:Y:S05]  /*14580*/  @!P0 BRA `(.L_x_2632) ;  /* 0xfffffffc00f08947 */ /* 0x010fea000383ffff */
[----:B------:R-:W-:Y:S05]  /*14590*/  BRA `(.L_x_2700) ;  /* 0xffffffe000707947 */ /* 0x000fea000383ffff */
.L_x_2701:
        /* <DEDUP_REMOVED lines=14> */
.L_x_3225:


//--------------------- .text._ZN7cutlass13device_kernelIN5flash11enable_sm90INS1_16FlashAttnFwdSm90INS1_25CollectiveMainloopFwdSm90ILi2EN4cute5tupleIJNS5_1CILi1EEES8_S8_EEENS6_IJNS7_ILi128EEESA_SA_EEELi128ENS_10bfloat16_tEfNS_4arch4Sm90ELb1ELb0ELb1ELb1ELb0ELb1ELb0ELb1ELb1ELb1ELb0ELb0EEENS1_21CollectiveEpilogueFwdISB_S9_SC_SE_Li256ELb1ELb1ELb0ELb0EEENS1_36VarlenDynamicPersistentTileSchedulerILi128ELi128ELi256ELi128ELb0ELb1ELb1ELb1ELb1ELb1EEEEEEEEEvNT_6ParamsE --------------------------
	.section	.text._ZN7cutlass13device_kernelIN5flash11enable_sm90INS1_16FlashAttnFwdSm90INS1_25CollectiveMainloopFwdSm90ILi2EN4cute5tupleIJNS5_1CILi1EEES8_S8_EEENS6_IJNS7_ILi128EEESA_SA_EEELi128ENS_10bfloat16_tEfNS_4arch4Sm90ELb1ELb0ELb1ELb1ELb0ELb1ELb0ELb1ELb1ELb1ELb0ELb0EEENS1_21CollectiveEpilogueFwdISB_S9_SC_SE_Li256ELb1ELb1ELb0ELb0EEENS1_36VarlenDynamicPersistentTileSchedulerILi128ELi128ELi256ELi128ELb0ELb1ELb1ELb1ELb1ELb1EEEEEEEEEvNT_6ParamsE,"ax",@progbits
	.align	128
.text._ZN7cutlass13device_kernelIN5flash11enable_sm90INS1_16FlashAttnFwdSm90INS1_25CollectiveMainloopFwdSm90ILi2EN4cute5tupleIJNS5_1CILi1EEES8_S8_EEENS6_IJNS7_ILi128EEESA_SA_EEELi128ENS_10bfloat16_tEfNS_4arch4Sm90ELb1ELb0ELb1ELb1ELb0ELb1ELb0ELb1ELb1ELb1ELb0ELb0EEENS1_21CollectiveEpilogueFwdISB_S9_SC_SE_Li256ELb1ELb1ELb0ELb0EEENS1_36VarlenDynamicPersistentTileSchedulerILi128ELi128ELi256ELi128ELb0ELb1ELb1ELb1ELb1ELb1EEEEEEEEEvNT_6ParamsE:
        .type           _ZN7cutlass13device_kernelIN5flash11enable_sm90INS1_16FlashAttnFwdSm90INS1_25CollectiveMainloopFwdSm90ILi2EN4cute5tupleIJNS5_1CILi1EEES8_S8_EEENS6_IJNS7_ILi128EEESA_SA_EEELi128ENS_10bfloat16_tEfNS_4arch4Sm90ELb1ELb0ELb1ELb1ELb0ELb1ELb0ELb1ELb1ELb1ELb0ELb0EEENS1_21CollectiveEpilogueFwdISB_S9_SC_SE_Li256ELb1ELb1ELb0ELb0EEENS1_36VarlenDynamicPersistentTileSchedulerILi128ELi128ELi256ELi128ELb0ELb1ELb1ELb1ELb1ELb1EEEEEEEEEvNT_6ParamsE,@function
        .size           _ZN7cutlass13device_kernelIN5flash11enable_sm90INS1_16FlashAttnFwdSm90INS1_25CollectiveMainloopFwdSm90ILi2EN4cute5tupleIJNS5_1CILi1EEES8_S8_EEENS6_IJNS7_ILi128EEESA_SA_EEELi128ENS_10bfloat16_tEfNS_4arch4Sm90ELb1ELb0ELb1ELb1ELb0ELb1ELb0ELb1ELb1ELb1ELb0ELb0EEENS1_21CollectiveEpilogueFwdISB_S9_SC_SE_Li256ELb1ELb1ELb0ELb0EEENS1_36VarlenDynamicPersistentTileSchedulerILi128ELi128ELi256ELi128ELb0ELb1ELb1ELb1ELb1ELb1EEEEEEEEEvNT_6ParamsE,(.L_x_3226 - _ZN7cutlass13device_kernelIN5flash11enable_sm90INS1_16FlashAttnFwdSm90INS1_25CollectiveMainloopFwdSm90ILi2EN4cute5tupleIJNS5_1CILi1EEES8_S8_EEENS6_IJNS7_ILi128EEESA_SA_EEELi128ENS_10bfloat16_tEfNS_4arch4Sm90ELb1ELb0ELb1ELb1ELb0ELb1ELb0ELb1ELb1ELb1ELb0ELb0EEENS1_21CollectiveEpilogueFwdISB_S9_SC_SE_Li256ELb1ELb1ELb0ELb0EEENS1_36VarlenDynamicPersistentTileSchedulerILi128ELi128ELi256ELi128ELb0ELb1ELb1ELb1ELb1ELb1EEEEEEEEEvNT_6ParamsE)
        .other          _ZN7cutlass13device_kernelIN5flash11enable_sm90INS1_16FlashAttnFwdSm90INS1_25CollectiveMainloopFwdSm90ILi2EN4cute5tupleIJNS5_1CILi1EEES8_S8_EEENS6_IJNS7_ILi128EEESA_SA_EEELi128ENS_10bfloat16_tEfNS_4arch4Sm90ELb1ELb0ELb1ELb1ELb0ELb1ELb0ELb1ELb1ELb1ELb0ELb0EEENS1_21CollectiveEpilogueFwdISB_S9_SC_SE_Li256ELb1ELb1ELb0ELb0EEENS1_36VarlenDynamicPersistentTileSchedulerILi128ELi128ELi256ELi128ELb0ELb1ELb1ELb1ELb1ELb1EEEEEEEEEvNT_6ParamsE,@"STO_CUDA_ENTRY STV_DEFAULT"
_ZN7cutlass13device_kernelIN5flash11enable_sm90INS1_16FlashAttnFwdSm90INS1_25CollectiveMainloopFwdSm90ILi2EN4cute5tupleIJNS5_1CILi1EEES8_S8_EEENS6_IJNS7_ILi128EEESA_SA_EEELi128ENS_10bfloat16_tEfNS_4arch4Sm90ELb1ELb0ELb1ELb1ELb0ELb1ELb0ELb1ELb1ELb1ELb0ELb0EEENS1_21CollectiveEpilogueFwdISB_S9_SC_SE_Li256ELb1ELb1ELb0ELb0EEENS1_36VarlenDynamicPersistentTileSchedulerILi128ELi128ELi256ELi128ELb0ELb1ELb1ELb1ELb1ELb1EEEEEEEEEvNT_6ParamsE:
        /* <DEDUP_REMOVED lines=23> */
.L_x_2703:
[----:B------:R-:W-:Y:S05]  /*0170*/  BSYNC B0 ;  /* 0x0000000000007941 */ /* 0x000fea0003800000 */
.L_x_2702:
        /* <DEDUP_REMOVED lines=40> */
.L_x_2704:
        /* <DEDUP_REMOVED lines=22> */
.L_x_2705:
        /* <DEDUP_REMOVED lines=18> */
.L_x_2706:
        /* <DEDUP_REMOVED lines=22> */
.L_x_2707:
        /* <DEDUP_REMOVED lines=22> */
.L_x_2708:
        /* <DEDUP_REMOVED lines=9> */
.L_x_2711:
        /* <DEDUP_REMOVED lines=38> */
[----:B------:R-:W-:-:S02]  /*0c30*/  LOP3.LUT R12, R12, 0xfffffffc, RZ, 0xc0, !PT ;  /* 0xfffffffc0c0c7812 */ /* 0x000fc400078ec0ff */
[----:B------:R-:W-:Y:S02]  /*0c40*/  LEA.HI R8, R9, R220, RZ, 0x2 ;  /* 0x000000dc09087211 */ /* 0x000fe400078f10ff */
[CC--:B------:R-:W-:Y:S01]  /*0c50*/  LEA.HI R22, R0.reuse, R231.reuse, RZ, 0x3 ;  /* 0x000000e700167211 */ /* 0x0c0fe200078f18ff */
[----:B------:R-:W-:Y:S01]  /*0c60*/  IMAD.IADD R12, R231, 0x1, -R12 ;  /* 0x00000001e70c7824 */ /* 0x000fe200078e0a0c */
[--C-:B------:R-:W-:Y:S02]  /*0c70*/  SHF.R.S32.HI R10, RZ, 0x2, R8.reuse ;  /* 0x00000002ff0a7819 */ /* 0x100fe40000011408 */
[----:B------:R-:W-:Y:S02]  /*0c80*/  SHF.R.S32.HI R7, RZ, 0x1f, R8 ;  /* 0x0000001fff077819 */ /* 0x000fe40000011408 */
[----:B------:R-:W-:Y:S02]  /*0c90*/  LEA.HI R0, R0, R231, RZ, 0x6 ;  /* 0x000000e700007211 */ /* 0x000fe400078f30ff */
[----:B------:R-:W-:-:S02]  /*0ca0*/  LEA.HI R7, R7, R10, RZ, 0x3 ;  /* 0x0000000a07077211 */ /* 0x000fc400078f18ff */
[----:B------:R-:W-:Y:S01]  /*0cb0*/  LOP3.LUT R206, R22, 0xfffffff8, RZ, 0xc0, !PT ;  /* 0xfffffff816ce7812 */ /* 0x000fe200078ec0ff */
[----:B------:R-:W-:Y:S01]  /*0cc0*/  IMAD.SHL.U32 R0, R0, 0x8, RZ ;  /* 0x0000000800007824 */ /* 0x000fe200078e00ff */
[----:B------:R-:W-:Y:S01]  /*0cd0*/  LOP3.LUT R11, R7, 0xfffffff8, RZ, 0xc0, !PT ;  /* 0xfffffff8070b7812 */ /* 0x000fe200078ec0ff */
[----:B------:R-:W-:Y:S01]  /*0ce0*/  IMAD R7, R6, 0x40, R5 ;  /* 0x0000004006077824 */ /* 0x000fe200078e0205 */
[----:B------:R-:W-:Y:S01]  /*0cf0*/  SHF.R.S32.HI R5, RZ, 0x4, R4 ;  /* 0x00000004ff057819 */ /* 0x000fe20000011404 */
[----:B------:R-:W-:Y:S01]  /*0d00*/  IMAD.IADD R206, R231, 0x1, -R206 ;  /* 0x00000001e7ce7824 */ /* 0x000fe200078e0ace */
[----:B------:R-:W-:Y:S01]  /*0d10*/  LEA.HI R6, R12, R12, RZ, 0x1 ;  /* 0x0000000c0c067211 */ /* 0x000fe200078f08ff */
[----:B------:R-:W-:Y:S01]  /*0d20*/  IMAD.IADD R10, R10, 0x1, -R11 ;  /* 0x000000010a0a7824 */ /* 0x000fe200078e0a0b */
[----:B------:R-:W-:Y:S01]  /*0d30*/  LEA.HI R4, R4, R5, RZ, 0x1 ;  /* 0x0000000504047211 */ /* 0x000fe200078f08ff */
[C---:B------:R-:W-:Y:S01]  /*0d40*/  IMAD.SHL.U32 R16, R206.reuse, 0x8, RZ ;  /* 0x00000008ce107824 */ /* 0x040fe200078e00ff */
[----:B------:R-:W-:Y:S01]  /*0d50*/  SHF.R.S32.HI R22, RZ, 0x3, R22 ;  /* 0x00000003ff167819 */ /* 0x000fe20000011416 */
[----:B------:R-:W-:Y:S01]  /*0d60*/  IMAD.SHL.U32 R18, R206, 0x4, RZ ;  /* 0x00000004ce127824 */ /* 0x000fe200078e00ff */
[----:B------:R-:W-:Y:S01]  /*0d70*/  LOP3.LUT R4, R4, 0x1ffffffe, RZ, 0xc0, !PT ;  /* 0x1ffffffe04047812 */ /* 0x000fe200078ec0ff */
[----:B------:R-:W-:Y:S01]  /*0d80*/  VIADD R187, R16, 0x40 ;  /* 0x0000004010bb7836 */ /* 0x000fe20000000000 */
[----:B------:R-:W-:Y:S01]  /*0d90*/  SHF.R.S32.HI R224, RZ, 0x7, R3 ;  /* 0x00000007ffe07819 */ /* 0x000fe20000011403 */
[----:B------:R-:W-:Y:S01]  /*0da0*/  VIADD R213, R22, 0x20 ;  /* 0x0000002016d57836 */ /* 0x000fe20000000000 */
[----:B------:R-:W-:Y:S01]  /*0db0*/  LEA.HI R9, R9, R220, RZ, 0x5 ;  /* 0x000000dc09097211 */ /* 0x000fe200078f28ff */
[----:B------:R-:W-:Y:S01]  /*0dc0*/  IMAD.IADD R4, R5, 0x1, -R4 ;  /* 0x0000000105047824 */ /* 0x000fe200078e0a04 */
[----:B------:R-:W-:Y:S01]  /*0dd0*/  LOP3.LUT R5, R6, 0x1ffffffe, RZ, 0xc0, !PT ;  /* 0x1ffffffe06057812 */ /* 0x000fe200078ec0ff */
[C---:B------:R-:W-:Y:S01]  /*0de0*/  VIADD R212, R22.reuse, 0x40 ;  /* 0x0000004016d47836 */ /* 0x040fe20000000000 */
[----:B------:R-:W-:Y:S01]  /*0df0*/  LEA.HI R3, R3, R224, RZ, 0x1 ;  /* 0x000000e003037211 */ /* 0x000fe200078f08ff */
[----:B------:R-:W-:Y:S01]  /*0e00*/  VIADD R211, R22, 0x60 ;  /* 0x0000006016d37836 */ /* 0x000fe20000000000 */
[----:B------:R-:W-:Y:S01]  /*0e10*/  SHF.R.S32.HI R9, RZ, 0x5, R9 ;  /* 0x00000005ff097819 */ /* 0x000fe20000011409 */
[----:B------:R-:W-:Y:S01]  /*0e20*/  IMAD R226, R4, 0x8, R7 ;  /* 0x0000000804e27824 */ /* 0x000fe200078e0207 */
[----:B------:R-:W-:Y:S01]  /*0e30*/  LOP3.LUT R3, R3, 0x3fffffe, RZ, 0xc0, !PT ;  /* 0x03fffffe03037812 */ /* 0x000fe200078ec0ff */
[----:B------:R-:W-:Y:S01]  /*0e40*/  IMAD.IADD R204, R12, 0x1, -R5 ;  /* 0x000000010ccc7824 */ /* 0x000fe200078e0a05 */
[----:B------:R-:W-:Y:S01]  /*0e50*/  LOP3.LUT R201, R0, 0xfffffe00, RZ, 0xc0, !PT ;  /* 0xfffffe0000c97812 */ /* 0x000fe200078ec0ff */
[----:B------:R-:W-:Y:S01]  /*0e60*/  IMAD R10, R9, 0x10, R10 ;  /* 0x00000010090a7824 */ /* 0x000fe200078e020a */
[----:B------:R-:W-:Y:S01]  /*0e70*/  SHF.R.S32.HI R0, RZ, 0x1f, R213 ;  /* 0x0000001fff007819 */ /* 0x000fe200000114d5 */
[----:B------:R-:W-:Y:S01]  /*0e80*/  IMAD.IADD R3, R224, 0x1, -R3 ;  /* 0x00000001e0037824 */ /* 0x000fe200078e0a03 */
        /* <DEDUP_REMOVED lines=9> */
[----:B------:R-:W-:Y:S01]  /*0f20*/  IMAD R225, R3, 0x40, R10 ;  /* 0x0000004003e17824 */ /* 0x000fe200078e020a */
        /* <DEDUP_REMOVED lines=9> */
[----:B------:R-:W-:Y:S01]  /*0fc0*/  IMAD R204, R204, 0x8, R225 ;  /* 0x00000008cccc7824 */ /* 0x000fe200078e02e1 */
[----:B------:R-:W-:-:S02]  /*0fd0*/  LOP3.LUT R205, R3, 0x38, R16, 0xf8, !PT ;  /* 0x0000003803cd7812 */ /* 0x000fc400078ef810 */
[----:B------:R-:W-:Y:S02]  /*0fe0*/  SHF.R.U32.HI R230, RZ, 0x3, R196 ;  /* 0x00000003ffe67819 */ /* 0x000fe400000116c4 */
[--C-:B------:R-:W-:Y:S02]  /*0ff0*/  LOP3.LUT R3, R196, 0x38, R16.reuse, 0xf8, !PT ;  /* 0x00000038c4037812 */ /* 0x100fe400078ef810 */
[----:B------:R-:W-:Y:S02]  /*1000*/  SHF.R.U32.HI R229, RZ, 0x3, R195 ;  /* 0x00000003ffe57819 */ /* 0x000fe400000116c3 */
[----:B------:R-:W-:Y:S02]  /*1010*/  LOP3.LUT R6, R195, 0x38, R16, 0xf8, !PT ;  /* 0x00000038c3067812 */ /* 0x000fe400078ef810 */
[----:B------:R-:W-:Y:S02]  /*1020*/  SHF.R.U32.HI R228, RZ, 0x3, R194 ;  /* 0x00000003ffe47819 */ /* 0x000fe400000116c2 */
[----:B------:R-:W-:-:S02]  /*1030*/  LOP3.LUT R7, R194, 0x38, R16, 0xf8, !PT ;  /* 0x00000038c2077812 */ /* 0x000fc400078ef810 */
[----:B------:R-:W-:Y:S02]  /*1040*/  LOP3.LUT R199, R0, 0xfffffe00, RZ, 0xc0, !PT ;  /* 0xfffffe0000c77812 */ /* 0x000fe400078ec0ff */
[----:B------:R-:W-:Y:S02]  /*1050*/  LOP3.LUT R198, R5, 0xfffffe00, RZ, 0xc0, !PT ;  /* 0xfffffe0005c67812 */ /* 0x000fe400078ec0ff */
[----:B------:R-:W-:Y:S02]  /*1060*/  LOP3.LUT R197, R4, 0xfffffe00, RZ, 0xc0, !PT ;  /* 0xfffffe0004c57812 */ /* 0x000fe400078ec0ff */
[----:B------:R-:W-:Y:S02]  /*1070*/  LOP3.LUT R203, R8, 0x7ffffffc, RZ, 0xc0, !PT ;  /* 0x7ffffffc08cb7812 */ /* 0x000fe400078ec0ff */
[----:B------:R-:W-:Y:S02]  /*1080*/  LOP3.LUT R205, R201, R205, R200, 0xf6, !PT ;  /* 0x000000cdc9cd7212 */ /* 0x000fe400078ef6c8 */
[----:B------:R-:W-:Y:S01]  /*1090*/  LOP3.LUT R0, R199, R3, R230, 0xf6, !PT ;  /* 0x00000003c7007212 */ /* 0x000fe200078ef6e6 */
[----:B------:R-:W-:Y:S01]  /*10a0*/  IMAD.IADD R203, R220, 0x1, -R203 ;  /* 0x00000001dccb7824 */ /* 0x000fe200078e0acb */
        /* <DEDUP_REMOVED lines=10> */
[----:B------:R-:W-:Y:S02]  /*1150*/  SHF.R.S32.HI R215, RZ, 0x1f, R187 ;  /* 0x0000001fffd77819 */ /* 0x000fe400000114bb */
[----:B--2---:R-:W-:-:S07]  /*1160*/  LOP3.LUT R189, R13, 0x1, RZ, 0xfc, !PT ;  /* 0x000000010dbd7812 */ /* 0x004fce00078efcff */
.L_x_2915:
[----:B0---4-:R-:W0:Y:S02]  /*1170*/  LDC.64 R4, c[0x0][0xc88] ;  /* 0x00032200ff047b82 */ /* 0x011e240000000a00 */
        /* <DEDUP_REMOVED lines=9> */
[----:B------:R-:W-:Y:S01]  /*1210*/  IMAD.MOV.U32 R31, RZ, RZ, RZ ;  /* 0x000000ffff1f7224 */ /* 0x000fe200078e00ff */
[----:B------:R-:W-:-:S02]  /*1220*/  ISETP.NE.AND.EX P1, PT, RZ, UR5, PT, P1 ;  /* 0x00000005ff007c0c */ /* 0x000fc4000bf25310 */
[----:B------:R-:W-:Y:S02]  /*1230*/  ISETP.NE.AND.EX P0, PT, RZ, UR7, PT, P0 ;  /* 0x00000007ff007c0c */ /* 0x000fe4000bf05300 */
[----:B--2---:R-:W-:Y:S01]  /*1240*/  SHF.R.S32.HI R217, RZ, 0x1f, R210 ;  /* 0x0000001fffd97819 */ /* 0x004fe200000114d2 */
[----:B------:R-:W-:-:S08]  /*1250*/  IMAD.SHL.U32 R208, R210, 0x4, RZ ;  /* 0x00000004d2d07824 */ /* 0x000fd000078e00ff */
[C---:B------:R-:W-:Y:S02]  /*1260*/  @P1 LEA R6, P2, R210.reuse, UR4, 0x2 ;  /* 0x00000004d2061c11 */ /* 0x040fe4000f8410ff */
[C-C-:B------:R-:W-:Y:S02]  /*1270*/  SHF.L.U64.HI R209, R210.reuse, 0x2, R217.reuse ;  /* 0x00000002d2d17819 */ /* 0x140fe400000102d9 */
[----:B------:R-:W-:Y:S02]  /*1280*/  @P1 LEA.HI.X R7, R210, UR5, R217, 0x2, P2 ;  /* 0x00000005d2071c11 */ /* 0x000fe400090f14d9 */
[----:B------:R-:W-:Y:S01]  /*1290*/  ISETP.NE.U32.AND P2, PT, RZ, UR8, PT ;  /* 0x00000008ff007c0c */ /* 0x000fe2000bf45070 */
[----:B------:R-:W-:Y:S01]  /*12a0*/  ULDC UR4, c[0x0][0x288] ;  /* 0x0000a20000047ab9 */ /* 0x000fe20000000800 */
[----:B------:R-:W-:Y:S01]  /*12b0*/  IADD3 R8, P3, R208, UR6, RZ ;  /* 0x00000006d0087c10 */ /* 0x000fe2000ff7e0ff */
[----:B------:R0:W5:Y:S01]  /*12c0*/  @P1 LDG.E R3, desc[UR40][R6.64] ;  /* 0x0000002806031981 */ /* 0x000162000c1e1900 */
[----:B------:R-:W-:Y:S01]  /*12d0*/  ISETP.NE.AND.EX P2, PT, RZ, UR9, PT, P2 ;  /* 0x00000009ff007c0c */ /* 0x000fe2000bf45320 */
[----:B------:R-:W-:Y:S01]  /*12e0*/  IMAD.U32 R192, RZ, RZ, UR4 ;  /* 0x00000004ffc07e24 */ /* 0x000fe2000f8e00ff */
[----:B------:R-:W-:Y:S01]  /*12f0*/  IADD3.X R9, R209, UR7, RZ, P3, !PT ;  /* 0x00000007d1097c10 */ /* 0x000fe20009ffe4ff */
[----:B------:R-:W-:-:S04]  /*1300*/  ULDC.64 UR4, c[0x0][0x418] ;  /* 0x0001060000047ab9 */ /* 0x000fc80000000a00 */
[----:B------:R0:W5:Y:S06]  /*1310*/  @P0 LDG.E R31, desc[UR40][R8.64] ;  /* 0x00000028081f0981 */ /* 0x00016c000c1e1900 */
[----:B------:R-:W-:-:S04]  /*1320*/  @P2 IADD3 R4, P1, R208, UR8, RZ ;  /* 0x00000008d0042c10 */ /* 0x000fc8000ff3e0ff */
[----:B------:R-:W-:-:S05]  /*1330*/  @P2 IADD3.X R5, R209, UR9, RZ, P1, !PT ;  /* 0x00000009d1052c10 */ /* 0x000fca0008ffe4ff */
        /* <DEDUP_REMOVED lines=9> */
[----:B------:R-:W-:Y:S02]  /*13d0*/  IMAD.U32 R28, RZ, RZ, UR4 ;  /* 0x00000004ff1c7e24 */ /* 0x000fe4000f8e00ff */
[----:B------:R-:W-:Y:S01]  /*13e0*/  IMAD.MOV.U32 R27, RZ, RZ, R210 ;  /* 0x000000ffff1b7224 */ /* 0x000fe200078e00d2 */
[----:B0--3--:R-:W-:Y:S06]  /*13f0*/  @P2 BRA `(.L_x_2713) ;  /* 0x0000000000242947 */ /* 0x009fec0003800000 */
        /* <DEDUP_REMOVED lines=9> */
.L_x_2713:
[----:B------:R-:W-:Y:S01]  /*1490*/  ULDC.64 UR4, c[0x0][0xa20] ;  /* 0x0002880000047ab9 */ /* 0x000fe20000000a00 */
[----:B------:R-:W-:Y:S01]  /*14a0*/  IMAD.MOV.U32 R207, RZ, RZ, R30 ;  /* 0x000000ffffcf7224 */ /* 0x000fe200078e001e */
[----:B------:R-:W-:-:S04]  /*14b0*/  ISETP.NE.U32.AND P1, PT, RZ, UR4, PT ;  /* 0x00000004ff007c0c */ /* 0x000fc8000bf25070 */
[----:B------:R-:W-:-:S13]  /*14c0*/  ISETP.NE.AND.EX P1, PT, RZ, UR5, PT, P1 ;  /* 0x00000005ff007c0c */ /* 0x000fda000bf25310 */
[----:B------:R-:W-:Y:S05]  /*14d0*/  @!P1 BRA `(.L_x_2714) ;  /* 0x0000000000109947 */ /* 0x000fea0003800000 */
[----:B------:R-:W-:-:S04]  /*14e0*/  IADD3 R4, P0, R208, UR4, RZ ;  /* 0x00000004d0047c10 */ /* 0x000fc8000ff1e0ff */
[----:B------:R-:W-:-:S05]  /*14f0*/  IADD3.X R5, R209, UR5, RZ, P0, !PT ;  /* 0x00000005d1057c10 */ /* 0x000fca00087fe4ff */
[----:B------:R0:W5:Y:S01]  /*1500*/  LDG.E R28, desc[UR40][R4.64] ;  /* 0x00000028041c7981 */ /* 0x000162000c1e1900 */
[----:B------:R-:W-:Y:S05]  /*1510*/  BRA `(.L_x_2715) ;  /* 0x0000000000107947 */ /* 0x000fea0003800000 */
.L_x_2714:
[----:B------:R-:W-:Y:S05]  /*1520*/  @!P0 BRA `(.L_x_2715) ;  /* 0x00000000000c8947 */ /* 0x000fea0003800000 */
[----:B------:R-:W2:Y:S04]  /*1530*/  LDG.E R5, desc[UR40][R8.64] ;  /* 0x0000002808057981 */ /* 0x000ea8000c1e1900 */
[----:B------:R-:W2:Y:S02]  /*1540*/  LDG.E R28, desc[UR40][R8.64+0x4] ;  /* 0x00000428081c7981 */ /* 0x000ea4000c1e1900 */
[----:B--2---:R-:W-:-:S07]  /*1550*/  IMAD.IADD R28, R28, 0x1, -R5 ;  /* 0x000000011c1c7824 */ /* 0x004fce00078e0a05 */
.L_x_2715:
[----:B------:R-:W-:Y:S01]  /*1560*/  ULDC.64 UR4, c[0x0][0xa10] ;  /* 0x0002840000047ab9 */ /* 0x000fe20000000a00 */
[----:B------:R-:W1:Y:S01]  /*1570*/  LDC R8, c[0x0][0x448] ;  /* 0x00011200ff087b82 */ /* 0x000e620000000800 */
[----:B------:R-:W-:-:S04]  /*1580*/  ISETP.NE.U32.AND P0, PT, RZ, UR4, PT ;  /* 0x00000004ff007c0c */ /* 0x000fc8000bf05070 */
[----:B------:R-:W-:Y:S01]  /*1590*/  ISETP.NE.AND.EX P0, PT, RZ, UR5, PT, P0 ;  /* 0x00000005ff007c0c */ /* 0x000fe2000bf05300 */
[----:B------:R-:W-:-:S12]  /*15a0*/  ULDC.64 UR4, c[0x0][0xa30] ;  /* 0x00028c0000047ab9 */ /* 0x000fd80000000a00 */
[----:B0-----:R-:W0:Y:S02]  /*15b0*/  @P0 LDC.64 R4, c[0x0][0xa10] ;  /* 0x00028400ff040b82 */ /* 0x001e240000000a00 */
[----:B0-----:R-:W-:-:S05]  /*15c0*/  @P0 IMAD.WIDE R4, R27, 0x4, R4 ;  /* 0x000000041b040825 */ /* 0x001fca00078e0204 */
[----:B------:R-:W2:Y:S04]  /*15d0*/  @P0 LDG.E R0, desc[UR40][R4.64] ;  /* 0x0000002804000981 */ /* 0x000ea8000c1e1900 */
[----:B------:R0:W2:Y:S01]  /*15e0*/  @P0 LDG.E R9, desc[UR40][R4.64+0x4] ;  /* 0x0000042804090981 */ /* 0x0000a2000c1e1900 */
[----:B------:R-:W-:Y:S01]  /*15f0*/  ISETP.NE.U32.AND P1, PT, RZ, UR4, PT ;  /* 0x00000004ff007c0c */ /* 0x000fe2000bf25070 */
[----:B-----5:R-:W-:-:S03]  /*1600*/  IMAD.MOV.U32 R113, RZ, RZ, R28 ;  /* 0x000000ffff717224 */ /* 0x020fc600078e001c */
[----:B------:R-:W-:-:S13]  /*1610*/  ISETP.NE.AND.EX P1, PT, RZ, UR5, PT, P1 ;  /* 0x00000005ff007c0c */ /* 0x000fda000bf25310 */
[----:B------:R-:W-:-:S04]  /*1620*/  @P1 IADD3 R6, P2, R208, UR4, RZ ;  /* 0x00000004d0061c10 */ /* 0x000fc8000ff5e0ff */
[----:B------:R-:W-:-:S05]  /*1630*/  @P1 IADD3.X R7, R209, UR5, RZ, P2, !PT ;  /* 0x00000005d1071c10 */ /* 0x000fca00097fe4ff */
[----:B------:R3:W5:Y:S01]  /*1640*/  @P1 LDG.E R113, desc[UR40][R6.64] ;  /* 0x0000002806711981 */ /* 0x000762000c1e1900 */
[----:B-1----:R-:W-:Y:S01]  /*1650*/  ISETP.NE.AND P1, PT, R8, 0x1, PT ;  /* 0x000000010800780c */ /* 0x002fe20003f25270 */
[----:B------:R-:W-:-:S04]  /*1660*/  IMAD.SHL.U32 R191, R29, 0x80, RZ ;  /* 0x000000801dbf7824 */ /* 0x000fc800078e00ff */
[----:B0-----:R-:W-:-:S08]  /*1670*/  VIADD R4, R191, 0x7f ;  /* 0x0000007fbf047836 */ /* 0x001fd00000000000 */
[----:B------:R-:W0:Y:S08]  /*1680*/  @P1 LDC R11, c[0x0][0x44c] ;  /* 0x00011300ff0b1b82 */ /* 0x000e300000000800 */
[----:B------:R-:W1:Y:S01]  /*1690*/  @P1 LDC R5, c[0x0][0x450] ;  /* 0x00011400ff051b82 */ /* 0x000e620000000800 */
[----:B--2---:R-:W-:Y:S02]  /*16a0*/  @P0 IMAD.IADD R24, R9, 0x1, -R0 ;  /* 0x0000000109180824 */ /* 0x004fe400078e0a00 */
[----:B------:R-:W-:-:S02]  /*16b0*/  IMAD.IADD R9, R28, 0x1, -R3 ;  /* 0x000000011c097824 */ /* 0x000fc400078e0a03 */
[----:B0-----:R-:W-:-:S04]  /*16c0*/  @P1 IMAD.HI.U32 R0, R4, R11, RZ ;  /* 0x0000000b04001227 */ /* 0x001fc800078e00ff */
[----:B------:R-:W-:Y:S01]  /*16d0*/  IMAD.IADD R193, R9, 0x1, R24 ;  /* 0x0000000109c17824 */ /* 0x000fe200078e0218 */
[----:B-1----:R-:W-:Y:S01]  /*16e0*/  @P1 SHF.R.U32.HI R4, RZ, R5, R0 ;  /* 0x00000005ff041219 */ /* 0x002fe20000011600 */
[----:B------:R-:W-:Y:S02]  /*16f0*/  IMAD.MOV R25, RZ, RZ, -R9 ;  /* 0x000000ffff197224 */ /* 0x000fe400078e0a09 */
[C---:B------:R-:W-:Y:S01]  /*1700*/  VIADD R0, R193.reuse, 0x7f ;  /* 0x0000007fc1007836 */ /* 0x040fe20000000000 */
[----:B------:R-:W-:Y:S02]  /*1710*/  IADD3 R128, R193, 0x80, -R192 ;  /* 0x00000080c1807810 */ /* 0x000fe40007ffe8c0 */
[----:B------:R-:W-:Y:S02]  /*1720*/  VIMNMX R25, RZ, R25, !PT ;  /* 0x00000019ff197248 */ /* 0x000fe40007fe0100 */
[----:B------:R-:W-:Y:S01]  /*1730*/  SHF.R.S32.HI R3, RZ, 0x1f, R0 ;  /* 0x0000001fff037819 */ /* 0x000fe20000011400 */
[----:B------:R-:W-:-:S03]  /*1740*/  IMAD.IADD R4, R128, 0x1, R4 ;  /* 0x0000000180047824 */ /* 0x000fc600078e0204 */
[----:B------:R-:W-:Y:S02]  /*1750*/  LEA.HI R3, R3, R0, RZ, 0x7 ;  /* 0x0000000003037211 */ /* 0x000fe400078f38ff */
[----:B------:R-:W-:Y:S02]  /*1760*/  SHF.R.S32.HI R5, RZ, 0x1f, R4 ;  /* 0x0000001fff057819 */ /* 0x000fe40000011404 */
[----:B------:R-:W-:Y:S02]  /*1770*/  SHF.R.S32.HI R129, RZ, 0x7, R3 ;  /* 0x00000007ff817819 */ /* 0x000fe40000011403 */
[----:B------:R-:W-:-:S04]  /*1780*/  LEA.HI R5, R5, R4, RZ, 0x7 ;  /* 0x0000000405057211 */ /* 0x000fc800078f38ff */
[----:B------:R-:W-:-:S04]  /*1790*/  SHF.R.S32.HI R0, RZ, 0x7, R5 ;  /* 0x00000007ff007819 */ /* 0x000fc80000011405 */
[----:B------:R-:W-:-:S05]  /*17a0*/  VIMNMX R0, R129, R0, PT ;  /* 0x0000000081007248 */ /* 0x000fca0003fe0100 */
[----:B------:R-:W-:-:S05]  /*17b0*/  IMAD R3, R0, 0x80, -R9 ;  /* 0x0000008000037824 */ /* 0x000fca00078e0a09 */
[----:B------:R-:W-:-:S04]  /*17c0*/  VIMNMX R0, R3, R24, PT ;  /* 0x0000001803007248 */ /* 0x000fc80003fe0100 */
[----:B------:R-:W-:Y:S02]  /*17d0*/  ISETP.GT.AND P0, PT, R0, R25, PT ;  /* 0x000000190000720c */ /* 0x000fe40003f04270 */
[----:B------:R-:W-:-:S05]  /*17e0*/  SHF.R.U32.HI R25, RZ, 0x7, R25 ;  /* 0x00000007ff197819 */ /* 0x000fca0000011619 */
[----:B------:R-:W-:-:S06]  /*17f0*/  IMAD.MOV.U32 R26, RZ, RZ, R25 ;  /* 0x000000ffff1a7224 */ /* 0x000fcc00078e0019 */
[----:B------:R-:W-:-:S05]  /*1800*/  @P0 VIADD R0, R0, 0x7f ;  /* 0x0000007f00000836 */ /* 0x000fca0000000000 */
[----:B------:R-:W-:-:S04]  /*1810*/  @P0 SHF.R.S32.HI R3, RZ, 0x1f, R0 ;  /* 0x0000001fff030819 */ /* 0x000fc80000011400 */
[----:B------:R-:W-:-:S04]  /*1820*/  @P0 LEA.HI R3, R3, R0, RZ, 0x7 ;  /* 0x0000000003030211 */ /* 0x000fc800078f38ff */
[----:B------:R-:W-:Y:S02]  /*1830*/  @P0 SHF.R.S32.HI R26, RZ, 0x7, R3 ;  /* 0x00000007ff1a0819 */ /* 0x000fe40000011403 */
[----:B------:R-:W-:Y:S02]  /*1840*/  PLOP3.LUT P0, PT, PT, PT, PT, 0x80, 0x0 ;  /* 0x000000000000781c */ /* 0x000fe40003f0f070 */
[----:B------:R-:W-:-:S13]  /*1850*/  ISETP.GT.AND P1, PT, R26, R25, PT ;  /* 0x000000191a00720c */ /* 0x000fda0003f24270 */
[----:B---3--:R-:W-:Y:S05]  /*1860*/  @!P1 BRA `(.L_x_2716) ;  /* 0x0000007000709947 */ /* 0x008fea0003800000 */
        /* <DEDUP_REMOVED lines=20> */
.L_x_2718:
[----:B------:R-:W-:Y:S05]  /*19b0*/  BSYNC B6 ;  /* 0x0000000000067941 */ /* 0x000fea0003800000 */
.L_x_2717:
        /* <DEDUP_REMOVED lines=20> */
.L_x_2720:
[----:B------:R-:W-:Y:S05]  /*1b00*/  BSYNC B6 ;  /* 0x0000000000067941 */ /* 0x000fea0003800000 */
.L_x_2719:
[----:B------:R-:W-:Y:S01]  /*1b10*/  ULDC.64 UR4, c[0x0][0x9f8] ;  /* 0x00027e0000047ab9 */ /* 0x000fe20000000a00 */
[----:B------:R-:W0:Y:S01]  /*1b20*/  S2R R33, SR_TID.X ;  /* 0x0000000000217919 */ /* 0x000e220000002100 */
[----:B------:R-:W-:Y:S01]  /*1b30*/  ISETP.NE.U32.AND P0, PT, RZ, UR4, PT ;  /* 0x00000004ff007c0c */ /* 0x000fe2000bf05070 */
[----:B------:R-:W1:Y:S01]  /*1b40*/  LDC.64 R102, c[0x0][0x300] ;  /* 0x0000c000ff667b82 */ /* 0x000e620000000a00 */
[----:B------:R-:W-:Y:S01]  /*1b50*/  IMAD.IADD R47, R31, 0x1, R28 ;  /* 0x000000011f2f7824 */ /* 0x000fe200078e021c */
[----:B------:R-:W-:Y:S01]  /*1b60*/  ULDC.64 UR6, c[0x0][0xa08] ;  /* 0x0002820000067ab9 */ /* 0x000fe20000000a00 */
[----:B------:R-:W-:Y:S02]  /*1b70*/  ISETP.NE.AND.EX P0, PT, RZ, UR5, PT, P0 ;  /* 0x00000005ff007c0c */ /* 0x000fe4000bf05300 */
[----:B------:R-:W-:-:S03]  /*1b80*/  SHF.R.S32.HI R8, RZ, 0x1f, R30 ;  /* 0x0000001fff087819 */ /* 0x000fc6000001141e */
[----:B------:R-:W2:Y:S08]  /*1b90*/  LDC R39, c[0x0][0x3f4] ;  /* 0x0000fd00ff277b82 */ /* 0x000eb00000000800 */
[----:B------:R-:W-:Y:S01]  /*1ba0*/  @P0 IADD3 R4, P1, R208, UR4, RZ ;  /* 0x00000004d0040c10 */ /* 0x000fe2000ff3e0ff */
[----:B------:R-:W3:Y:S03]  /*1bb0*/  LDC.64 R12, c[0x0][0x3f8] ;  /* 0x0000fe00ff0c7b82 */ /* 0x000ee60000000a00 */
[----:B------:R-:W-:Y:S01]  /*1bc0*/  @P0 IADD3.X R5, R209, UR5, RZ, P1, !PT ;  /* 0x00000005d1050c10 */ /* 0x000fe20008ffe4ff */
[----:B------:R-:W-:-:S04]  /*1bd0*/  ULDC.64 UR4, c[0x0][0x308] ;  /* 0x0000c20000047ab9 */ /* 0x000fc80000000a00 */
[----:B------:R4:W4:Y:S01]  /*1be0*/  @P0 LDG.E R27, desc[UR40][R4.64] ;  /* 0x00000028041b0981 */ /* 0x000922000c1e1900 */
[----:B------:R-:W-:Y:S01]  /*1bf0*/  SHF.R.S32.HI R43, RZ, 0x1f, R47 ;  /* 0x0000001fff2b7819 */ /* 0x000fe2000001142f */
[-C--:B-1----:R-:W-:Y:S01]  /*1c00*/  IMAD.WIDE.U32 R6, R47, R102.reuse, RZ ;  /* 0x000000662f067225 */ /* 0x082fe200078e00ff */
[----:B------:R-:W-:Y:S02]  /*1c10*/  ISETP.NE.U32.AND P0, PT, RZ, UR6, PT ;  /* 0x00000006ff007c0c */ /* 0x000fe4000bf05070 */
[----:B0-----:R-:W-:Y:S01]  /*1c20*/  SHF.R.U32.HI R33, RZ, 0x7, R33 ;  /* 0x00000007ff217819 */ /* 0x001fe20000011621 */
[-C--:B------:R-:W-:Y:S01]  /*1c30*/  IMAD R0, R43, R102.reuse, RZ ;  /* 0x000000662b007224 */ /* 0x080fe200078e02ff */
[----:B------:R-:W-:Y:S01]  /*1c40*/  ISETP.NE.AND.EX P0, PT, RZ, UR7, PT, P0 ;  /* 0x00000007ff007c0c */ /* 0x000fe2000bf05300 */
[----:B------:R-:W-:Y:S01]  /*1c50*/  IMAD.SHL.U32 R92, R102, 0x20, RZ ;  /* 0x00000020665c7824 */ /* 0x000fe200078e00ff */
[----:B------:R-:W-:Y:S01]  /*1c60*/  ISETP.NE.AND P6, PT, R33, 0x1, PT ;  /* 0x000000012100780c */ /* 0x000fe20003fc5270 */
[----:B------:R-:W-:Y:S01]  /*1c70*/  IMAD R3, R47, R103, R0 ;  /* 0x000000672f037224 */ /* 0x000fe200078e0200 */
[----:B--2---:R-:W-:Y:S01]  /*1c80*/  ISETP.GE.AND P2, PT, R16, R39, PT ;  /* 0x000000271000720c */ /* 0x004fe20003f46270 */
[----:B------:R-:W-:Y:S01]  /*1c90*/  IMAD.WIDE.U32 R44, R22, R102, R16 ;  /* 0x00000066162c7225 */ /* 0x000fe200078e0010 */
[----:B-----5:R-:W-:-:S02]  /*1ca0*/  SHF.R.S32.HI R31, RZ, 0x1f, R113 ;  /* 0x0000001fff1f7819 */ /* 0x020fc40000011471 */
[----:B------:R-:W-:Y:S01]  /*1cb0*/  SHF.L.U64.HI R93, R102, 0x5, R103 ;  /* 0x00000005665d7819 */ /* 0x000fe20000010267 */
[----:B------:R-:W-:Y:S01]  /*1cc0*/  IMAD.IADD R7, R7, 0x1, R3 ;  /* 0x0000000107077824 */ /* 0x000fe200078e0203 */
[----:B---3--:R-:W-:Y:S01]  /*1cd0*/  SHF.L.U64.HI R21, R12, 0x5, R13 ;  /* 0x000000050c157819 */ /* 0x008fe2000001020d */
[----:B------:R-:W-:Y:S01]  /*1ce0*/  IMAD R3, R8, UR4, RZ ;  /* 0x0000000408037c24 */ /* 0x000fe2000f8e02ff */
[----:B------:R-:W-:Y:S01]  /*1cf0*/  SHF.R.S32.HI R118, RZ, 0x1f, R213 ;  /* 0x0000001fff767819 */ /* 0x000fe200000114d5 */
[C---:B----4-:R-:W-:Y:S01]  /*1d00*/  IMAD.WIDE.U32 R4, R30.reuse, UR4, R6 ;  /* 0x000000041e047c25 */ /* 0x050fe2000f8e0006 */
[----:B------:R-:W-:Y:S01]  /*1d10*/  SHF.R.S32.HI R117, RZ, 0x1f, R212 ;  /* 0x0000001fff757819 */ /* 0x000fe200000114d4 */
[----:B------:R-:W0:Y:S01]  /*1d20*/  LDC.64 R6, c[0x0][0x408] ;  /* 0x00010200ff067b82 */ /* 0x000e220000000a00 */
[----:B------:R-:W-:Y:S01]  /*1d30*/  SHF.R.S32.HI R116, RZ, 0x1f, R211 ;  /* 0x0000001fff747819 */ /* 0x000fe200000114d3 */
[----:B------:R-:W-:Y:S01]  /*1d40*/  IMAD R3, R30, UR5, R3 ;  /* 0x000000051e037c24 */ /* 0x000fe2000f8e0203 */
[----:B------:R-:W-:Y:S01]  /*1d50*/  ULDC.64 UR4, c[0x0][0x310] ;  /* 0x0000c40000047ab9 */ /* 0x000fe20000000a00 */
[----:B------:R-:W-:-:S04]  /*1d60*/  IMAD.WIDE.U32 R10, R22, R12, R16 ;  /* 0x0000000c160a7225 */ /* 0x000fc800078e0010 */
[----:B------:R-:W-:Y:S02]  /*1d70*/  IMAD.IADD R5, R5, 0x1, R3 ;  /* 0x0000000105057824 */ /* 0x000fe400078e0203 */
[----:B------:R-:W-:-:S04]  /*1d80*/  IMAD.WIDE.U32 R130, R22, R102, R92 ;  /* 0x0000006616827225 */ /* 0x000fc800078e005c */
[----:B------:R-:W-:Y:S02]  /*1d90*/  IMAD R32, R31, R12, RZ ;  /* 0x0000000c1f207224 */ /* 0x000fe400078e02ff */
[----:B------:R-:W-:Y:S02]  /*1da0*/  IMAD.SHL.U32 R112, R39, 0x2, RZ ;  /* 0x0000000227707824 */ /* 0x000fe400078e00ff */
[----:B------:R-:W-:Y:S02]  /*1db0*/  IMAD R37, R113, R13, R32 ;  /* 0x0000000d71257224 */ /* 0x000fe400078e0220 */
        /* <DEDUP_REMOVED lines=10> */
[----:B------:R-:W-:Y:S01]  /*1e60*/  IADD3 R42, P4, R100, 0x40, RZ ;  /* 0x00000040642a7810 */ /* 0x000fe20007f9e0ff */
[----:B------:R-:W-:Y:S02]  /*1e70*/  IMAD.X R47, R216, 0x1, R43, P0 ;  /* 0x00000001d82f7824 */ /* 0x000fe400000e062b */
        /* <DEDUP_REMOVED lines=11> */
[----:B------:R-:W-:Y:S01]  /*1f30*/  IMAD R0, R9, UR4, RZ ;  /* 0x0000000409007c24 */ /* 0x000fe2000f8e02ff */
[----:B------:R-:W-:Y:S01]  /*1f40*/  @!P6 BAR.SYNC.DEFER_BLOCKING 0x9, 0x100 ;  /* 0x024400000000eb1d */ /* 0x000fe20000010000 */
[----:B------:R-:W-:Y:S01]  /*1f50*/  IMAD.WIDE.U32 R8, R22, R6, R18 ;  /* 0x0000000616087225 */ /* 0x000fe200078e0012 */
[----:B------:R-:W-:-:S03]  /*1f60*/  IADD3 R39, P0, R100, R44, RZ ;  /* 0x0000002c64277210 */ /* 0x000fc60007f1e0ff */
[----:B------:R-:W-:Y:S01]  /*1f70*/  IMAD.IADD R3, R16, 0x1, R3 ;  /* 0x0000000110037824 */ /* 0x000fe200078e0203 */
[----:B------:R-:W-:Y:S01]  /*1f80*/  IADD3 R43, P3, R39, 0x40, RZ ;  /* 0x00000040272b7810 */ /* 0x000fe20007f7e0ff */
[C---:B------:R-:W-:Y:S02]  /*1f90*/  IMAD R109, R99.reuse, UR5, R0 ;  /* 0x00000005636d7c24 */ /* 0x040fe4000f8e0200 */
[-C--:B------:R-:W-:Y:S01]  /*1fa0*/  IMAD R0, R216, R12.reuse, RZ ;  /* 0x0000000cd8007224 */ /* 0x080fe200078e02ff */
[----:B------:R-:W-:Y:S01]  /*1fb0*/  SHF.R.S32.HI R20, RZ, 0x1f, R3 ;  /* 0x0000001fff147819 */ /* 0x000fe20000011403 */
[----:B------:R-:W-:Y:S01]  /*1fc0*/  IMAD.WIDE.U32 R98, R99, UR4, R4 ;  /* 0x0000000463627c25 */ /* 0x000fe2000f8e0004 */
[----:B------:R-:W-:Y:S02]  /*1fd0*/  ULDC UR4, c[0x0][0x2f4] ;  /* 0x0000bd0000047ab9 */ /* 0x000fe40000000800 */
[CC--:B------:R-:W-:Y:S01]  /*1fe0*/  LEA.HI R105, R20.reuse, R3.reuse, RZ, 0x3 ;  /* 0x0000000314697211 */ /* 0x0c0fe200078f18ff */
[----:B------:R-:W-:Y:S01]  /*1ff0*/  IMAD.MOV.U32 R90, RZ, RZ, R8 ;  /* 0x000000ffff5a7224 */ /* 0x000fe200078e0008 */
[----:B------:R-:W-:Y:S01]  /*2000*/  LEA.HI R8, R20, R3, RZ, 0x6 ;  /* 0x0000000314087211 */ /* 0x000fe200078f30ff */
[----:B------:R-:W-:Y:S01]  /*2010*/  IMAD.WIDE.U32 R4, R22, R12, R18 ;  /* 0x0000000c16047225 */ /* 0x000fe200078e0012 */
[----:B------:R-:W-:-:S02]  /*2020*/  LOP3.LUT R20, R195, 0x38, R105, 0xf8, !PT ;  /* 0x00000038c3147812 */ /* 0x000fc400078ef869 */
[C---:B------:R-:W-:Y:S01]  /*2030*/  LOP3.LUT R40, R105.reuse, 0xfffffff8, RZ, 0xc0, !PT ;  /* 0xfffffff869287812 */ /* 0x040fe200078ec0ff */
[----:B------:R-:W-:Y:S01]  /*2040*/  IMAD R15, R22, R13, R0 ;  /* 0x0000000d160f7224 */ /* 0x000fe200078e0200 */
[----:B------:R-:W-:Y:S01]  /*2050*/  LOP3.LUT R29, R20, R229, RZ, 0x3c, !PT ;  /* 0x000000e5141d7212 */ /* 0x000fe200078e3cff */
[----:B------:R-:W-:Y:S01]  /*2060*/  IMAD.SHL.U32 R3, R8, 0x80, RZ ;  /* 0x0000008008037824 */ /* 0x000fe200078e00ff */
[----:B------:R-:W-:Y:S01]  /*2070*/  LOP3.LUT R8, R105, 0x38, RZ, 0xc0, !PT ;  /* 0x0000003869087812 */ /* 0x000fe200078ec0ff */
[----:B------:R-:W-:Y:S01]  /*2080*/  IMAD.IADD R5, R5, 0x1, R15 ;  /* 0x0000000105057824 */ /* 0x000fe200078e020f */
[----:B------:R-:W-:Y:S01]  /*2090*/  SHF.L.U64.HI R20, R12, 0x6, R13 ;  /* 0x000000060c147819 */ /* 0x000fe2000001020d */
[----:B------:R-:W-:Y:S01]  /*20a0*/  IMAD.IADD R11, R15, 0x1, R11 ;  /* 0x000000010f0b7824 */ /* 0x000fe200078e020b */
[----:B------:R-:W-:Y:S01]  /*20b0*/  P2R R0, PR, RZ, 0x4 ;  /* 0x00000004ff007803 */ /* 0x000fe20000000000 */
[----:B------:R-:W-:Y:S01]  /*20c0*/  IMAD.WIDE.U32 R14, R22, R6, R16 ;  /* 0x00000006160e7225 */ /* 0x000fe200078e0010 */
[----:B------:R-:W-:-:S02]  /*20d0*/  ISETP.GE.AND P2, PT, R16, UR4, PT ;  /* 0x0000000410007c0c */ /* 0x000fc4000bf46270 */
[----:B------:R-:W-:Y:S01]  /*20e0*/  SHF.R.S32.HI R106, RZ, 0x1f, R40 ;  /* 0x0000001fff6a7819 */ /* 0x000fe20000011428 */
[----:B------:R-:W-:Y:S01]  /*20f0*/  IMAD.MOV.U32 R88, RZ, RZ, R14 ;  /* 0x000000ffff587224 */ /* 0x000fe200078e000e */
[----:B------:R-:W-:Y:S01]  /*2100*/  LOP3.LUT R14, R3, 0xffffe000, RZ, 0xc0, !PT ;  /* 0xffffe000030e7812 */ /* 0x000fe200078ec0ff */
[----:B------:R-:W-:Y:S01]  /*2110*/  IMAD.WIDE.U32 R96, R113, R12, R4 ;  /* 0x0000000c71607225 */ /* 0x000fe200078e0004 */
[----:B------:R-:W-:Y:S02]  /*2120*/  LOP3.LUT R3, R8, 0x1c0, R227, 0xf8, !PT ;  /* 0x000001c008037812 */ /* 0x000fe400078ef8e3 */
[----:B------:R-:W-:Y:S01]  /*2130*/  IADD3 R29, R29, R14, R198 ;  /* 0x0000000e1d1d7210 */ /* 0x000fe20007ffe0c6 */
[----:B------:R-:W-:Y:S01]  /*2140*/  IMAD R4, R31, R6, RZ ;  /* 0x000000061f047224 */ /* 0x000fe200078e02ff */
[----:B------:R-:W-:Y:S01]  /*2150*/  LOP3.LUT R3, R3, R200, RZ, 0x3c, !PT ;  /* 0x000000c803037212 */ /* 0x000fe200078e3cff */
[----:B------:R-:W-:Y:S01]  /*2160*/  IMAD.IADD R91, R9, 0x1, R89 ;  /* 0x00000001095b7824 */ /* 0x000fe200078e0259 */
[----:B------:R-:W-:Y:S01]  /*2170*/  LOP3.LUT R9, R196, 0x38, R105, 0xf8, !PT ;  /* 0x00000038c4097812 */ /* 0x000fe200078ef869 */
[----:B------:R-:W-:Y:S01]  /*2180*/  IMAD R49, R113, R7, R4 ;  /* 0x0000000771317224 */ /* 0x000fe200078e0204 */
[----:B------:R-:W-:Y:S01]  /*2190*/  IADD3 R27, R3, R14, R201 ;  /* 0x0000000e031b7210 */ /* 0x000fe20007ffe0c9 */
[----:B------:R-:W-:Y:S01]  /*21a0*/  IMAD R3, R216, R102, RZ ;  /* 0x00000066d8037224 */ /* 0x000fe200078e02ff */
[----:B------:R-:W-:Y:S01]  /*21b0*/  IADD3 R4, P1, R92, R130, RZ ;  /* 0x000000825c047210 */ /* 0x000fe20007f3e0ff */
[----:B------:R-:W-:Y:S01]  /*21c0*/  IMAD.IADD R89, R89, 0x1, R15 ;  /* 0x0000000159597824 */ /* 0x000fe200078e020f */
[----:B------:R-:W-:Y:S01]  /*21d0*/  LOP3.LUT R15, R194, 0x38, R105, 0xf8, !PT ;  /* 0x00000038c20f7812 */ /* 0x000fe200078ef869 */
[----:B------:R-:W-:Y:S01]  /*21e0*/  IMAD R35, R22, R103, R3 ;  /* 0x0000006716237224 */ /* 0x000fe200078e0203 */
[----:B------:R-:W-:Y:S01]  /*21f0*/  LOP3.LUT R9, R9, R230, RZ, 0x3c, !PT ;  /* 0x000000e609097212 */ /* 0x000fe200078e3cff */
[----:B------:R-:W-:Y:S01]  /*2200*/  IMAD.WIDE.U32 R94, R113, R12, R10 ;  /* 0x0000000c715e7225 */ /* 0x000fe200078e000a */
[----:B------:R-:W-:-:S02]  /*2210*/  LOP3.LUT R15, R15, R228, RZ, 0x3c, !PT ;  /* 0x000000e40f0f7212 */ /* 0x000fc400078e3cff */
[C---:B------:R-:W-:Y:S01]  /*2220*/  SHF.L.U64.HI R3, R102.reuse, 0x7, R103 ;  /* 0x0000000766037819 */ /* 0x040fe20000010267 */
[----:B------:R-:W-:Y:S01]  /*2230*/  IMAD.IADD R5, R35, 0x1, R131 ;  /* 0x0000000123057824 */ /* 0x000fe200078e0283 */
[----:B------:R-:W-:Y:S01]  /*2240*/  SHF.L.U64.HI R31, R102, 0x6, R103 ;  /* 0x00000006661f7819 */ /* 0x000fe20000010267 */
[----:B------:R-:W-:Y:S01]  /*2250*/  IMAD.IADD R34, R45, 0x1, R35 ;  /* 0x000000012d227824 */ /* 0x000fe200078e0223 */
[----:B------:R-:W-:Y:S01]  /*2260*/  IADD3 R30, R9, R14, R199 ;  /* 0x0000000e091e7210 */ /* 0x000fe20007ffe0c7 */
[----:B------:R-:W-:Y:S01]  /*2270*/  IMAD.X R32, R5, 0x1, R93, P1 ;  /* 0x0000000105207824 */ /* 0x000fe200008e065d */
[----:B------:R-:W-:Y:S01]  /*2280*/  IADD3 R33, P1, R4, R92, RZ ;  /* 0x0000005c04217210 */ /* 0x000fe20007f3e0ff */
[----:B------:R-:W-:Y:S01]  /*2290*/  IMAD.WIDE.U32 R90, R113, R6, R90 ;  /* 0x00000006715a7225 */ /* 0x000fe200078e005a */
[----:B------:R-:W-:Y:S02]  /*22a0*/  IADD3 R28, R15, R14, R197 ;  /* 0x0000000e0f1c7210 */ /* 0x000fe40007ffe0c5 */
[----:B------:R-:W-:Y:S01]  /*22b0*/  SHF.L.U64.HI R15, R12, 0x7, R13 ;  /* 0x000000070c0f7819 */ /* 0x000fe2000001020d */
[----:B------:R-:W-:Y:S01]  /*22c0*/  IMAD.WIDE.U32 R88, R113, R6, R88 ;  /* 0x0000000671587225 */ /* 0x000fe200078e0058 */
[----:B------:R-:W-:-:S02]  /*22d0*/  SHF.L.U64.HI R11, R6, 0x5, R7 ;  /* 0x00000005060b7819 */ /* 0x000fc40000010207 */
[----:B------:R-:W-:Y:S01]  /*22e0*/  SHF.L.U64.HI R10, R6, 0x6, R7 ;  /* 0x00000006060a7819 */ /* 0x000fe20000010207 */
[----:B------:R-:W-:Y:S01]  /*22f0*/  IMAD.X R103, R34, 0x1, R41, P0 ;  /* 0x0000000122677824 */ /* 0x000fe200000e0629 */
[----:B------:R-:W-:Y:S01]  /*2300*/  SHF.L.U64.HI R9, R6, 0x7, R7 ;  /* 0x0000000706097819 */ /* 0x000fe20000010207 */
[C---:B------:R-:W-:Y:S01]  /*2310*/  IMAD.SHL.U32 R14, R12.reuse, 0x20, RZ ;  /* 0x000000200c0e7824 */ /* 0x040fe200078e00ff */
[----:B------:R-:W-:Y:S01]  /*2320*/  SHF.R.S32.HI R105, RZ, 0x3, R105 ;  /* 0x00000003ff697819 */ /* 0x000fe20000011469 */
[----:B------:R-:W-:Y:S02]  /*2330*/  IMAD.SHL.U32 R13, R12, 0x40, RZ ;  /* 0x000000400c0d7824 */ /* 0x000fe400078e00ff */
[C---:B------:R-:W-:Y:S02]  /*2340*/  IMAD.SHL.U32 R8, R6.reuse, 0x20, RZ ;  /* 0x0000002006087824 */ /* 0x040fe400078e00ff */
[----:B------:R-:W-:Y:S02]  /*2350*/  IMAD.SHL.U32 R7, R6, 0x40, RZ ;  /* 0x0000004006077824 */ /* 0x000fe400078e00ff */
[----:B------:R-:W-:Y:S01]  /*2360*/  IMAD.X R35, R32, 0x1, R93, P1 ;  /* 0x0000000120237824 */ /* 0x000fe200008e065d */
[----:B------:R-:W-:Y:S01]  /*2370*/  ISETP.GE.AND P1, PT, R187, UR4, PT ;  /* 0x00000004bb007c0c */ /* 0x000fe2000bf26270 */
[----:B------:R-:W-:-:S02]  /*2380*/  IMAD.IADD R36, R97, 0x1, R37 ;  /* 0x0000000161247824 */ /* 0x000fc400078e0225 */
[----:B------:R-:W-:Y:S02]  /*2390*/  IMAD.SHL.U32 R12, R12, 0x80, RZ ;  /* 0x000000800c0c7824 */ /* 0x000fe400078e00ff */
[----:B------:R-:W-:Y:S02]  /*23a0*/  IMAD.SHL.U32 R6, R6, 0x80, RZ ;  /* 0x0000008006067824 */ /* 0x000fe400078e00ff */
[----:B------:R-:W-:Y:S02]  /*23b0*/  IMAD.IADD R37, R37, 0x1, R95 ;  /* 0x0000000125257824 */ /* 0x000fe400078e025f */
[----:B------:R-:W-:Y:S02]  /*23c0*/  IMAD.IADD R38, R91, 0x1, R49 ;  /* 0x000000015b267824 */ /* 0x000fe400078e0231 */
[----:B------:R-:W-:Y:S02]  /*23d0*/  IMAD.IADD R104, R49, 0x1, R89 ;  /* 0x0000000131687824 */ /* 0x000fe400078e0259 */
[----:B------:R-:W-:-:S02]  /*23e0*/  IMAD.X R108, RZ, RZ, R103, P3 ;  /* 0x000000ffff6c7224 */ /* 0x000fc400018e0667 */
[----:B------:R-:W-:-:S07]  /*23f0*/  IMAD.IADD R109, R99, 0x1, R109 ;  /* 0x00000001636d7824 */ /* 0x000fce00078e026d */
.L_x_2806:
        /* <DEDUP_REMOVED lines=56> */
.L_x_2725:
[----:B------:R-:W-:Y:S05]  /*2780*/  BSYNC B1 ;  /* 0x0000000000017941 */ /* 0x000fea0003800000 */
.L_x_2724:
        /* <DEDUP_REMOVED lines=42> */
.L_x_2727:
[----:B------:R-:W-:Y:S05]  /*2a30*/  BSYNC B1 ;  /* 0x0000000000017941 */ /* 0x000fea0003800000 */
.L_x_2726:
        /* <DEDUP_REMOVED lines=48> */
.L_x_2729:
[----:B------:R-:W-:Y:S05]  /*2d40*/  BSYNC B1 ;  /* 0x0000000000017941 */ /* 0x000fea0003800000 */
.L_x_2728:
        /* <DEDUP_REMOVED lines=31> */
.L_x_2731:
[----:B------:R-:W-:Y:S05]  /*2f40*/  BSYNC B1 ;  /* 0x0000000000017941 */ /* 0x000fea0003800000 */
.L_x_2730:
        /* <DEDUP_REMOVED lines=35> */
.L_x_2732:
[----:B------:R-:W-:Y:S01]  /*3180*/  IMAD R110, R23, 0x8, R2 ;  /* 0x00000008176e7824 */ /* 0x000fe200078e0202 */
[----:B------:R-:W-:Y:S01]  /*3190*/  SHF.L.U32 R119, R188, 0x1f, RZ ;  /* 0x0000001fbc777819 */ /* 0x000fe200000006ff */
[----:B------:R-:W-:Y:S03]  /*31a0*/  BSSY B1, `(.L_x_2733) ;  /* 0x0000003000017945 */ /* 0x000fe60003800000 */
[----:B------:R-:W0:Y:S02]  /*31b0*/  SYNCS.PHASECHK.TRANS64.TRYWAIT P6, [R110+URZ+0x28890], R119 ;  /* 0x028890776e0075a7 */ /* 0x000e2400080c017f */
[----:B0-----:R-:W-:Y:S05]  /*31c0*/  @!P6 BRA `(.L_x_2734) ;  /* 0x000001dc008ce947 */ /* 0x001fea0003800000 */
.L_x_3071:
[----:B------:R-:W-:Y:S05]  /*31d0*/  BSYNC B1 ;  /* 0x0000000000017941 */ /* 0x000fea0003800000 */
.L_x_2733:
        /* <DEDUP_REMOVED lines=12> */
[----:B------:R-:W-:Y:S02]  /*32a0*/  SHF.R.U64 R166, R86, 0x10, R87 ;  /* 0x0000001056a67819 */ /* 0x000fe40000001257 */
[--C-:B------:R-:W-:Y:S01]  /*32b0*/  SHF.R.U64 R168, R84, 0x10, R85.reuse ;  /* 0x0000001054a87819 */ /* 0x100fe20000001255 */
[----:B--2---:R-:W-:Y:S01]  /*32c0*/  IMAD.U32 R84, R50, 0x10000, RZ ;  /* 0x0001000032547824 */ /* 0x004fe200078e00ff */
        /* <DEDUP_REMOVED lines=17> */
[-C--:B------:R-:W-:Y:S01]  /*33e0*/  FMUL.FTZ R85, R85, R162.reuse ;  /* 0x000000a255557220 */ /* 0x080fe20000410000 */
[----:B------:R-:W-:Y:S01]  /*33f0*/  FMUL.FTZ R169, R86, R167 ;  /* 0x000000a756a97220 */ /* 0x000fe20000410000 */
[----:B------:R-:W-:Y:S02]  /*3400*/  IMAD.U32 R49, R48, 0x10000, RZ ;  /* 0x0001000030317824 */ /* 0x000fe400078e00ff */
[C---:B------:R-:W-:Y:S01]  /*3410*/  FFMA.FTZ R166, R51.reuse, R162, -R166 ;  /* 0x000000a233a67223 */ /* 0x040fe200000108a6 */
[----:B------:R-:W-:Y:S01]  /*3420*/  FFMA.FTZ R85, R51, R164, R85 ;  /* 0x000000a433557223 */ /* 0x000fe20000010055 */
[-C--:B------:R-:W-:Y:S01]  /*3430*/  FMUL.FTZ R51, R86, R159.reuse ;  /* 0x0000009f56337220 */ /* 0x080fe20000410000 */
[----:B------:R-:W-:Y:S01]  /*3440*/  LOP3.LUT R165, R165, 0xffff0000, RZ, 0xc0, !PT ;  /* 0xffff0000a5a57812 */ /* 0x000fe200078ec0ff */
[----:B------:R-:W-:Y:S01]  /*3450*/  FFMA.FTZ R169, R84, R159, -R169 ;  /* 0x0000009f54a97223 */ /* 0x000fe200000108a9 */
[----:B------:R-:W-:Y:S01]  /*3460*/  LOP3.LUT R87, R87, 0xffff0000, RZ, 0xc0, !PT ;  /* 0xffff000057577812 */ /* 0x000fe200078ec0ff */
[----:B------:R-:W-:Y:S01]  /*3470*/  IMAD.U32 R163, R163, 0x10000, RZ ;  /* 0x00010000a3a37824 */ /* 0x000fe200078e00ff */
[----:B------:R-:W-:Y:S01]  /*3480*/  LOP3.LUT R48, R48, 0xffff0000, RZ, 0xc0, !PT ;  /* 0xffff000030307812 */ /* 0x000fe200078ec0ff */
[----:B------:R-:W-:Y:S01]  /*3490*/  FFMA.FTZ R84, R84, R167, R51 ;  /* 0x000000a754547223 */ /* 0x000fe20000010033 */
[C---:B------:R-:W-:Y:S01]  /*34a0*/  FMUL.FTZ R51, R80.reuse, R165 ;  /* 0x000000a550337220 */ /* 0x040fe20000410000 */
[----:B------:R-:W-:Y:S01]  /*34b0*/  FMUL.FTZ R86, R80, R87 ;  /* 0x0000005750567220 */ /* 0x000fe20000410000 */
[----:B------:R-:W-:Y:S01]  /*34c0*/  F2FP.BF16.F32.PACK_AB R85, R85, R166 ;  /* 0x000000a65555723e */ /* 0x000fe200000010ff */
        /* <DEDUP_REMOVED lines=9> */
[----:B------:R-:W-:-:S07]  /*3560*/  IMAD.MOV.U32 R49, RZ, RZ, R85 ;  /* 0x000000ffff317224 */ /* 0x000fce00078e0055 */
.L_x_2740:
[----:B------:R-:W-:Y:S05]  /*3570*/  BSYNC B3 ;  /* 0x0000000000037941 */ /* 0x000fea0003800000 */
.L_x_2739:
[----:B------:R-:W-:Y:S02]  /*3580*/  ULDC.64 UR4, c[0x0][0x2e8] ;  /* 0x0000ba0000047ab9 */ /* 0x000fe40000000a00 */
[----:B------:R-:W-:-:S04]  /*3590*/  LEA R80, P3, R81, UR4, 0x1 ;  /* 0x0000000451507c11 */ /* 0x000fc8000f8608ff */
[----:B------:R-:W-:-:S05]  /*35a0*/  LEA.HI.X R81, R81, UR5, R160, 0x1, P3 ;  /* 0x0000000551517c11 */ /* 0x000fca00098f0ca0 */
[----:B--2---:R1:W-:Y:S04]  /*35b0*/  STG.E.128 desc[UR40][R80.64], R48 ;  /* 0x0000003050007986 */ /* 0x0043e8000c101d28 */
.L_x_2738:
[----:B------:R-:W-:Y:S05]  /*35c0*/  BSYNC B2 ;  /* 0x0000000000027941 */ /* 0x000fea0003800000 */
.L_x_2737:
[----:B------:R-:W-:Y:S05]  /*35d0*/  @P1 BRA `(.L_x_2736) ;  /* 0x0000000000e41947 */ /* 0x000fea0003800000 */
[----:B-1----:R1:W2:Y:S01]  /*35e0*/  LDS.128 R48, [R114+0x1c400] ;  /* 0x01c4000072307984 */ /* 0x0022a20000000c00 */
        /* <DEDUP_REMOVED lines=51> */
.L_x_2742:
[----:B------:R-:W-:Y:S05]  /*3920*/  BSYNC B2 ;  /* 0x0000000000027941 */ /* 0x000fea0003800000 */
.L_x_2741:
[----:B------:R-:W-:Y:S02]  /*3930*/  ULDC.64 UR4, c[0x0][0x2e8] ;  /* 0x0000ba0000047ab9 */ /* 0x000fe40000000a00 */
[----:B------:R-:W-:-:S04]  /*3940*/  LEA R76, P3, R157, UR4, 0x1 ;  /* 0x000000049d4c7c11 */ /* 0x000fc8000f8608ff */
[----:B------:R-:W-:-:S05]  /*3950*/  LEA.HI.X R77, R157, UR5, R158, 0x1, P3 ;  /* 0x000000059d4d7c11 */ /* 0x000fca00098f0c9e */
[----:B--2---:R2:W-:Y:S04]  /*3960*/  STG.E.128 desc[UR40][R76.64], R48 ;  /* 0x000000304c007986 */ /* 0x0045e8000c101d28 */
.L_x_2736:
[----:B------:R-:W-:Y:S05]  /*3970*/  BSYNC B1 ;  /* 0x0000000000017941 */ /* 0x000fea0003800000 */
.L_x_2735:
        /* <DEDUP_REMOVED lines=58> */
.L_x_2748:
[----:B------:R-:W-:Y:S05]  /*3d20*/  BSYNC B3 ;  /* 0x0000000000037941 */ /* 0x000fea0003800000 */
.L_x_2747:
[----:B------:R-:W-:Y:S02]  /*3d30*/  ULDC.64 UR4, c[0x0][0x2e8] ;  /* 0x0000ba0000047ab9 */ /* 0x000fe40000000a00 */
[----:B------:R-:W-:-:S04]  /*3d40*/  LEA R72, P3, R78, UR4, 0x1 ;  /* 0x000000044e487c11 */ /* 0x000fc8000f8608ff */
[----:B------:R-:W-:-:S05]  /*3d50*/  LEA.HI.X R73, R78, UR5, R79, 0x1, P3 ;  /* 0x000000054e497c11 */ /* 0x000fca00098f0c4f */
[----:B--2---:R2:W-:Y:S04]  /*3d60*/  STG.E.128 desc[UR40][R72.64], R48 ;  /* 0x0000003048007986 */ /* 0x0045e8000c101d28 */
.L_x_2746:
[----:B------:R-:W-:Y:S05]  /*3d70*/  BSYNC B2 ;  /* 0x0000000000027941 */ /* 0x000fea0003800000 */
.L_x_2745:
        /* <DEDUP_REMOVED lines=53> */
.L_x_2750:
[----:B------:R-:W-:Y:S05]  /*40d0*/  BSYNC B2 ;  /* 0x0000000000027941 */ /* 0x000fea0003800000 */
.L_x_2749:
[----:B------:R-:W-:Y:S02]  /*40e0*/  ULDC.64 UR4, c[0x0][0x2e8] ;  /* 0x0000ba0000047ab9 */ /* 0x000fe40000000a00 */
[----:B------:R-:W-:-:S04]  /*40f0*/  LEA R68, P3, R78, UR4, 0x1 ;  /* 0x000000044e447c11 */ /* 0x000fc8000f8608ff */
[----:B------:R-:W-:-:S05]  /*4100*/  LEA.HI.X R69, R78, UR5, R81, 0x1, P3 ;  /* 0x000000054e457c11 */ /* 0x000fca00098f0c51 */
[----:B--2---:R3:W-:Y:S04]  /*4110*/  STG.E.128 desc[UR40][R68.64], R48 ;  /* 0x0000003044007986 */ /* 0x0047e8000c101d28 */
.L_x_2744:
[----:B------:R-:W-:Y:S05]  /*4120*/  BSYNC B1 ;  /* 0x0000000000017941 */ /* 0x000fea0003800000 */
.L_x_2743:
        /* <DEDUP_REMOVED lines=59> */
.L_x_2756:
[----:B------:R-:W-:Y:S05]  /*44e0*/  BSYNC B3 ;  /* 0x0000000000037941 */ /* 0x000fea0003800000 */
.L_x_2755:
[----:B------:R-:W-:Y:S02]  /*44f0*/  ULDC.64 UR4, c[0x0][0x2e8] ;  /* 0x0000ba0000047ab9 */ /* 0x000fe40000000a00 */
[----:B------:R-:W-:-:S04]  /*4500*/  LEA R64, P3, R72, UR4, 0x1 ;  /* 0x0000000448407c11 */ /* 0x000fc8000f8608ff */
[----:B------:R-:W-:-:S05]  /*4510*/  LEA.HI.X R65, R72, UR5, R77, 0x1, P3 ;  /* 0x0000000548417c11 */ /* 0x000fca00098f0c4d */
[----:B--2---:R4:W-:Y:S04]  /*4520*/  STG.E.128 desc[UR40][R64.64], R48 ;  /* 0x0000003040007986 */ /* 0x0049e8000c101d28 */
.L_x_2754:
[----:B------:R-:W-:Y:S05]  /*4530*/  BSYNC B2 ;  /* 0x0000000000027941 */ /* 0x000fea0003800000 */
.L_x_2753:
        /* <DEDUP_REMOVED lines=53> */
.L_x_2758:
[----:B------:R-:W-:Y:S05]  /*4890*/  BSYNC B2 ;  /* 0x0000000000027941 */ /* 0x000fea0003800000 */
.L_x_2757:
[----:B------:R-:W-:Y:S02]  /*48a0*/  ULDC.64 UR4, c[0x0][0x2e8] ;  /* 0x0000ba0000047ab9 */ /* 0x000fe40000000a00 */
[----:B------:R-:W-:-:S04]  /*48b0*/  LEA R60, P3, R68, UR4, 0x1 ;  /* 0x00000004443c7c11 */ /* 0x000fc8000f8608ff */
[----:B------:R-:W-:-:S05]  /*48c0*/  LEA.HI.X R61, R68, UR5, R73, 0x1, P3 ;  /* 0x00000005443d7c11 */ /* 0x000fca00098f0c49 */
[----:B--2---:R1:W-:Y:S04]  /*48d0*/  STG.E.128 desc[UR40][R60.64], R48 ;  /* 0x000000303c007986 */ /* 0x0043e8000c101d28 */
.L_x_2752:
[----:B------:R-:W-:Y:S05]  /*48e0*/  BSYNC B1 ;  /* 0x0000000000017941 */ /* 0x000fea0003800000 */
.L_x_2751:
        /* <DEDUP_REMOVED lines=56> */
.L_x_2763:
[----:B------:R-:W-:Y:S05]  /*4c70*/  BSYNC B2 ;  /* 0x0000000000027941 */ /* 0x000fea0003800000 */
.L_x_2762:
[----:B------:R-:W-:Y:S01]  /*4c80*/  ULDC.64 UR4, c[0x0][0x2e8] ;  /* 0x0000ba0000047ab9 */ /* 0x000fe20000000a00 */
[----:B------:R-:W-:Y:S01]  /*4c90*/  IMAD.X R57, R122, 0x1, R41, P3 ;  /* 0x000000017a397824 */ /* 0x000fe200018e0629 */
[----:B------:R-:W-:-:S04]  /*4ca0*/  LEA R56, P3, R64, UR4, 0x1 ;  /* 0x0000000440387c11 */ /* 0x000fc8000f8608ff */
[----:B------:R-:W-:-:S05]  /*4cb0*/  LEA.HI.X R57, R64, UR5, R57, 0x1, P3 ;  /* 0x0000000540397c11 */ /* 0x000fca00098f0c39 */
[----:B--2---:R1:W-:Y:S04]  /*4cc0*/  STG.E.128 desc[UR40][R56.64], R48 ;  /* 0x0000003038007986 */ /* 0x0043e8000c101d28 */
.L_x_2761:
[----:B------:R-:W-:Y:S05]  /*4cd0*/  BSYNC B1 ;  /* 0x0000000000017941 */ /* 0x000fea0003800000 */
.L_x_2760:
        /* <DEDUP_REMOVED lines=52> */
.L_x_2765:
[----:B------:R-:W-:Y:S05]  /*5020*/  BSYNC B1 ;  /* 0x0000000000017941 */ /* 0x000fea0003800000 */
.L_x_2764:
[----:B------:R-:W-:Y:S01]  /*5030*/  ULDC.64 UR4, c[0x0][0x2e8] ;  /* 0x0000ba0000047ab9 */ /* 0x000fe20000000a00 */
[----:B------:R-:W-:Y:S01]  /*5040*/  IMAD.X R53, R122, 0x1, R107, P3 ;  /* 0x000000017a357824 */ /* 0x000fe200018e066b */
[----:B------:R-:W-:-:S04]  /*5050*/  LEA R52, P3, R60, UR4, 0x1 ;  /* 0x000000043c347c11 */ /* 0x000fc8000f8608ff */
[----:B------:R-:W-:-:S05]  /*5060*/  LEA.HI.X R53, R60, UR5, R53, 0x1, P3 ;  /* 0x000000053c357c11 */ /* 0x000fca00098f0c35 */
[----:B--2---:R1:W-:Y:S01]  /*5070*/  STG.E.128 desc[UR40][R52.64], R48 ;  /* 0x0000003034007986 */ /* 0x0043e2000c101d28 */
[----:B------:R-:W-:Y:S05]  /*5080*/  BRA `(.L_x_2759) ;  /* 0x00000030006c7947 */ /* 0x000fea0003800000 */
.L_x_2723:
        /* <DEDUP_REMOVED lines=84> */
.L_x_2767:
[----:B------:R-:W-:Y:S05]  /*55d0*/  BSYNC B1 ;  /* 0x0000000000017941 */ /* 0x000fea0003800000 */
.L_x_2766:
        /* <DEDUP_REMOVED lines=67> */
.L_x_2768:
        /* <DEDUP_REMOVED lines=9> */
.L_x_3072:
[----:B------:R-:W-:Y:S05]  /*5aa0*/  BSYNC B1 ;  /* 0x0000000000017941 */ /* 0x000fea0003800000 */
.L_x_2769:
        /* <DEDUP_REMOVED lines=33> */
[----:B------:R-:W-:Y:S01]  /*5cc0*/  SHF.R.U32.HI R162, RZ, 0x10, R49 ;  /* 0x00000010ffa27819 */ /* 0x000fe20000011631 */
[----:B------:R-:W-:Y:S01]  /*5cd0*/  IMAD.U32 R171, R87, 0x10000, RZ ;  /* 0x0001000057ab7824 */ /* 0x000fe200078e00ff */
[----:B------:R-:W-:Y:S02]  /*5ce0*/  SHF.R.U64 R163, R50, 0x10, R51 ;  /* 0x0000001032a37819 */ /* 0x000fe40000001233 */
[----:B------:R-:W-:Y:S02]  /*5cf0*/  PRMT R168, R136, 0x5432, R168 ;  /* 0x0000543288a87816 */ /* 0x000fe400000000a8 */
[----:B------:R-:W-:Y:S02]  /*5d00*/  PRMT R162, R137, 0x5432, R162 ;  /* 0x0000543289a27816 */ /* 0x000fe400000000a2 */
[--C-:B------:R-:W-:Y:S01]  /*5d10*/  SHF.R.U64 R166, R54, 0x10, R55.reuse ;  /* 0x0000001036a67819 */ /* 0x100fe20000001237 */
[----:B------:R-:W-:Y:S01]  /*5d20*/  IMAD.U32 R54, R86, 0x10000, RZ ;  /* 0x0001000056367824 */ /* 0x000fe200078e00ff */
[----:B------:R-:W-:Y:S01]  /*5d30*/  SHF.R.U32.HI R167, RZ, 0x10, R55 ;  /* 0x00000010ffa77819 */ /* 0x000fe20000011637 */
[C---:B-1----:R-:W-:Y:S01]  /*5d40*/  IMAD.U32 R55, R81.reuse, 0x10000, RZ ;  /* 0x0001000051377824 */ /* 0x042fe200078e00ff */
[----:B------:R-:W-:Y:S01]  /*5d50*/  SHF.R.U32.HI R165, RZ, 0x10, R51 ;  /* 0x00000010ffa57819 */ /* 0x000fe20000011633 */
[----:B------:R-:W-:Y:S01]  /*5d60*/  IMAD.U32 R51, R84, 0x10000, RZ ;  /* 0x0001000054337824 */ /* 0x000fe200078e00ff */
[----:B------:R-:W-:Y:S01]  /*5d70*/  SHF.R.U64 R164, R52, 0x10, R53 ;  /* 0x0000001034a47819 */ /* 0x000fe20000001235 */
[----:B------:R-:W-:Y:S01]  /*5d80*/  IMAD.U32 R52, R82, 0x10000, RZ ;  /* 0x0001000052347824 */ /* 0x000fe200078e00ff */
[----:B------:R-:W-:Y:S01]  /*5d90*/  LOP3.LUT R50, R81, 0xffff0000, RZ, 0xc0, !PT ;  /* 0xffff000051327812 */ /* 0x000fe200078ec0ff */
[C---:B------:R-:W-:Y:S01]  /*5da0*/  IMAD.U32 R81, R83.reuse, 0x10000, RZ ;  /* 0x0001000053517824 */ /* 0x040fe200078e00ff */
[----:B------:R-:W-:-:S02]  /*5db0*/  LOP3.LUT R53, R83, 0xffff0000, RZ, 0xc0, !PT ;  /* 0xffff000053357812 */ /* 0x000fc400078ec0ff */
[----:B------:R-:W-:Y:S01]  /*5dc0*/  PRMT R163, R173, 0x5410, R163 ;  /* 0x00005410ada37816 */ /* 0x000fe200000000a3 */
[----:B------:R-:W-:Y:S01]  /*5dd0*/  IMAD.U32 R173, R168, 0x10000, RZ ;  /* 0x00010000a8ad7824 */ /* 0x000fe200078e00ff */
[----:B------:R-:W-:Y:S01]  /*5de0*/  LOP3.LUT R83, R87, 0xffff0000, RZ, 0xc0, !PT ;  /* 0xffff000057537812 */ /* 0x000fe200078ec0ff */
[----:B------:R-:W-:Y:S01]  /*5df0*/  IMAD.U32 R87, R162, 0x10000, RZ ;  /* 0x00010000a2577824 */ /* 0x000fe200078e00ff */
[----:B------:R-:W-:Y:S01]  /*5e00*/  PRMT R169, R169, 0x5410, R167 ;  /* 0x00005410a9a97816 */ /* 0x000fe200000000a7 */
[----:B------:R-:W-:Y:S01]  /*5e10*/  FMUL.FTZ R174, R170, R173 ;  /* 0x000000adaaae7220 */ /* 0x000fe20000410000 */
[----:B------:R-:W-:Y:S02]  /*5e20*/  PRMT R172, R172, 0x5410, R165 ;  /* 0x00005410acac7816 */ /* 0x000fe400000000a5 */
[----:B------:R-:W-:Y:S02]  /*5e30*/  LOP3.LUT R85, R85, 0xffff0000, RZ, 0xc0, !PT ;  /* 0xffff000055557812 */ /* 0x000fe400078ec0ff */
[----:B------:R-:W-:Y:S01]  /*5e40*/  LOP3.LUT R165, R168, 0xffff0000, RZ, 0xc0, !PT ;  /* 0xffff0000a8a57812 */ /* 0x000fe200078ec0ff */
[----:B------:R-:W-:Y:S01]  /*5e50*/  FMUL.FTZ R168, R170, R87 ;  /* 0x00000057aaa87220 */ /* 0x000fe20000410000 */
[----:B------:R-:W-:Y:S01]  /*5e60*/  LOP3.LUT R162, R162, 0xffff0000, RZ, 0xc0, !PT ;  /* 0xffff0000a2a27812 */ /* 0x000fe200078ec0ff */
[----:B------:R-:W-:-:S02]  /*5e70*/  IMAD.U32 R170, R169, 0x10000, RZ ;  /* 0x00010000a9aa7824 */ /* 0x000fc400078e00ff */
[----:B------:R-:W-:Y:S01]  /*5e80*/  FFMA.FTZ R87, R55, R87, -R174 ;  /* 0x0000005737577223 */ /* 0x000fe200000108ae */
[----:B------:R-:W-:Y:S01]  /*5e90*/  FMUL.FTZ R167, R85, R165 ;  /* 0x000000a555a77220 */ /* 0x000fe20000410000 */
[----:B------:R-:W-:Y:S01]  /*5ea0*/  FFMA.FTZ R55, R55, R173, R168 ;  /* 0x000000ad37377223 */ /* 0x000fe200000100a8 */
[----:B------:R-:W-:Y:S01]  /*5eb0*/  FMUL.FTZ R85, R85, R162 ;  /* 0x000000a255557220 */ /* 0x000fe20000410000 */
[----:B------:R-:W-:Y:S02]  /*5ec0*/  IMAD.U32 R168, R172, 0x10000, RZ ;  /* 0x00010000aca87824 */ /* 0x000fe400078e00ff */
[C---:B------:R-:W-:Y:S01]  /*5ed0*/  FMUL.FTZ R176, R171.reuse, R170 ;  /* 0x000000aaabb07220 */ /* 0x040fe20000410000 */
[----:B------:R-:W-:Y:S01]  /*5ee0*/  SHF.R.U64 R48, R48, 0x10, R49 ;  /* 0x0000001030307819 */ /* 0x000fe20000001231 */
[C---:B------:R-:W-:Y:S01]  /*5ef0*/  FFMA.FTZ R162, R50.reuse, R162, -R167 ;  /* 0x000000a232a27223 */ /* 0x040fe200000108a7 */
[----:B------:R-:W-:Y:S01]  /*5f00*/  FFMA.FTZ R50, R50, R165, R85 ;  /* 0x000000a532327223 */ /* 0x000fe20000010055 */
[-C--:B------:R-:W-:Y:S01]  /*5f10*/  FMUL.FTZ R171, R171, R168.reuse ;  /* 0x000000a8abab7220 */ /* 0x080fe20000410000 */
[----:B------:R-:W-:Y:S01]  /*5f20*/  FFMA.FTZ R85, R81, R168, -R176 ;  /* 0x000000a851557223 */ /* 0x000fe200000108b0 */
[----:B------:R-:W-:Y:S01]  /*5f30*/  PRMT R164, R134, 0x5432, R164 ;  /* 0x0000543286a47816 */ /* 0x000fe200000000a4 */
[----:B------:R-:W-:Y:S01]  /*5f40*/  IMAD.U32 R49, R80, 0x10000, RZ ;  /* 0x0001000050317824 */ /* 0x000fe200078e00ff */
[----:B------:R-:W-:Y:S01]  /*5f50*/  LOP3.LUT R174, R169, 0xffff0000, RZ, 0xc0, !PT ;  /* 0xffff0000a9ae7812 */ /* 0x000fe200078ec0ff */
[----:B------:R-:W-:Y:S01]  /*5f60*/  FFMA.FTZ R81, R81, R170, R171 ;  /* 0x000000aa51517223 */ /* 0x000fe200000100ab */
[----:B------:R-:W-:Y:S01]  /*5f70*/  LOP3.LUT R168, R172, 0xffff0000, RZ, 0xc0, !PT ;  /* 0xffff0000aca87812 */ /* 0x000fe200078ec0ff */
[----:B------:R-:W-:Y:S01]  /*5f80*/  IMAD.U32 R172, R164, 0x10000, RZ ;  /* 0x00010000a4ac7824 */ /* 0x000fe200078e00ff */
[----:B------:R-:W-:Y:S01]  /*5f90*/  PRMT R48, R138, 0x5432, R48 ;  /* 0x000054328a307816 */ /* 0x000fe20000000030 */
[C---:B------:R-:W-:Y:S01]  /*5fa0*/  FMUL.FTZ R176, R83.reuse, R174 ;  /* 0x000000ae53b07220 */ /* 0x040fe20000410000 */
[----:B------:R-:W-:Y:S01]  /*5fb0*/  LOP3.LUT R84, R84, 0xffff0000, RZ, 0xc0, !PT ;  /* 0xffff000054547812 */ /* 0x000fe200078ec0ff */
[-C--:B------:R-:W-:Y:S01]  /*5fc0*/  FMUL.FTZ R178, R83, R168.reuse ;  /* 0x000000a853b27220 */ /* 0x080fe20000410000 */
[----:B------:R-:W-:Y:S01]  /*5fd0*/  LOP3.LUT R165, R164, 0xffff0000, RZ, 0xc0, !PT ;  /* 0xffff0000a4a57812 */ /* 0x000fe200078ec0ff */
[C---:B------:R-:W-:Y:S01]  /*5fe0*/  IMAD.U32 R170, R48.reuse, 0x10000, RZ ;  /* 0x0001000030aa7824 */ /* 0x040fe200078e00ff */
[----:B------:R-:W-:Y:S01]  /*5ff0*/  LOP3.LUT R83, R48, 0xffff0000, RZ, 0xc0, !PT ;  /* 0xffff000030537812 */ /* 0x000fe200078ec0ff */
[----:B------:R-:W-:Y:S01]  /*6000*/  FFMA.FTZ R168, R53, R168, -R176 ;  /* 0x000000a835a87223 */ /* 0x000fe200000108b0 */
[----:B------:R-:W-:Y:S01]  /*6010*/  LOP3.LUT R80, R80, 0xffff0000, RZ, 0xc0, !PT ;  /* 0xffff000050507812 */ /* 0x000fe200078ec0ff */
[----:B------:R-:W-:Y:S01]  /*6020*/  FMUL.FTZ R164, R51, R172 ;  /* 0x000000ac33a47220 */ /* 0x000fe20000410000 */
[----:B------:R-:W-:Y:S01]  /*6030*/  FFMA.FTZ R48, R53, R174, R178 ;  /* 0x000000ae35307223 */ /* 0x000fe200000100b2 */
[----:B------:R-:W-:Y:S01]  /*6040*/  PRMT R166, R132, 0x5432, R166 ;  /* 0x0000543284a67816 */ /* 0x000fe200000000a6 */
[-C--:B------:R-:W-:Y:S01]  /*6050*/  FMUL.FTZ R51, R51, R170.reuse ;  /* 0x000000aa33337220 */ /* 0x080fe20000410000 */
[C---:B------:R-:W-:Y:S01]  /*6060*/  FMUL.FTZ R53, R84.reuse, R165 ;  /* 0x000000a554357220 */ /* 0x040fe20000410000 */
[-C--:B------:R-:W-:Y:S01]  /*6070*/  FMUL.FTZ R167, R84, R83.reuse ;  /* 0x0000005354a77220 */ /* 0x080fe20000410000 */
[C---:B------:R-:W-:Y:S01]  /*6080*/  FFMA.FTZ R164, R49.reuse, R170, -R164 ;  /* 0x000000aa31a47223 */ /* 0x040fe200000108a4 */
[----:B------:R-:W-:Y:S01]  /*6090*/  FFMA.FTZ R172, R49, R172, R51 ;  /* 0x000000ac31ac7223 */ /* 0x000fe20000010033 */
[----:B------:R-:W-:Y:S01]  /*60a0*/  FFMA.FTZ R83, R80, R83, -R53 ;  /* 0x0000005350537223 */ /* 0x000fe20000010835 */
[----:B------:R-:W-:Y:S01]  /*60b0*/  LOP3.LUT R86, R86, 0xffff0000, RZ, 0xc0, !PT ;  /* 0xffff000056567812 */ /* 0x000fe200078ec0ff */
[C---:B------:R-:W-:Y:S01]  /*60c0*/  IMAD.U32 R51, R166.reuse, 0x10000, RZ ;  /* 0x00010000a6337824 */ /* 0x040fe200078e00ff */
[----:B------:R-:W-:Y:S01]  /*60d0*/  LOP3.LUT R53, R166, 0xffff0000, RZ, 0xc0, !PT ;  /* 0xffff0000a6357812 */ /* 0x000fe200078ec0ff */
[C---:B------:R-:W-:Y:S01]  /*60e0*/  IMAD.U32 R49, R163.reuse, 0x10000, RZ ;  /* 0x00010000a3317824 */ /* 0x040fe200078e00ff */
[----:B------:R-:W-:Y:S01]  /*60f0*/  LOP3.LUT R163, R163, 0xffff0000, RZ, 0xc0, !PT ;  /* 0xffff0000a3a37812 */ /* 0x000fe200078ec0ff */
[----:B------:R-:W-:Y:S01]  /*6100*/  FFMA.FTZ R167, R80, R165, R167 ;  /* 0x000000a550a77223 */ /* 0x000fe200000100a7 */
[----:B------:R-:W-:Y:S01]  /*6110*/  FMUL.FTZ R165, R54, R51 ;  /* 0x0000003336a57220 */ /* 0x000fe20000410000 */
[----:B------:R-:W-:Y:S01]  /*6120*/  LOP3.LUT R82, R82, 0xffff0000, RZ, 0xc0, !PT ;  /* 0xffff000052527812 */ /* 0x000fe200078ec0ff */
[----:B------:R-:W-:Y:S01]  /*6130*/  FMUL.FTZ R54, R54, R49 ;  /* 0x0000003136367220 */ /* 0x000fe20000410000 */
[C---:B------:R-:W-:Y:S01]  /*6140*/  FMUL.FTZ R169, R86.reuse, R53 ;  /* 0x0000003556a97220 */ /* 0x040fe20000410000 */
[----:B------:R-:W-:Y:S01]  /*6150*/  FMUL.FTZ R86, R86, R163 ;  /* 0x000000a356567220 */ /* 0x000fe20000410000 */
[C---:B------:R-:W-:Y:S01]  /*6160*/  FFMA.FTZ R165, R52.reuse, R49, -R165 ;  /* 0x0000003134a57223 */ /* 0x040fe200000108a5 */
[----:B------:R-:W-:Y:S01]  /*6170*/  FFMA.FTZ R54, R52, R51, R54 ;  /* 0x0000003334367223 */ /* 0x000fe20000010036 */
[----:B------:R-:W-:Y:S01]  /*6180*/  F2FP.BF16.F32.PACK_AB R87, R162, R87 ;  /* 0x00000057a257723e */ /* 0x000fe200000010ff */
[C---:B------:R-:W-:Y:S01]  /*6190*/  FFMA.FTZ R52, R82.reuse, R163, -R169 ;  /* 0x000000a352347223 */ /* 0x040fe200000108a9 */
[----:B------:R-:W-:Y:S01]  /*61a0*/  FFMA.FTZ R53, R82, R53, R86 ;  /* 0x0000003552357223 */ /* 0x000fe20000010056 */
[----:B------:R-:W-:-:S02]  /*61b0*/  F2FP.BF16.F32.PACK_AB R168, R168, R85 ;  /* 0x00000055a8a8723e */ /* 0x000fc400000010ff */
[----:B------:R-:W-:Y:S01]  /*61c0*/  F2FP.BF16.F32.PACK_AB R48, R48, R81 ;  /* 0x000000513030723e */ /* 0x000fe200000010ff */
[----:B------:R-:W-:Y:S01]  /*61d0*/  IMAD.MOV.U32 R81, RZ, RZ, R87 ;  /* 0x000000ffff517224 */ /* 0x000fe200078e0057 */
[----:B------:R-:W-:Y:S01]  /*61e0*/  F2FP.BF16.F32.PACK_AB R80, R83, R164 ;  /* 0x000000a45350723e */ /* 0x000fe200000010ff */
[----:B------:R-:W-:Y:S01]  /*61f0*/  IMAD.MOV.U32 R83, RZ, RZ, R168 ;  /* 0x000000ffff537224 */ /* 0x000fe200078e00a8 */
[----:B------:R-:W-:Y:S01]  /*6200*/  F2FP.BF16.F32.PACK_AB R85, R50, R55 ;  /* 0x000000373255723e */ /* 0x000fe200000010ff */
[----:B------:R-:W-:Y:S01]  /*6210*/  IMAD.MOV.U32 R87, RZ, RZ, R48 ;  /* 0x000000ffff577224 */ /* 0x000fe200078e0030 */
[----:B------:R-:W-:Y:S02]  /*6220*/  F2FP.BF16.F32.PACK_AB R84, R167, R172 ;  /* 0x000000aca754723e */ /* 0x000fe400000010ff */
[----:B------:R-:W-:Y:S02]  /*6230*/  F2FP.BF16.F32.PACK_AB R82, R52, R165 ;  /* 0x000000a53452723e */ /* 0x000fe400000010ff */
[----:B------:R-:W-:-:S07]  /*6240*/  F2FP.BF16.F32.PACK_AB R86, R53, R54 ;  /* 0x000000363556723e */ /* 0x000fce00000010ff */
.L_x_2774:
[----:B------:R-:W-:Y:S05]  /*6250*/  BSYNC B2 ;  /* 0x0000000000027941 */ /* 0x000fea0003800000 */
.L_x_2773:
        /* <DEDUP_REMOVED lines=11> */
.L_x_2772:
[----:B------:R-:W-:Y:S05]  /*6310*/  BSYNC B1 ;  /* 0x0000000000017941 */ /* 0x000fea0003800000 */
.L_x_2771:
        /* <DEDUP_REMOVED lines=20> */
[----:B------:R-:W-:Y:S01]  /*6460*/  LOP3.LUT R48, R49, R230, RZ, 0x3c, !PT ;  /* 0x000000e631307212 */ /* 0x000fe200078e3cff */
[----:B------:R-:W-:-:S03]  /*6470*/  IMAD R49, R23, 0x4000, R30 ;  /* 0x0000400017317824 */ /* 0x000fc600078e021e */
[----:B------:R-:W-:Y:S01]  /*6480*/  LOP3.LUT R50, R50, 0x7fffe000, RZ, 0xc0, !PT ;  /* 0x7fffe00032327812 */ /* 0x000fe200078ec0ff */
[----:B------:R-:W-:-:S03]  /*6490*/  IMAD R49, R49, 0x2, R2 ;  /* 0x0000000231317824 */ /* 0x000fc600078e0202 */
[----:B------:R-:W-:-:S05]  /*64a0*/  IADD3 R48, R48, R50, R199 ;  /* 0x0000003230307210 */ /* 0x000fca0007ffe0c7 */
[----:B------:R-:W-:-:S04]  /*64b0*/  IMAD R51, R23, 0x4000, R48 ;  /* 0x0000400017337824 */ /* 0x000fc800078e0230 */
[----:B------:R-:W-:Y:S02]  /*64c0*/  IMAD R52, R51, 0x2, R2 ;  /* 0x0000000233347824 */ /* 0x000fe400078e0202 */
        /* <DEDUP_REMOVED lines=13> */
[----:B------:R-:W-:Y:S01]  /*65a0*/  IMAD.U32 R63, R53, 0x10000, RZ ;  /* 0x00010000353f7824 */ /* 0x000fe200078e00ff */
[----:B------:R-:W-:Y:S01]  /*65b0*/  LOP3.LUT R59, R55, 0xffff0000, RZ, 0xc0, !PT ;  /* 0xffff0000373b7812 */ /* 0x000fe200078ec0ff */
[----:B------:R-:W-:Y:S01]  /*65c0*/  IMAD.U32 R55, R161, 0x10000, RZ ;  /* 0x00010000a1377824 */ /* 0x000fe200078e00ff */
[----:B------:R-:W-:Y:S01]  /*65d0*/  LOP3.LUT R86, R53, 0xffff0000, RZ, 0xc0, !PT ;  /* 0xffff000035567812 */ /* 0x000fe200078ec0ff */
[----:B------:R-:W-:Y:S01]  /*65e0*/  IMAD.U32 R53, R157, 0x10000, RZ ;  /* 0x000100009d357824 */ /* 0x000fe200078e00ff */
[----:B------:R-:W-:Y:S01]  /*65f0*/  PRMT R158, R158, 0x5410, R125 ;  /* 0x000054109e9e7816 */ /* 0x000fe2000000007d */
[----:B------:R-:W-:Y:S01]  /*6600*/  FMUL.FTZ R125, R63, R55 ;  /* 0x000000373f7d7220 */ /* 0x000fe20000410000 */
[----:B------:R-:W-:Y:S01]  /*6610*/  SHF.R.U64 R151, R60, 0x10, R61 ;  /* 0x000000103c977819 */ /* 0x000fe2000000123d */
[----:B------:R-:W-:Y:S01]  /*6620*/  IMAD.U32 R60, R49, 0x10000, RZ ;  /* 0x00010000313c7824 */ /* 0x000fe200078e00ff */
[----:B------:R-:W-:Y:S01]  /*6630*/  PRMT R159, R159, 0x5410, R124 ;  /* 0x000054109f9f7816 */ /* 0x000fe2000000007c */
[-C--:B------:R-:W-:Y:S01]  /*6640*/  FMUL.FTZ R63, R63, R53.reuse ;  /* 0x000000353f3f7220 */ /* 0x080fe20000410000 */
[----:B------:R-:W-:Y:S01]  /*6650*/  PRMT R155, R155, 0x5410, R152 ;  /* 0x000054109b9b7816 */ /* 0x000fe20000000098 */
[----:B------:R-:W-:Y:S01]  /*6660*/  FFMA.FTZ R53, R60, R53, -R125 ;  /* 0x000000353c357223 */ /* 0x000fe2000001087d */
[----:B------:R-:W-:Y:S01]  /*6670*/  LOP3.LUT R161, R161, 0xffff0000, RZ, 0xc0, !PT ;  /* 0xffff0000a1a17812 */ /* 0x000fe200078ec0ff */
[----:B------:R-:W-:-:S02]  /*6680*/  IMAD.U32 R124, R159, 0x10000, RZ ;  /* 0x000100009f7c7824 */ /* 0x000fc400078e00ff */
[----:B------:R-:W-:Y:S01]  /*6690*/  FFMA.FTZ R55, R60, R55, R63 ;  /* 0x000000373c377223 */ /* 0x000fe2000001003f */
[----:B------:R-:W-:Y:S01]  /*66a0*/  IMAD.U32 R63, R155, 0x10000, RZ ;  /* 0x000100009b3f7824 */ /* 0x000fe200078e00ff */
[----:B------:R-:W-:Y:S01]  /*66b0*/  LOP3.LUT R61, R49, 0xffff0000, RZ, 0xc0, !PT ;  /* 0xffff0000313d7812 */ /* 0x000fe200078ec0ff */
[----:B------:R-:W-:Y:S01]  /*66c0*/  FMUL.FTZ R150, R86, R161 ;  /* 0x000000a156967220 */ /* 0x000fe20000410000 */
[----:B------:R-:W-:Y:S01]  /*66d0*/  LOP3.LUT R157, R157, 0xffff0000, RZ, 0xc0, !PT ;  /* 0xffff00009d9d7812 */ /* 0x000fe200078ec0ff */
[CC--:B------:R-:W-:Y:S01]  /*66e0*/  FMUL.FTZ R125, R87.reuse, R124.reuse ;  /* 0x0000007c577d7220 */ /* 0x0c0fe20000410000 */
[----:B------:R-:W-:Y:S01]  /*66f0*/  SHF.R.U64 R163, R56, 0x10, R57 ;  /* 0x0000001038a37819 */ /* 0x000fe20000001239 */
[----:B------:R-:W-:Y:S01]  /*6700*/  FMUL.FTZ R87, R87, R63 ;  /* 0x0000003f57577220 */ /* 0x000fe20000410000 */
[----:B------:R-:W-:Y:S01]  /*6710*/  LOP3.LUT R159, R159, 0xffff0000, RZ, 0xc0, !PT ;  /* 0xffff00009f9f7812 */ /* 0x000fe200078ec0ff */
[-C--:B------:R-:W-:Y:S01]  /*6720*/  FFMA.FTZ R60, R61, R157.reuse, -R150 ;  /* 0x0000009d3d3c7223 */ /* 0x080fe20000010896 */
[----:B------:R-:W-:Y:S01]  /*6730*/  PRMT R160, R160, 0x5410, R151 ;  /* 0x00005410a0a07816 */ /* 0x000fe20000000097 */
[----:B------:R-:W-:Y:S01]  /*6740*/  FMUL.FTZ R86, R86, R157 ;  /* 0x0000009d56567220 */ /* 0x000fe20000410000 */
[----:B------:R-:W-:Y:S01]  /*6750*/  LOP3.LUT R155, R155, 0xffff0000, RZ, 0xc0, !PT ;  /* 0xffff00009b9b7812 */ /* 0x000fe200078ec0ff */
[C---:B------:R-:W-:Y:S01]  /*6760*/  FFMA.FTZ R150, R62.reuse, R63, -R125 ;  /* 0x0000003f3e967223 */ /* 0x040fe2000001087d */
[----:B------:R-:W-:Y:S01]  /*6770*/  LOP3.LUT R58, R51, 0xffff0000, RZ, 0xc0, !PT ;  /* 0xffff0000333a7812 */ /* 0x000fe200078ec0ff */
[----:B------:R-:W-:Y:S01]  /*6780*/  FFMA.FTZ R124, R62, R124, R87 ;  /* 0x0000007c3e7c7223 */ /* 0x000fe20000010057 */
[----:B------:R-:W-:Y:S01]  /*6790*/  PRMT R156, R156, 0x5410, R163 ;  /* 0x000054109c9c7816 */ /* 0x000fe200000000a3 */
[----:B------:R-:W-:Y:S01]  /*67a0*/  FMUL.FTZ R63, R59, R159 ;  /* 0x0000009f3b3f7220 */ /* 0x000fe20000410000 */
[----:B------:R-:W-:-:S02]  /*67b0*/  IMAD.U32 R57, R52, 0x10000, RZ ;  /* 0x0001000034397824 */ /* 0x000fc400078e00ff */
[----:B------:R-:W-:Y:S01]  /*67c0*/  FFMA.FTZ R86, R61, R161, R86 ;  /* 0x000000a13d567223 */ /* 0x000fe20000010056 */
[----:B------:R-:W-:Y:S02]  /*67d0*/  IMAD.U32 R62, R160, 0x10000, RZ ;  /* 0x00010000a03e7824 */ /* 0x000fe400078e00ff */
[-C--:B------:R-:W-:Y:S01]  /*67e0*/  FMUL.FTZ R125, R59, R155.reuse ;  /* 0x0000009b3b7d7220 */ /* 0x080fe20000410000 */
[----:B------:R-:W-:Y:S02]  /*67f0*/  IMAD.U32 R61, R156, 0x10000, RZ ;  /* 0x000100009c3d7824 */ /* 0x000fe400078e00ff */
[----:B------:R-:W-:Y:S01]  /*6800*/  FFMA.FTZ R155, R58, R155, -R63 ;  /* 0x0000009b3a9b7223 */ /* 0x000fe2000001083f */
[----:B------:R-:W-:Y:S01]  /*6810*/  IMAD.U32 R56, R48, 0x10000, RZ ;  /* 0x0001000030387824 */ /* 0x000fe200078e00ff */
[----:B------:R-:W-:Y:S01]  /*6820*/  LOP3.LUT R52, R52, 0xffff0000, RZ, 0xc0, !PT ;  /* 0xffff000034347812 */ /* 0x000fe200078ec0ff */
[C---:B------:R-:W-:Y:S01]  /*6830*/  FMUL.FTZ R87, R57.reuse, R62 ;  /* 0x0000003e39577220 */ /* 0x040fe20000410000 */
[----:B------:R-:W-:Y:S01]  /*6840*/  LOP3.LUT R63, R160, 0xffff0000, RZ, 0xc0, !PT ;  /* 0xffff0000a03f7812 */ /* 0x000fe200078ec0ff */
[----:B------:R-:W-:Y:S01]  /*6850*/  FMUL.FTZ R57, R57, R61 ;  /* 0x0000003d39397220 */ /* 0x000fe20000410000 */
[----:B------:R-:W-:Y:S01]  /*6860*/  LOP3.LUT R59, R156, 0xffff0000, RZ, 0xc0, !PT ;  /* 0xffff00009c3b7812 */ /* 0x000fe200078ec0ff */
[----:B------:R-:W-:Y:S01]  /*6870*/  FFMA.FTZ R159, R58, R159, R125 ;  /* 0x0000009f3a9f7223 */ /* 0x000fe2000001007d */
[----:B------:R-:W-:Y:S01]  /*6880*/  PRMT R154, R154, 0x5410, R153 ;  /* 0x000054109a9a7816 */ /* 0x000fe20000000099 */
[----:B------:R-:W-:Y:S01]  /*6890*/  FFMA.FTZ R87, R56, R61, -R87 ;  /* 0x0000003d38577223 */ /* 0x000fe20000010857 */
        /* <DEDUP_REMOVED lines=8> */
[----:B------:R-:W-:Y:S01]  /*6920*/  FFMA.FTZ R57, R56, R62, R57 ;  /* 0x0000003e38397223 */ /* 0x000fe20000010039 */
[----:B------:R-:W-:Y:S01]  /*6930*/  LOP3.LUT R154, R154, 0xffff0000, RZ, 0xc0, !PT ;  /* 0xffff00009a9a7812 */ /* 0x000fe200078ec0ff */
[C---:B------:R-:W-:Y:S01]  /*6940*/  IMAD.U32 R56, R158.reuse, 0x10000, RZ ;  /* 0x000100009e387824 */ /* 0x040fe200078e00ff */
[----:B------:R-:W-:Y:S01]  /*6950*/  LOP3.LUT R158, R158, 0xffff0000, RZ, 0xc0, !PT ;  /* 0xffff00009e9e7812 */ /* 0x000fe200078ec0ff */
[C---:B------:R-:W-:Y:S01]  /*6960*/  FFMA.FTZ R58, R48.reuse, R59, -R125 ;  /* 0x0000003b303a7223 */ /* 0x040fe2000001087d */
[----:B------:R-:W-:Y:S01]  /*6970*/  FFMA.FTZ R48, R48, R63, R61 ;  /* 0x0000003f30307223 */ /* 0x000fe2000001003d */
[----:B------:R-:W-:Y:S01]  /*6980*/  FMUL.FTZ R59, R50, R52 ;  /* 0x00000034323b7220 */ /* 0x000fe20000410000 */
[----:B------:R-:W-:Y:S01]  /*6990*/  FMUL.FTZ R61, R54, R154 ;  /* 0x0000009a363d7220 */ /* 0x000fe20000410000 */
[----:B------:R-:W-:Y:S01]  /*69a0*/  FMUL.FTZ R62, R50, R56 ;  /* 0x00000038323e7220 */ /* 0x000fe20000410000 */
[----:B------:R-:W-:Y:S01]  /*69b0*/  FMUL.FTZ R50, R54, R158 ;  /* 0x0000009e36327220 */ /* 0x000fe20000410000 */
[----:B------:R-:W-:Y:S01]  /*69c0*/  FFMA.FTZ R59, R49, R56, R59 ;  /* 0x00000038313b7223 */ /* 0x000fe2000001003b */
[----:B------:R-:W-:Y:S01]  /*69d0*/  FFMA.FTZ R158, R51, R158, R61 ;  /* 0x0000009e339e7223 */ /* 0x000fe2000001003d */
[----:B------:R-:W-:Y:S01]  /*69e0*/  FFMA.FTZ R62, R49, R52, -R62 ;  /* 0x00000034313e7223 */ /* 0x000fe2000001083e */
[----:B------:R-:W-:Y:S01]  /*69f0*/  FFMA.FTZ R49, R51, R154, -R50 ;  /* 0x0000009a33317223 */ /* 0x000fe20000010832 */
[----:B------:R-:W-:-:S02]  /*6a00*/  F2FP.BF16.F32.PACK_AB R53, R60, R53 ;  /* 0x000000353c35723e */ /* 0x000fc400000010ff */
[----:B------:R-:W-:Y:S02]  /*6a10*/  F2FP.BF16.F32.PACK_AB R52, R58, R87 ;  /* 0x000000573a34723e */ /* 0x000fe400000010ff */
        /* <DEDUP_REMOVED lines=9> */
[----:B------:R-:W-:-:S02]  /*6ab0*/  IMAD.MOV.U32 R53, RZ, RZ, R55 ;  /* 0x000000ffff357224 */ /* 0x000fc400078e0037 */
[----:B------:R-:W-:Y:S02]  /*6ac0*/  IMAD.MOV.U32 R54, RZ, RZ, R59 ;  /* 0x000000ffff367224 */ /* 0x000fe400078e003b */
[----:B------:R-:W-:-:S07]  /*6ad0*/  IMAD.MOV.U32 R55, RZ, RZ, R124 ;  /* 0x000000ffff377224 */ /* 0x000fce00078e007c */
.L_x_2778:
[----:B------:R-:W-:Y:S05]  /*6ae0*/  BSYNC B2 ;  /* 0x0000000000027941 */ /* 0x000fea0003800000 */
.L_x_2777:
        /* <DEDUP_REMOVED lines=11> */
.L_x_2776:
[----:B------:R-:W-:Y:S05]  /*6ba0*/  BSYNC B1 ;  /* 0x0000000000017941 */ /* 0x000fea0003800000 */
.L_x_2775:
        /* <DEDUP_REMOVED lines=36> */
[--C-:B------:R-:W-:Y:S01]  /*6df0*/  SHF.R.U64 R85, R66, 0x10, R67.reuse ;  /* 0x0000001042557819 */ /* 0x100fe20000001243 */
[----:B------:R-:W-:Y:S01]  /*6e00*/  IMAD.U32 R80, R149, 0x10000, RZ ;  /* 0x0001000095507824 */ /* 0x000fe200078e00ff */
[----:B------:R-:W-:Y:S01]  /*6e10*/  SHF.R.U32.HI R82, RZ, 0x10, R67 ;  /* 0x00000010ff527819 */ /* 0x000fe20000011643 */
[----:B--2---:R-:W-:Y:S01]  /*6e20*/  IMAD.U32 R67, R53, 0x10000, RZ ;  /* 0x0001000035437824 */ /* 0x004fe200078e00ff */
[--C-:B------:R-:W-:Y:S01]  /*6e30*/  SHF.R.U32.HI R84, RZ, 0x10, R71.reuse ;  /* 0x00000010ff547819 */ /* 0x100fe20000011647 */
[----:B------:R-:W-:Y:S01]  /*6e40*/  IMAD.U32 R66, R52, 0x10000, RZ ;  /* 0x0001000034427824 */ /* 0x000fe200078e00ff */
[----:B------:R-:W-:Y:S01]  /*6e50*/  SHF.R.U64 R81, R70, 0x10, R71 ;  /* 0x0000001046517819 */ /* 0x000fe20000001247 */
        /* <DEDUP_REMOVED lines=8> */
[----:B------:R-:W-:Y:S01]  /*6ee0*/  IMAD.U32 R69, R55, 0x10000, RZ ;  /* 0x0001000037457824 */ /* 0x000fe200078e00ff */
[----:B------:R-:W-:Y:S01]  /*6ef0*/  LOP3.LUT R149, R149, 0xffff0000, RZ, 0xc0, !PT ;  /* 0xffff000095957812 */ /* 0x000fe200078ec0ff */
[----:B------:R-:W-:Y:S01]  /*6f00*/  IMAD.U32 R82, R147, 0x10000, RZ ;  /* 0x0001000093527824 */ /* 0x000fe200078e00ff */
[----:B------:R-:W-:Y:S01]  /*6f10*/  LOP3.LUT R145, R145, 0xffff0000, RZ, 0xc0, !PT ;  /* 0xffff000091917812 */ /* 0x000fe200078ec0ff */
[----:B------:R-:W-:Y:S01]  /*6f20*/  FFMA.FTZ R84, R63, R80, R84 ;  /* 0x000000503f547223 */ /* 0x000fe20000010054 */
[----:B------:R-:W-:Y:S01]  /*6f30*/  SHF.R.U64 R87, R64, 0x10, R65 ;  /* 0x0000001040577819 */ /* 0x000fe20000001241 */
[----:B------:R-:W-:Y:S01]  /*6f40*/  IMAD.U32 R70, R143, 0x10000, RZ ;  /* 0x000100008f467824 */ /* 0x000fe200078e00ff */
[----:B------:R-:W-:Y:S01]  /*6f50*/  LOP3.LUT R64, R49, 0xffff0000, RZ, 0xc0, !PT ;  /* 0xffff000031407812 */ /* 0x000fe200078ec0ff */
[C---:B------:R-:W-:Y:S01]  /*6f60*/  FMUL.FTZ R71, R68.reuse, R149 ;  /* 0x0000009544477220 */ /* 0x040fe20000410000 */
[-C--:B------:R-:W-:Y:S01]  /*6f70*/  FMUL.FTZ R63, R68, R145.reuse ;  /* 0x00000091443f7220 */ /* 0x080fe20000410000 */
[----:B------:R-:W-:Y:S01]  /*6f80*/  PRMT R148, R148, 0x5410, R83 ;  /* 0x0000541094947816 */ /* 0x000fe20000000053 */
[----:B------:R-:W-:Y:S01]  /*6f90*/  FMUL.FTZ R86, R69, R82 ;  /* 0x0000005245567220 */ /* 0x000fe20000410000 */
[----:B------:R-:W-:Y:S01]  /*6fa0*/  IMAD.U32 R53, R51, 0x10000, RZ ;  /* 0x0001000033357824 */ /* 0x000fe200078e00ff */
[----:B------:R-:W-:Y:S01]  /*6fb0*/  PRMT R144, R144, 0x5410, R87 ;  /* 0x0000541090907816 */ /* 0x000fe20000000057 */
[-C--:B------:R-:W-:Y:S01]  /*6fc0*/  FMUL.FTZ R69, R69, R70.reuse ;  /* 0x0000004645457220 */ /* 0x080fe20000410000 */
[C---:B------:R-:W-:Y:S01]  /*6fd0*/  FFMA.FTZ R80, R64.reuse, R145, -R71 ;  /* 0x0000009140507223 */ /* 0x040fe20000010847 */
[----:B------:R-:W-:Y:S01]  /*6fe0*/  FFMA.FTZ R149, R64, R149, R63 ;  /* 0x0000009540957223 */ /* 0x000fe2000001003f */
[----:B------:R-:W-:Y:S01]  /*6ff0*/  LOP3.LUT R55, R55, 0xffff0000, RZ, 0xc0, !PT ;  /* 0xffff000037377812 */ /* 0x000fe200078ec0ff */
[----:B------:R-:W-:Y:S01]  /*7000*/  FFMA.FTZ R86, R53, R70, -R86 ;  /* 0x0000004635567223 */ /* 0x000fe20000010856 */
[----:B------:R-:W-:Y:S01]  /*7010*/  LOP3.LUT R68, R147, 0xffff0000, RZ, 0xc0, !PT ;  /* 0xffff000093447812 */ /* 0x000fe200078ec0ff */
[----:B------:R-:W-:Y:S01]  /*7020*/  FFMA.FTZ R82, R53, R82, R69 ;  /* 0x0000005235527223 */ /* 0x000fe20000010045 */
[----:B------:R-:W-:Y:S01]  /*7030*/  LOP3.LUT R64, R143, 0xffff0000, RZ, 0xc0, !PT ;  /* 0xffff00008f407812 */ /* 0x000fe200078ec0ff */
[----:B------:R-:W-:Y:S01]  /*7040*/  IMAD.U32 R63, R148, 0x10000, RZ ;  /* 0x00010000943f7824 */ /* 0x000fe200078e00ff */
[----:B------:R-:W-:Y:S01]  /*7050*/  LOP3.LUT R65, R51, 0xffff0000, RZ, 0xc0, !PT ;  /* 0xffff000033417812 */ /* 0x000fe200078ec0ff */
[----:B------:R-:W-:-:S02]  /*7060*/  IMAD.U32 R53, R144, 0x10000, RZ ;  /* 0x0001000090357824 */ /* 0x000fc400078e00ff */
[C---:B------:R-:W-:Y:S01]  /*7070*/  FMUL.FTZ R70, R55.reuse, R68 ;  /* 0x0000004437467220 */ /* 0x040fe20000410000 */
[-C--:B------:R-:W-:Y:S01]  /*7080*/  FMUL.FTZ R124, R55, R64.reuse ;  /* 0x00000040377c7220 */ /* 0x080fe20000410000 */
[----:B------:R-:W-:Y:S01]  /*7090*/  LOP3.LUT R52, R52, 0xffff0000, RZ, 0xc0, !PT ;  /* 0xffff000034347812 */ /* 0x000fe200078ec0ff */
[----:B------:R-:W-:Y:S01]  /*70a0*/  FMUL.FTZ R55, R66, R63 ;  /* 0x0000003f42377220 */ /* 0x000fe20000410000 */
[----:B------:R-:W-:Y:S01]  /*70b0*/  LOP3.LUT R148, R148, 0xffff0000, RZ, 0xc0, !PT ;  /* 0xffff000094947812 */ /* 0x000fe200078ec0ff */
[-C--:B------:R-:W-:Y:S01]  /*70c0*/  FMUL.FTZ R66, R66, R53.reuse ;  /* 0x0000003542427220 */ /* 0x080fe20000410000 */
[----:B------:R-:W-:Y:S01]  /*70d0*/  LOP3.LUT R144, R144, 0xffff0000, RZ, 0xc0, !PT ;  /* 0xffff000090907812 */ /* 0x000fe200078ec0ff */
[C---:B------:R-:W-:Y:S01]  /*70e0*/  FFMA.FTZ R71, R65.reuse, R64, -R70 ;  /* 0x0000004041477223 */ /* 0x040fe20000010846 */
[----:B------:R-:W-:Y:S01]  /*70f0*/  PRMT R142, R142, 0x5410, R85 ;  /* 0x000054108e8e7816 */ /* 0x000fe20000000055 */
[----:B------:R-:W-:Y:S01]  /*7100*/  FFMA.FTZ R64, R62, R53, -R55 ;  /* 0x000000353e407223 */ /* 0x000fe20000010837 */
[----:B------:R-:W-:Y:S01]  /*7110*/  PRMT R146, R146, 0x5410, R81 ;  /* 0x0000541092927816 */ /* 0x000fe20000000051 */
[----:B------:R-:W-:Y:S01]  /*7120*/  FFMA.FTZ R81, R65, R68, R124 ;  /* 0x0000004441517223 */ /* 0x000fe2000001007c */
[----:B------:R-:W-:Y:S01]  /*7130*/  LOP3.LUT R49, R48, 0xffff0000, RZ, 0xc0, !PT ;  /* 0xffff000030317812 */ /* 0x000fe200078ec0ff */
[----:B------:R-:W-:Y:S01]  /*7140*/  FMUL.FTZ R68, R52, R148 ;  /* 0x0000009434447220 */ /* 0x000fe20000410000 */
[----:B------:R-:W-:Y:S01]  /*7150*/  FFMA.FTZ R66, R62, R63, R66 ;  /* 0x0000003f3e427223 */ /* 0x000fe20000010042 */
[----:B------:R-:W-:-:S02]  /*7160*/  IMAD.U32 R51, R54, 0x10000, RZ ;  /* 0x0001000036337824 */ /* 0x000fc400078e00ff */
[-C--:B------:R-:W-:Y:S01]  /*7170*/  FMUL.FTZ R62, R52, R144.reuse ;  /* 0x00000090343e7220 */ /* 0x080fe20000410000 */
[----:B------:R-:W-:Y:S01]  /*7180*/  LOP3.LUT R54, R54, 0xffff0000, RZ, 0xc0, !PT ;  /* 0xffff000036367812 */ /* 0x000fe200078ec0ff */
[C---:B------:R-:W-:Y:S01]  /*7190*/  IMAD.U32 R55, R146.reuse, 0x10000, RZ ;  /* 0x0001000092377824 */ /* 0x040fe200078e00ff */
[----:B------:R-:W-:Y:S01]  /*71a0*/  LOP3.LUT R63, R146, 0xffff0000, RZ, 0xc0, !PT ;  /* 0xffff0000923f7812 */ /* 0x000fe200078ec0ff */
[C---:B------:R-:W-:Y:S01]  /*71b0*/  IMAD.U32 R52, R142.reuse, 0x10000, RZ ;  /* 0x000100008e347824 */ /* 0x040fe200078e00ff */
[----:B------:R-:W-:Y:S01]  /*71c0*/  LOP3.LUT R53, R142, 0xffff0000, RZ, 0xc0, !PT ;  /* 0xffff00008e357812 */ /* 0x000fe200078ec0ff */
[C---:B------:R-:W-:Y:S01]  /*71d0*/  FFMA.FTZ R65, R49.reuse, R144, -R68 ;  /* 0x0000009031417223 */ /* 0x040fe20000010844 */
[C---:B------:R-:W-:Y:S02]  /*71e0*/  IMAD.U32 R48, R50.reuse, 0x10000, RZ ;  /* 0x0001000032307824 */ /* 0x040fe400078e00ff */
        /* <DEDUP_REMOVED lines=20> */
.L_x_2782:
[----:B------:R-:W-:Y:S05]  /*7330*/  BSYNC B2 ;  /* 0x0000000000027941 */ /* 0x000fea0003800000 */
.L_x_2781:
        /* <DEDUP_REMOVED lines=11> */
.L_x_2780:
[----:B------:R-:W-:Y:S05]  /*73f0*/  BSYNC B1 ;  /* 0x0000000000017941 */ /* 0x000fea0003800000 */
.L_x_2779:
[C---:B------:R-:W-:Y:S01]  /*7400*/  ISETP.GE.OR P4, PT, R211.reuse, R115, P2 ;  /* 0x00000073d300720c */ /* 0x040fe20001786670 */
        /* <DEDUP_REMOVED lines=31> */
[--C-:B------:R-:W-:Y:S01]  /*7600*/  SHF.R.U64 R71, R76, 0x10, R77.reuse ;  /* 0x000000104c477819 */ /* 0x100fe2000000124d */
[----:B--2---:R-:W-:Y:S01]  /*7610*/  IMAD.U32 R66, R53, 0x10000, RZ ;  /* 0x0001000035427824 */ /* 0x004fe200078e00ff */
[----:B------:R-:W-:Y:S01]  /*7620*/  SHF.R.U32.HI R76, RZ, 0x10, R77 ;  /* 0x00000010ff4c7819 */ /* 0x000fe2000001164d */
[----:B-1----:R-:W-:Y:S01]  /*7630*/  IMAD.U32 R62, R49, 0x10000, RZ ;  /* 0x00010000313e7824 */ /* 0x002fe200078e00ff */
[--C-:B------:R-:W-:Y:S01]  /*7640*/  SHF.R.U64 R83, R72, 0x10, R73.reuse ;  /* 0x0000001048537819 */ /* 0x100fe20000001249 */
[----:B------:R-:W-:Y:S01]  /*7650*/  IMAD.U32 R68, R55, 0x10000, RZ ;  /* 0x0001000037447824 */ /* 0x000fe200078e00ff */
[----:B------:R-:W-:Y:S01]  /*7660*/  SHF.R.U32.HI R72, RZ, 0x10, R73 ;  /* 0x00000010ff487819 */ /* 0x000fe20000011649 */
[----:B------:R-:W-:Y:S01]  /*7670*/  IMAD.U32 R64, R52, 0x10000, RZ ;  /* 0x0001000034407824 */ /* 0x000fe200078e00ff */
[----:B------:R-:W-:Y:S02]  /*7680*/  SHF.R.U64 R73, R74, 0x10, R75 ;  /* 0x000000104a497819 */ /* 0x000fe4000000124b */
[----:B------:R-:W-:-:S02]  /*7690*/  PRMT R141, R141, 0x5410, R76 ;  /* 0x000054108d8d7816 */ /* 0x000fc4000000004c */
[----:B------:R-:W-:Y:S02]  /*76a0*/  PRMT R137, R137, 0x5410, R72 ;  /* 0x0000541089897816 */ /* 0x000fe40000000048 */
[----:B------:R-:W-:Y:S02]  /*76b0*/  SHF.R.U32.HI R81, RZ, 0x10, R75 ;  /* 0x00000010ff517819 */ /* 0x000fe4000001164b */
[----:B------:R-:W-:Y:S02]  /*76c0*/  SHF.R.U64 R75, R78, 0x10, R79 ;  /* 0x000000104e4b7819 */ /* 0x000fe4000000124f */
[----:B------:R-:W-:Y:S01]  /*76d0*/  PRMT R132, R132, 0x5410, R73 ;  /* 0x0000541084847816 */ /* 0x000fe20000000049 */
[----:B------:R-:W-:Y:S01]  /*76e0*/  IMAD.U32 R73, R141, 0x10000, RZ ;  /* 0x000100008d497824 */ /* 0x000fe200078e00ff */
[----:B------:R-:W-:Y:S02]  /*76f0*/  SHF.R.U32.HI R78, RZ, 0x10, R79 ;  /* 0x00000010ff4e7819 */ /* 0x000fe4000001164f */
[----:B------:R-:W-:Y:S01]  /*7700*/  PRMT R140, R140, 0x5410, R71 ;  /* 0x000054108c8c7816 */ /* 0x000fe20000000047 */
[----:B------:R-:W-:Y:S01]  /*7710*/  IMAD.U32 R71, R137, 0x10000, RZ ;  /* 0x0001000089477824 */ /* 0x000fe200078e00ff */
[----:B------:R-:W-:Y:S01]  /*7720*/  PRMT R138, R138, 0x5410, R75 ;  /* 0x000054108a8a7816 */ /* 0x000fe2000000004b */
[C---:B------:R-:W-:Y:S01]  /*7730*/  FMUL.FTZ R75, R66.reuse, R73 ;  /* 0x00000049424b7220 */ /* 0x040fe20000410000 */
[----:B------:R-:W-:Y:S01]  /*7740*/  LOP3.LUT R67, R53, 0xffff0000, RZ, 0xc0, !PT ;  /* 0xffff000035437812 */ /* 0x000fe200078ec0ff */
[-C--:B------:R-:W-:Y:S01]  /*7750*/  FMUL.FTZ R77, R66, R71.reuse ;  /* 0x00000047424d7220 */ /* 0x080fe20000410000 */
[----:B------:R-:W-:Y:S01]  /*7760*/  PRMT R139, R139, 0x5410, R78 ;  /* 0x000054108b8b7816 */ /* 0x000fe2000000004e */
[C---:B------:R-:W-:Y:S01]  /*7770*/  FFMA.FTZ R72, R62.reuse, R71, -R75 ;  /* 0x000000473e487223 */ /* 0x040fe2000001084b */
[----:B------:R-:W-:Y:S01]  /*7780*/  LOP3.LUT R70, R141, 0xffff0000, RZ, 0xc0, !PT ;  /* 0xffff00008d467812 */ /* 0x000fe200078ec0ff */
[----:B------:R-:W-:Y:S01]  /*7790*/  FFMA.FTZ R77, R62, R73, R77 ;  /* 0x000000493e4d7223 */ /* 0x000fe2000001004d */
[----:B------:R-:W-:Y:S01]  /*77a0*/  PRMT R134, R134, 0x5410, R81 ;  /* 0x0000541086867816 */ /* 0x000fe20000000051 */
[----:B------:R-:W-:Y:S01]  /*77b0*/  IMAD.U32 R75, R139, 0x10000, RZ ;  /* 0x000100008b4b7824 */ /* 0x000fe200078e00ff */
        /* <DEDUP_REMOVED lines=8> */
[----:B------:R-:W-:Y:S01]  /*7840*/  IMAD.U32 R52, R51, 0x10000, RZ ;  /* 0x0001000033347824 */ /* 0x000fe200078e00ff */
[----:B------:R-:W-:Y:S01]  /*7850*/  LOP3.LUT R69, R55, 0xffff0000, RZ, 0xc0, !PT ;  /* 0xffff000037457812 */ /* 0x000fe200078ec0ff */
[----:B------:R-:W-:Y:S01]  /*7860*/  FMUL.FTZ R68, R68, R71 ;  /* 0x0000004744447220 */ /* 0x000fe20000410000 */
[----:B------:R-:W-:Y:S01]  /*7870*/  LOP3.LUT R66, R139, 0xffff0000, RZ, 0xc0, !PT ;  /* 0xffff00008b427812 */ /* 0x000fe200078ec0ff */
[----:B------:R-:W-:Y:S01]  /*7880*/  FFMA.FTZ R70, R63, R70, R62 ;  /* 0x000000463f467223 */ /* 0x000fe2000001003e */
[----:B------:R-:W-:Y:S01]  /*7890*/  LOP3.LUT R134, R134, 0xffff0000, RZ, 0xc0, !PT ;  /* 0xffff000086867812 */ /* 0x000fe200078ec0ff */
[----:B------:R-:W-:Y:S01]  /*78a0*/  FFMA.FTZ R75, R52, R75, R68 ;  /* 0x0000004b344b7223 */ /* 0x000fe20000010044 */
[----:B------:R-:W-:Y:S01]  /*78b0*/  PRMT R136, R136, 0x5410, R83 ;  /* 0x0000541088887816 */ /* 0x000fe20000000053 */
[C---:B------:R-:W-:Y:S01]  /*78c0*/  IMAD.U32 R62, R140.reuse, 0x10000, RZ ;  /* 0x000100008c3e7824 */ /* 0x040fe200078e00ff */
[----:B------:R-:W-:Y:S01]  /*78d0*/  LOP3.LUT R53, R51, 0xffff0000, RZ, 0xc0, !PT ;  /* 0xffff000033357812 */ /* 0x000fe200078ec0ff */
[C---:B------:R-:W-:Y:S01]  /*78e0*/  FMUL.FTZ R68, R69.reuse, R66 ;  /* 0x0000004245447220 */ /* 0x040fe20000410000 */
[-C--:B------:R-:W-:Y:S01]  /*78f0*/  FMUL.FTZ R74, R69, R134.reuse ;  /* 0x00000086454a7220 */ /* 0x080fe20000410000 */
[----:B------:R-:W-:Y:S01]  /*7900*/  LOP3.LUT R140, R140, 0xffff0000, RZ, 0xc0, !PT ;  /* 0xffff00008c8c7812 */ /* 0x000fe200078ec0ff */
[----:B------:R-:W-:Y:S01]  /*7910*/  FFMA.FTZ R71, R52, R71, -R67 ;  /* 0x0000004734477223 */ /* 0x000fe20000010843 */
[C---:B------:R-:W-:Y:S01]  /*7920*/  IMAD.U32 R52, R136.reuse, 0x10000, RZ ;  /* 0x0001000088347824 */ /* 0x040fe200078e00ff */
[----:B------:R-:W-:Y:S01]  /*7930*/  LOP3.LUT R136, R136, 0xffff0000, RZ, 0xc0, !PT ;  /* 0xffff000088887812 */ /* 0x000fe200078ec0ff */
[C---:B------:R-:W-:Y:S01]  /*7940*/  IMAD.U32 R49, R48.reuse, 0x10000, RZ ;  /* 0x0001000030317824 */ /* 0x040fe200078e00ff */
[----:B------:R-:W-:Y:S01]  /*7950*/  LOP3.LUT R48, R48, 0xffff0000, RZ, 0xc0, !PT ;  /* 0xffff000030307812 */ /* 0x000fe200078ec0ff */
[C---:B------:R-:W-:Y:S01]  /*7960*/  FFMA.FTZ R134, R53.reuse, R134, -R68 ;  /* 0x0000008635867223 */ /* 0x040fe20000010844 */
[----:B------:R-:W-:Y:S01]  /*7970*/  FFMA.FTZ R74, R53, R66, R74 ;  /* 0x00000042354a7223 */ /* 0x000fe2000001004a */
[C---:B------:R-:W-:Y:S01]  /*7980*/  FMUL.FTZ R53, R65.reuse, R140 ;  /* 0x0000008c41357220 */ /* 0x040fe20000410000 */
[C---:B------:R-:W-:Y:S01]  /*7990*/  FMUL.FTZ R68, R64.reuse, R62 ;  /* 0x0000003e40447220 */ /* 0x040fe20000410000 */
[----:B------:R-:W-:Y:S01]  /*79a0*/  FMUL.FTZ R63, R64, R52 ;  /* 0x00000034403f7220 */ /* 0x000fe20000410000 */
[----:B------:R-:W-:Y:S01]  /*79b0*/  FMUL.FTZ R67, R65, R136 ;  /* 0x0000008841437220 */ /* 0x000fe20000410000 */
[----:B------:R-:W-:-:S02]  /*79c0*/  IMAD.U32 R55, R54, 0x10000, RZ ;  /* 0x0001000036377824 */ /* 0x000fc400078e00ff */
[----:B------:R-:W-:Y:S01]  /*79d0*/  FFMA.FTZ R65, R48, R136, -R53 ;  /* 0x0000008830417223 */ /* 0x000fe20000010835 */
[----:B------:R-:W-:Y:S01]  /*79e0*/  LOP3.LUT R54, R54, 0xffff0000, RZ, 0xc0, !PT ;  /* 0xffff000036367812 */ /* 0x000fe200078ec0ff */
[C---:B------:R-:W-:Y:S01]  /*79f0*/  FFMA.FTZ R68, R49.reuse, R52, -R68 ;  /* 0x0000003431447223 */ /* 0x040fe20000010844 */
[----:B------:R-:W-:Y:S01]  /*7a00*/  FFMA.FTZ R63, R49, R62, R63 ;  /* 0x0000003e313f7223 */ /* 0x000fe2000001003f */
[C---:B------:R-:W-:Y:S01]  /*7a10*/  LOP3.LUT R53, R138.reuse, 0xffff0000, RZ, 0xc0, !PT ;  /* 0xffff00008a357812 */ /* 0x040fe200078ec0ff */
[----:B------:R-:W-:Y:S01]  /*7a20*/  IMAD.U32 R62, R138, 0x10000, RZ ;  /* 0x000100008a3e7824 */ /* 0x000fe200078e00ff */
[C---:B------:R-:W-:Y:S01]  /*7a30*/  LOP3.LUT R49, R132.reuse, 0xffff0000, RZ, 0xc0, !PT ;  /* 0xffff000084317812 */ /* 0x040fe200078ec0ff */
[----:B------:R-:W-:Y:S02]  /*7a40*/  IMAD.U32 R52, R132, 0x10000, RZ ;  /* 0x0001000084347824 */ /* 0x000fe400078e00ff */
[----:B------:R-:W-:Y:S01]  /*7a50*/  FFMA.FTZ R48, R48, R140, R67 ;  /* 0x0000008c30307223 */ /* 0x000fe20000010043 */
[C---:B------:R-:W-:Y:S01]  /*7a60*/  IMAD.U32 R51, R50.reuse, 0x10000, RZ ;  /* 0x0001000032337824 */ /* 0x040fe200078e00ff */
        /* <DEDUP_REMOVED lines=19> */
.L_x_2784:
[----:B------:R-:W-:Y:S05]  /*7ba0*/  BSYNC B1 ;  /* 0x0000000000017941 */ /* 0x000fea0003800000 */
.L_x_2783:
        /* <DEDUP_REMOVED lines=10> */
.L_x_2722:
[----:B------:R-:W-:-:S13]  /*7c50*/  ISETP.NE.AND P0, PT, R189, 0x3, PT ;  /* 0x00000003bd00780c */ /* 0x000fda0003f05270 */
[----:B------:R-:W-:Y:S05]  /*7c60*/  @!P0 BRA `(.L_x_2785) ;  /* 0x0000000000048947 */ /* 0x000fea0003800000 */
[----:B------:R-:W-:Y:S01]  /*7c70*/  BPT.TRAP 0x1 ;  /* 0x000000040000795c */ /* 0x000fe20000300000 */
.L_x_2785:
        /* <DEDUP_REMOVED lines=9> */
.L_x_3073:
[----:B------:R-:W-:Y:S05]  /*7d10*/  BSYNC B1 ;  /* 0x0000000000017941 */ /* 0x000fea0003800000 */
.L_x_2786:
        /* <DEDUP_REMOVED lines=20> */
.L_x_2789:
[----:B------:R-:W-:Y:S05]  /*7e60*/  BSYNC B1 ;  /* 0x0000000000017941 */ /* 0x000fea0003800000 */
.L_x_2788:
        /* <DEDUP_REMOVED lines=19> */
.L_x_2791:
[----:B------:R-:W-:Y:S05]  /*7fa0*/  BSYNC B1 ;  /* 0x0000000000017941 */ /* 0x000fea0003800000 */
.L_x_2790:
        /* <DEDUP_REMOVED lines=19> */
.L_x_2793:
[----:B------:R-:W-:Y:S05]  /*80e0*/  BSYNC B1 ;  /* 0x0000000000017941 */ /* 0x000fea0003800000 */
.L_x_2792:
        /* <DEDUP_REMOVED lines=21> */
.L_x_2759:
[----:B------:R-:W-:Y:S05]  /*8240*/  BSYNC B0 ;  /* 0x0000000000007941 */ /* 0x000fea0003800000 */
.L_x_2721:
        /* <DEDUP_REMOVED lines=17> */
.L_x_2795:
[----:B------:R-:W-:Y:S05]  /*8360*/  BSYNC B0 ;  /* 0x0000000000007941 */ /* 0x000fea0003800000 */
.L_x_2794:
[----:B------:R-:W2:Y:S01]  /*8370*/  SYNCS.PHASECHK.TRANS64.TRYWAIT P0, [R110+URZ+0x288b0], R119 ;  /* 0x0288b0776e0075a7 */ /* 0x000ea2000800017f */
[----:B------:R-:W-:Y:S01]  /*8380*/  ULDC UR36, c[0x0][0x2f4] ;  /* 0x0000bd0000247ab9 */ /* 0x000fe20000000800 */
[----:B------:R-:W-:Y:S01]  /*8390*/  ULDC.64 UR38, c[0x0][0x328] ;  /* 0x0000ca0000267ab9 */ /* 0x000fe20000000a00 */
[----:B------:R-:W-:Y:S01]  /*83a0*/  ULDC.64 UR42, c[0x0][0x318] ;  /* 0x0000c600002a7ab9 */ /* 0x000fe20000000a00 */
[----:B------:R-:W-:Y:S04]  /*83b0*/  BSSY B0, `(.L_x_2796) ;  /* 0x0000002000007945 */ /* 0x000fe80003800000 */
[----:B--2---:R-:W-:Y:S05]  /*83c0*/  @!P0 BRA `(.L_x_2797) ;  /* 0x0000018c00488947 */ /* 0x004fea0003800000 */
.L_x_3074:
[----:B------:R-:W-:Y:S05]  /*83d0*/  BSYNC B0 ;  /* 0x0000000000007941 */ /* 0x000fea0003800000 */
.L_x_2796:
        /* <DEDUP_REMOVED lines=18> */
.L_x_2799:
[----:B------:R-:W-:Y:S05]  /*8500*/  BSYNC B0 ;  /* 0x0000000000007941 */ /* 0x000fea0003800000 */
.L_x_2798:
        /* <DEDUP_REMOVED lines=19> */
.L_x_2801:
[----:B------:R-:W-:Y:S05]  /*8640*/  BSYNC B0 ;  /* 0x0000000000007941 */ /* 0x000fea0003800000 */
.L_x_2800:
        /* <DEDUP_REMOVED lines=19> */
.L_x_2803:
[----:B------:R-:W-:Y:S05]  /*8780*/  BSYNC B0 ;  /* 0x0000000000007941 */ /* 0x000fea0003800000 */
.L_x_2802:
        /* <DEDUP_REMOVED lines=19> */
.L_x_2805:
[----:B------:R-:W-:Y:S05]  /*88c0*/  BSYNC B0 ;  /* 0x0000000000007941 */ /* 0x000fea0003800000 */
.L_x_2804:
        /* <DEDUP_REMOVED lines=22> */
.L_x_2716:
[----:B------:R-:W1:Y:S01]  /*8a30*/  LDC R0, c[0x0][0x448] ;  /* 0x00011200ff007b82 */ /* 0x000e620000000800 */
[----:B------:R-:W-:Y:S01]  /*8a40*/  VIADD R3, R191, 0x7f ;  /* 0x0000007fbf037836 */ /* 0x000fe20000000000 */
        /* <DEDUP_REMOVED lines=9> */
[----:B------:R-:W-:Y:S01]  /*8ae0*/  IMAD.MOV.U32 R137, RZ, RZ, RZ ;  /* 0x000000ffff897224 */ /* 0x000fe200078e00ff */
[----:B------:R-:W-:Y:S01]  /*8af0*/  CS2R R134, SRZ ;  /* 0x0000000000867805 */ /* 0x000fe2000001ff00 */
[----:B------:R-:W-:Y:S01]  /*8b00*/  IMAD.MOV.U32 R133, RZ, RZ, RZ ;  /* 0x000000ffff857224 */ /* 0x000fe200078e00ff */
        /* <DEDUP_REMOVED lines=10> */
[----:B-1----:R-:W-:Y:S02]  /*8bb0*/  ISETP.NE.AND P1, PT, R0, 0x1, PT ;  /* 0x000000010000780c */ /* 0x002fe40003f25270 */
[----:B0-----:R-:W-:Y:S02]  /*8bc0*/  CS2R R110, SRZ ;  /* 0x00000000006e7805 */ /* 0x001fe4000001ff00 */
        /* <DEDUP_REMOVED lines=11> */
[----:B------:R-:W0:Y:S08]  /*8c80*/  @P1 LDC R0, c[0x0][0x44c] ;  /* 0x00011300ff001b82 */ /* 0x000e300000000800 */
[----:B------:R-:W1:Y:S01]  /*8c90*/  @P1 LDC R5, c[0x0][0x450] ;  /* 0x00011400ff051b82 */ /* 0x000e620000000800 */
[----:B0-----:R-:W-:-:S05]  /*8ca0*/  @P1 IMAD.HI.U32 R0, R3, R0, RZ ;  /* 0x0000000003001227 */ /* 0x001fca00078e00ff */
[----:B-1----:R-:W-:Y:S02]  /*8cb0*/  @P1 SHF.R.U32.HI R3, RZ, R5, R0 ;  /* 0x00000005ff031219 */ /* 0x002fe40000011600 */
[----:B------:R-:W-:-:S03]  /*8cc0*/  PLOP3.LUT P1, PT, PT, PT, PT, 0x80, 0x0 ;  /* 0x000000000000781c */ /* 0x000fc60003f2f070 */
[----:B------:R-:W-:Y:S02]  /*8cd0*/  IMAD.IADD R3, R128, 0x1, R3 ;  /* 0x0000000180037824 */ /* 0x000fe400078e0203 */
[----:B------:R-:W-:-:S03]  /*8ce0*/  IMAD.MOV.U32 R128, RZ, RZ, RZ ;  /* 0x000000ffff807224 */ /* 0x000fc600078e00ff */
[----:B------:R-:W-:-:S04]  /*8cf0*/  SHF.R.S32.HI R0, RZ, 0x1f, R3 ;  /* 0x0000001fff007819 */ /* 0x000fc80000011403 */
[----:B------:R-:W-:Y:S01]  /*8d00*/  LEA.HI R0, R0, R3, RZ, 0x7 ;  /* 0x0000000300007211 */ /* 0x000fe200078f38ff */
[----:B------:R-:W-:-:S03]  /*8d10*/  IMAD.MOV.U32 R3, RZ, RZ, RZ ;  /* 0x000000ffff037224 */ /* 0x000fc600078e00ff */
[----:B------:R-:W-:Y:S01]  /*8d20*/  SHF.R.S32.HI R4, RZ, 0x7, R0 ;  /* 0x00000007ff047819 */ /* 0x000fe20000011400 */
[----:B------:R-:W-:-:S03]  /*8d30*/  IMAD.MOV.U32 R0, RZ, RZ, RZ ;  /* 0x000000ffff007224 */ /* 0x000fc600078e00ff */
[----:B------:R-:W-:-:S04]  /*8d40*/  VIMNMX R129, R129, R4, PT ;  /* 0x0000000481817248 */ /* 0x000fc80003fe0100 */
[----:B------:R-:W-:Y:S01]  /*8d50*/  ISETP.GE.AND P2, PT, R129, 0x1, PT ;  /* 0x000000018100780c */ /* 0x000fe20003f46270 */
[----:B------:R-:W-:-:S12]  /*8d60*/  @P0 BRA `(.L_x_2807) ;  /* 0x00000000000c0947 */ /* 0x000fd80003800000 */
[----:B------:R-:W0:Y:S01]  /*8d70*/  FENCE.VIEW.ASYNC.G ;  /* 0x00000000000073c6 */ /* 0x000e220000000100 */
[----:B------:R-:W-:Y:S05]  /*8d80*/  WARPSYNC.ALL ;  /* 0x0000000000007948 */ /* 0x000fea0003800000 */
[----:B0-----:R-:W-:Y:S06]  /*8d90*/  BAR.ARV 0xc, 0x180 ;  /* 0x0306000000007b1d */ /* 0x001fec0000002000 */
.L_x_2807:
[----:B------:R-:W-:Y:S01]  /*8da0*/  CS2R R88, SRZ ;  /* 0x0000000000587805 */ /* 0x000fe2000001ff00 */
[----:B------:R-:W-:Y:S06]  /*8db0*/  @!P2 BRA `(.L_x_2808) ;  /* 0x000000e800e4a947 */ /* 0x000fec0003800000 */
[----:B------:R-:W-:-:S03]  /*8dc0*/  UMOV UR4, 0xffffffff ;  /* 0xffffffff00047882 */ /* 0x000fc60000000000 */
[----:B------:R-:W-:Y:S05]  /*8dd0*/  BRA.DIV UR4, `(.L_x_2809) ;  /* 0x0000018204d87947 */ /* 0x000fea000b800000 */
[----:B------:R0:W1:Y:S02]  /*8de0*/  SHFL.IDX PT, R190, R224, RZ, 0x1f ;  /* 0x00001fffe0be7589 */ /* 0x00006400000e0000 */
.L_x_3077:
        /* <DEDUP_REMOVED lines=25> */
.L_x_2810:
        /* <DEDUP_REMOVED lines=12> */
.L_x_2814:
[----:B--2---:R2:W3:Y:S02]  /*9040*/  SYNCS.PHASECHK.TRANS64.TRYWAIT P0, [R2+URZ+0x28800], R3 ;  /* 0x02880003020075a7 */ /* 0x0044e4000800017f */
[----:B---3--:R-:W-:Y:S05]  /*9050*/  @!P0 NANOSLEEP.SYNCS 0x989680 ;  /* 0x009896800000895d */ /* 0x008fea0003900000 */
[----:B------:R-:W3:Y:S02]  /*9060*/  @!P0 SYNCS.PHASECHK.TRANS64 P0, [R2+URZ+0x28800], R3 ;  /* 0x02880003020085a7 */ /* 0x000ee4000800007f */
[----:B---3--:R-:W-:Y:S05]  /*9070*/  @!P0 BRA `(.L_x_2814) ;  /* 0xfffffffc00f08947 */ /* 0x008fea000383ffff */
.L_x_2813:
[----:B------:R-:W-:Y:S05]  /*9080*/  BSYNC B0 ;  /* 0x0000000000007941 */ /* 0x000fea0003800000 */
.L_x_2812:
[----:B------:R-:W-:Y:S05]  /*9090*/  BRA `(.L_x_2815) ;  /* 0x0000005000e87947 */ /* 0x000fea0003800000 */
.L_x_2811:
        /* <DEDUP_REMOVED lines=29> */
.L_x_2816:
        /* <DEDUP_REMOVED lines=39> */
.L_x_3083:
        /* <DEDUP_REMOVED lines=31> */
.L_x_2821:
[----:B------:R-:W-:Y:S05]  /*96d0*/  BSYNC B1 ;  /* 0x0000000000017941 */ /* 0x000fea0003800000 */
.L_x_2820:
        /* <DEDUP_REMOVED lines=23> */
.L_x_3089:
        /* <DEDUP_REMOVED lines=30> */
.L_x_2824:
[----:B------:R-:W-:Y:S05]  /*9a30*/  BSYNC B1 ;  /* 0x0000000000017941 */ /* 0x000fea0003800000 */
.L_x_2823:
        /* <DEDUP_REMOVED lines=22> */
.L_x_3095:
        /* <DEDUP_REMOVED lines=31> */
.L_x_2827:
[----:B------:R-:W-:Y:S05]  /*9d90*/  BSYNC B1 ;  /* 0x0000000000017941 */ /* 0x000fea0003800000 */
.L_x_2826:
        /* <DEDUP_REMOVED lines=23> */
.L_x_3101:
        /* <DEDUP_REMOVED lines=34> */
.L_x_2830:
[----:B------:R-:W-:Y:S05]  /*a130*/  BSYNC B1 ;  /* 0x0000000000017941 */ /* 0x000fea0003800000 */
.L_x_2829:
        /* <DEDUP_REMOVED lines=18> */
.L_x_3102:
[----:B------:R-:W-:Y:S05]  /*a260*/  BSYNC B1 ;  /* 0x0000000000017941 */ /* 0x000fea0003800000 */
.L_x_2831:
        /* <DEDUP_REMOVED lines=55> */
.L_x_2836:
[----:B------:R-:W-:Y:S05]  /*a5e0*/  BSYNC B2 ;  /* 0x0000000000027941 */ /* 0x000fea0003800000 */
.L_x_2835:
        /* <DEDUP_REMOVED lines=47> */
.L_x_2834:
[----:B------:R-:W-:Y:S05]  /*a8e0*/  BSYNC B1 ;  /* 0x0000000000017941 */ /* 0x000fea0003800000 */
.L_x_2833:
        /* <DEDUP_REMOVED lines=54> */
.L_x_2840:
[----:B------:R-:W-:Y:S05]  /*ac50*/  BSYNC B2 ;  /* 0x0000000000027941 */ /* 0x000fea0003800000 */
.L_x_2839:
        /* <DEDUP_REMOVED lines=47> */
.L_x_2838:
[----:B------:R-:W-:Y:S05]  /*af50*/  BSYNC B1 ;  /* 0x0000000000017941 */ /* 0x000fea0003800000 */
.L_x_2837:
        /* <DEDUP_REMOVED lines=54> */
.L_x_2844:
[----:B------:R-:W-:Y:S05]  /*b2c0*/  BSYNC B2 ;  /* 0x0000000000027941 */ /* 0x000fea0003800000 */
.L_x_2843:
        /* <DEDUP_REMOVED lines=47> */
.L_x_2842:
[----:B------:R-:W-:Y:S05]  /*b5c0*/  BSYNC B1 ;  /* 0x0000000000017941 */ /* 0x000fea0003800000 */
.L_x_2841:
        /* <DEDUP_REMOVED lines=53> */
.L_x_2847:
[----:B------:R-:W-:Y:S05]  /*b920*/  BSYNC B1 ;  /* 0x0000000000017941 */ /* 0x000fea0003800000 */
.L_x_2846:
        /* <DEDUP_REMOVED lines=48> */
.L_x_2818:
        /* <DEDUP_REMOVED lines=79> */
.L_x_3112:
        /* <DEDUP_REMOVED lines=19> */
.L_x_2850:
[----:B------:R-:W-:Y:S05]  /*c250*/  BSYNC B1 ;  /* 0x0000000000017941 */ /* 0x000fea0003800000 */
.L_x_2849:
        /* <DEDUP_REMOVED lines=66> */
.L_x_3122:
        /* <DEDUP_REMOVED lines=23> */
.L_x_2853:
[----:B------:R-:W-:Y:S05]  /*c7f0*/  BSYNC B1 ;  /* 0x0000000000017941 */ /* 0x000fea0003800000 */
.L_x_2852:
        /* <DEDUP_REMOVED lines=22> */
.L_x_3123:
[----:B------:R-:W-:Y:S05]  /*c960*/  BSYNC B1 ;  /* 0x0000000000017941 */ /* 0x000fea0003800000 */
.L_x_2854:
        /* <DEDUP_REMOVED lines=105> */
.L_x_2857:
[----:B------:R-:W-:Y:S05]  /*d000*/  BSYNC B1 ;  /* 0x0000000000017941 */ /* 0x000fea0003800000 */
.L_x_2856:
[----:B------:R-:W-:Y:S04]  /*d010*/  BSSY B1, `(.L_x_2858) ;  /* 0x0000068000017945 */ /* 0x000fe80003800000 */
[----:B------:R-:W-:Y:S05]  /*d020*/  @P2 BRA `(.L_x_2859) ;  /* 0x0000000400982947 */ /* 0x000fea0003800000 */
[----:B------:R-:W-:Y:S02]  /*d030*/  LEA.HI R20, R47, R206, RZ, 0x1d ;  /* 0x000000ce2f147211 */ /* 0x000fe400078fe8ff */
[----:B------:R-:W-:Y:S02]  /*d040*/  SHF.R.U32.HI R37, RZ, 0x10, R5 ;  /* 0x00000010ff257819 */ /* 0x000fe40000011605 */
[----:B01----:R-:W-:Y:S01]  /*d050*/  SHF.R.S32.HI R29, RZ, 0x1f, R20 ;  /* 0x0000001fff1d7819 */ /* 0x003fe20000011414 */
        /* <DEDUP_REMOVED lines=9> */
[----:B------:R-:W0:Y:S01]  /*d0f0*/  LDS.128 R28, [R223] ;  /* 0x00000000df1c7984 */ /* 0x000e220000000c00 */
[----:B------:R-:W-:Y:S02]  /*d100*/  PRMT R64, R64, 0x5410, R7 ;  /* 0x0000541040407816 */ /* 0x000fe40000000007 */
[----:B------:R-:W-:-:S02]  /*d110*/  IADD3 R21, R20, R21, R199 ;  /* 0x0000001514157210 */ /* 0x000fc40007ffe0c7 */
[----:B------:R-:W-:Y:S02]  /*d120*/  SHF.R.U64 R20, R4, 0x10, R5 ;  /* 0x0000001004147819 */ /* 0x000fe40000001205 */
[--C-:B------:R-:W-:Y:S01]  /*d130*/  SHF.R.U64 R5, R24, 0x10, R25.reuse ;  /* 0x0000001018057819 */ /* 0x100fe20000001219 */
[----:B------:R-:W-:Y:S01]  /*d140*/  IMAD R21, R21, 0x2, R2 ;  /* 0x0000000215157824 */ /* 0x000fe200078e0202 */
[----:B------:R-:W-:Y:S02]  /*d150*/  SHF.R.U32.HI R25, RZ, 0x10, R25 ;  /* 0x00000010ff197819 */ /* 0x000fe40000011619 */
[----:B------:R-:W-:Y:S02]  /*d160*/  SHF.R.U64 R4, R26, 0x10, R27 ;  /* 0x000000101a047819 */ /* 0x000fe4000000121b */
[----:B------:R-:W1:Y:S01]  /*d170*/  LDS.128 R32, [R21+0x10400] ;  /* 0x0104000015207984 */ /* 0x000e620000000c00 */
[----:B------:R-:W-:Y:S02]  /*d180*/  PRMT R56, R56, 0x5410, R5 ;  /* 0x0000541038387816 */ /* 0x000fe40000000005 */
[----:B------:R-:W-:-:S02]  /*d190*/  SHF.R.U32.HI R27, RZ, 0x10, R27 ;  /* 0x00000010ff1b7819 */ /* 0x000fc4000001161b */
[----:B------:R-:W-:Y:S01]  /*d1a0*/  PRMT R61, R61, 0x5410, R20 ;  /* 0x000054103d3d7816 */ /* 0x000fe20000000014 */
[----:B------:R-:W-:Y:S01]  /*d1b0*/  IMAD.U32 R37, R56, 0x10000, RZ ;  /* 0x0001000038257824 */ /* 0x000fe200078e00ff */
[----:B------:R-:W-:Y:S02]  /*d1c0*/  PRMT R58, R58, 0x5410, R25 ;  /* 0x000054103a3a7816 */ /* 0x000fe40000000019 */
[----:B------:R-:W-:Y:S01]  /*d1d0*/  PRMT R59, R59, 0x5410, R4 ;  /* 0x000054103b3b7816 */ /* 0x000fe20000000004 */
[----:B------:R-:W-:Y:S01]  /*d1e0*/  IMAD.U32 R36, R61, 0x10000, RZ ;  /* 0x000100003d247824 */ /* 0x000fe200078e00ff */
[----:B------:R-:W-:Y:S02]  /*d1f0*/  PRMT R63, R63, 0x5410, R6 ;  /* 0x000054103f3f7816 */ /* 0x000fe40000000006 */
[----:B------:R-:W-:Y:S02]  /*d200*/  PRMT R60, R60, 0x5410, R27 ;  /* 0x000054103c3c7816 */ /* 0x000fe4000000001b */
[----:B------:R-:W-:-:S02]  /*d210*/  LOP3.LUT R56, R56, 0xffff0000, RZ, 0xc0, !PT ;  /* 0xffff000038387812 */ /* 0x000fc400078ec0ff */
        /* <DEDUP_REMOVED lines=45> */
[----:B------:R-:W-:Y:S01]  /*d4f0*/  FMUL.FTZ R28, R29, R4 ;  /* 0x000000041d1c7220 */ /* 0x000fe20000410000 */
        /* <DEDUP_REMOVED lines=25> */
.L_x_2859:
[----:B------:R-:W-:Y:S05]  /*d690*/  BSYNC B1 ;  /* 0x0000000000017941 */ /* 0x000fea0003800000 */
.L_x_2858:
        /* <DEDUP_REMOVED lines=104> */
.L_x_2861:
[----:B------:R-:W-:Y:S05]  /*dd20*/  BSYNC B1 ;  /* 0x0000000000017941 */ /* 0x000fea0003800000 */
.L_x_2860:
[----:B------:R-:W-:Y:S01]  /*dd30*/  PRMT R20, R3, 0x5410, R0 ;  /* 0x0000541003147816 */ /* 0x000fe20000000000 */
[----:B------:R-:W-:Y:S06]  /*dd40*/  @P0 BRA `(.L_x_2845) ;  /* 0x0000000400980947 */ /* 0x000fec0003800000 */
[----:B------:R-:W-:Y:S02]  /*dd50*/  LEA.HI R47, R47, R206, RZ, 0x1d ;  /* 0x000000ce2f2f7211 */ /* 0x000fe400078fe8ff */
[----:B--23--:R-:W-:Y:S02]  /*dd60*/  SHF.R.U64 R21, R12, 0x10, R13 ;  /* 0x000000100c157819 */ /* 0x00cfe4000000120d */
[----:B------:R-:W-:Y:S01]  /*dd70*/  SHF.R.S32.HI R0, RZ, 0x1f, R47 ;  /* 0x0000001fff007819 */ /* 0x000fe2000001142f */
[----:B------:R-:W-:Y:S01]  /*dd80*/  IMAD.SHL.U32 R3, R47, 0x8, RZ ;  /* 0x000000082f037824 */ /* 0x000fe200078e00ff */
[----:B------:R-:W-:Y:S02]  /*dd90*/  SHF.R.U32.HI R12, RZ, 0x10, R13 ;  /* 0x00000010ff0c7819 */ /* 0x000fe4000001160d */
[----:B------:R-:W-:Y:S02]  /*dda0*/  LEA.HI R0, R0, R47, RZ, 0x3 ;  /* 0x0000002f00007211 */ /* 0x000fe400078f18ff */
[----:B------:R-:W-:-:S02]  /*ddb0*/  LOP3.LUT R3, R194, 0x38, R3, 0xf8, !PT ;  /* 0x00000038c2037812 */ /* 0x000fc400078ef803 */
[----:B------:R-:W-:Y:S01]  /*ddc0*/  PRMT R71, R71, 0x5410, R12 ;  /* 0x0000541047477816 */ /* 0x000fe2000000000c */
[----:B------:R-:W-:Y:S01]  /*ddd0*/  IMAD.SHL.U32 R4, R0, 0x400, RZ ;  /* 0x0000040000047824 */ /* 0x000fe200078e00ff */
[----:B------:R-:W-:Y:S02]  /*dde0*/  LOP3.LUT R0, R3, R228, RZ, 0x3c, !PT ;  /* 0x000000e403007212 */ /* 0x000fe400078e3cff */
[--C-:B-1----:R-:W-:Y:S02]  /*ddf0*/  SHF.R.U64 R28, R14, 0x10, R15.reuse ;  /* 0x000000100e1c7819 */ /* 0x102fe4000000120f */
[----:B------:R-:W-:Y:S02]  /*de00*/  LOP3.LUT R3, R4, 0x7fffe000, RZ, 0xc0, !PT ;  /* 0x7fffe00004037812 */ /* 0x000fe400078ec0ff */
[----:B------:R-:W1:Y:S01]  /*de10*/  LDS.128 R4, [R221] ;  /* 0x00000000dd047984 */ /* 0x000e620000000c00 */
[----:B0-----:R-:W-:Y:S02]  /*de20*/  SHF.R.U32.HI R29, RZ, 0x10, R15 ;  /* 0x00000010ff1d7819 */ /* 0x001fe4000001160f */
[----:B------:R-:W-:-:S02]  /*de30*/  IADD3 R3, R0, R3, R197 ;  /* 0x0000000300037210 */ /* 0x000fc40007ffe0c5 */
[--C-:B------:R-:W-:Y:S02]  /*de40*/  SHF.R.U64 R0, R8, 0x10, R9.reuse ;  /* 0x0000001008007819 */ /* 0x100fe40000001209 */
[----:B------:R-:W-:Y:S01]  /*de50*/  SHF.R.U32.HI R8, RZ, 0x10, R9 ;  /* 0x00000010ff087819 */ /* 0x000fe20000011609 */
[----:B------:R-:W-:Y:S01]  /*de60*/  IMAD R3, R3, 0x2, R2 ;  /* 0x0000000203037824 */ /* 0x000fe200078e0202 */
[----:B------:R-:W-:Y:S02]  /*de70*/  PRMT R57, R57, 0x5410, R0 ;  /* 0x0000541039397816 */ /* 0x000fe40000000000 */
[--C-:B------:R-:W-:Y:S02]  /*de80*/  SHF.R.U64 R9, R10, 0x10, R11.reuse ;  /* 0x000000100a097819 */ /* 0x100fe4000000120b */
[----:B------:R-:W0:Y:S01]  /*de90*/  LDS.128 R24, [R3+0x10400] ;  /* 0x0104000003187984 */ /* 0x000e220000000c00 */
[----:B------:R-:W-:Y:S02]  /*dea0*/  SHF.R.U32.HI R10, RZ, 0x10, R11 ;  /* 0x00000010ff0a7819 */ /* 0x000fe4000001160b */
[----:B------:R-:W-:-:S02]  /*deb0*/  PRMT R70, R70, 0x5410, R21 ;  /* 0x0000541046467816 */ /* 0x000fc40000000015 */
[----:B------:R-:W-:Y:S02]  /*dec0*/  PRMT R67, R67, 0x5410, R8 ;  /* 0x0000541043437816 */ /* 0x000fe40000000008 */
[----:B------:R-:W-:Y:S01]  /*ded0*/  PRMT R28, R20, 0x5432, R28 ;  /* 0x00005432141c7816 */ /* 0x000fe2000000001c */
[----:B------:R-:W-:Y:S01]  /*dee0*/  IMAD.U32 R21, R70, 0x10000, RZ ;  /* 0x0001000046157824 */ /* 0x000fe200078e00ff */
[----:B------:R-:W-:Y:S02]  /*def0*/  PRMT R29, R20, 0x5410, R29 ;  /* 0x00005410141d7816 */ /* 0x000fe4000000001d */
[----:B------:R-:W-:Y:S02]  /*df00*/  PRMT R69, R69, 0x5410, R10 ;  /* 0x0000541045457816 */ /* 0x000fe4000000000a */
        /* <DEDUP_REMOVED lines=74> */
.L_x_2845:
[----:B------:R-:W-:Y:S05]  /*e3b0*/  BSYNC B0 ;  /* 0x0000000000007941 */ /* 0x000fea0003800000 */
.L_x_2817:
        /* <DEDUP_REMOVED lines=8> */
.L_x_2815:
[----:B------:R-:W-:-:S13]  /*e440*/  ISETP.NE.AND P0, PT, R189, 0x3, PT ;  /* 0x00000003bd00780c */ /* 0x000fda0003f05270 */
[----:B------:R-:W-:Y:S05]  /*e450*/  @!P0 BRA `(.L_x_2862) ;  /* 0x0000000000048947 */ /* 0x000fea0003800000 */
[----:B------:R-:W-:Y:S01]  /*e460*/  BPT.TRAP 0x1 ;  /* 0x000000040000795c */ /* 0x000fe20000300000 */
.L_x_2862:
[----:B------:R-:W-:Y:S01]  /*e470*/  IMAD R0, R184, 0x8, R2 ;  /* 0x00000008b8007824 */ /* 0x000fe200078e0202 */
[----:B012---:R-:W-:-:S04]  /*e480*/  SHF.L.U32 R3, R186, 0x1f, RZ ;  /* 0x0000001fba037819 */ /* 0x007fc800000006ff */
[----:B------:R0:W1:Y:S01]  /*e490*/  SYNCS.PHASECHK.TRANS64.TRYWAIT P2, [R0+URZ+0x28830], R3 ;  /* 0x02883003000075a7 */ /* 0x000062000804017f */
[----:B------:R-:W-:Y:S05]  /*e4a0*/  @!P0 BRA `(.L_x_2863) ;  /* 0x0000000000048947 */ /* 0x000fea0003800000 */
[----:B------:R-:W-:Y:S01]  /*e4b0*/  BPT.TRAP 0x1 ;  /* 0x000000040000795c */ /* 0x000fe20000300000 */
.L_x_2863:
[----:B---34-:R-:W2:Y:S02]  /*e4c0*/  S2R R4, SR_TID.X ;  /* 0x0000000000047919 */ /* 0x018ea40000002100 */
[----:B--2---:R-:W-:-:S04]  /*e4d0*/  LOP3.LUT R4, R4, 0x7f, RZ, 0xc0, !PT ;  /* 0x0000007f04047812 */ /* 0x004fc800078ec0ff */
[----:B------:R-:W-:Y:S01]  /*e4e0*/  ISETP.NE.AND P1, PT, R4, RZ, PT ;  /* 0x000000ff0400720c */ /* 0x000fe20003f25270 */
[----:B-1----:R-:W-:-:S12]  /*e4f0*/  @P2 BRA `(.L_x_2864) ;  /* 0x0000000000082947 */ /* 0x002fd80003800000 */
[----:B------:R-:W1:Y:S02]  /*e500*/  SYNCS.PHASECHK.TRANS64.TRYWAIT P2, [R0+URZ+0x28830], R3 ;  /* 0x02883003000075a7 */ /* 0x000e64000804017f */
[----:B-1----:R-:W-:Y:S05]  /*e510*/  @!P2 BRA `(.L_x_2865) ;  /* 0x0000013c00f8a947 */ /* 0x002fea0003800000 */
.L_x_2864:
        /* <DEDUP_REMOVED lines=51> */
[----:B------:R-:W0:Y:S01]  /*e850*/  LDC R7, c[0x0][0x448] ;  /* 0x00011200ff077b82 */ /* 0x000e220000000800 */
[----:B------:R-:W-:Y:S01]  /*e860*/  ULDC UR4, c[0x0][0x9d8] ;  /* 0x0002760000047ab9 */ /* 0x000fe20000000800 */
[----:B------:R-:W-:Y:S01]  /*e870*/  R2UR UR26, R8 ;  /* 0x00000000081a72ca */ /* 0x000fe200000e0000 */
[C---:B------:R-:W-:Y:S01]  /*e880*/  VIADD R8, R6.reuse, 0x404 ;  /* 0x0000040406087836 */ /* 0x040fe20000000000 */
[----:B------:R-:W-:Y:S01]  /*e890*/  ULDC UR5, c[0x0][0x988] ;  /* 0x0002620000057ab9 */ /* 0x000fe20000000800 */
[----:B------:R-:W-:Y:S01]  /*e8a0*/  VIADD R6, R6, 0x406 ;  /* 0x0000040606067836 */ /* 0x000fe20000000000 */
[----:B------:R-:W-:Y:S01]  /*e8b0*/  ULDC UR6, c[0x0][0x9d8] ;  /* 0x0002760000067ab9 */ /* 0x000fe20000000800 */
[----:B------:R-:W-:Y:S01]  /*e8c0*/  @!P1 VIADD R0, R0, 0x28840 ;  /* 0x0002884000009836 */ /* 0x000fe20000000000 */
[----:B------:R-:W-:Y:S01]  /*e8d0*/  R2UR UR30, R8 ;  /* 0x00000000081e72ca */ /* 0x000fe200000e0000 */
[----:B------:R-:W-:Y:S01]  /*e8e0*/  ULDC UR7, c[0x0][0x9d8] ;  /* 0x0002760000077ab9 */ /* 0x000fe20000000800 */
[----:B------:R-:W-:-:S02]  /*e8f0*/  R2UR UR34, R6 ;  /* 0x00000000062272ca */ /* 0x000fc400000e0000 */
[----:B------:R-:W-:Y:S02]  /*e900*/  CS2R R150, SRZ ;  /* 0x0000000000967805 */ /* 0x000fe4000001ff00 */
[----:B------:R-:W-:Y:S02]  /*e910*/  @!P1 PRMT R0, RZ, 0x654, R0 ;  /* 0x00000654ff009816 */ /* 0x000fe40000000000 */
        /* <DEDUP_REMOVED lines=11> */
[----:B0-----:R-:W-:Y:S02]  /*e9d0*/  ISETP.NE.AND P2, PT, R7, 0x1, PT ;  /* 0x000000010700780c */ /* 0x001fe40003f45270 */
[----:B------:R-:W-:Y:S02]  /*e9e0*/  CS2R R124, SRZ ;  /* 0x00000000007c7805 */ /* 0x000fe4000001ff00 */
[----:B------:R-:W-:Y:S02]  /*e9f0*/  CS2R R122, SRZ ;  /* 0x00000000007a7805 */ /* 0x000fe4000001ff00 */
[----:B------:R-:W-:Y:S02]  /*ea00*/  CS2R R120, SRZ ;  /* 0x0000000000787805 */ /* 0x000fe4000001ff00 */
[----:B------:R-:W-:-:S02]  /*ea10*/  CS2R R118, SRZ ;  /* 0x0000000000767805 */ /* 0x000fc4000001ff00 */
[----:B------:R-:W-:Y:S02]  /*ea20*/  CS2R R116, SRZ ;  /* 0x0000000000747805 */ /* 0x000fe4000001ff00 */
[----:B------:R-:W-:Y:S01]  /*ea30*/  CS2R R114, SRZ ;  /* 0x0000000000727805 */ /* 0x000fe2000001ff00 */
[----:B------:R-:W0:Y:S01]  /*ea40*/  @P2 LDC R7, c[0x0][0x44c] ;  /* 0x00011300ff072b82 */ /* 0x000e220000000800 */
        /* <DEDUP_REMOVED lines=34> */
[----:B-----5:R2:W3:Y:S01]  /*ec70*/  MUFU.TANH R113, R26 ;  /* 0x0000001a00717308 */ /* 0x0204e20000002400 */
[----:B-1----:R-:W1:Y:S01]  /*ec80*/  @P2 LDC R30, c[0x0][0x450] ;  /* 0x00011400ff1e2b82 */ /* 0x002e620000000800 */
[----:B------:R-:W-:Y:S01]  /*ec90*/  FMUL.FTZ R46, R46, UR4 ;  /* 0x000000042e2e7c20 */ /* 0x000fe20008410000 */
[----:B------:R-:W-:Y:S01]  /*eca0*/  FMUL.FTZ R47, R47, UR4 ;  /* 0x000000042f2f7c20 */ /* 0x000fe20008410000 */
[----:B------:R-:W-:Y:S01]  /*ecb0*/  FMUL.FTZ R50, R50, UR4 ;  /* 0x0000000432327c20 */ /* 0x000fe20008410000 */
[----:B------:R-:W-:Y:S01]  /*ecc0*/  FMUL.FTZ R51, R51, UR4 ;  /* 0x0000000433337c20 */ /* 0x000fe20008410000 */
[----:B------:R-:W-:Y:S01]  /*ecd0*/  FMUL.FTZ R54, R54, UR4 ;  /* 0x0000000436367c20 */ /* 0x000fe20008410000 */
[----:B------:R-:W-:Y:S01]  /*ece0*/  FMUL.FTZ R6, R28, UR4 ;  /* 0x000000041c067c20 */ /* 0x000fe20008410000 */
[----:B------:R4:W-:Y:S01]  /*ecf0*/  MUFU.TANH R103, R34 ;  /* 0x0000002200677308 */ /* 0x0009e20000002400 */
[----:B--2---:R-:W-:-:S02]  /*ed00*/  IMAD.IADD R26, R204, 0x1, R191 ;  /* 0x00000001cc1a7824 */ /* 0x004fc400078e02bf */
[----:B------:R-:W-:Y:S01]  /*ed10*/  FMUL.FTZ R55, R55, UR4 ;  /* 0x0000000437377c20 */ /* 0x000fe20008410000 */
[----:B------:R-:W-:Y:S01]  /*ed20*/  FMUL.FTZ R28, R53, UR4 ;  /* 0x00000004351c7c20 */ /* 0x000fe20008410000 */
[----:B------:R-:W-:Y:S01]  /*ed30*/  FMUL.FTZ R58, R58, UR4 ;  /* 0x000000043a3a7c20 */ /* 0x000fe20008410000 */
[----:B0-----:R-:W-:-:S04]  /*ed40*/  @P2 IMAD.HI.U32 R7, R26, R7, RZ ;  /* 0x000000071a072227 */ /* 0x001fc800078e00ff */
        /* <DEDUP_REMOVED lines=11> */
[----:B-1----:R-:W-:Y:S01]  /*ee00*/  @P2 SHF.R.U32.HI R26, RZ, R30, R7 ;  /* 0x0000001eff1a2219 */ /* 0x002fe20000011607 */
[----:B------:R-:W-:-:S02]  /*ee10*/  IMAD.MOV.U32 R30, RZ, RZ, -0x80 ;  /* 0xffffff80ff1e7424 */ /* 0x000fc400078e00ff */
[----:B------:R-:W-:Y:S01]  /*ee20*/  FMUL.FTZ R74, R74, UR4 ;  /* 0x000000044a4a7c20 */ /* 0x000fe20008410000 */
[----:B------:R-:W-:Y:S01]  /*ee30*/  FMUL.FTZ R75, R75, UR4 ;  /* 0x000000044b4b7c20 */ /* 0x000fe20008410000 */
[----:B------:R-:W-:Y:S01]  /*ee40*/  FMUL.FTZ R5, R25, UR4 ;  /* 0x0000000419057c20 */ /* 0x000fe20008410000 */
[----:B------:R-:W1:Y:S01]  /*ee50*/  SHFL.IDX PT, R7, R26, 0x1, 0x1c1f ;  /* 0x003c1f001a077f89 */ /* 0x000e6200000e0000 */
[----:B------:R-:W-:Y:S01]  /*ee60*/  IMAD R30, R129, R30, 0x80 ;  /* 0x00000080811e7424 */ /* 0x000fe200078e021e */
[----:B------:R-:W2:Y:S01]  /*ee70*/  MUFU.TANH R35, R35 ;  /* 0x0000002300237308 */ /* 0x000ea20000002400 */
[----:B------:R-:W-:Y:S01]  /*ee80*/  FMUL.FTZ R25, R49, UR4 ;  /* 0x0000000431197c20 */ /* 0x000fe20008410000 */
[----:B------:R-:W-:Y:S01]  /*ee90*/  FMUL.FTZ R78, R78, UR4 ;  /* 0x000000044e4e7c20 */ /* 0x000fe20008410000 */
[----:B----4-:R-:W-:Y:S02]  /*eea0*/  VIADD R34, R30, 0x1 ;  /* 0x000000011e227836 */ /* 0x010fe40000000000 */
[----:B------:R-:W-:Y:S01]  /*eeb0*/  FMUL.FTZ R79, R79, UR4 ;  /* 0x000000044f4f7c20 */ /* 0x000fe20008410000 */
[----:B------:R-:W-:-:S02]  /*eec0*/  IMAD.IADD R36, R193, 0x1, R30 ;  /* 0x00000001c1247824 */ /* 0x000fc400078e021e */
[----:B------:R-:W-:Y:S01]  /*eed0*/  FMUL.FTZ R20, R45, UR4 ;  /* 0x000000042d147c20 */ /* 0x000fe20008410000 */
[C---:B------:R-:W-:Y:S01]  /*eee0*/  IMAD R34, R203.reuse, -0x2, R34 ;  /* 0xfffffffecb227824 */ /* 0x040fe200078e0222 */
[----:B------:R-:W4:Y:S01]  /*eef0*/  MUFU.TANH R38, R38 ;  /* 0x0000002600267308 */ /* 0x000f220000002400 */
[----:B------:R-:W-:Y:S02]  /*ef00*/  IMAD R36, R203, -0x2, R36 ;  /* 0xfffffffecb247824 */ /* 0x000fe400078e0224 */
[----:B------:R-:W-:Y:S01]  /*ef10*/  FMUL.FTZ R82, R82, UR4 ;  /* 0x0000000452527c20 */ /* 0x000fe20008410000 */
[----:B------:R-:W-:Y:S01]  /*ef20*/  FMUL.FTZ R9, R32, UR4 ;  /* 0x0000000420097c20 */ /* 0x000fe20008410000 */
[----:B------:R-:W-:Y:S01]  /*ef30*/  IADD3 R105, -R192, R34, R193 ;  /* 0x00000022c0697210 */ /* 0x000fe20007ffe1c1 */
[----:B------:R-:W-:Y:S01]  /*ef40*/  FMUL.FTZ R32, R57, UR4 ;  /* 0x0000000439207c20 */ /* 0x000fe20008410000 */
[----:B------:R-:W-:Y:S01]  /*ef50*/  FMUL.FTZ R83, R83, UR4 ;  /* 0x0000000453537c20 */ /* 0x000fe20008410000 */
[----:B------:R-:W-:Y:S01]  /*ef60*/  FMUL.FTZ R86, R86, UR4 ;  /* 0x0000000456567c20 */ /* 0x000fe20008410000 */
[----:B------:R-:W4:Y:S01]  /*ef70*/  MUFU.TANH R39, R39 ;  /* 0x0000002700277308 */ /* 0x000f220000002400 */
[----:B------:R-:W-:Y:S01]  /*ef80*/  FMUL.FTZ R87, R87, UR4 ;  /* 0x0000000457577c20 */ /* 0x000fe20008410000 */
[----:B------:R-:W4:Y:S01]  /*ef90*/  SHFL.IDX PT, R26, R26, RZ, 0x1c1f ;  /* 0x001c1fff1a1a7589 */ /* 0x000f2200000e0000 */
[----:B------:R-:W-:Y:S01]  /*efa0*/  FMUL.FTZ R3, R24, UR4 ;  /* 0x0000000418037c20 */ /* 0x000fe20008410000 */
[----:B------:R-:W-:Y:S01]  /*efb0*/  FMUL.FTZ R8, R29, UR4 ;  /* 0x000000041d087c20 */ /* 0x000fe20008410000 */
[----:B------:R-:W-:Y:S01]  /*efc0*/  FMUL.FTZ R13, R40, UR4 ;  /* 0x00000004280d7c20 */ /* 0x000fe20008410000 */
[----:B-1----:R-:W-:Y:S01]  /*efd0*/  VIADDMNMX R30, R7, R105, R36, PT ;  /* 0x00000069071e7246 */ /* 0x002fe20003800124 */
[----:B------:R-:W-:Y:S01]  /*efe0*/  FMUL.FTZ R7, R71, UR4 ;  /* 0x0000000447077c20 */ /* 0x000fe20008410000 */
[----:B------:R-:W1:Y:S01]  /*eff0*/  MUFU.TANH R42, R42 ;  /* 0x0000002a002a7308 */ /* 0x000e620000002400 */
[----:B------:R-:W-:Y:S01]  /*f000*/  FMUL.FTZ R65, R65, UR4 ;  /* 0x0000000441417c20 */ /* 0x000fe20008410000 */
[----:B------:R-:W-:Y:S01]  /*f010*/  ISETP.GT.AND P4, PT, R30, RZ, PT ;  /* 0x000000ff1e00720c */ /* 0x000fe20003f84270 */
[----:B------:R-:W-:Y:S01]  /*f020*/  FMUL.FTZ R14, R44, UR4 ;  /* 0x000000042c0e7c20 */ /* 0x000fe20008410000 */
[C---:B------:R-:W-:Y:S01]  /*f030*/  ISETP.GT.AND P5, PT, R30.reuse, 0x1, PT ;  /* 0x000000011e00780c */ /* 0x040fe20003fa4270 */
[----:B------:R-:W-:Y:S01]  /*f040*/  FMUL.FTZ R69, R69, UR4 ;  /* 0x0000000445457c20 */ /* 0x000fe20008410000 */
[----:B------:R-:W-:Y:S01]  /*f050*/  ISETP.GT.AND P3, PT, R30, 0x8, PT ;  /* 0x000000081e00780c */ /* 0x000fe20003f64270 */
[----:B------:R-:W-:Y:S01]  /*f060*/  FMUL.FTZ R73, R73, UR4 ;  /* 0x0000000449497c20 */ /* 0x000fe20008410000 */
[----:B---3--:R-:W-:Y:S01]  /*f070*/  FSEL R113, R113, -INF , P4 ;  /* 0xff80000071717808 */ /* 0x008fe20002000000 */
[----:B------:R-:W3:Y:S01]  /*f080*/  MUFU.TANH R43, R43 ;  /* 0x0000002b002b7308 */ /* 0x000ee20000002400 */
[----:B0-----:R-:W-:Y:S01]  /*f090*/  FSEL R111, R27, -INF , P5 ;  /* 0xff8000001b6f7808 */ /* 0x001fe20002800000 */
[----:B------:R-:W-:Y:S01]  /*f0a0*/  FMUL.FTZ R21, R48, UR4 ;  /* 0x0000000430157c20 */ /* 0x000fe20008410000 */
[----:B------:R-:W-:Y:S01]  /*f0b0*/  ISETP.GT.AND P4, PT, R30, 0x9, PT ;  /* 0x000000091e00780c */ /* 0x000fe20003f84270 */
[----:B------:R-:W-:Y:S01]  /*f0c0*/  FMUL.FTZ R81, R81, UR4 ;  /* 0x0000000451517c20 */ /* 0x000fe20008410000 */
[----:B------:R-:W-:Y:S01]  /*f0d0*/  FSEL R109, R109, -INF , P3 ;  /* 0xff8000006d6d7808 */ /* 0x000fe20001800000 */
[----:B------:R-:W-:Y:S01]  /*f0e0*/  FMUL.FTZ R24, R52, UR4 ;  /* 0x0000000434187c20 */ /* 0x000fe20008410000 */
[----:B------:R-:W-:Y:S01]  /*f0f0*/  FMNMX.FTZ R34, R113, R111, !PT ;  /* 0x0000006f71227209 */ /* 0x000fe20007810000 */
[----:B------:R-:W0:Y:S01]  /*f100*/  MUFU.TANH R46, R46 ;  /* 0x0000002e002e7308 */ /* 0x000e220000002400 */
[----:B------:R-:W-:Y:S01]  /*f110*/  ISETP.GT.AND P3, PT, R30, 0x10, PT ;  /* 0x000000101e00780c */ /* 0x000fe20003f64270 */
[----:B------:R-:W-:Y:S01]  /*f120*/  FMUL.FTZ R85, R85, UR4 ;  /* 0x0000000455557c20 */ /* 0x000fe20008410000 */
[----:B--2---:R-:W-:Y:S01]  /*f130*/  FSEL R107, R31, -INF , P4 ;  /* 0xff8000001f6b7808 */ /* 0x004fe20002000000 */
[----:B------:R-:W-:Y:S01]  /*f140*/  FMUL.FTZ R29, R56, UR4 ;  /* 0x00000004381d7c20 */ /* 0x000fe20008410000 */
[----:B------:R-:W-:Y:S01]  /*f150*/  FMNMX.FTZ R34, R109, R34, !PT ;  /* 0x000000226d227209 */ /* 0x000fe20007810000 */
[----:B------:R-:W-:Y:S01]  /*f160*/  FMUL.FTZ R60, R60, UR4 ;  /* 0x000000043c3c7c20 */ /* 0x000fe20008410000 */
[----:B------:R-:W-:Y:S01]  /*f170*/  ISETP.GT.AND P4, PT, R30, 0x11, PT ;  /* 0x000000111e00780c */ /* 0x000fe20003f84270 */
[----:B------:R-:W2:Y:S01]  /*f180*/  MUFU.TANH R47, R47 ;  /* 0x0000002f002f7308 */ /* 0x000ea20000002400 */
[----:B------:R-:W-:Y:S01]  /*f190*/  FSEL R103, R103, -INF , P3 ;  /* 0xff80000067677808 */ /* 0x000fe20001800000 */
[----:B------:R-:W-:Y:S01]  /*f1a0*/  FMUL.FTZ R64, R64, UR4 ;  /* 0x0000000440407c20 */ /* 0x000fe20008410000 */
[----:B------:R-:W-:Y:S01]  /*f1b0*/  FMNMX.FTZ R34, R107, R34, !PT ;  /* 0x000000226b227209 */ /* 0x000fe20007810000 */
[----:B------:R-:W-:Y:S01]  /*f1c0*/  FMUL.FTZ R68, R68, UR4 ;  /* 0x0000000444447c20 */ /* 0x000fe20008410000 */
[----:B------:R-:W-:Y:S01]  /*f1d0*/  ISETP.GT.AND P3, PT, R30, 0x18, PT ;  /* 0x000000181e00780c */ /* 0x000fe20003f64270 */
[----:B------:R-:W-:Y:S01]  /*f1e0*/  FMUL.FTZ R72, R72, UR4 ;  /* 0x0000000448487c20 */ /* 0x000fe20008410000 */
[----:B------:R-:W-:Y:S01]  /*f1f0*/  FSEL R101, R35, -INF , P4 ;  /* 0xff80000023657808 */ /* 0x000fe20002000000 */
[----:B------:R-:W2:Y:S01]  /*f200*/  MUFU.TANH R50, R50 ;  /* 0x0000003200327308 */ /* 0x000ea20000002400 */
[----:B------:R-:W-:Y:S01]  /*f210*/  FMNMX.FTZ R34, R103, R34, !PT ;  /* 0x0000002267227209 */ /* 0x000fe20007810000 */
[----:B------:R-:W-:Y:S01]  /*f220*/  FMUL.FTZ R76, R76, UR4 ;  /* 0x000000044c4c7c20 */ /* 0x000fe20008410000 */
[----:B------:R-:W-:Y:S01]  /*f230*/  ISETP.GT.AND P4, PT, R30, 0x19, PT ;  /* 0x000000191e00780c */ /* 0x000fe20003f84270 */
[----:B------:R-:W-:Y:S01]  /*f240*/  FMUL.FTZ R77, R77, UR4 ;  /* 0x000000044d4d7c20 */ /* 0x000fe20008410000 */
[----:B----4-:R-:W-:Y:S01]  /*f250*/  FSEL R99, R38, -INF , P3 ;  /* 0xff80000026637808 */ /* 0x010fe20001800000 */
[----:B------:R-:W-:Y:S01]  /*f260*/  FMUL.FTZ R80, R80, UR4 ;  /* 0x0000000450507c20 */ /* 0x000fe20008410000 */
[----:B------:R-:W-:Y:S01]  /*f270*/  FMNMX.FTZ R34, R101, R34, !PT ;  /* 0x0000002265227209 */ /* 0x000fe20007810000 */
[----:B------:R-:W-:Y:S01]  /*f280*/  MUFU.TANH R51, R51 ;  /* 0x0000003300337308 */ /* 0x000fe20000002400 */
[----:B------:R-:W-:Y:S01]  /*f290*/  ISETP.GT.AND P3, PT, R30, 0x20, PT ;  /* 0x000000201e00780c */ /* 0x000fe20003f64270 */
[----:B------:R-:W-:Y:S01]  /*f2a0*/  FMUL.FTZ R84, R84, UR4 ;  /* 0x0000000454547c20 */ /* 0x000fe20008410000 */
[----:B------:R-:W-:Y:S01]  /*f2b0*/  FSEL R97, R39, -INF , P4 ;  /* 0xff80000027617808 */ /* 0x000fe20002000000 */
[----:B------:R4:W-:Y:S01]  /*f2c0*/  @!P1 SYNCS.ARRIVE.TRANS64.RED.A1T0 RZ, [R0+URZ], RZ ;  /* 0x000000ff00ff99a7 */ /* 0x0009e2000810043f */
[----:B------:R-:W-:-:S02]  /*f2d0*/  FMNMX.FTZ R34, R99, R34, !PT ;  /* 0x0000002263227209 */ /* 0x000fc40007810000 */
[----:B------:R-:W-:Y:S01]  /*f2e0*/  ISETP.GT.AND P4, PT, R30, 0x21, PT ;  /* 0x000000211e00780c */ /* 0x000fe20003f84270 */
[----:B------:R0:W4:Y:S01]  /*f2f0*/  MUFU.TANH R53, R54 ;  /* 0x0000003600357308 */ /* 0x0001220000002400 */
[----:B-1----:R-:W-:Y:S02]  /*f300*/  FSEL R95, R42, -INF , P3 ;  /* 0xff8000002a5f7808 */ /* 0x002fe40001800000 */
[----:B------:R-:W-:Y:S01]  /*f310*/  FMNMX.FTZ R34, R97, R34, !PT ;  /* 0x0000002261227209 */ /* 0x000fe20007810000 */
[----:B------:R-:W1:Y:S01]  /*f320*/  @P2 LDC R52, c[0x0][0x44c] ;  /* 0x00011300ff342b82 */ /* 0x000e620000000800 */
[----:B------:R-:W-:Y:S02]  /*f330*/  ISETP.GT.AND P3, PT, R30, 0x28, PT ;  /* 0x000000281e00780c */ /* 0x000fe40003f64270 */
[----:B---3--:R-:W-:Y:S01]  /*f340*/  FSEL R93, R43, -INF , P4 ;  /* 0xff8000002b5d7808 */ /* 0x008fe20002000000 */
[----:B------:R-:W-:Y:S01]  /*f350*/  MUFU.TANH R55, R55 ;  /* 0x0000003700377308 */ /* 0x000fe20000002400 */
[----:B------:R-:W-:-:S02]  /*f360*/  FMNMX.FTZ R34, R95, R34, !PT ;  /* 0x000000225f227209 */ /* 0x000fc40007810000 */
[----:B------:R-:W-:Y:S01]  /*f370*/  ISETP.GT.AND P4, PT, R30, 0x29, PT ;  /* 0x000000291e00780c */ /* 0x000fe20003f84270 */
[----:B0-----:R-:W0:Y:S01]  /*f380*/  @P2 LDC R54, c[0x0][0x450] ;  /* 0x00011400ff362b82 */ /* 0x001e220000000800 */
[----:B------:R-:W-:Y:S02]  /*f390*/  FSEL R91, R46, -INF , P3 ;  /* 0xff8000002e5b7808 */ /* 0x000fe40001800000 */
[----:B------:R-:W-:Y:S01]  /*f3a0*/  FMNMX.FTZ R34, R93, R34, !PT ;  /* 0x000000225d227209 */ /* 0x000fe20007810000 */
[----:B------:R-:W3:Y:S01]  /*f3b0*/  MUFU.TANH R33, R58 ;  /* 0x0000003a00217308 */ /* 0x000ee20000002400 */
[----:B------:R-:W-:Y:S02]  /*f3c0*/  ISETP.GT.AND P3, PT, R30, 0x30, PT ;  /* 0x000000301e00780c */ /* 0x000fe40003f64270 */
[----:B--2---:R-:W-:Y:S02]  /*f3d0*/  FSEL R89, R47, -INF , P4 ;  /* 0xff8000002f597808 */ /* 0x004fe40002000000 */
[----:B------:R-:W-:-:S02]  /*f3e0*/  FMNMX.FTZ R34, R91, R34, !PT ;  /* 0x000000225b227209 */ /* 0x000fc40007810000 */
[----:B------:R-:W-:Y:S01]  /*f3f0*/  ISETP.GT.AND P4, PT, R30, 0x31, PT ;  /* 0x000000311e00780c */ /* 0x000fe20003f84270 */
[----:B------:R-:W2:Y:S01]  /*f400*/  MUFU.TANH R59, R59 ;  /* 0x0000003b003b7308 */ /* 0x000ea20000002400 */
[----:B------:R-:W-:Y:S02]  /*f410*/  FSEL R71, R50, -INF , P3 ;  /* 0xff80000032477808 */ /* 0x000fe40001800000 */
[----:B------:R-:W-:Y:S02]  /*f420*/  FMNMX.FTZ R34, R89, R34, !PT ;  /* 0x0000002259227209 */ /* 0x000fe40007810000 */
[----:B------:R-:W-:Y:S02]  /*f430*/  ISETP.GT.AND P3, PT, R30, 0x38, PT ;  /* 0x000000381e00780c */ /* 0x000fe40003f64270 */
[----:B------:R-:W-:Y:S01]  /*f440*/  FMNMX.FTZ R34, R71, R34, !PT ;  /* 0x0000002247227209 */ /* 0x000fe20007810000 */
[----:B------:R2:W-:Y:S01]  /*f450*/  MUFU.TANH R41, R67 ;  /* 0x0000004300297308 */ /* 0x0005e20000002400 */
[----:B----4-:R-:W-:-:S02]  /*f460*/  FSEL R53, R53, -INF , P3 ;  /* 0xff80000035357808 */ /* 0x010fc40001800000 */
[----:B------:R-:W-:Y:S02]  /*f470*/  ISETP.GT.AND P3, PT, R30, 0x40, PT ;  /* 0x000000401e00780c */ /* 0x000fe40003f64270 */
[----:B------:R-:W-:Y:S02]  /*f480*/  VIADDMNMX R105, R26, R105, R36, PT ;  /* 0x000000691a697246 */ /* 0x000fe40003800124 */
[----:B---3--:R-:W-:Y:S01]  /*f490*/  FSEL R33, R33, -INF , P3 ;  /* 0xff80000021217808 */ /* 0x008fe20001800000 */
[----:B------:R-:W3:Y:S01]  /*f4a0*/  MUFU.TANH R62, R62 ;  /* 0x0000003e003e7308 */ /* 0x000ee20000002400 */
[----:B--2---:R-:W-:Y:S02]  /*f4b0*/  FSEL R67, R51, -INF , P4 ;  /* 0xff80000033437808 */ /* 0x004fe40002000000 */
[----:B------:R-:W-:Y:S02]  /*f4c0*/  ISETP.GT.AND P4, PT, R30, 0x39, PT ;  /* 0x000000391e00780c */ /* 0x000fe40003f84270 */
[----:B------:R-:W-:-:S02]  /*f4d0*/  FMNMX.FTZ R34, R67, R34, !PT ;  /* 0x0000002243227209 */ /* 0x000fc40007810000 */
[----:B------:R-:W-:Y:S01]  /*f4e0*/  FSEL R39, R55, -INF , P4 ;  /* 0xff80000037277808 */ /* 0x000fe20002000000 */
[----:B------:R-:W2:Y:S01]  /*f4f0*/  MUFU.TANH R63, R63 ;  /* 0x0000003f003f7308 */ /* 0x000ea20000002400 */
[----:B------:R-:W-:Y:S02]  /*f500*/  FMNMX.FTZ R34, R53, R34, !PT ;  /* 0x0000002235227209 */ /* 0x000fe40007810000 */
[C---:B------:R-:W-:Y:S02]  /*f510*/  ISETP.GT.AND P4, PT, R30.reuse, 0x41, PT ;  /* 0x000000411e00780c */ /* 0x040fe40003f84270 */
[----:B------:R-:W-:Y:S02]  /*f520*/  FMNMX.FTZ R34, R39, R34, !PT ;  /* 0x0000002227227209 */ /* 0x000fe40007810000 */
[----:B------:R-:W-:Y:S01]  /*f530*/  ISETP.GT.AND P3, PT, R30, 0x48, PT ;  /* 0x000000481e00780c */ /* 0x000fe20003f64270 */
[----:B------:R-:W4:Y:S01]  /*f540*/  MUFU.TANH R37, R66 ;  /* 0x0000004200257308 */ /* 0x000f220000002400 */
[----:B------:R-:W-:-:S02]  /*f550*/  FSEL R31, R59, -INF , P4 ;  /* 0xff8000003b1f7808 */ /* 0x000fc40002000000 */
[----:B------:R-:W-:Y:S02]  /*f560*/  FMNMX.FTZ R34, R33, R34, !PT ;  /* 0x0000002221227209 */ /* 0x000fe40007810000 */
[----:B------:R-:W-:Y:S02]  /*f570*/  ISETP.GT.AND P4, PT, R30, 0x49, PT ;  /* 0x000000491e00780c */ /* 0x000fe40003f84270 */
[----:B---3--:R-:W-:Y:S01]  /*f580*/  FSEL R27, R62, -INF , P3 ;  /* 0xff8000003e1b7808 */ /* 0x008fe20001800000 */
[----:B------:R-:W3:Y:S01]  /*f590*/  MUFU.TANH R70, R70 ;  /* 0x0000004600467308 */ /* 0x000ee20000002400 */
[----:B------:R-:W-:Y:S02]  /*f5a0*/  FMNMX.FTZ R34, R31, R34, !PT ;  /* 0x000000221f227209 */ /* 0x000fe40007810000 */
[----:B------:R-:W-:Y:S02]  /*f5b0*/  ISETP.GT.AND P3, PT, R30, 0x50, PT ;  /* 0x000000501e00780c */ /* 0x000fe40003f64270 */
[----:B--2---:R-:W-:-:S02]  /*f5c0*/  FSEL R35, R63, -INF , P4 ;  /* 0xff8000003f237808 */ /* 0x004fc40002000000 */
[----:B------:R-:W-:Y:S01]  /*f5d0*/  FMNMX.FTZ R34, R27, R34, !PT ;  /* 0x000000221b227209 */ /* 0x000fe20007810000 */
[----:B------:R-:W2:Y:S01]  /*f5e0*/  MUFU.TANH R7, R7 ;  /* 0x0000000700077308 */ /* 0x000ea20000002400 */
[C---:B------:R-:W-:Y:S02]  /*f5f0*/  ISETP.GT.AND P4, PT, R30.reuse, 0x51, PT ;  /* 0x000000511e00780c */ /* 0x040fe40003f84270 */
[----:B----4-:R-:W-:Y:S02]  /*f600*/  FSEL R37, R37, -INF , P3 ;  /* 0xff80000025257808 */ /* 0x010fe40001800000 */
        /* <DEDUP_REMOVED lines=9> */
[C---:B------:R-:W-:Y:S02]  /*f6a0*/  ISETP.GT.AND P3, PT, R30.reuse, 0x60, PT ;  /* 0x000000601e00780c */ /* 0x040fe40003f64270 */
[----:B--2---:R-:W-:Y:S01]  /*f6b0*/  FSEL R45, R7, -INF , P4 ;  /* 0xff800000072d7808 */ /* 0x004fe20002000000 */
[----:B------:R-:W-:Y:S01]  /*f6c0*/  FMUL.FTZ R7, R61, UR4 ;  /* 0x000000043d077c20 */ /* 0x000fe20008410000 */
[----:B------:R-:W-:Y:S01]  /*f6d0*/  FMNMX.FTZ R34, R43, R34, !PT ;  /* 0x000000222b227209 */ /* 0x000fe20007810000 */
[----:B------:R-:W2:Y:S01]  /*f6e0*/  MUFU.TANH R51, R78 ;  /* 0x0000004e00337308 */ /* 0x000ea20000002400 */
[----:B------:R-:W-:Y:S01]  /*f6f0*/  ISETP.GT.AND P4, PT, R30, 0x61, PT ;  /* 0x000000611e00780c */ /* 0x000fe20003f84270 */
[----:B------:R-:W-:Y:S01]  /*f700*/  ULDC UR4, c[0x0][0x988] ;  /* 0x0002620000047ab9 */ /* 0x000fe20000000800 */
[----:B----4-:R-:W-:-:S02]  /*f710*/  FSEL R47, R47, -INF , P3 ;  /* 0xff8000002f2f7808 */ /* 0x010fc40001800000 */
[----:B------:R-:W-:Y:S02]  /*f720*/  FMNMX.FTZ R34, R45, R34, !PT ;  /* 0x000000222d227209 */ /* 0x000fe40007810000 */
[C---:B------:R-:W-:Y:S01]  /*f730*/  ISETP.GT.AND P3, PT, R30.reuse, 0x68, PT ;  /* 0x000000681e00780c */ /* 0x040fe20003f64270 */
[----:B------:R-:W4:Y:S01]  /*f740*/  MUFU.TANH R55, R79 ;  /* 0x0000004f00377308 */ /* 0x000f220000002400 */
[----:B---3--:R-:W-:Y:S02]  /*f750*/  FSEL R49, R49, -INF , P4 ;  /* 0xff80000031317808 */ /* 0x008fe40002000000 */
[----:B------:R-:W-:Y:S02]  /*f760*/  FMNMX.FTZ R34, R47, R34, !PT ;  /* 0x000000222f227209 */ /* 0x000fe40007810000 */
[----:B------:R-:W-:Y:S02]  /*f770*/  ISETP.GT.AND P4, PT, R30, 0x69, PT ;  /* 0x000000691e00780c */ /* 0x000fe40003f84270 */
[----:B------:R-:W-:Y:S01]  /*f780*/  FMNMX.FTZ R34, R49, R34, !PT ;  /* 0x0000002231227209 */ /* 0x000fe20007810000 */
[----:B------:R-:W3:Y:S01]  /*f790*/  MUFU.TANH R57, R82 ;  /* 0x0000005200397308 */ /* 0x000ee20000002400 */
[----:B--2---:R-:W-:-:S02]  /*f7a0*/  FSEL R51, R51, -INF , P3 ;  /* 0xff80000033337808 */ /* 0x004fc40001800000 */
[C---:B------:R-:W-:Y:S02]  /*f7b0*/  ISETP.GT.AND P3, PT, R30.reuse, 0x70, PT ;  /* 0x000000701e00780c */ /* 0x040fe40003f64270 */
[----:B------:R-:W-:Y:S02]  /*f7c0*/  FMNMX.FTZ R34, R51, R34, !PT ;  /* 0x0000002233227209 */ /* 0x000fe40007810000 */
[----:B------:R-:W-:Y:S01]  /*f7d0*/  ISETP.GT.AND P5, PT, R105, 0x1, PT ;  /* 0x000000016900780c */ /* 0x000fe20003fa4270 */
[----:B------:R-:W2:Y:S01]  /*f7e0*/  MUFU.TANH R59, R83 ;  /* 0x00000053003b7308 */ /* 0x000ea20000002400 */
[----:B----4-:R-:W-:Y:S02]  /*f7f0*/  FSEL R55, R55, -INF , P4 ;  /* 0xff80000037377808 */ /* 0x010fe40002000000 */
[----:B------:R-:W-:Y:S02]  /*f800*/  ISETP.GT.AND P4, PT, R30, 0x71, PT ;  /* 0x000000711e00780c */ /* 0x000fe40003f84270 */
[----:B------:R-:W-:-:S03]  /*f810*/  FMNMX.FTZ R34, R55, R34, !PT ;  /* 0x0000002237227209 */ /* 0x000fc60007810000 */
[----:B------:R-:W4:Y:S01]  /*f820*/  MUFU.TANH R86, R86 ;  /* 0x0000005600567308 */ /* 0x000f220000002400 */
[----:B---3--:R-:W-:Y:S02]  /*f830*/  FSEL R57, R57, -INF , P3 ;  /* 0xff80000039397808 */ /* 0x008fe40001800000 */
[----:B------:R-:W-:Y:S02]  /*f840*/  ISETP.GT.AND P3, PT, R30, 0x78, PT ;  /* 0x000000781e00780c */ /* 0x000fe40003f64270 */
[----:B------:R-:W-:-:S03]  /*f850*/  FMNMX.FTZ R34, R57, R34, !PT ;  /* 0x0000002239227209 */ /* 0x000fc60007810000 */
[----:B------:R-:W3:Y:S01]  /*f860*/  MUFU.TANH R63, R87 ;  /* 0x00000057003f7308 */ /* 0x000ee20000002400 */
[----:B--2---:R-:W-:Y:S02]  /*f870*/  FSEL R59, R59, -INF , P4 ;  /* 0xff8000003b3b7808 */ /* 0x004fe40002000000 */
[----:B------:R-:W-:Y:S02]  /*f880*/  ISETP.GT.AND P4, PT, R30, 0x79, PT ;  /* 0x000000791e00780c */ /* 0x000fe40003f84270 */
[----:B------:R-:W-:-:S03]  /*f890*/  FMNMX.FTZ R34, R59, R34, !PT ;  /* 0x000000223b227209 */ /* 0x000fc60007810000 */
[----:B------:R-:W-:Y:S01]  /*f8a0*/  MUFU.TANH R3, R3 ;  /* 0x0000000300037308 */ /* 0x000fe20000002400 */
[----:B----4-:R-:W-:-:S04]  /*f8b0*/  FSEL R61, R86, -INF , P3 ;  /* 0xff800000563d7808 */ /* 0x010fc80001800000 */
[----:B------:R-:W-:-:S03]  /*f8c0*/  FMNMX.FTZ R34, R61, R34, !PT ;  /* 0x000000223d227209 */ /* 0x000fc60007810000 */
[----:B------:R-:W2:Y:S01]  /*f8d0*/  MUFU.TANH R5, R5 ;  /* 0x0000000500057308 */ /* 0x000ea20000002400 */
[----:B---3--:R-:W-:Y:S02]  /*f8e0*/  FSEL R63, R63, -INF , P4 ;  /* 0xff8000003f3f7808 */ /* 0x008fe40002000000 */
[----:B------:R-:W-:Y:S02]  /*f8f0*/  ISETP.GT.AND P4, PT, R105, RZ, PT ;  /* 0x000000ff6900720c */ /* 0x000fe40003f84270 */
[----:B------:R-:W-:-:S03]  /*f900*/  FMNMX.FTZ R34, R63, R34, !PT ;  /* 0x000000223f227209 */ /* 0x000fc60007810000 */
[----:B------:R-:W-:Y:S02]  /*f910*/  MUFU.TANH R6, R6 ;  /* 0x0000000600067308 */ /* 0x000fe40000002400 */
[----:B------:R-:W3:Y:S06]  /*f920*/  SHFL.BFLY PT, R75, R34, 0x2, 0x1f ;  /* 0x0c401f00224b7f89 */ /* 0x000eec00000e0000 */
[----:B------:R-:W-:Y:S01]  /*f930*/  MUFU.TANH R40, R7 ;  /* 0x0000000700287308 */ /* 0x000fe20000002400 */
[----:B--2---:R-:W-:-:S07]  /*f940*/  FSEL R36, R5, -INF , P5 ;  /* 0xff80000005247808 */ /* 0x004fce0002800000 */
[----:B------:R-:W2:Y:S08]  /*f950*/  MUFU.TANH R8, R8 ;  /* 0x0000000800087308 */ /* 0x000eb00000002400 */
[----:B------:R-:W-:Y:S01]  /*f960*/  MUFU.TANH R9, R9 ;  /* 0x0000000900097308 */ /* 0x000fe20000002400 */
[----:B---3--:R-:W-:Y:S01]  /*f970*/  FMNMX.FTZ R75, R34, R75, !PT ;  /* 0x0000004b224b7209 */ /* 0x008fe20007810000 */
[----:B------:R-:W-:Y:S01]  /*f980*/  IMAD.U32 R34, RZ, RZ, UR5 ;  /* 0x00000005ff227e24 */ /* 0x000fe2000f8e00ff */
[----:B------:R-:W-:-:S03]  /*f990*/  ULDC UR5, c[0x0][0x988] ;  /* 0x0002620000057ab9 */ /* 0x000fc60000000800 */
[----:B------:R-:W3:Y:S02]  /*f9a0*/  SHFL.BFLY PT, R30, R75, 0x1, 0x1f ;  /* 0x0c201f004b1e7f89 */ /* 0x000ee400000e0000 */
[----:B------:R-:W4:Y:S08]  /*f9b0*/  MUFU.TANH R11, R11 ;  /* 0x0000000b000b7308 */ /* 0x000f300000002400 */
[----:B------:R1:W-:Y:S08]  /*f9c0*/  MUFU.TANH R42, R65 ;  /* 0x00000041002a7308 */ /* 0x0003f00000002400 */
[----:B------:R-:W0:Y:S01]  /*f9d0*/  MUFU.TANH R10, R10 ;  /* 0x0000000a000a7308 */ /* 0x000e220000002400 */
[----:B-1----:R-:W-:-:S02]  /*f9e0*/  FSEL R65, R3, -INF , P4 ;  /* 0xff80000003417808 */ /* 0x002fc40002000000 */
[----:B------:R-:W-:Y:S02]  /*f9f0*/  ISETP.GT.AND P4, PT, R105, 0x9, PT ;  /* 0x000000096900780c */ /* 0x000fe40003f84270 */
[----:B------:R-:W-:Y:S02]  /*fa00*/  FMNMX.FTZ R38, R65, R36, !PT ;  /* 0x0000002441267209 */ /* 0x000fe40007810000 */
[----:B---3--:R-:W-:Y:S01]  /*fa10*/  FMNMX.FTZ R7, R75, R30, !PT ;  /* 0x0000001e4b077209 */ /* 0x008fe20007810000 */
[----:B------:R-:W-:Y:S01]  /*fa20*/  MUFU.TANH R12, R12 ;  /* 0x0000000c000c7308 */ /* 0x000fe20000002400 */
[----:B--2---:R-:W-:Y:S02]  /*fa30*/  FSEL R5, R8, -INF , P4 ;  /* 0xff80000008057808 */ /* 0x004fe40002000000 */
[C---:B------:R-:W-:Y:S01]  /*fa40*/  FSETP.NEU.FTZ.AND P3, PT, R7.reuse, -INF , PT ;  /* 0xff8000000700780b */ /* 0x040fe20003f7d000 */
[----:B------:R-:W-:Y:S01]  /*fa50*/  FMUL.FTZ R30, R7, R34 ;  /* 0x00000022071e7220 */ /* 0x000fe20000410000 */
[----:B------:R-:W-:-:S03]  /*fa60*/  ISETP.GT.AND P4, PT, R105, 0x11, PT ;  /* 0x000000116900780c */ /* 0x000fc60003f84270 */
[----:B------:R-:W1:Y:S01]  /*fa70*/  MUFU.TANH R13, R13 ;  /* 0x0000000d000d7308 */ /* 0x000e620000002400 */
[----:B------:R-:W-:Y:S02]  /*fa80*/  FSEL R30, R30, RZ, P3 ;  /* 0x000000ff1e1e7208 */ /* 0x000fe40001800000 */
[----:B------:R-:W-:Y:S02]  /*fa90*/  ISETP.GT.AND P3, PT, R105, 0x8, PT ;  /* 0x000000086900780c */ /* 0x000fe40003f64270 */
[----:B----4-:R-:W-:Y:S01]  /*faa0*/  FSEL R11, R11, -INF , P4 ;  /* 0xff8000000b0b7808 */ /* 0x010fe20002000000 */
[-CC-:B------:R-:W-:Y:S01]  /*fab0*/  FFMA.FTZ R173, R95, R34.reuse, -R30.reuse ;  /* 0x000000225fad7223 */ /* 0x180fe2000001081e */
[----:B------:R-:W-:Y:S01]  /*fac0*/  FSEL R3, R6, -INF , P3 ;  /* 0xff80000006037808 */ /* 0x000fe20001800000 */
[----:B------:R-:W-:Y:S01]  /*fad0*/  MUFU.TANH R15, R15 ;  /* 0x0000000f000f7308 */ /* 0x000fe20000002400 */
[----:B------:R-:W-:Y:S01]  /*fae0*/  ISETP.GT.AND P3, PT, R105, 0x10, PT ;  /* 0x000000106900780c */ /* 0x000fe20003f64270 */
[--C-:B------:R-:W-:Y:S01]  /*faf0*/  FFMA.FTZ R179, R99, R34, -R30.reuse ;  /* 0x0000002263b37223 */ /* 0x100fe2000001081e */
[----:B------:R-:W-:Y:S01]  /*fb00*/  FMNMX.FTZ R38, R3, R38, !PT ;  /* 0x0000002603267209 */ /* 0x000fe20007810000 */
[-CC-:B------:R-:W-:Y:S01]  /*fb10*/  FFMA.FTZ R8, R101, R34.reuse, -R30.reuse ;  /* 0x0000002265087223 */ /* 0x180fe2000001081e */
[----:B------:R-:W-:Y:S01]  /*fb20*/  FSEL R9, R9, -INF , P3 ;  /* 0xff80000009097808 */ /* 0x000fe20001800000 */
[--C-:B------:R-:W-:Y:S01]  /*fb30*/  FFMA.FTZ R175, R91, R34, -R30.reuse ;  /* 0x000000225baf7223 */ /* 0x100fe2000001081e */
[----:B------:R-:W-:Y:S01]  /*fb40*/  FMNMX.FTZ R38, R5, R38, !PT ;  /* 0x0000002605267209 */ /* 0x000fe20007810000 */
[----:B------:R-:W2:Y:S01]  /*fb50*/  MUFU.TANH R14, R14 ;  /* 0x0000000e000e7308 */ /* 0x000ea20000002400 */
[----:B------:R-:W-:Y:S01]  /*fb60*/  ISETP.GT.AND P3, PT, R105, 0x18, PT ;  /* 0x000000186900780c */ /* 0x000fe20003f64270 */
[--C-:B------:R-:W-:Y:S01]  /*fb70*/  FFMA.FTZ R171, R53, R34, -R30.reuse ;  /* 0x0000002235ab7223 */ /* 0x100fe2000001081e */
[----:B------:R-:W-:Y:S01]  /*fb80*/  FMNMX.FTZ R38, R9, R38, !PT ;  /* 0x0000002609267209 */ /* 0x000fe20007810000 */
[-CC-:B------:R-:W-:Y:S01]  /*fb90*/  FFMA.FTZ R169, R71, R34.reuse, -R30.reuse ;  /* 0x0000002247a97223 */ /* 0x180fe2000001081e */
[----:B------:R-:W-:Y:S01]  /*fba0*/  ISETP.GT.AND P4, PT, R105, 0x19, PT ;  /* 0x000000196900780c */ /* 0x000fe20003f84270 */
[--C-:B------:R-:W-:Y:S01]  /*fbb0*/  FFMA.FTZ R153, R33, R34, -R30.reuse ;  /* 0x0000002221997223 */ /* 0x100fe2000001081e */
[----:B------:R-:W-:Y:S01]  /*fbc0*/  FMNMX.FTZ R38, R11, R38, !PT ;  /* 0x000000260b267209 */ /* 0x000fe20007810000 */
[----:B------:R0:W-:Y:S01]  /*fbd0*/  MUFU.TANH R44, R69 ;  /* 0x00000045002c7308 */ /* 0x0001e20000002400 */
        /* <DEDUP_REMOVED lines=8> */
[----:B0-----:R-:W-:Y:S01]  /*fc60*/  FSEL R69, R10, -INF , P3 ;  /* 0xff8000000a457808 */ /* 0x001fe20001800000 */
[-CC-:B------:R-:W-:Y:S01]  /*fc70*/  FFMA.FTZ R10, R97, R34.reuse, -R30.reuse ;  /* 0x00000022610a7223 */ /* 0x180fe2000001081e */
[----:B------:R-:W-:Y:S01]  /*fc80*/  ISETP.GT.AND P3, PT, R105, 0x20, PT ;  /* 0x000000206900780c */ /* 0x000fe20003f64270 */
[--C-:B------:R-:W-:Y:S01]  /*fc90*/  FFMA.FTZ R161, R47, R34, -R30.reuse ;  /* 0x000000222fa17223 */ /* 0x100fe2000001081e */
[----:B------:R-:W-:Y:S01]  /*fca0*/  FMNMX.FTZ R38, R69, R38, !PT ;  /* 0x0000002645267209 */ /* 0x000fe20007810000 */
[-CC-:B------:R-:W-:Y:S01]  /*fcb0*/  FFMA.FTZ R159, R43, R34.reuse, -R30.reuse ;  /* 0x000000222b9f7223 */ /* 0x180fe2000001081e */
[----:B-1----:R-:W-:Y:S01]  /*fcc0*/  FSEL R79, R13, -INF , P3 ;  /* 0xff8000000d4f7808 */ /* 0x002fe20001800000 */
[----:B------:R0:W-:Y:S01]  /*fcd0*/  MUFU.TANH R46, R73 ;  /* 0x00000049002e7308 */ /* 0x0001e20000002400 */
[----:B------:R-:W-:Y:S01]  /*fce0*/  ISETP.GT.AND P3, PT, R105, 0x28, PT ;  /* 0x000000286900780c */ /* 0x000fe20003f64270 */
[-CC-:B------:R-:W-:Y:S01]  /*fcf0*/  FFMA.FTZ R163, R51, R34.reuse, -R30.reuse ;  /* 0x0000002233a37223 */ /* 0x180fe2000001081e */
[-CC-:B------:R-:W-:Y:S01]  /*fd00*/  FFMA.FTZ R165, R57, R34.reuse, -R30.reuse ;  /* 0x0000002239a57223 */ /* 0x180fe2000001081e */
[-CC-:B------:R-:W-:Y:S01]  /*fd10*/  FFMA.FTZ R59, R59, R34.reuse, -R30.reuse ;  /* 0x000000223b3b7223 */ /* 0x180fe2000001081e */
[----:B--2---:R-:W-:Y:S01]  /*fd20*/  FSEL R83, R14, -INF , P3 ;  /* 0xff8000000e537808 */ /* 0x004fe20001800000 */
[-CC-:B------:R-:W-:Y:S01]  /*fd30*/  FFMA.FTZ R14, R89, R34.reuse, -R30.reuse ;  /* 0x00000022590e7223 */ /* 0x180fe2000001081e */
[----:B------:R-:W-:Y:S01]  /*fd40*/  ISETP.GT.AND P3, PT, R105, 0x30, PT ;  /* 0x000000306900780c */ /* 0x000fe20003f64270 */
[----:B------:R-:W1:Y:S01]  /*fd50*/  MUFU.TANH R21, R21 ;  /* 0x0000001500157308 */ /* 0x000e620000002400 */
[----:B0-----:R-:W-:Y:S01]  /*fd60*/  FSEL R73, R12, -INF , P4 ;  /* 0xff8000000c497808 */ /* 0x001fe20002000000 */
[-CC-:B------:R-:W-:Y:S01]  /*fd70*/  FFMA.FTZ R12, R93, R34.reuse, -R30.reuse ;  /* 0x000000225d0c7223 */ /* 0x180fe2000001081e */
[----:B------:R-:W-:Y:S01]  /*fd80*/  ISETP.GT.AND P4, PT, R105, 0x21, PT ;  /* 0x000000216900780c */ /* 0x000fe20003f84270 */
[----:B------:R-:W-:Y:S01]  /*fd90*/  FFMA.FTZ R167, R61, R34, -R30 ;  /* 0x000000223da77223 */ /* 0x000fe2000001081e */
[----:B------:R-:W-:Y:S01]  /*fda0*/  FMNMX.FTZ R38, R73, R38, !PT ;  /* 0x0000002649267209 */ /* 0x000fe20007810000 */
[----:B------:R-:W-:Y:S01]  /*fdb0*/  @P2 IMAD.HI.U32 R51, R191, R52, RZ ;  /* 0x00000034bf332227 */ /* 0x000fe200078e00ff */
[----:B------:R-:W-:Y:S01]  /*fdc0*/  CS2R R112, SRZ ;  /* 0x0000000000707805 */ /* 0x000fe2000001ff00 */
[----:B------:R-:W-:Y:S01]  /*fdd0*/  MUFU.TANH R25, R25 ;  /* 0x0000001900197308 */ /* 0x000fe20000002400 */
[----:B------:R-:W-:-:S02]  /*fde0*/  FMNMX.FTZ R38, R79, R38, !PT ;  /* 0x000000264f267209 */ /* 0x000fc40007810000 */
[----:B------:R-:W-:Y:S02]  /*fdf0*/  CS2R R108, SRZ ;  /* 0x00000000006c7805 */ /* 0x000fe4000001ff00 */
[----:B------:R-:W-:Y:S02]  /*fe00*/  CS2R R106, SRZ ;  /* 0x00000000006a7805 */ /* 0x000fe4000001ff00 */
[----:B------:R-:W-:Y:S02]  /*fe10*/  CS2R R102, SRZ ;  /* 0x0000000000667805 */ /* 0x000fe4000001ff00 */
[----:B------:R-:W-:Y:S01]  /*fe20*/  CS2R R88, SRZ ;  /* 0x0000000000587805 */ /* 0x000fe2000001ff00 */
[----:B------:R0:W-:Y:S01]  /*fe30*/  MUFU.TANH R48, R81 ;  /* 0x0000005100307308 */ /* 0x0001e20000002400 */
[----:B-1----:R-:W-:Y:S02]  /*fe40*/  FSEL R87, R21, -INF , P3 ;  /* 0xff80000015577808 */ /* 0x002fe40001800000 */
[----:B------:R-:W-:-:S05]  /*fe50*/  ISETP.GT.AND P3, PT, R105, 0x38, PT ;  /* 0x000000386900780c */ /* 0x000fca0003f64270 */
[----:B------:R-:W1:Y:S01]  /*fe60*/  MUFU.TANH R24, R24 ;  /* 0x0000001800187308 */ /* 0x000e620000002400 */
[----:B0-----:R-:W-:Y:S02]  /*fe70*/  FSEL R81, R15, -INF , P4 ;  /* 0xff8000000f517808 */ /* 0x001fe40002000000 */
[----:B------:R-:W-:Y:S02]  /*fe80*/  ISETP.GT.AND P4, PT, R105, 0x29, PT ;  /* 0x000000296900780c */ /* 0x000fe40003f84270 */
[----:B------:R-:W-:-:S03]  /*fe90*/  FMNMX.FTZ R38, R81, R38, !PT ;  /* 0x0000002651267209 */ /* 0x000fc60007810000 */
[----:B------:R-:W0:Y:S01]  /*fea0*/  MUFU.TANH R28, R28 ;  /* 0x0000001c001c7308 */ /* 0x000e220000002400 */
[----:B------:R-:W-:-:S07]  /*feb0*/  FMNMX.FTZ R38, R83, R38, !PT ;  /* 0x0000002653267209 */ /* 0x000fce0007810000 */
[----:B------:R2:W-:Y:S01]  /*fec0*/  MUFU.TANH R50, R85 ;  /* 0x0000005500327308 */ /* 0x0005e20000002400 */
[----:B-1----:R-:W-:Y:S01]  /*fed0*/  FSEL R97, R24, -INF , P3 ;  /* 0xff80000018617808 */ /* 0x002fe20001800000 */
[----:B------:R-:W-:Y:S01]  /*fee0*/  FFMA.FTZ R24, R39, R34, -R30 ;  /* 0x0000002227187223 */ /* 0x000fe2000001081e */
[----:B------:R-:W-:-:S05]  /*fef0*/  ISETP.GT.AND P3, PT, R105, 0x40, PT ;  /* 0x000000406900780c */ /* 0x000fca0003f64270 */
[----:B------:R-:W1:Y:S01]  /*ff00*/  MUFU.TANH R29, R29 ;  /* 0x0000001d001d7308 */ /* 0x000e620000002400 */
[----:B--2---:R-:W-:Y:S01]  /*ff10*/  FSEL R85, R20, -INF , P4 ;  /* 0xff80000014557808 */ /* 0x004fe20002000000 */
[----:B------:R-:W-:Y:S01]  /*ff20*/  FFMA.FTZ R20, R67, R34, -R30 ;  /* 0x0000002243147223 */ /* 0x000fe2000001081e */
[----:B------:R-:W-:Y:S02]  /*ff30*/  ISETP.GT.AND P4, PT, R105, 0x31, PT ;  /* 0x000000316900780c */ /* 0x000fe40003f84270 */
[----:B------:R-:W-:Y:S02]  /*ff40*/  FMNMX.FTZ R38, R85, R38, !PT ;  /* 0x0000002655267209 */ /* 0x000fe40007810000 */
[----:B------:R-:W-:Y:S01]  /*ff50*/  FSEL R95, R25, -INF , P4 ;  /* 0xff800000195f7808 */ /* 0x000fe20002000000 */
[----:B------:R-:W2:Y:S01]  /*ff60*/  MUFU.TANH R32, R32 ;  /* 0x0000002000207308 */ /* 0x000ea20000002400 */
[----:B------:R-:W-:Y:S02]  /*ff70*/  FMNMX.FTZ R38, R87, R38, !PT ;  /* 0x0000002657267209 */ /* 0x000fe40007810000 */
[----:B------:R-:W-:-:S02]  /*ff80*/  ISETP.GT.AND P4, PT, R105, 0x39, PT ;  /* 0x000000396900780c */ /* 0x000fc40003f84270 */
[----:B------:R-:W-:Y:S02]  /*ff90*/  FMNMX.FTZ R38, R95, R38, !PT ;  /* 0x000000265f267209 */ /* 0x000fe40007810000 */
[----:B0-----:R-:W-:Y:S01]  /*ffa0*/  FSEL R99, R28, -INF , P4 ;  /* 0xff8000001c637808 */ /* 0x001fe20002000000 */
[----:B------:R-:W0:Y:S01]  /*ffb0*/  MUFU.TANH R60, R60 ;  /* 0x0000003c003c7308 */ /* 0x000e220000002400 */
[----:B------:R-:W-:Y:S01]  /*ffc0*/  FMNMX.FTZ R38, R97, R38, !PT ;  /* 0x0000002661267209 */ /* 0x000fe20007810000 */
[----:B------:R-:W-:Y:S01]  /*ffd0*/  FFMA.FTZ R28, R31, R34, -R30 ;  /* 0x000000221f1c7223 */ /* 0x000fe2000001081e */
[----:B------:R-:W-:Y:S02]  /*ffe0*/  ISETP.GT.AND P4, PT, R105, 0x41, PT ;  /* 0x000000416900780c */ /* 0x000fe40003f84270 */
[----:B-1----:R-:W-:Y:S02]  /*fff0*/  FSEL R101, R29, -INF , P3 ;  /* 0xff8000001d657808 */ /* 0x002fe40001800000 */
[----:B------:R-:W-:Y:S01]  /*10000*/  FMNMX.FTZ R38, R99, R38, !PT ;  /* 0x0000002663267209 */ /* 0x000fe20007810000 */
[----:B------:R-:W1:Y:S01]  /*10010*/  MUFU.TANH R64, R64 ;  /* 0x0000004000407308 */ /* 0x000e620000002400 */
[----:B------:R-:W-:-:S02]  /*10020*/  ISETP.GT.AND P3, PT, R105, 0x48, PT ;  /* 0x000000486900780c */ /* 0x000fc40003f64270 */
[----:B--2---:R-:W-:Y:S01]  /*10030*/  FSEL R93, R32, -INF , P4 ;  /* 0xff800000205d7808 */ /* 0x004fe20002000000 */
[----:B------:R-:W-:Y:S01]  /*10040*/  FFMA.FTZ R32, R35, R34, -R30 ;  /* 0x0000002223207223 */ /* 0x000fe2000001081e */
[----:B------:R-:W-:Y:S02]  /*10050*/  FMNMX.FTZ R38, R101, R38, !PT ;  /* 0x0000002665267209 */ /* 0x000fe40007810000 */
[----:B------:R-:W-:Y:S01]  /*10060*/  ISETP.GT.AND P4, PT, R105, 0x49, PT ;  /* 0x000000496900780c */ /* 0x000fe20003f84270 */
[----:B------:R-:W2:Y:S01]  /*10070*/  MUFU.TANH R68, R68 ;  /* 0x0000004400447308 */ /* 0x000ea20000002400 */
[----:B0-----:R-:W-:Y:S02]  /*10080*/  FSEL R91, R60, -INF , P3 ;  /* 0xff8000003c5b7808 */ /* 0x001fe40001800000 */
[----:B------:R-:W-:Y:S02]  /*10090*/  FMNMX.FTZ R38, R93, R38, !PT ;  /* 0x000000265d267209 */ /* 0x000fe40007810000 */
[----:B------:R-:W-:-:S02]  /*100a0*/  ISETP.GT.AND P3, PT, R105, 0x50, PT ;  /* 0x000000506900780c */ /* 0x000fc40003f64270 */
[----:B------:R-:W-:Y:S01]  /*100b0*/  FSEL R75, R40, -INF , P4 ;  /* 0xff800000284b7808 */ /* 0x000fe20002000000 */
        /* <DEDUP_REMOVED lines=8> */
[----:B------:R-:W-:Y:S02]  /*10140*/  FSEL R13, R42, -INF , P4 ;  /* 0xff8000002a0d7808 */ /* 0x000fe40002000000 */
[----:B------:R-:W-:Y:S02]  /*10150*/  FMNMX.FTZ R38, R29, R38, !PT ;  /* 0x000000261d267209 */ /* 0x000fe40007810000 */
[----:B------:R-:W-:Y:S01]  /*10160*/  ISETP.GT.AND P4, PT, R105, 0x59, PT ;  /* 0x000000596900780c */ /* 0x000fe20003f84270 */
[----:B------:R-:W3:Y:S01]  /*10170*/  MUFU.TANH R77, R77 ;  /* 0x0000004d004d7308 */ /* 0x000ee20000002400 */
[----:B--2---:R-:W-:Y:S02]  /*10180*/  FSEL R15, R68, -INF , P3 ;  /* 0xff800000440f7808 */ /* 0x004fe40001800000 */
[----:B------:R-:W-:Y:S02]  /*10190*/  FMNMX.FTZ R38, R13, R38, !PT ;  /* 0x000000260d267209 */ /* 0x000fe40007810000 */
[----:B------:R-:W-:-:S02]  /*101a0*/  ISETP.GT.AND P3, PT, R105, 0x60, PT ;  /* 0x000000606900780c */ /* 0x000fc40003f64270 */
[----:B------:R-:W-:Y:S01]  /*101b0*/  FSEL R25, R44, -INF , P4 ;  /* 0xff8000002c197808 */ /* 0x000fe20002000000 */
[----:B------:R-:W2:Y:S01]  /*101c0*/  MUFU.TANH R80, R80 ;  /* 0x0000005000507308 */ /* 0x000ea20000002400 */
[----:B------:R-:W-:Y:S01]  /*101d0*/  FMNMX.FTZ R38, R15, R38, !PT ;  /* 0x000000260f267209 */ /* 0x000fe20007810000 */
[----:B------:R-:W-:Y:S01]  /*101e0*/  FFMA.FTZ R44, R55, R34, -R30 ;  /* 0x00000022372c7223 */ /* 0x000fe2000001081e */
[----:B------:R-:W-:Y:S02]  /*101f0*/  ISETP.GT.AND P4, PT, R105, 0x61, PT ;  /* 0x000000616900780c */ /* 0x000fe40003f84270 */
[----:B0-----:R-:W-:Y:S02]  /*10200*/  FSEL R21, R72, -INF , P3 ;  /* 0xff80000048157808 */ /* 0x001fe40001800000 */
[----:B------:R-:W-:Y:S01]  /*10210*/  FMNMX.FTZ R38, R25, R38, !PT ;  /* 0x0000002619267209 */ /* 0x000fe20007810000 */
[----:B------:R-:W0:Y:S01]  /*10220*/  MUFU.TANH R84, R84 ;  /* 0x0000005400547308 */ /* 0x000e220000002400 */
[----:B------:R-:W-:-:S02]  /*10230*/  ISETP.GT.AND P3, PT, R105, 0x68, PT ;  /* 0x000000686900780c */ /* 0x000fc40003f64270 */
[----:B------:R-:W-:Y:S02]  /*10240*/  FSEL R53, R46, -INF , P4 ;  /* 0xff8000002e357808 */ /* 0x000fe40002000000 */
[----:B------:R-:W-:Y:S02]  /*10250*/  FMNMX.FTZ R38, R21, R38, !PT ;  /* 0x0000002615267209 */ /* 0x000fe40007810000 */
[----:B------:R-:W-:Y:S01]  /*10260*/  ISETP.GT.AND P4, PT, R105, 0x69, PT ;  /* 0x000000696900780c */ /* 0x000fe20003f84270 */
[----:B------:R-:W-:Y:S01]  /*10270*/  MUFU.EX2 R181, R181 ;  /* 0x000000b500b57308 */ /* 0x000fe20000000800 */
[----:B-1----:R-:W-:Y:S02]  /*10280*/  FSEL R67, R76, -INF , P3 ;  /* 0xff8000004c437808 */ /* 0x002fe40001800000 */
[----:B------:R-:W-:Y:S02]  /*10290*/  FMNMX.FTZ R38, R53, R38, !PT ;  /* 0x0000002635267209 */ /* 0x000fe40007810000 */
[----:B------:R-:W-:-:S02]  /*102a0*/  ISETP.GT.AND P3, PT, R105, 0x70, PT ;  /* 0x000000706900780c */ /* 0x000fc40003f64270 */
[----:B---3--:R-:W-:Y:S01]  /*102b0*/  FSEL R39, R77, -INF , P4 ;  /* 0xff8000004d277808 */ /* 0x008fe20002000000 */
[----:B------:R1:W3:Y:S01]  /*102c0*/  MUFU.EX2 R26, R111 ;  /* 0x0000006f001a7308 */ /* 0x0002e20000000800 */
[----:B------:R-:W-:Y:S02]  /*102d0*/  FMNMX.FTZ R38, R67, R38, !PT ;  /* 0x0000002643267209 */ /* 0x000fe40007810000 */
[----:B------:R-:W-:Y:S02]  /*102e0*/  ISETP.GT.AND P4, PT, R105, 0x71, PT ;  /* 0x000000716900780c */ /* 0x000fe40003f84270 */
[----:B--2---:R-:W-:Y:S02]  /*102f0*/  FSEL R71, R80, -INF , P3 ;  /* 0xff80000050477808 */ /* 0x004fe40001800000 */
[----:B------:R-:W-:Y:S01]  /*10300*/  FMNMX.FTZ R38, R39, R38, !PT ;  /* 0x0000002627267209 */ /* 0x000fe20007810000 */
[----:B------:R-:W2:Y:S01]  /*10310*/  MUFU.EX2 R183, R183 ;  /* 0x000000b700b77308 */ /* 0x000ea20000000800 */
[----:B------:R-:W-:-:S02]  /*10320*/  ISETP.GT.AND P3, PT, R105, 0x78, PT ;  /* 0x000000786900780c */ /* 0x000fc40003f64270 */
[----:B-1----:R-:W-:Y:S02]  /*10330*/  CS2R R110, SRZ ;  /* 0x00000000006e7805 */ /* 0x002fe4000001ff00 */
[----:B------:R-:W-:Y:S02]  /*10340*/  FSEL R33, R48, -INF , P4 ;  /* 0xff80000030217808 */ /* 0x000fe40002000000 */
[----:B------:R-:W-:Y:S02]  /*10350*/  FMNMX.FTZ R38, R71, R38, !PT ;  /* 0x0000002647267209 */ /* 0x000fe40007810000 */
[----:B------:R-:W-:Y:S01]  /*10360*/  ISETP.GT.AND P4, PT, R105, 0x79, PT ;  /* 0x000000796900780c */ /* 0x000fe20003f84270 */
[----:B------:R-:W1:Y:S01]  /*10370*/  MUFU.EX2 R6, R6 ;  /* 0x0000000600067308 */ /* 0x000e620000000800 */
[----:B0-----:R-:W-:Y:S02]  /*10380*/  FSEL R77, R84, -INF , P3 ;  /* 0xff800000544d7808 */ /* 0x001fe40001800000 */
[----:B------:R-:W-:-:S02]  /*10390*/  CS2R R104, SRZ ;  /* 0x0000000000687805 */ /* 0x000fc4000001ff00 */
[----:B------:R-:W-:Y:S02]  /*103a0*/  FMNMX.FTZ R38, R33, R38, !PT ;  /* 0x0000002621267209 */ /* 0x000fe40007810000 */
[----:B------:R-:W-:Y:S02]  /*103b0*/  FSEL R31, R50, -INF , P4 ;  /* 0xff800000321f7808 */ /* 0x000fe40002000000 */
[----:B------:R-:W-:Y:S01]  /*103c0*/  FMNMX.FTZ R38, R77, R38, !PT ;  /* 0x000000264d267209 */ /* 0x000fe20007810000 */
[----:B------:R-:W0:Y:S03]  /*103d0*/  MUFU.EX2 R177, R177 ;  /* 0x000000b100b17308 */ /* 0x000e260000000800 */
[----:B------:R-:W-:Y:S01]  /*103e0*/  FMNMX.FTZ R27, R31, R38, !PT ;  /* 0x000000261f1b7209 */ /* 0x000fe20007810000 */
[----:B------:R-:W-:-:S04]  /*103f0*/  FFMA.FTZ R38, R41, R34, -R30 ;  /* 0x0000002229267223 */ /* 0x000fc8000001081e */
[----:B------:R-:W4:Y:S01]  /*10400*/  SHFL.BFLY PT, R42, R27, 0x2, 0x1f ;  /* 0x0c401f001b2a7f89 */ /* 0x000f2200000e0000 */
[----:B------:R-:W0:Y:S08]  /*10410*/  MUFU.EX2 R8, R8 ;  /* 0x0000000800087308 */ /* 0x000e300000000800 */
[----:B------:R-:W0:Y:S08]  /*10420*/  MUFU.EX2 R179, R179 ;  /* 0x000000b300b37308 */ /* 0x000e300000000800 */
[----:B------:R-:W0:Y:S01]  /*10430*/  MUFU.EX2 R10, R10 ;  /* 0x0000000a000a7308 */ /* 0x000e220000000800 */
[----:B----4-:R-:W-:-:S07]  /*10440*/  FMNMX.FTZ R37, R27, R42, !PT ;  /* 0x0000002a1b257209 */ /* 0x010fce0007810000 */
[----:B------:R-:W4:Y:S01]  /*10450*/  MUFU.EX2 R173, R173 ;  /* 0x000000ad00ad7308 */ /* 0x000f220000000800 */
[-CC-:B------:R-:W-:Y:S01]  /*10460*/  FFMA.FTZ R42, R49, R34.reuse, -R30.reuse ;  /* 0x00000022312a7223 */ /* 0x180fe2000001081e */
[----:B------:R-:W-:Y:S01]  /*10470*/  FFMA.FTZ R30, R63, R34, -R30 ;  /* 0x000000223f1e7223 */ /* 0x000fe2000001081e */
[----:B------:R-:W3:Y:S05]  /*10480*/  SHFL.BFLY PT, R46, R37, 0x1, 0x1f ;  /* 0x0c201f00252e7f89 */ /* 0x000eea00000e0000 */
[----:B------:R-:W-:Y:S08]  /*10490*/  MUFU.EX2 R12, R12 ;  /* 0x0000000c000c7308 */ /* 0x000ff00000000800 */
[----:B------:R-:W-:Y:S08]  /*104a0*/  MUFU.EX2 R175, R175 ;  /* 0x000000af00af7308 */ /* 0x000ff00000000800 */
[----:B------:R-:W-:Y:S01]  /*104b0*/  MUFU.EX2 R14, R14 ;  /* 0x0000000e000e7308 */ /* 0x000fe20000000800 */
[----:B---3--:R-:W-:-:S04]  /*104c0*/  FMNMX.FTZ R35, R37, R46, !PT ;  /* 0x0000002e25237209 */ /* 0x008fc80007810000 */
        /* <DEDUP_REMOVED lines=15> */
[----:B-1----:R-:W-:Y:S01]  /*105c0*/  FADD.FTZ R36, R6, R45 ;  /* 0x0000002d06247221 */ /* 0x002fe20000010000 */
[-CC-:B------:R-:W-:Y:S01]  /*105d0*/  FFMA.FTZ R9, R73, R34.reuse, -R48.reuse ;  /* 0x0000002249097223 */ /* 0x180fe20000010830 */
[-CC-:B------:R-:W-:Y:S01]  /*105e0*/  FFMA.FTZ R172, R79, R34.reuse, -R48.reuse ;  /* 0x000000224fac7223 */ /* 0x180fe20000010830 */
[-C--:B------:R-:W-:Y:S01]  /*105f0*/  FFMA.FTZ R11, R81, R34.reuse, -R48 ;  /* 0x00000022510b7223 */ /* 0x080fe20000010830 */
[----:B0-----:R-:W-:Y:S01]  /*10600*/  FADD.FTZ R47, R177, R36 ;  /* 0x00000024b12f7221 */ /* 0x001fe20000010000 */
[----:B------:R-:W0:Y:S01]  /*10610*/  MUFU.EX2 R27, R27 ;  /* 0x0000001b001b7308 */ /* 0x000e220000000800 */
[-CC-:B------:R-:W-:Y:S01]  /*10620*/  FFMA.FTZ R174, R83, R34.reuse, -R48.reuse ;  /* 0x0000002253ae7223 */ /* 0x180fe20000010830 */
[-CC-:B------:R-:W-:Y:S01]  /*10630*/  FFMA.FTZ R37, R85, R34.reuse, -R48.reuse ;  /* 0x0000002255257223 */ /* 0x180fe20000010830 */
[----:B------:R-:W-:Y:S01]  /*10640*/  FADD.FTZ R36, R8, R47 ;  /* 0x0000002f08247221 */ /* 0x000fe20000010000 */
[-CC-:B------:R-:W-:Y:S01]  /*10650*/  FFMA.FTZ R168, R87, R34.reuse, -R48.reuse ;  /* 0x0000002257a87223 */ /* 0x180fe20000010830 */
[-CC-:B------:R-:W-:Y:S01]  /*10660*/  FFMA.FTZ R41, R95, R34.reuse, -R48.reuse ;  /* 0x000000225f297223 */ /* 0x180fe20000010830 */
[-C--:B------:R-:W-:Y:S01]  /*10670*/  FFMA.FTZ R170, R97, R34.reuse, -R48 ;  /* 0x0000002261aa7223 */ /* 0x080fe20000010830 */
[----:B------:R-:W-:Y:S01]  /*10680*/  FADD.FTZ R49, R179, R36 ;  /* 0x00000024b3317221 */ /* 0x000fe20000010000 */
[----:B------:R-:W1:Y:S01]  /*10690*/  MUFU.EX2 R182, R182 ;  /* 0x000000b600b67308 */ /* 0x000e620000000800 */
[-CC-:B------:R-:W-:Y:S01]  /*106a0*/  FFMA.FTZ R43, R99, R34.reuse, -R48.reuse ;  /* 0x00000022632b7223 */ /* 0x180fe20000010830 */
[-CC-:B------:R-:W-:Y:S01]  /*106b0*/  FFMA.FTZ R13, R13, R34.reuse, -R48.reuse ;  /* 0x000000220d0d7223 */ /* 0x180fe20000010830 */
[----:B------:R-:W-:Y:S01]  /*106c0*/  FADD.FTZ R50, R10, R49 ;  /* 0x000000310a327221 */ /* 0x000fe20000010000 */
[-CC-:B------:R-:W-:Y:S01]  /*106d0*/  FFMA.FTZ R152, R101, R34.reuse, -R48.reuse ;  /* 0x0000002265987223 */ /* 0x180fe20000010830 */
[-CC-:B------:R-:W-:Y:S01]  /*106e0*/  FFMA.FTZ R45, R93, R34.reuse, -R48.reuse ;  /* 0x000000225d2d7223 */ /* 0x180fe20000010830 */
[-C--:B------:R-:W-:Y:S01]  /*106f0*/  FFMA.FTZ R154, R91, R34.reuse, -R48 ;  /* 0x000000225b9a7223 */ /* 0x080fe20000010830 */
[----:B----4-:R-:W-:Y:S01]  /*10700*/  FADD.FTZ R49, R173, R50 ;  /* 0x00000032ad317221 */ /* 0x010fe20000010000 */
[----:B------:R-:W2:Y:S01]  /*10710*/  MUFU.EX2 R3, R3 ;  /* 0x0000000300037308 */ /* 0x000ea20000000800 */
[----:B0-----:R-:W-:Y:S01]  /*10720*/  FADD.FTZ R47, R180, R27 ;  /* 0x0000001bb42f7221 */ /* 0x001fe20000010000 */
[-CC-:B------:R-:W-:Y:S01]  /*10730*/  FFMA.FTZ R75, R75, R34.reuse, -R48.reuse ;  /* 0x000000224b4b7223 */ /* 0x180fe20000010830 */
[-CC-:B------:R-:W-:Y:S01]  /*10740*/  FFMA.FTZ R25, R25, R34.reuse, -R48.reuse ;  /* 0x0000002219197223 */ /* 0x180fe20000010830 */
[-CC-:B------:R-:W-:Y:S01]  /*10750*/  FFMA.FTZ R29, R29, R34.reuse, -R48.reuse ;  /* 0x000000221d1d7223 */ /* 0x180fe20000010830 */
[-CC-:B------:R-:W-:Y:S01]  /*10760*/  FFMA.FTZ R15, R15, R34.reuse, -R48.reuse ;  /* 0x000000220f0f7223 */ /* 0x180fe20000010830 */
[----:B------:R-:W-:Y:S01]  /*10770*/  F2FP.BF16.F32.PACK_AB R183, R6, R183 ;  /* 0x000000b706b7723e */ /* 0x000fe200000010ff */
[-CC-:B------:R-:W-:Y:S01]  /*10780*/  FFMA.FTZ R21, R21, R34.reuse, -R48.reuse ;  /* 0x0000002215157223 */ /* 0x180fe20000010830 */
[----:B------:R-:W0:Y:S01]  /*10790*/  MUFU.EX2 R176, R176 ;  /* 0x000000b000b07308 */ /* 0x000e220000000800 */
[----:B-1----:R-:W-:Y:S01]  /*107a0*/  FADD.FTZ R36, R182, R47 ;  /* 0x0000002fb6247221 */ /* 0x002fe20000010000 */
[-CC-:B------:R-:W-:Y:S01]  /*107b0*/  FFMA.FTZ R53, R53, R34.reuse, -R48.reuse ;  /* 0x0000002235357223 */ /* 0x180fe20000010830 */
[--C-:B------:R-:W-:Y:S01]  /*107c0*/  FFMA.FTZ R67, R67, R34, -R48.reuse ;  /* 0x0000002243437223 */ /* 0x100fe20000010830 */
[----:B------:R-:W-:Y:S01]  /*107d0*/  IMAD.MOV.U32 R50, RZ, RZ, R191 ;  /* 0x000000ffff327224 */ /* 0x000fe200078e00bf */
[----:B------:R-:W-:Y:S01]  /*107e0*/  @P2 SHF.R.U32.HI R50, RZ, R54, R51 ;  /* 0x00000036ff322219 */ /* 0x000fe20000011633 */
[-CC-:B------:R-:W-:Y:S01]  /*107f0*/  FFMA.FTZ R39, R39, R34.reuse, -R48.reuse ;  /* 0x0000002227277223 */ /* 0x180fe20000010830 */
[-C--:B------:R-:W-:Y:S01]  /*10800*/  FFMA.FTZ R71, R71, R34.reuse, -R48 ;  /* 0x0000002247477223 */ /* 0x080fe20000010830 */
[----:B------:R-:W1:Y:S01]  /*10810*/  MUFU.EX2 R5, R5 ;  /* 0x0000000500057308 */ /* 0x000e620000000800 */
[----:B--2---:R-:W-:Y:S01]  /*10820*/  FADD.FTZ R47, R3, R36 ;  /* 0x00000024032f7221 */ /* 0x004fe20000010000 */
[----:B------:R-:W-:Y:S01]  /*10830*/  FADD.FTZ R36, R12, R49 ;  /* 0x000000310c247221 */ /* 0x000fe20000010000 */
[----:B------:R-:W-:Y:S01]  /*10840*/  IADD3 R50, R50, R193, -R192 ;  /* 0x000000c132327210 */ /* 0x000fe20007ffe8c0 */
[-CC-:B------:R-:W-:Y:S01]  /*10850*/  FFMA.FTZ R33, R33, R34.reuse, -R48.reuse ;  /* 0x0000002221217223 */ /* 0x180fe20000010830 */
[-C--:B------:R-:W-:Y:S01]  /*10860*/  FFMA.FTZ R77, R77, R34.reuse, -R48 ;  /* 0x000000224d4d7223 */ /* 0x080fe20000010830 */
[----:B------:R-:W-:Y:S01]  /*10870*/  FADD.FTZ R49, R175, R36 ;  /* 0x00000024af317221 */ /* 0x000fe20000010000 */
[----:B------:R-:W-:Y:S01]  /*10880*/  SHF.R.S32.HI R51, RZ, 0x1f, R50 ;  /* 0x0000001fff337819 */ /* 0x000fe20000011432 */
[----:B------:R-:W2:Y:S01]  /*10890*/  MUFU.EX2 R178, R178 ;  /* 0x000000b200b27308 */ /* 0x000ea20000000800 */
[----:B0-----:R-:W-:Y:S01]  /*108a0*/  FADD.FTZ R0, R176, R47 ;  /* 0x0000002fb0007221 */ /* 0x001fe20000010000 */
[----:B------:R-:W-:Y:S01]  /*108b0*/  FADD.FTZ R36, R14, R49 ;  /* 0x000000310e247221 */ /* 0x000fe20000010000 */
[----:B------:R-:W-:Y:S01]  /*108c0*/  FFMA.FTZ R31, R31, R34, -R48 ;  /* 0x000000221f1f7223 */ /* 0x000fe20000010830 */
[----:B------:R-:W-:Y:S01]  /*108d0*/  F2FP.BF16.F32.PACK_AB R173, R12, R173 ;  /* 0x000000ad0cad723e */ /* 0x000fe200000010ff */
[----:B------:R-:W-:-:S02]  /*108e0*/  VIADD R12, R129, 0xfffffffe ;  /* 0xfffffffe810c7836 */ /* 0x000fc40000000000 */
[----:B------:R-:W-:Y:S01]  /*108f0*/  FADD.FTZ R49, R169, R36 ;  /* 0x00000024a9317221 */ /* 0x000fe20000010000 */
[----:B------:R-:W-:Y:S01]  /*10900*/  F2FP.BF16.F32.PACK_AB R182, R3, R182 ;  /* 0x000000b603b6723e */ /* 0x000fe200000010ff */
[----:B------:R-:W0:Y:S01]  /*10910*/  MUFU.EX2 R9, R9 ;  /* 0x0000000900097308 */ /* 0x000e220000000800 */
[C---:B-1----:R-:W-:Y:S01]  /*10920*/  FADD.FTZ R47, R5.reuse, R0 ;  /* 0x00000000052f7221 */ /* 0x042fe20000010000 */
[----:B------:R-:W-:Y:S01]  /*10930*/  FADD.FTZ R36, R20, R49 ;  /* 0x0000003114247221 */ /* 0x000fe20000010000 */
[----:B------:R-:W-:Y:S02]  /*10940*/  F2FP.BF16.F32.PACK_AB R176, R5, R176 ;  /* 0x000000b005b0723e */ /* 0x000fe400000010ff */
[----:B------:R-:W-:Y:S02]  /*10950*/  CS2R R128, SRZ ;  /* 0x0000000000807805 */ /* 0x000fe4000001ff00 */
[----:B------:R-:W-:Y:S02]  /*10960*/  F2FP.BF16.F32.PACK_AB R181, R26, R181 ;  /* 0x000000b51ab5723e */ /* 0x000fe400000010ff */
[----:B------:R-:W-:-:S02]  /*10970*/  CS2R R100, SRZ ;  /* 0x0000000000647805 */ /* 0x000fc4000001ff00 */
[----:B------:R-:W-:Y:S01]  /*10980*/  F2FP.BF16.F32.PACK_AB R177, R8, R177 ;  /* 0x000000b108b1723e */ /* 0x000fe200000010ff */
[----:B------:R-:W1:Y:S01]  /*10990*/  MUFU.EX2 R172, R172 ;  /* 0x000000ac00ac7308 */ /* 0x000e620000000800 */
[----:B--2---:R-:W-:Y:S01]  /*109a0*/  FADD.FTZ R0, R178, R47 ;  /* 0x0000002fb2007221 */ /* 0x004fe20000010000 */
[----:B------:R-:W-:Y:S02]  /*109b0*/  F2FP.BF16.F32.PACK_AB R179, R10, R179 ;  /* 0x000000b30ab3723e */ /* 0x000fe400000010ff */
[----:B------:R-:W-:Y:S02]  /*109c0*/  CS2R R98, SRZ ;  /* 0x0000000000627805 */ /* 0x000fe4000001ff00 */
[----:B------:R-:W-:Y:S02]  /*109d0*/  F2FP.BF16.F32.PACK_AB R175, R14, R175 ;  /* 0x000000af0eaf723e */ /* 0x000fe400000010ff */
[----:B------:R-:W-:Y:S02]  /*109e0*/  CS2R R96, SRZ ;  /* 0x0000000000607805 */ /* 0x000fe4000001ff00 */
[----:B------:R-:W-:-:S02]  /*109f0*/  F2FP.BF16.F32.PACK_AB R169, R20, R169 ;  /* 0x000000a914a9723e */ /* 0x000fc400000010ff */
[----:B------:R-:W-:Y:S01]  /*10a00*/  CS2R R94, SRZ ;  /* 0x00000000005e7805 */ /* 0x000fe2000001ff00 */
[----:B------:R-:W2:Y:S01]  /*10a10*/  MUFU.EX2 R171, R171 ;  /* 0x000000ab00ab7308 */ /* 0x000ea20000000800 */
[----:B0-----:R-:W-:Y:S01]  /*10a20*/  FADD.FTZ R47, R9, R0 ;  /* 0x00000000092f7221 */ /* 0x001fe20000010000 */
[----:B------:R-:W-:Y:S02]  /*10a30*/  F2FP.BF16.F32.PACK_AB R180, R27, R180 ;  /* 0x000000b41bb4723e */ /* 0x000fe400000010ff */
[----:B------:R-:W-:Y:S02]  /*10a40*/  CS2R R92, SRZ ;  /* 0x00000000005c7805 */ /* 0x000fe4000001ff00 */
[----:B------:R-:W-:Y:S02]  /*10a50*/  F2FP.BF16.F32.PACK_AB R178, R9, R178 ;  /* 0x000000b209b2723e */ /* 0x000fe400000010ff */
[----:B------:R-:W-:Y:S01]  /*10a60*/  CS2R R90, SRZ ;  /* 0x00000000005a7805 */ /* 0x000fe2000001ff00 */
        /* <DEDUP_REMOVED lines=14> */
[----:B------:R-:W-:Y:S01]  /*10b50*/  MUFU.EX2 R168, R168 ;  /* 0x000000a800a87308 */ /* 0x000fe20000000800 */
[----:B-1----:R-:W-:-:S07]  /*10b60*/  F2FP.BF16.F32.PACK_AB R174, R37, R174 ;  /* 0x000000ae25ae723e */ /* 0x002fce00000010ff */
[----:B------:R-:W0:Y:S01]  /*10b70*/  MUFU.EX2 R155, R155 ;  /* 0x0000009b009b7308 */ /* 0x000e220000000800 */
[C---:B--2---:R-:W-:Y:S01]  /*10b80*/  FADD.FTZ R36, R28.reuse, R47 ;  /* 0x0000002f1c247221 */ /* 0x044fe20000010000 */
[----:B------:R-:W-:-:S06]  /*10b90*/  F2FP.BF16.F32.PACK_AB R153, R28, R153 ;  /* 0x000000991c99723e */ /* 0x000fcc00000010ff */
[----:B------:R-:W-:Y:S08]  /*10ba0*/  MUFU.EX2 R41, R41 ;  /* 0x0000002900297308 */ /* 0x000ff00000000800 */
[----:B------:R-:W1:Y:S01]  /*10bb0*/  MUFU.EX2 R32, R32 ;  /* 0x0000002000207308 */ /* 0x000e620000000800 */
[----:B0-----:R-:W-:-:S07]  /*10bc0*/  FADD.FTZ R47, R155, R36 ;  /* 0x000000249b2f7221 */ /* 0x001fce0000010000 */
[----:B------:R-:W-:Y:S08]  /*10bd0*/  MUFU.EX2 R170, R170 ;  /* 0x000000aa00aa7308 */ /* 0x000ff00000000800 */
[----:B------:R-:W0:Y:S01]  /*10be0*/  MUFU.EX2 R157, R157 ;  /* 0x0000009d009d7308 */ /* 0x000e220000000800 */
[C---:B-1----:R-:W-:Y:S01]  /*10bf0*/  FADD.FTZ R36, R32.reuse, R47 ;  /* 0x0000002f20247221 */ /* 0x042fe20000010000 */
[----:B------:R-:W-:-:S06]  /*10c00*/  F2FP.BF16.F32.PACK_AB R155, R32, R155 ;  /* 0x0000009b209b723e */ /* 0x000fcc00000010ff */
[----:B------:R-:W-:Y:S08]  /*10c10*/  MUFU.EX2 R43, R43 ;  /* 0x0000002b002b7308 */ /* 0x000ff00000000800 */
[----:B------:R1:W-:Y:S01]  /*10c20*/  MUFU.EX2 R156, R13 ;  /* 0x0000000d009c7308 */ /* 0x0003e20000000800 */
[----:B0-----:R-:W-:-:S07]  /*10c30*/  FADD.FTZ R47, R157, R36 ;  /* 0x000000249d2f7221 */ /* 0x001fce0000010000 */
[----:B------:R-:W0:Y:S01]  /*10c40*/  MUFU.EX2 R38, R38 ;  /* 0x0000002600267308 */ /* 0x000e220000000800 */
[----:B-1----:R-:W-:-:S04]  /*10c50*/  FADD.FTZ R13, R37, R0 ;  /* 0x00000000250d7221 */ /* 0x002fc80000010000 */
[----:B------:R-:W-:Y:S01]  /*10c60*/  FADD.FTZ R0, R168, R13 ;  /* 0x0000000da8007221 */ /* 0x000fe20000010000 */
[C---:B------:R-:W-:Y:S02]  /*10c70*/  F2FP.BF16.F32.PACK_AB R168, R41.reuse, R168 ;  /* 0x000000a829a8723e */ /* 0x040fe400000010ff */
[----:B------:R-:W-:Y:S01]  /*10c80*/  MUFU.EX2 R152, R152 ;  /* 0x0000009800987308 */ /* 0x000fe20000000800 */
[----:B------:R-:W-:-:S04]  /*10c90*/  FADD.FTZ R13, R41, R0 ;  /* 0x00000000290d7221 */ /* 0x000fc80000010000 */
[----:B------:R-:W-:Y:S01]  /*10ca0*/  FADD.FTZ R0, R170, R13 ;  /* 0x0000000daa007221 */ /* 0x000fe20000010000 */
[----:B------:R-:W-:Y:S02]  /*10cb0*/  LEA.HI R13, R51, R50, RZ, 0x7 ;  /* 0x00000032330d7211 */ /* 0x000fe400078f38ff */
[----:B------:R-:W1:Y:S01]  /*10cc0*/  MUFU.EX2 R159, R159 ;  /* 0x0000009f009f7308 */ /* 0x000e620000000800 */
[C---:B0-----:R-:W-:Y:S01]  /*10cd0*/  FADD.FTZ R36, R38.reuse, R47 ;  /* 0x0000002f26247221 */ /* 0x041fe20000010000 */
[----:B------:R-:W-:Y:S02]  /*10ce0*/  SHF.R.S32.HI R5, RZ, 0x7, R13 ;  /* 0x00000007ff057819 */ /* 0x000fe4000001140d */
[----:B------:R-:W-:Y:S02]  /*10cf0*/  F2FP.BF16.F32.PACK_AB R157, R38, R157 ;  /* 0x0000009d269d723e */ /* 0x000fe400000010ff */
[----:B------:R-:W-:Y:S02]  /*10d00*/  VIMNMX R5, RZ, R5, !PT ;  /* 0x00000005ff057248 */ /* 0x000fe40007fe0100 */
[----:B------:R-:W-:Y:S01]  /*10d10*/  MUFU.EX2 R45, R45 ;  /* 0x0000002d002d7308 */ /* 0x000fe20000000800 */
[----:B------:R-:W-:-:S02]  /*10d20*/  F2FP.BF16.F32.PACK_AB R170, R43, R170 ;  /* 0x000000aa2baa723e */ /* 0x000fc400000010ff */
[----:B------:R-:W-:-:S05]  /*10d30*/  ISETP.GE.AND P3, PT, R12, R5, PT ;  /* 0x000000050c00720c */ /* 0x000fca0003f66270 */
[----:B------:R-:W0:Y:S01]  /*10d40*/  MUFU.EX2 R40, R40 ;  /* 0x0000002800287308 */ /* 0x000e220000000800 */
[----:B-1----:R-:W-:-:S07]  /*10d50*/  FADD.FTZ R47, R159, R36 ;  /* 0x000000249f2f7221 */ /* 0x002fce0000010000 */
[----:B------:R-:W1:Y:S08]  /*10d60*/  MUFU.EX2 R154, R154 ;  /* 0x0000009a009a7308 */ /* 0x000e700000000800 */
[----:B------:R-:W2:Y:S01]  /*10d70*/  MUFU.EX2 R161, R161 ;  /* 0x000000a100a17308 */ /* 0x000ea20000000800 */
[C---:B0-----:R-:W-:Y:S01]  /*10d80*/  FADD.FTZ R6, R40.reuse, R47 ;  /* 0x0000002f28067221 */ /* 0x041fe20000010000 */
[----:B------:R-:W-:-:S06]  /*10d90*/  F2FP.BF16.F32.PACK_AB R159, R40, R159 ;  /* 0x0000009f289f723e */ /* 0x000fcc00000010ff */
[----:B------:R-:W0:Y:S08]  /*10da0*/  MUFU.EX2 R75, R75 ;  /* 0x0000004b004b7308 */ /* 0x000e300000000800 */
[----:B------:R3:W-:Y:S08]  /*10db0*/  MUFU.EX2 R158, R25 ;  /* 0x00000019009e7308 */ /* 0x0007f00000000800 */
[----:B------:R-:W4:Y:S01]  /*10dc0*/  MUFU.EX2 R42, R42 ;  /* 0x0000002a002a7308 */ /* 0x000f220000000800 */
[----:B---3--:R-:W-:-:S04]  /*10dd0*/  FADD.FTZ R25, R43, R0 ;  /* 0x000000002b197221 */ /* 0x008fc80000010000 */
[----:B------:R-:W-:Y:S01]  /*10de0*/  FADD.FTZ R0, R152, R25 ;  /* 0x0000001998007221 */ /* 0x000fe20000010000 */
[C---:B------:R-:W-:Y:S02]  /*10df0*/  F2FP.BF16.F32.PACK_AB R152, R45.reuse, R152 ;  /* 0x000000982d98723e */ /* 0x040fe400000010ff */
[----:B------:R-:W3:Y:S01]  /*10e00*/  MUFU.EX2 R29, R29 ;  /* 0x0000001d001d7308 */ /* 0x000ee20000000800 */
[----:B------:R-:W-:-:S04]  /*10e10*/  FADD.FTZ R25, R45, R0 ;  /* 0x000000002d197221 */ /* 0x000fc80000010000 */
[----:B-1----:R-:W-:Y:S01]  /*10e20*/  FADD.FTZ R0, R154, R25 ;  /* 0x000000199a007221 */ /* 0x002fe20000010000 */
[----:B--2---:R-:W-:Y:S01]  /*10e30*/  FADD.FTZ R25, R161, R6 ;  /* 0x00000006a1197221 */ /* 0x004fe20000010000 */
[C---:B0-----:R-:W-:Y:S01]  /*10e40*/  F2FP.BF16.F32.PACK_AB R154, R75.reuse, R154 ;  /* 0x0000009a4b9a723e */ /* 0x041fe200000010ff */
[----:B------:R-:W0:Y:S01]  /*10e50*/  MUFU.EX2 R163, R163 ;  /* 0x000000a300a37308 */ /* 0x000e220000000800 */
[----:B------:R-:W-:Y:S01]  /*10e60*/  FADD.FTZ R0, R75, R0 ;  /* 0x000000004b007221 */ /* 0x000fe20000010000 */
[C---:B----4-:R-:W-:Y:S01]  /*10e70*/  FADD.FTZ R6, R42.reuse, R25 ;  /* 0x000000192a067221 */ /* 0x050fe20000010000 */
[----:B------:R-:W-:-:S05]  /*10e80*/  F2FP.BF16.F32.PACK_AB R161, R42, R161 ;  /* 0x000000a12aa1723e */ /* 0x000fca00000010ff */
[----:B------:R-:W1:Y:S01]  /*10e90*/  MUFU.EX2 R44, R44 ;  /* 0x0000002c002c7308 */ /* 0x000e620000000800 */
[----:B---3--:R-:W-:-:S04]  /*10ea0*/  FADD.FTZ R25, R29, R0 ;  /* 0x000000001d197221 */ /* 0x008fc80000010000 */
[C---:B------:R-:W-:Y:S01]  /*10eb0*/  FADD.FTZ R0, R156.reuse, R25 ;  /* 0x000000199c007221 */ /* 0x040fe20000010000 */
[----:B------:R-:W-:Y:S02]  /*10ec0*/  F2FP.BF16.F32.PACK_AB R156, R156, R29 ;  /* 0x0000001d9c9c723e */ /* 0x000fe400000010ff */
[----:B------:R-:W2:Y:S01]  /*10ed0*/  MUFU.EX2 R15, R15 ;  /* 0x0000000f000f7308 */ /* 0x000ea20000000800 */
[----:B0-----:R-:W-:-:S07]  /*10ee0*/  FADD.FTZ R47, R163, R6 ;  /* 0x00000006a32f7221 */ /* 0x001fce0000010000 */
[----:B------:R-:W-:Y:S01]  /*10ef0*/  MUFU.EX2 R165, R165 ;  /* 0x000000a500a57308 */ /* 0x000fe20000000800 */
[C---:B-1----:R-:W-:Y:S01]  /*10f00*/  FADD.FTZ R6, R44.reuse, R47 ;  /* 0x0000002f2c067221 */ /* 0x042fe20000010000 */
[----:B------:R-:W-:-:S06]  /*10f10*/  F2FP.BF16.F32.PACK_AB R163, R44, R163 ;  /* 0x000000a32ca3723e */ /* 0x000fcc00000010ff */
[----:B------:R-:W-:Y:S01]  /*10f20*/  MUFU.EX2 R46, R59 ;  /* 0x0000003b002e7308 */ /* 0x000fe20000000800 */
[----:B--2---:R-:W-:-:S04]  /*10f30*/  FADD.FTZ R25, R15, R0 ;  /* 0x000000000f197221 */ /* 0x004fc80000010000 */
[C---:B------:R-:W-:Y:S01]  /*10f40*/  FADD.FTZ R0, R158.reuse, R25 ;  /* 0x000000199e007221 */ /* 0x040fe20000010000 */
[----:B------:R-:W-:Y:S02]  /*10f50*/  F2FP.BF16.F32.PACK_AB R158, R158, R15 ;  /* 0x0000000f9e9e723e */ /* 0x000fe400000010ff */
[----:B------:R-:W0:Y:S08]  /*10f60*/  MUFU.EX2 R21, R21 ;  /* 0x0000001500157308 */ /* 0x000e300000000800 */
[----:B------:R-:W1:Y:S08]  /*10f70*/  MUFU.EX2 R167, R167 ;  /* 0x000000a700a77308 */ /* 0x000e700000000800 */
[----:B------:R-:W2:Y:S01]  /*10f80*/  MUFU.EX2 R160, R53 ;  /* 0x0000003500a07308 */ /* 0x000ea20000000800 */
[----:B0-----:R-:W-:-:S07]  /*10f90*/  FADD.FTZ R25, R21, R0 ;  /* 0x0000000015197221 */ /* 0x001fce0000010000 */
[----:B------:R-:W0:Y:S08]  /*10fa0*/  MUFU.EX2 R67, R67 ;  /* 0x0000004300437308 */ /* 0x000e300000000800 */
[----:B------:R3:W4:Y:S08]  /*10fb0*/  MUFU.EX2 R162, R39 ;  /* 0x0000002700a27308 */ /* 0x0007300000000800 */
[----:B------:R-:W4:Y:S01]  /*10fc0*/  MUFU.EX2 R71, R71 ;  /* 0x0000004700477308 */ /* 0x000f220000000800 */
[----:B---3--:R-:W-:Y:S01]  /*10fd0*/  FADD.FTZ R39, R165, R6 ;  /* 0x00000006a5277221 */ /* 0x008fe20000010000 */
[----:B------:R-:W-:-:S03]  /*10fe0*/  F2FP.BF16.F32.PACK_AB R165, R46, R165 ;  /* 0x000000a52ea5723e */ /* 0x000fc600000010ff */
[----:B------:R-:W-:-:S03]  /*10ff0*/  FADD.FTZ R6, R46, R39 ;  /* 0x000000272e067221 */ /* 0x000fc60000010000 */
[----:B------:R-:W3:Y:S01]  /*11000*/  MUFU.EX2 R164, R33 ;  /* 0x0000002100a47308 */ /* 0x000ee20000000800 */
[----:B-1----:R-:W-:Y:S01]  /*11010*/  FADD.FTZ R39, R167, R6 ;  /* 0x00000006a7277221 */ /* 0x002fe20000010000 */
[C---:B--2---:R-:W-:Y:S01]  /*11020*/  FADD.FTZ R6, R160.reuse, R25 ;  /* 0x00000019a0067221 */ /* 0x044fe20000010000 */
[----:B------:R-:W-:-:S03]  /*11030*/  F2FP.BF16.F32.PACK_AB R160, R160, R21 ;  /* 0x00000015a0a0723e */ /* 0x000fc600000010ff */
[----:B0-----:R-:W-:Y:S02]  /*11040*/  FADD.FTZ R25, R67, R6 ;  /* 0x0000000643197221 */ /* 0x001fe40000010000 */
[----:B------:R-:W0:Y:S02]  /*11050*/  MUFU.EX2 R77, R77 ;  /* 0x0000004d004d7308 */ /* 0x000e240000000800 */
[C---:B----4-:R-:W-:Y:S01]  /*11060*/  FADD.FTZ R6, R162.reuse, R25 ;  /* 0x00000019a2067221 */ /* 0x050fe20000010000 */
[----:B------:R-:W-:-:S03]  /*11070*/  F2FP.BF16.F32.PACK_AB R162, R162, R67 ;  /* 0x00000043a2a2723e */ /* 0x000fc600000010ff */
[----:B------:R-:W-:Y:S02]  /*11080*/  FADD.FTZ R3, R71, R6 ;  /* 0x0000000647037221 */ /* 0x000fe40000010000 */
[----:B------:R-:W1:Y:S02]  /*11090*/  MUFU.EX2 R166, R31 ;  /* 0x0000001f00a67308 */ /* 0x000e640000000800 */
[C---:B---3--:R-:W-:Y:S01]  /*110a0*/  FADD.FTZ R6, R164.reuse, R3 ;  /* 0x00000003a4067221 */ /* 0x048fe20000010000 */
[----:B------:R-:W-:-:S05]  /*110b0*/  F2FP.BF16.F32.PACK_AB R164, R164, R71 ;  /* 0x00000047a4a4723e */ /* 0x000fca00000010ff */
[----:B------:R-:W2:Y:S01]  /*110c0*/  MUFU.EX2 R30, R30 ;  /* 0x0000001e001e7308 */ /* 0x000ea20000000800 */
[----:B0-----:R-:W-:-:S04]  /*110d0*/  FADD.FTZ R3, R77, R6 ;  /* 0x000000064d037221 */ /* 0x001fc80000010000 */
[C---:B-1----:R-:W-:Y:S01]  /*110e0*/  FADD.FTZ R3, R166.reuse, R3 ;  /* 0x00000003a6037221 */ /* 0x042fe20000010000 */
[----:B------:R-:W-:Y:S01]  /*110f0*/  F2FP.BF16.F32.PACK_AB R166, R166, R77 ;  /* 0x0000004da6a6723e */ /* 0x000fe200000010ff */
[C---:B--2---:R-:W-:Y:S01]  /*11100*/  FADD.FTZ R0, R30.reuse, R39 ;  /* 0x000000271e007221 */ /* 0x044fe20000010000 */
[----:B------:R-:W-:Y:S01]  /*11110*/  F2FP.BF16.F32.PACK_AB R167, R30, R167 ;  /* 0x000000a71ea7723e */ /* 0x000fe200000010ff */
[----:B------:R-:W-:Y:S06]  /*11120*/  @!P3 BRA `(.L_x_2866) ;  /* 0x0000003000d4b947 */ /* 0x000fec0003800000 */
[----:B------:R-:W-:Y:S02]  /*11130*/  IMAD.MOV.U32 R10, RZ, RZ, R7 ;  /* 0x000000ffff0a7224 */ /* 0x000fe400078e0007 */
[----:B------:R-:W-:Y:S02]  /*11140*/  IMAD.MOV.U32 R11, RZ, RZ, R35 ;  /* 0x000000ffff0b7224 */ /* 0x000fe400078e0023 */
[----:B------:R-:W-:Y:S02]  /*11150*/  IMAD.MOV.U32 R14, RZ, RZ, R186 ;  /* 0x000000ffff0e7224 */ /* 0x000fe400078e00ba */
[----:B------:R-:W-:Y:S02]  /*11160*/  IMAD.MOV.U32 R13, RZ, RZ, R184 ;  /* 0x000000ffff0d7224 */ /* 0x000fe400078e00b8 */
[----:B------:R-:W-:-:S07]  /*11170*/  IMAD.MOV.U32 R151, RZ, RZ, RZ ;  /* 0x000000ffff977224 */ /* 0x000fce00078e00ff */
.L_x_2876:
[----:B------:R-:W-:Y:S01]  /*11180*/  ISETP.NE.AND P3, PT, R190, RZ, PT ;  /* 0x000000ffbe00720c */ /* 0x000fe20003f65270 */
[----:B------:R-:W-:Y:S01]  /*11190*/  VIADD R184, R13, 0x1 ;  /* 0x000000010db87836 */ /* 0x000fe20000000000 */
[----:B------:R-:W-:Y:S05]  /*111a0*/  YIELD ;  /* 0x0000000000007946 */ /* 0x000fea0003800000 */
[----:B------:R-:W-:-:S04]  /*111b0*/  ISETP.NE.AND P4, PT, R184, 0x2, PT ;  /* 0x00000002b800780c */ /* 0x000fc80003f85270 */
[----:B------:R-:W-:Y:S02]  /*111c0*/  SEL R7, RZ, 0x1, P4 ;  /* 0x00000001ff077807 */ /* 0x000fe40002000000 */
[----:B------:R-:W-:Y:S02]  /*111d0*/  SEL R184, R184, RZ, P4 ;  /* 0x000000ffb8b87207 */ /* 0x000fe40002000000 */
[----:B------:R-:W-:Y:S01]  /*111e0*/  LOP3.LUT R186, R14, R7, RZ, 0x3c, !PT ;  /* 0x000000070eba7212 */ /* 0x000fe200078e3cff */
[----:B------:R-:W-:Y:S06]  /*111f0*/  @P3 BRA `(.L_x_2867) ;  /* 0x0000000000303947 */ /* 0x000fec0003800000 */
[----:B------:R-:W-:Y:S05]  /*11200*/  @!P0 BRA `(.L_x_2868) ;  /* 0x0000000000048947 */ /* 0x000fea0003800000 */
[----:B------:R-:W-:Y:S01]  /*11210*/  BPT.TRAP 0x1 ;  /* 0x000000040000795c */ /* 0x000fe20000300000 */
.L_x_2868:
[----:B------:R-:W-:Y:S01]  /*11220*/  IMAD R6, R184, 0x8, R2 ;  /* 0x00000008b8067824 */ /* 0x000fe200078e0202 */
[----:B------:R-:W-:-:S04]  /*11230*/  SHF.L.U32 R7, R186, 0x1f, RZ ;  /* 0x0000001fba077819 */ /* 0x000fc800000006ff */
[----:B------:R0:W1:Y:S01]  /*11240*/  SYNCS.PHASECHK.TRANS64.TRYWAIT P4, [R6+URZ+0x28830], R7 ;  /* 0x02883007060075a7 */ /* 0x000062000808017f */
[----:B------:R-:W-:Y:S05]  /*11250*/  @!P0 BRA `(.L_x_2869) ;  /* 0x0000000000048947 */ /* 0x000fea0003800000 */
[----:B------:R-:W-:Y:S01]  /*11260*/  BPT.TRAP 0x1 ;  /* 0x000000040000795c */ /* 0x000fe20000300000 */
.L_x_2869:
[----:B------:R-:W-:Y:S04]  /*11270*/  BSSY B0, `(.L_x_2867) ;  /* 0x0000004000007945 */ /* 0x000fe80003800000 */
[----:B-1----:R-:W-:Y:S05]  /*11280*/  @P4 BRA `(.L_x_2870) ;  /* 0x0000000000084947 */ /* 0x002fea0003800000 */
[----:B------:R-:W1:Y:S02]  /*11290*/  SYNCS.PHASECHK.TRANS64.TRYWAIT P4, [R6+URZ+0x28830], R7 ;  /* 0x02883007060075a7 */ /* 0x000e64000808017f */
[----:B-1----:R-:W-:Y:S05]  /*112a0*/  @!P4 BRA `(.L_x_2871) ;  /* 0x0000011000a8c947 */ /* 0x002fea0003800000 */
.L_x_2870:
[----:B------:R-:W-:Y:S05]  /*112b0*/  BSYNC B0 ;  /* 0x0000000000007941 */ /* 0x000fea0003800000 */
.L_x_2867:
        /* <DEDUP_REMOVED lines=64> */
.L_x_2873:
[----:B------:R-:W-:Y:S01]  /*116c0*/  SHF.L.U32 R6, R14, 0x1f, RZ ;  /* 0x0000001f0e067819 */ /* 0x000fe200000006ff */
[----:B------:R-:W-:-:S04]  /*116d0*/  IMAD R7, R13, 0x8, R2 ;  /* 0x000000080d077824 */ /* 0x000fc800078e0202 */
[----:B------:R0:W1:Y:S01]  /*116e0*/  SYNCS.PHASECHK.TRANS64.TRYWAIT P3, [R7+URZ+0x28850], R6 ;  /* 0x02885006070075a7 */ /* 0x000062000806017f */
[----:B------:R-:W-:Y:S05]  /*116f0*/  @!P0 BRA `(.L_x_2874) ;  /* 0x0000000000048947 */ /* 0x000fea0003800000 */
[----:B------:R-:W-:Y:S01]  /*11700*/  BPT.TRAP 0x1 ;  /* 0x000000040000795c */ /* 0x000fe20000300000 */
.L_x_2874:
[----:B-1----:R-:W-:Y:S05]  /*11710*/  @P3 BRA `(.L_x_2872) ;  /* 0x0000000000083947 */ /* 0x002fea0003800000 */
[----:B------:R-:W1:Y:S02]  /*11720*/  SYNCS.PHASECHK.TRANS64.TRYWAIT P3, [R7+URZ+0x28850], R6 ;  /* 0x02885006070075a7 */ /* 0x000e64000806017f */
[----:B-1----:R-:W-:Y:S05]  /*11730*/  @!P3 BRA `(.L_x_2875) ;  /* 0x0000010c0098b947 */ /* 0x002fea0003800000 */
.L_x_2872:
[----:B01----:R-:W-:Y:S01]  /*11740*/  VIADD R6, R2, 0x400 ;  /* 0x0000040002067836 */ /* 0x003fe20000000000 */
[----:B------:R-:W-:Y:S05]  /*11750*/  WARPSYNC.ALL ;  /* 0x0000000000007948 */ /* 0x000fea0003800000 */
[----:B------:R-:W-:Y:S01]  /*11760*/  SHF.R.U32.HI R6, RZ, 0x4, R6 ;  /* 0x00000004ff067819 */ /* 0x000fe20000011606 */
[----:B------:R-:W-:Y:S01]  /*11770*/  IMAD.MOV.U32 R7, RZ, RZ, 0x40000040 ;  /* 0x40000040ff077424 */ /* 0x000fe200078e00ff */
[----:B------:R-:W-:Y:S01]  /*11780*/  WARPGROUP.ARRIVE ;  /* 0x00000000000079c5 */ /* 0x000fe20000000000 */
[----:B------:R-:W-:Y:S01]  /*11790*/  IMAD.MOV.U32 R9, RZ, RZ, 0x40000040 ;  /* 0x40000040ff097424 */ /* 0x000fe200078e00ff */
[----:B------:R-:W-:Y:S01]  /*117a0*/  LOP3.LUT R6, R6, 0x3fff, RZ, 0xc0, !PT ;  /* 0x00003fff06067812 */ /* 0x000fe200078ec0ff */
[----:B------:R-:W-:Y:S01]  /*117b0*/  FMUL.FTZ R14, R25, UR7 ;  /* 0x00000007190e7c20 */ /* 0x000fe20008410000 */
        /* <DEDUP_REMOVED lines=9> */
[----:B------:R-:W-:Y:S02]  /*11850*/  IMAD.IADD R49, R204, 0x1, R191 ;  /* 0x00000001cc317824 */ /* 0x000fe400078e02bf */
[----:B------:R-:W-:Y:S01]  /*11860*/  FMUL.FTZ R27, R32, UR7 ;  /* 0x00000007201b7c20 */ /* 0x000fe20008410000 */
[C---:B------:R-:W-:Y:S01]  /*11870*/  VIADD R8, R6.reuse, 0x80 ;  /* 0x0000008006087836 */ /* 0x040fe20000000000 */
[----:B------:R-:W-:Y:S01]  /*11880*/  R2UR UR10, R6 ;  /* 0x00000000060a72ca */ /* 0x000fe200000e0000 */
        /* <DEDUP_REMOVED lines=12> */
[----:B------:R-:W-:Y:S01]  /*11950*/  HGMMA.64x128x16.F32.BF16 R88, R180, gdesc[UR8].tnspB, R88, gsb0 ;  /* 0x41e00008b4587df0 */ /* 0x000fe20008001858 */
[----:B------:R-:W-:Y:S01]  /*11960*/  R2UR UR10, R8 ;  /* 0x00000000080a72ca */ /* 0x000fe200000e0000 */
[----:B------:R-:W-:Y:S01]  /*11970*/  VIADD R8, R6, 0x100 ;  /* 0x0000010006087836 */ /* 0x000fe20000000000 */
[----:B------:R-:W-:Y:S01]  /*11980*/  R2UR UR11, R9 ;  /* 0x00000000090b72ca */ /* 0x000fe200000e0000 */
[----:B------:R-:W-:Y:S01]  /*11990*/  IMAD.MOV.U32 R9, RZ, RZ, 0x40000040 ;  /* 0x40000040ff097424 */ /* 0x000fe200078e00ff */
        /* <DEDUP_REMOVED lines=29> */
[----:B------:R-:W4:Y:S01]  /*11b70*/  S2R R232, SR_TID.X ;  /* 0x0000000000e87919 */ /* 0x000f220000002100 */
[----:B------:R-:W-:-:S02]  /*11b80*/  @!P1 IMAD R13, R13, 0x8, R2 ;  /* 0x000000080d0d9824 */ /* 0x000fc400078e0202 */
[----:B------:R-:W5:Y:S02]  /*11b90*/  MUFU.TANH R30, R30 ;  /* 0x0000001e001e7308 */ /* 0x000f640000002400 */
[----:B------:R-:W-:-:S06]  /*11ba0*/  @!P1 VIADD R13, R13, 0x28860 ;  /* 0x000288600d0d9836 */ /* 0x000fcc0000000000 */
[----:B------:R-:W5:Y:S08]  /*11bb0*/  MUFU.TANH R32, R32 ;  /* 0x0000002000207308 */ /* 0x000f700000002400 */
[----:B------:R-:W5:Y:S08]  /*11bc0*/  MUFU.TANH R34, R34 ;  /* 0x0000002200227308 */ /* 0x000f700000002400 */
[----:B------:R-:W5:Y:S01]  /*11bd0*/  MUFU.TANH R35, R35 ;  /* 0x0000002300237308 */ /* 0x000f620000002400 */
[----:B----4-:R-:W-:-:S07]  /*11be0*/  SHF.R.U32.HI R232, RZ, 0x7, R232 ;  /* 0x00000007ffe87819 */ /* 0x010fce00000116e8 */
[----:B------:R-:W4:Y:S08]  /*11bf0*/  MUFU.TANH R36, R36 ;  /* 0x0000002400247308 */ /* 0x000f300000002400 */
        /* <DEDUP_REMOVED lines=17> */
[----:B------:R-:W-:Y:S02]  /*11d10*/  R2UR UR10, R8 ;  /* 0x00000000080a72ca */ /* 0x000fe400000e0000 */
[----:B------:R-:W-:Y:S01]  /*11d20*/  R2UR UR11, R9 ;  /* 0x00000000090b72ca */ /* 0x000fe200000e0000 */
[----:B------:R-:W0:Y:S03]  /*11d30*/  @P2 LDC R8, c[0x0][0x44c] ;  /* 0x00011300ff082b82 */ /* 0x000e260000000800 */
[----:B------:R-:W4:Y:S05]  /*11d40*/  MUFU.TANH R181, R181 ;  /* 0x000000b500b57308 */ /* 0x000f2a0000002400 */
[----:B------:R-:W1:Y:S03]  /*11d50*/  @P2 LDC R9, c[0x0][0x450] ;  /* 0x00011400ff092b82 */ /* 0x000e660000000800 */
[----:B------:R-:W-:Y:S08]  /*11d60*/  MUFU.TANH R183, R183 ;  /* 0x000000b700b77308 */ /* 0x000ff00000002400 */
[----:B------:R-:W-:Y:S01]  /*11d70*/  MUFU.TANH R237, R237 ;  /* 0x000000ed00ed7308 */ /* 0x000fe20000002400 */
[----:B0-----:R-:W-:-:S07]  /*11d80*/  @P2 IMAD.HI.U32 R8, R49, R8, RZ ;  /* 0x0000000831082227 */ /* 0x001fce00078e00ff */
[----:B------:R-:W-:Y:S01]  /*11d90*/  MUFU.TANH R80, R80 ;  /* 0x0000005000507308 */ /* 0x000fe20000002400 */
[----:B-1----:R-:W-:Y:S01]  /*11da0*/  @P2 SHF.R.U32.HI R49, RZ, R9, R8 ;  /* 0x00000009ff312219 */ /* 0x002fe20000011608 */
[----:B------:R-:W-:Y:S02]  /*11db0*/  IMAD.MOV.U32 R9, RZ, RZ, -0x80 ;  /* 0xffffff80ff097424 */ /* 0x000fe400078e00ff */
[----:B------:R-:W-:-:S04]  /*11dc0*/  VIADD R8, R6, 0x180 ;  /* 0x0000018006087836 */ /* 0x000fc80000000000 */
[----:B------:R-:W-:Y:S01]  /*11dd0*/  MUFU.TANH R84, R84 ;  /* 0x0000005400547308 */ /* 0x000fe20000002400 */
[----:B------:R-:W-:Y:S02]  /*11de0*/  IMAD R54, R12, R9, 0x1 ;  /* 0x000000010c367424 */ /* 0x000fe400078e0209 */
[----:B------:R-:W-:Y:S02]  /*11df0*/  IMAD.MOV.U32 R9, RZ, RZ, 0x40000040 ;  /* 0x40000040ff097424 */ /* 0x000fe400078e00ff */
[----:B------:R-:W-:-:S03]  /*11e00*/  IMAD R54, R203, -0x2, R54 ;  /* 0xfffffffecb367824 */ /* 0x000fc600078e0236 */
[----:B------:R-:W-:Y:S02]  /*11e10*/  MUFU.TANH R15, R15 ;  /* 0x0000000f000f7308 */ /* 0x000fe40000002400 */
[----:B------:R-:W-:-:S06]  /*11e20*/  IADD3 R54, -R192, R54, R193 ;  /* 0x00000036c0367210 */ /* 0x000fcc0007ffe1c1 */
        /* <DEDUP_REMOVED lines=19> */
[----:B------:R-:W-:Y:S01]  /*11f60*/  MUFU.TANH R44, R44 ;  /* 0x0000002c002c7308 */ /* 0x000fe20000002400 */
[----:B------:R-:W-:Y:S01]  /*11f70*/  R2UR UR14, R8 ;  /* 0x00000000080e72ca */ /* 0x000fe200000e0000 */
[----:B------:R-:W-:Y:S01]  /*11f80*/  FMUL.FTZ R8, R61, UR7 ;  /* 0x000000073d087c20 */ /* 0x000fe20008410000 */
[----:B------:R-:W-:Y:S01]  /*11f90*/  R2UR UR15, R9 ;  /* 0x00000000090f72ca */ /* 0x000fe200000e0000 */
[----:B------:R-:W-:Y:S01]  /*11fa0*/  FMUL.FTZ R9, R68, UR7 ;  /* 0x0000000744097c20 */ /* 0x000fe20008410000 */
[----:B------:R-:W-:-:S03]  /*11fb0*/  FMUL.FTZ R68, R83, UR7 ;  /* 0x0000000753447c20 */ /* 0x000fc60008410000 */
[----:B------:R-:W-:Y:S08]  /*11fc0*/  MUFU.TANH R47, R47 ;  /* 0x0000002f002f7308 */ /* 0x000ff00000002400 */
[----:B------:R-:W0:Y:S08]  /*11fd0*/  MUFU.TANH R8, R8 ;  /* 0x0000000800087308 */ /* 0x000e300000002400 */
[----:B------:R-:W1:Y:S08]  /*11fe0*/  MUFU.TANH R9, R9 ;  /* 0x0000000900097308 */ /* 0x000e700000002400 */
        /* <DEDUP_REMOVED lines=11> */
[----:B------:R-:W2:Y:S05]  /*120a0*/  SHFL.IDX PT, R173, R49, RZ, 0x1c1f ;  /* 0x001c1fff31ad7589 */ /* 0x000eaa00000e0000 */
[----:B------:R-:W-:Y:S01]  /*120b0*/  HGMMA.64x128x16.F32.BF16 R88, R168, gdesc[UR8].tnspB, R88, gsb0 ;  /* 0x41e00008a8587df0 */ /* 0x000fe20008001858 */
[----:B--2---:R-:W-:-:S05]  /*120c0*/  IMAD.IADD R57, R54, 0x1, R173 ;  /* 0x0000000136397824 */ /* 0x004fca00078e02ad */
[C---:B------:R-:W-:Y:S02]  /*120d0*/  ISETP.GT.AND P3, PT, R57.reuse, RZ, PT ;  /* 0x000000ff3900720c */ /* 0x040fe40003f64270 */
[----:B------:R-:W-:Y:S02]  /*120e0*/  ISETP.GT.AND P4, PT, R57, 0x1, PT ;  /* 0x000000013900780c */ /* 0x000fe40003f84270 */
[----:B------:R-:W-:Y:S02]  /*120f0*/  FSEL R7, R7, -INF , P3 ;  /* 0xff80000007077808 */ /* 0x000fe40001800000 */
[----:B------:R-:W-:Y:S02]  /*12100*/  FSEL R59, R14, -INF , P4 ;  /* 0xff8000000e3b7808 */ /* 0x000fe40002000000 */
[----:B------:R-:W-:Y:S02]  /*12110*/  ISETP.GT.AND P3, PT, R57, 0x8, PT ;  /* 0x000000083900780c */ /* 0x000fe40003f64270 */
[----:B------:R-:W-:-:S02]  /*12120*/  FMNMX.FTZ R14, R7, R11, !PT ;  /* 0x0000000b070e7209 */ /* 0x000fc40007810000 */
[----:B------:R-:W-:Y:S02]  /*12130*/  ISETP.GT.AND P4, PT, R57, 0x9, PT ;  /* 0x000000093900780c */ /* 0x000fe40003f84270 */
[----:B------:R-:W-:Y:S02]  /*12140*/  FSEL R21, R21, -INF , P3 ;  /* 0xff80000015157808 */ /* 0x000fe40001800000 */
[----:B------:R-:W-:Y:S02]  /*12150*/  FMNMX.FTZ R14, R59, R14, !PT ;  /* 0x0000000e3b0e7209 */ /* 0x000fe40007810000 */
[----:B------:R-:W-:Y:S02]  /*12160*/  ISETP.GT.AND P3, PT, R57, 0x10, PT ;  /* 0x000000103900780c */ /* 0x000fe40003f64270 */
[----:B------:R-:W-:Y:S02]  /*12170*/  FSEL R25, R25, -INF , P4 ;  /* 0xff80000019197808 */ /* 0x000fe40002000000 */
[----:B------:R-:W-:-:S02]  /*12180*/  FMNMX.FTZ R14, R21, R14, !PT ;  /* 0x0000000e150e7209 */ /* 0x000fc40007810000 */
[----:B------:R-:W-:Y:S02]  /*12190*/  ISETP.GT.AND P4, PT, R57, 0x11, PT ;  /* 0x000000113900780c */ /* 0x000fe40003f84270 */
[----:B---3--:R-:W-:Y:S02]  /*121a0*/  FSEL R27, R27, -INF , P3 ;  /* 0xff8000001b1b7808 */ /* 0x008fe40001800000 */
[----:B------:R-:W-:Y:S02]  /*121b0*/  FMNMX.FTZ R14, R25, R14, !PT ;  /* 0x0000000e190e7209 */ /* 0x000fe40007810000 */
[----:B------:R-:W-:Y:S02]  /*121c0*/  ISETP.GT.AND P3, PT, R57, 0x18, PT ;  /* 0x000000183900780c */ /* 0x000fe40003f64270 */
[----:B-----5:R-:W-:Y:S02]  /*121d0*/  FSEL R61, R30, -INF , P4 ;  /* 0xff8000001e3d7808 */ /* 0x020fe40002000000 */
[----:B------:R-:W-:-:S02]  /*121e0*/  FMNMX.FTZ R14, R27, R14, !PT ;  /* 0x0000000e1b0e7209 */ /* 0x000fc40007810000 */
[----:B------:R-:W-:Y:S02]  /*121f0*/  ISETP.GT.AND P4, PT, R57, 0x19, PT ;  /* 0x000000193900780c */ /* 0x000fe40003f84270 */
[----:B------:R-:W-:Y:S02]  /*12200*/  FSEL R65, R32, -INF , P3 ;  /* 0xff80000020417808 */ /* 0x000fe40001800000 */
[----:B------:R-:W-:Y:S02]  /*12210*/  FMNMX.FTZ R14, R61, R14, !PT ;  /* 0x0000000e3d0e7209 */ /* 0x000fe40007810000 */
[----:B------:R-:W-:Y:S02]  /*12220*/  ISETP.GT.AND P3, PT, R57, 0x20, PT ;  /* 0x000000203900780c */ /* 0x000fe40003f64270 */
[----:B------:R-:W-:Y:S01]  /*12230*/  FMNMX.FTZ R14, R65, R14, !PT ;  /* 0x0000000e410e7209 */ /* 0x000fe20007810000 */
[----:B------:R-:W-:Y:S02]  /*12240*/  WARPGROUP.DEPBAR.LE gsb0, 0x0 ;  /* 0x00008000000079c5 */ /* 0x000fe40000010000 */
[----:B------:R-:W-:Y:S01]  /*12250*/  FSEL R169, R34, -INF , P4 ;  /* 0xff80000022a97808 */ /* 0x000fe20002000000 */
[----:B------:R-:W-:Y:S01]  /*12260*/  WARPGROUP.ARRIVE ;  /* 0x00000000000079c5 */ /* 0x000fe20000000000 */
[----:B------:R-:W-:-:S02]  /*12270*/  ISETP.GT.AND P4, PT, R57, 0x21, PT ;  /* 0x000000213900780c */ /* 0x000fc40003f84270 */
[----:B------:R-:W-:Y:S02]  /*12280*/  FSEL R171, R35, -INF , P3 ;  /* 0xff80000023ab7808 */ /* 0x000fe40001800000 */
[----:B------:R-:W-:Y:S01]  /*12290*/  FMNMX.FTZ R14, R169, R14, !PT ;  /* 0x0000000ea90e7209 */ /* 0x000fe20007810000 */
[----:B------:R-:W-:Y:S01]  /*122a0*/  HGMMA.64x128x16.F32.BF16 R88, R152, gdesc[UR12].tnspB, R88, gsb0 ;  /* 0x41e0000c98587df0 */ /* 0x000fe20008001858 */
[----:B------:R-:W-:Y:S02]  /*122b0*/  ISETP.GT.AND P3, PT, R57, 0x28, PT ;  /* 0x000000283900780c */ /* 0x000fe40003f64270 */
[----:B----4-:R-:W-:Y:S01]  /*122c0*/  FSEL R173, R36, -INF , P4 ;  /* 0xff80000024ad7808 */ /* 0x010fe20002000000 */
[----:B------:R-:W-:Y:S01]  /*122d0*/  FMUL.FTZ R36, R62, UR7 ;  /* 0x000000073e247c20 */ /* 0x000fe20008410000 */
[----:B------:R-:W-:Y:S01]  /*122e0*/  FMNMX.FTZ R14, R171, R14, !PT ;  /* 0x0000000eab0e7209 */ /* 0x000fe20007810000 */
[----:B------:R-:W-:Y:S01]  /*122f0*/  FMUL.FTZ R62, R75, UR7 ;  /* 0x000000074b3e7c20 */ /* 0x000fe20008410000 */
[----:B------:R-:W-:Y:S01]  /*12300*/  ISETP.GT.AND P4, PT, R57, 0x29, PT ;  /* 0x000000293900780c */ /* 0x000fe20003f84270 */
[----:B------:R-:W2:Y:S01]  /*12310*/  SHFL.IDX PT, R75, R49, 0x1, 0x1c1f ;  /* 0x003c1f00314b7f89 */ /* 0x000ea200000e0000 */
[----:B------:R-:W-:Y:S01]  /*12320*/  FSEL R39, R39, -INF , P3 ;  /* 0xff80000027277808 */ /* 0x000fe20001800000 */
[----:B------:R-:W-:Y:S01]  /*12330*/  MUFU.TANH R36, R36 ;  /* 0x0000002400247308 */ /* 0x000fe20000002400 */
[----:B------:R-:W-:-:S02]  /*12340*/  FMNMX.FTZ R14, R173, R14, !PT ;  /* 0x0000000ead0e7209 */ /* 0x000fc40007810000 */
[----:B------:R-:W-:Y:S02]  /*12350*/  ISETP.GT.AND P3, PT, R57, 0x30, PT ;  /* 0x000000303900780c */ /* 0x000fe40003f64270 */
[----:B------:R-:W-:Y:S02]  /*12360*/  FSEL R69, R42, -INF , P4 ;  /* 0xff8000002a457808 */ /* 0x000fe40002000000 */
[----:B------:R-:W-:Y:S01]  /*12370*/  FMNMX.FTZ R14, R39, R14, !PT ;  /* 0x0000000e270e7209 */ /* 0x000fe20007810000 */
[----:B------:R-:W-:Y:S01]  /*12380*/  MUFU.TANH R62, R62 ;  /* 0x0000003e003e7308 */ /* 0x000fe20000002400 */
[----:B------:R-:W-:Y:S02]  /*12390*/  ISETP.GT.AND P4, PT, R57, 0x31, PT ;  /* 0x000000313900780c */ /* 0x000fe40003f84270 */
[----:B------:R-:W-:Y:S02]  /*123a0*/  FSEL R45, R45, -INF , P3 ;  /* 0xff8000002d2d7808 */ /* 0x000fe40001800000 */
[----:B------:R-:W-:-:S02]  /*123b0*/  FMNMX.FTZ R14, R69, R14, !PT ;  /* 0x0000000e450e7209 */ /* 0x000fc40007810000 */
[----:B------:R-:W-:Y:S02]  /*123c0*/  ISETP.GT.AND P3, PT, R57, 0x38, PT ;  /* 0x000000383900780c */ /* 0x000fe40003f64270 */
[----:B------:R-:W-:Y:S01]  /*123d0*/  FSEL R175, R46, -INF , P4 ;  /* 0xff8000002eaf7808 */ /* 0x000fe20002000000 */
[----:B------:R-:W-:Y:S01]  /*123e0*/  FMUL.FTZ R46, R63, UR7 ;  /* 0x000000073f2e7c20 */ /* 0x000fe20008410000 */
[----:B------:R-:W-:Y:S01]  /*123f0*/  FMNMX.FTZ R30, R45, R14, !PT ;  /* 0x0000000e2d1e7209 */ /* 0x000fe20007810000 */
[----:B------:R-:W-:Y:S01]  /*12400*/  FMUL.FTZ R14, R73, UR7 ;  /* 0x00000007490e7c20 */ /* 0x000fe20008410000 */
[----:B------:R-:W-:Y:S01]  /*12410*/  ISETP.GT.AND P4, PT, R57, 0x39, PT ;  /* 0x000000393900780c */ /* 0x000fe20003f84270 */
[----:B--2---:R-:W-:Y:S01]  /*12420*/  IMAD.IADD R54, R54, 0x1, R75 ;  /* 0x0000000136367824 */ /* 0x004fe200078e024b */
[----:B------:R-:W-:Y:S01]  /*12430*/  FSEL R73, R50, -INF , P3 ;  /* 0xff80000032497808 */ /* 0x000fe20001800000 */
[----:B------:R-:W-:Y:S01]  /*12440*/  FMUL.FTZ R50, R66, UR7 ;  /* 0x0000000742327c20 */ /* 0x000fe20008410000 */
[----:B------:R-:W-:Y:S01]  /*12450*/  FMNMX.FTZ R30, R175, R30, !PT ;  /* 0x0000001eaf1e7209 */ /* 0x000fe20007810000 */
[----:B------:R-:W2:Y:S01]  /*12460*/  MUFU.TANH R14, R14 ;  /* 0x0000000e000e7308 */ /* 0x000ea20000002400 */
[----:B------:R-:W-:Y:S01]  /*12470*/  ISETP.GT.AND P3, PT, R57, 0x40, PT ;  /* 0x000000403900780c */ /* 0x000fe20003f64270 */
[----:B------:R-:W-:Y:S01]  /*12480*/  FMUL.FTZ R66, R79, UR7 ;  /* 0x000000074f427c20 */ /* 0x000fe20008410000 */
[----:B------:R-:W-:-:S02]  /*12490*/  FSEL R51, R51, -INF , P4 ;  /* 0xff80000033337808 */ /* 0x000fc40002000000 */
[----:B------:R-:W-:Y:S01]  /*124a0*/  FMNMX.FTZ R32, R73, R30, !PT ;  /* 0x0000001e49207209 */ /* 0x000fe20007810000 */
[----:B------:R-:W-:Y:S01]  /*124b0*/  FMUL.FTZ R30, R76, UR7 ;  /* 0x000000074c1e7c20 */ /* 0x000fe20008410000 */
[----:B------:R-:W-:Y:S01]  /*124c0*/  ISETP.GT.AND P4, PT, R57, 0x41, PT ;  /* 0x000000413900780c */ /* 0x000fe20003f84270 */
[----:B------:R-:W-:Y:S01]  /*124d0*/  MUFU.TANH R46, R46 ;  /* 0x0000002e002e7308 */ /* 0x000fe20000002400 */
[----:B------:R-:W-:Y:S01]  /*124e0*/  FSEL R177, R52, -INF , P3 ;  /* 0xff80000034b17808 */ /* 0x000fe20001800000 */
[----:B------:R-:W-:Y:S01]  /*124f0*/  FMUL.FTZ R52, R67, UR7 ;  /* 0x0000000743347c20 */ /* 0x000fe20008410000 */
[----:B------:R-:W-:Y:S01]  /*12500*/  FMNMX.FTZ R32, R51, R32, !PT ;  /* 0x0000002033207209 */ /* 0x000fe20007810000 */
[----:B------:R-:W-:Y:S01]  /*12510*/  FMUL.FTZ R67, R82, UR7 ;  /* 0x0000000752437c20 */ /* 0x000fe20008410000 */
[----:B------:R-:W-:Y:S02]  /*12520*/  ISETP.GT.AND P3, PT, R57, 0x48, PT ;  /* 0x000000483900780c */ /* 0x000fe40003f64270 */
[----:B------:R-:W-:Y:S01]  /*12530*/  FSEL R179, R56, -INF , P4 ;  /* 0xff80000038b37808 */ /* 0x000fe20002000000 */
[----:B------:R-:W3:Y:S01]  /*12540*/  MUFU.TANH R30, R30 ;  /* 0x0000001e001e7308 */ /* 0x000ee20000002400 */
[----:B------:R-:W-:Y:S01]  /*12550*/  FMNMX.FTZ R34, R177, R32, !PT ;  /* 0x00000020b1227209 */ /* 0x000fe20007810000 */
[----:B------:R-:W-:Y:S01]  /*12560*/  FMUL.FTZ R32, R77, UR7 ;  /* 0x000000074d207c20 */ /* 0x000fe20008410000 */
[----:B------:R-:W-:Y:S01]  /*12570*/  ISETP.GT.AND P4, PT, R57, 0x49, PT ;  /* 0x000000493900780c */ /* 0x000fe20003f84270 */
[----:B------:R-:W-:Y:S01]  /*12580*/  FMUL.FTZ R56, R70, UR7 ;  /* 0x0000000746387c20 */ /* 0x000fe20008410000 */
[----:B------:R-:W-:-:S02]  /*12590*/  FSEL R181, R181, -INF , P3 ;  /* 0xff800000b5b57808 */ /* 0x000fc40001800000 */
[----:B------:R-:W-:Y:S01]  /*125a0*/  FMNMX.FTZ R34, R179, R34, !PT ;  /* 0x00000022b3227209 */ /* 0x000fe20007810000 */
[----:B------:R-:W4:Y:S01]  /*125b0*/  MUFU.TANH R32, R32 ;  /* 0x0000002000207308 */ /* 0x000f220000002400 */
[----:B------:R-:W-:Y:S02]  /*125c0*/  ISETP.GT.AND P3, PT, R57, 0x50, PT ;  /* 0x000000503900780c */ /* 0x000fe40003f64270 */
[----:B0-----:R-:W-:Y:S01]  /*125d0*/  FSEL R77, R8, -INF , P4 ;  /* 0xff800000084d7808 */ /* 0x001fe20002000000 */
[----:B------:R-:W-:Y:S01]  /*125e0*/  FMUL.FTZ R8, R81, UR7 ;  /* 0x0000000751087c20 */ /* 0x000fe20008410000 */
[----:B------:R-:W-:Y:S02]  /*125f0*/  FMNMX.FTZ R34, R181, R34, !PT ;  /* 0x00000022b5227209 */ /* 0x000fe40007810000 */
[----:B------:R-:W-:Y:S01]  /*12600*/  ISETP.GT.AND P4, PT, R57, 0x51, PT ;  /* 0x000000513900780c */ /* 0x000fe20003f84270 */
[----:B------:R0:W5:Y:S01]  /*12610*/  MUFU.TANH R42, R8 ;  /* 0x00000008002a7308 */ /* 0x0001620000002400 */
[----:B------:R-:W-:-:S02]  /*12620*/  FSEL R183, R183, -INF , P3 ;  /* 0xff800000b7b77808 */ /* 0x000fc40001800000 */
[----:B------:R-:W-:Y:S02]  /*12630*/  FMNMX.FTZ R34, R77, R34, !PT ;  /* 0x000000224d227209 */ /* 0x000fe40007810000 */
[----:B------:R-:W-:Y:S02]  /*12640*/  ISETP.GT.AND P3, PT, R57, 0x58, PT ;  /* 0x000000583900780c */ /* 0x000fe40003f64270 */
[----:B------:R-:W-:Y:S01]  /*12650*/  FSEL R233, R233, -INF , P4 ;  /* 0xff800000e9e97808 */ /* 0x000fe20002000000 */
[----:B------:R-:W-:Y:S01]  /*12660*/  MUFU.TANH R50, R50 ;  /* 0x0000003200327308 */ /* 0x000fe20000002400 */
[----:B------:R-:W-:Y:S01]  /*12670*/  FMNMX.FTZ R34, R183, R34, !PT ;  /* 0x00000022b7227209 */ /* 0x000fe20007810000 */
[----:B0-----:R-:W-:Y:S01]  /*12680*/  FMUL.FTZ R8, R85, UR7 ;  /* 0x0000000755087c20 */ /* 0x001fe20008410000 */
[----:B------:R-:W-:Y:S02]  /*12690*/  ISETP.GT.AND P4, PT, R57, 0x59, PT ;  /* 0x000000593900780c */ /* 0x000fe40003f84270 */
[----:B-1----:R-:W-:-:S02]  /*126a0*/  FSEL R81, R9, -INF , P3 ;  /* 0xff80000009517808 */ /* 0x002fc40001800000 */
[----:B------:R-:W-:Y:S01]  /*126b0*/  FMNMX.FTZ R34, R233, R34, !PT ;  /* 0x00000022e9227209 */ /* 0x000fe20007810000 */
[----:B------:R0:W1:Y:S01]  /*126c0*/  MUFU.TANH R35, R8 ;  /* 0x0000000800237308 */ /* 0x0000620000002400 */
[----:B------:R-:W-:Y:S02]  /*126d0*/  ISETP.GT.AND P3, PT, R57, 0x60, PT ;  /* 0x000000603900780c */ /* 0x000fe40003f64270 */
[----:B------:R-:W-:Y:S02]  /*126e0*/  FSEL R235, R235, -INF , P4 ;  /* 0xff800000ebeb7808 */ /* 0x000fe40002000000 */
[----:B------:R-:W-:Y:S02]  /*126f0*/  FMNMX.FTZ R34, R81, R34, !PT ;  /* 0x0000002251227209 */ /* 0x000fe40007810000 */
[----:B------:R-:W-:Y:S01]  /*12700*/  ISETP.GT.AND P4, PT, R57, 0x61, PT ;  /* 0x000000613900780c */ /* 0x000fe20003f84270 */
[----:B------:R-:W1:Y:S01]  /*12710*/  MUFU.TANH R52, R52 ;  /* 0x0000003400347308 */ /* 0x000e620000002400 */
[----:B------:R-:W-:-:S02]  /*12720*/  FSEL R237, R237, -INF , P3 ;  /* 0xff800000eded7808 */ /* 0x000fc40001800000 */
[----:B------:R-:W-:Y:S02]  /*12730*/  FMNMX.FTZ R34, R235, R34, !PT ;  /* 0x00000022eb227209 */ /* 0x000fe40007810000 */
[----:B------:R-:W-:Y:S02]  /*12740*/  ISETP.GT.AND P3, PT, R57, 0x68, PT ;  /* 0x000000683900780c */ /* 0x000fe40003f64270 */
[----:B--2---:R-:W-:Y:S01]  /*12750*/  FSEL R14, R14, -INF , P4 ;  /* 0xff8000000e0e7808 */ /* 0x004fe20002000000 */
[----:B------:R-:W2:Y:S01]  /*12760*/  MUFU.TANH R56, R56 ;  /* 0x0000003800387308 */ /* 0x000ea20000002400 */
[----:B------:R-:W-:Y:S02]  /*12770*/  FMNMX.FTZ R9, R237, R34, !PT ;  /* 0x00000022ed097209 */ /* 0x000fe40007810000 */
[----:B------:R-:W-:Y:S02]  /*12780*/  ISETP.GT.AND P4, PT, R57, 0x69, PT ;  /* 0x000000693900780c */ /* 0x000fe40003f84270 */
[----:B---3--:R-:W-:-:S02]  /*12790*/  FSEL R85, R30, -INF , P3 ;  /* 0xff8000001e557808 */ /* 0x008fc40001800000 */
[----:B------:R-:W-:Y:S01]  /*127a0*/  FMNMX.FTZ R34, R14, R9, !PT ;  /* 0x000000090e227209 */ /* 0x000fe20007810000 */
[----:B------:R-:W3:Y:S01]  /*127b0*/  MUFU.TANH R66, R66 ;  /* 0x0000004200427308 */ /* 0x000ee20000002400 */
[----:B------:R-:W-:Y:S02]  /*127c0*/  ISETP.GT.AND P3, PT, R57, 0x70, PT ;  /* 0x000000703900780c */ /* 0x000fe40003f64270 */
[----:B----4-:R-:W-:Y:S02]  /*127d0*/  FSEL R30, R32, -INF , P4 ;  /* 0xff800000201e7808 */ /* 0x010fe40002000000 */
[----:B------:R-:W-:Y:S01]  /*127e0*/  FMNMX.FTZ R9, R85, R34, !PT ;  /* 0x0000002255097209 */ /* 0x000fe20007810000 */
[----:B------:R-:W-:Y:S01]  /*127f0*/  IMAD.U32 R34, RZ, RZ, UR5 ;  /* 0x00000005ff227e24 */ /* 0x000fe2000f8e00ff */
[----:B------:R-:W-:Y:S01]  /*12800*/  ISETP.GT.AND P4, PT, R57, 0x71, PT ;  /* 0x000000713900780c */ /* 0x000fe20003f84270 */
[----:B------:R-:W4:Y:S01]  /*12810*/  MUFU.TANH R67, R67 ;  /* 0x0000004300437308 */ /* 0x000f220000002400 */
[----:B------:R-:W-:-:S02]  /*12820*/  FSEL R32, R80, -INF , P3 ;  /* 0xff80000050207808 */ /* 0x000fc40001800000 */
[----:B------:R-:W-:Y:S02]  /*12830*/  FMNMX.FTZ R9, R30, R9, !PT ;  /* 0x000000091e097209 */ /* 0x000fe40007810000 */
[C---:B------:R-:W-:Y:S02]  /*12840*/  ISETP.GT.AND P3, PT, R57.reuse, 0x78, PT ;  /* 0x000000783900780c */ /* 0x040fe40003f64270 */
[----:B-----5:R-:W-:Y:S02]  /*12850*/  FSEL R42, R42, -INF , P4 ;  /* 0xff8000002a2a7808 */ /* 0x020fe40002000000 */
[----:B------:R-:W-:Y:S02]  /*12860*/  FMNMX.FTZ R9, R32, R9, !PT ;  /* 0x0000000920097209 */ /* 0x000fe40007810000 */
[----:B------:R-:W-:Y:S02]  /*12870*/  ISETP.GT.AND P4, PT, R57, 0x79, PT ;  /* 0x000000793900780c */ /* 0x000fe40003f84270 */
[----:B------:R-:W-:-:S02]  /*12880*/  FSEL R57, R84, -INF , P3 ;  /* 0xff80000054397808 */ /* 0x000fc40001800000 */
[----:B0-----:R-:W-:Y:S02]  /*12890*/  FMNMX.FTZ R8, R42, R9, !PT ;  /* 0x000000092a087209 */ /* 0x001fe40007810000 */
[----:B-1----:R-:W-:Y:S02]  /*128a0*/  FSEL R63, R35, -INF , P4 ;  /* 0xff800000233f7808 */ /* 0x002fe40002000000 */
[----:B------:R-:W-:Y:S02]  /*128b0*/  FMNMX.FTZ R8, R57, R8, !PT ;  /* 0x0000000839087209 */ /* 0x000fe40007810000 */
[C---:B------:R-:W-:Y:S02]  /*128c0*/  ISETP.GT.AND P5, PT, R54.reuse, RZ, PT ;  /* 0x000000ff3600720c */ /* 0x040fe40003fa4270 */
[----:B------:R-:W-:Y:S02]  /*128d0*/  FMNMX.FTZ R8, R63, R8, !PT ;  /* 0x000000083f087209 */ /* 0x000fe40007810000 */
[----:B------:R-:W-:Y:S01]  /*128e0*/  ISETP.GT.AND P4, PT, R54, 0x1, PT ;  /* 0x000000013600780c */ /* 0x000fe20003f84270 */
[----:B------:R-:W-:-:S02]  /*128f0*/  WARPGROUP.DEPBAR.LE gsb0, 0x0 ;  /* 0x00008000000079c5 */ /* 0x000fc40000010000 */
[----:B------:R-:W0:Y:S01]  /*12900*/  SHFL.BFLY PT, R9, R8, 0x2, 0x1f ;  /* 0x0c401f0008097f89 */ /* 0x000e2200000e0000 */
[----:B------:R-:W-:Y:S01]  /*12910*/  WARPGROUP.ARRIVE ;  /* 0x00000000000079c5 */ /* 0x000fe20000000000 */
[----:B------:R-:W-:Y:S02]  /*12920*/  FSEL R15, R15, -INF , P5 ;  /* 0xff8000000f0f7808 */ /* 0x000fe40002800000 */
[----:B------:R-:W-:Y:S02]  /*12930*/  ISETP.GT.AND P5, PT, R54, 0x8, PT ;  /* 0x000000083600780c */ /* 0x000fe40003fa4270 */
[----:B0-----:R-:W-:-:S05]  /*12940*/  FMNMX.FTZ R9, R8, R9, !PT ;  /* 0x0000000908097209 */ /* 0x001fca0007810000 */
[----:B------:R-:W0:Y:S02]  /*12950*/  SHFL.BFLY PT, R8, R9, 0x1, 0x1f ;  /* 0x0c201f0009087f89 */ /* 0x000e2400000e0000 */
[----:B0-----:R-:W-:Y:S01]  /*12960*/  FMNMX.FTZ R35, R9, R8, !PT ;  /* 0x0000000809237209 */ /* 0x001fe20007810000 */
[----:B------:R-:W-:Y:S02]  /*12970*/  VIADD R8, R6, 0x280 ;  /* 0x0000028006087836 */ /* 0x000fe40000000000 */
[----:B------:R-:W-:Y:S01]  /*12980*/  IMAD.MOV.U32 R9, RZ, RZ, 0x40000040 ;  /* 0x40000040ff097424 */ /* 0x000fe200078e00ff */
[C---:B------:R-:W-:Y:S01]  /*12990*/  FSETP.NEU.FTZ.AND P3, PT, R35.reuse, -INF , PT ;  /* 0xff8000002300780b */ /* 0x040fe20003f7d000 */
[----:B------:R-:W-:Y:S01]  /*129a0*/  FMUL.FTZ R70, R35, R34 ;  /* 0x0000002223467220 */ /* 0x000fe20000410000 */
[----:B------:R-:W-:Y:S02]  /*129b0*/  R2UR UR10, R8 ;  /* 0x00000000080a72ca */ /* 0x000fe400000e0000 */
[----:B------:R-:W-:Y:S01]  /*129c0*/  R2UR UR11, R9 ;  /* 0x00000000090b72ca */ /* 0x000fe200000e0000 */
[----:B------:R-:W-:Y:S01]  /*129d0*/  IMAD.MOV.U32 R9, RZ, RZ, 0x40000040 ;  /* 0x40000040ff097424 */ /* 0x000fe200078e00ff */
[----:B------:R-:W-:-:S02]  /*129e0*/  FSEL R70, R70, RZ, P3 ;  /* 0x000000ff46467208 */ /* 0x000fc40001800000 */
[----:B------:R-:W-:-:S03]  /*129f0*/  FMNMX.FTZ R8, R15, R10, !PT ;  /* 0x0000000a0f087209 */ /* 0x000fc60007810000 */
[-CC-:B------:R-:W-:Y:S01]  /*12a00*/  FFMA.FTZ R49, R59, R34.reuse, -R70.reuse ;  /* 0x000000223b317223 */ /* 0x180fe20000010846 */
[----:B------:R-:W-:Y:S01]  /*12a10*/  FSEL R59, R20, -INF , P4 ;  /* 0xff800000143b7808 */ /* 0x000fe20002000000 */
[-CC-:B------:R-:W-:Y:S01]  /*12a20*/  FFMA.FTZ R182, R21, R34.reuse, -R70.reuse ;  /* 0x0000002215b67223 */ /* 0x180fe20000010846 */
[-CC-:B------:R-:W-:Y:S01]  /*12a30*/  FFMA.FTZ R21, R25, R34.reuse, -R70.reuse ;  /* 0x0000002219157223 */ /* 0x180fe20000010846 */
[----:B------:R-:W-:Y:S01]  /*12a40*/  ISETP.GT.AND P4, PT, R54, 0x9, PT ;  /* 0x000000093600780c */ /* 0x000fe20003f84270 */
[-CC-:B------:R-:W-:Y:S01]  /*12a50*/  FFMA.FTZ R176, R27, R34.reuse, -R70.reuse ;  /* 0x000000221bb07223 */ /* 0x180fe20000010846 */
[----:B------:R-:W-:Y:S01]  /*12a60*/  HGMMA.64x128x16.F32.BF16 R88, R156, gdesc[UR8].tnspB, R88, gsb0 ;  /* 0x41e000089c587df0 */ /* 0x000fe20008001858 */
[----:B------:R-:W-:Y:S01]  /*12a70*/  FSEL R25, R24, -INF , P5 ;  /* 0xff80000018197808 */ /* 0x000fe20002800000 */
[--C-:B------:R-:W-:Y:S01]  /*12a80*/  FFMA.FTZ R27, R61, R34, -R70.reuse ;  /* 0x000000223d1b7223 */ /* 0x100fe20000010846 */
[----:B------:R-:W-:Y:S01]  /*12a90*/  FMNMX.FTZ R8, R59, R8, !PT ;  /* 0x000000083b087209 */ /* 0x000fe20007810000 */
[-CC-:B------:R-:W-:Y:S01]  /*12aa0*/  FFMA.FTZ R178, R65, R34.reuse, -R70.reuse ;  /* 0x0000002241b27223 */ /* 0x180fe20000010846 */
[----:B------:R-:W-:Y:S01]  /*12ab0*/  ISETP.GT.AND P5, PT, R54, 0x10, PT ;  /* 0x000000103600780c */ /* 0x000fe20003fa4270 */
[-CC-:B------:R-:W-:Y:S01]  /*12ac0*/  FFMA.FTZ R174, R39, R34.reuse, -R70.reuse ;  /* 0x0000002227ae7223 */ /* 0x180fe20000010846 */
        /* <DEDUP_REMOVED lines=10> */
[C---:B------:R-:W-:Y:S01]  /*12b70*/  ISETP.GT.AND P5, PT, R54.reuse, 0x18, PT ;  /* 0x000000183600780c */ /* 0x040fe20003fa4270 */
[-CC-:B------:R-:W-:Y:S01]  /*12b80*/  FFMA.FTZ R152, R177, R34.reuse, -R70.reuse ;  /* 0x00000022b1987223 */ /* 0x180fe20000010846 */
[----:B------:R-:W-:Y:S01]  /*12b90*/  FSEL R83, R29, -INF , P4 ;  /* 0xff8000001d537808 */ /* 0x000fe20002000000 */
[--C-:B------:R-:W-:Y:S01]  /*12ba0*/  FFMA.FTZ R29, R169, R34, -R70.reuse ;  /* 0x00000022a91d7223 */ /* 0x100fe20000010846 */
[----:B------:R-:W-:Y:S01]  /*12bb0*/  FMNMX.FTZ R8, R79, R8, !PT ;  /* 0x000000084f087209 */ /* 0x000fe20007810000 */
[-CC-:B------:R-:W-:Y:S01]  /*12bc0*/  FFMA.FTZ R154, R181, R34.reuse, -R70.reuse ;  /* 0x00000022b59a7223 */ /* 0x180fe20000010846 */
[----:B------:R-:W-:Y:S01]  /*12bd0*/  ISETP.GT.AND P4, PT, R54, 0x19, PT ;  /* 0x000000193600780c */ /* 0x000fe20003f84270 */
[----:B------:R-:W-:Y:S01]  /*12be0*/  MUFU.EX2 R180, R180 ;  /* 0x000000b400b47308 */ /* 0x000fe20000000800 */
[----:B------:R-:W-:Y:S01]  /*12bf0*/  FSEL R31, R31, -INF , P5 ;  /* 0xff8000001f1f7808 */ /* 0x000fe20002800000 */
[--C-:B------:R-:W-:Y:S01]  /*12c00*/  FFMA.FTZ R24, R32, R34, -R70.reuse ;  /* 0x0000002220187223 */ /* 0x100fe20000010846 */
[----:B------:R-:W-:Y:S01]  /*12c10*/  FMNMX.FTZ R8, R83, R8, !PT ;  /* 0x0000000853087209 */ /* 0x000fe20007810000 */
[-CC-:B------:R-:W-:Y:S01]  /*12c20*/  FFMA.FTZ R170, R73, R34.reuse, -R70.reuse ;  /* 0x0000002249aa7223 */ /* 0x180fe20000010846 */
[C---:B------:R-:W-:Y:S01]  /*12c30*/  ISETP.GT.AND P5, PT, R54.reuse, 0x20, PT ;  /* 0x000000203600780c */ /* 0x040fe20003fa4270 */
[--C-:B------:R-:W-:Y:S01]  /*12c40*/  FFMA.FTZ R73, R233, R34, -R70.reuse ;  /* 0x00000022e9497223 */ /* 0x100fe20000010846 */
[----:B------:R-:W-:Y:S01]  /*12c50*/  FSEL R33, R33, -INF , P4 ;  /* 0xff80000021217808 */ /* 0x000fe20002000000 */
[----:B------:R-:W-:Y:S01]  /*12c60*/  MUFU.EX2 R49, R49 ;  /* 0x0000003100317308 */ /* 0x000fe20000000800 */
[----:B------:R-:W-:Y:S01]  /*12c70*/  FMNMX.FTZ R8, R31, R8, !PT ;  /* 0x000000081f087209 */ /* 0x000fe20007810000 */
[-CC-:B------:R-:W-:Y:S01]  /*12c80*/  FFMA.FTZ R51, R51, R34.reuse, -R70.reuse ;  /* 0x0000002233337223 */ /* 0x180fe20000010846 */
[----:B------:R-:W-:Y:S01]  /*12c90*/  ISETP.GT.AND P4, PT, R54, 0x21, PT ;  /* 0x000000213600780c */ /* 0x000fe20003f84270 */
[-CC-:B------:R-:W-:Y:S01]  /*12ca0*/  FFMA.FTZ R233, R42, R34.reuse, -R70.reuse ;  /* 0x000000222ae97223 */ /* 0x180fe20000010846 */
[----:B------:R-:W-:Y:S01]  /*12cb0*/  FSEL R61, R37, -INF , P5 ;  /* 0xff800000253d7808 */ /* 0x000fe20002800000 */
[--C-:B------:R-:W-:Y:S01]  /*12cc0*/  FFMA.FTZ R37, R173, R34, -R70.reuse ;  /* 0x00000022ad257223 */ /* 0x100fe20000010846 */
[----:B------:R-:W-:Y:S01]  /*12cd0*/  FMNMX.FTZ R8, R33, R8, !PT ;  /* 0x0000000821087209 */ /* 0x000fe20007810000 */
[----:B------:R-:W-:Y:S01]  /*12ce0*/  MUFU.EX2 R182, R182 ;  /* 0x000000b600b67308 */ /* 0x000fe20000000800 */
[----:B------:R-:W-:Y:S01]  /*12cf0*/  ISETP.GT.AND P5, PT, R54, 0x28, PT ;  /* 0x000000283600780c */ /* 0x000fe20003fa4270 */
[----:B------:R-:W-:Y:S01]  /*12d00*/  FFMA.FTZ R20, R237, R34, -R70 ;  /* 0x00000022ed147223 */ /* 0x000fe20000010846 */
[----:B------:R-:W-:-:S02]  /*12d10*/  FSEL R65, R38, -INF , P4 ;  /* 0xff80000026417808 */ /* 0x000fc40002000000 */
[----:B------:R-:W-:Y:S02]  /*12d20*/  FMNMX.FTZ R8, R61, R8, !PT ;  /* 0x000000083d087209 */ /* 0x000fe40007810000 */
[----:B------:R-:W-:Y:S01]  /*12d30*/  ISETP.GT.AND P4, PT, R54, 0x29, PT ;  /* 0x000000293600780c */ /* 0x000fe20003f84270 */
[----:B------:R-:W-:Y:S01]  /*12d40*/  MUFU.EX2 R21, R21 ;  /* 0x0000001500157308 */ /* 0x000fe20000000800 */
[----:B------:R-:W-:Y:S02]  /*12d50*/  FSEL R87, R40, -INF , P5 ;  /* 0xff80000028577808 */ /* 0x000fe40002800000 */
[----:B------:R-:W-:Y:S02]  /*12d60*/  FMNMX.FTZ R8, R65, R8, !PT ;  /* 0x0000000841087209 */ /* 0x000fe40007810000 */
[----:B------:R-:W-:Y:S02]  /*12d70*/  ISETP.GT.AND P5, PT, R54, 0x30, PT ;  /* 0x000000303600780c */ /* 0x000fe40003fa4270 */
[----:B------:R-:W-:Y:S01]  /*12d80*/  FSEL R41, R41, -INF , P4 ;  /* 0xff80000029297808 */ /* 0x000fe20002000000 */
[----:B------:R-:W-:Y:S01]  /*12d90*/  MUFU.EX2 R176, R176 ;  /* 0x000000b000b07308 */ /* 0x000fe20000000800 */
[----:B------:R-:W-:-:S02]  /*12da0*/  FMNMX.FTZ R8, R87, R8, !PT ;  /* 0x0000000857087209 */ /* 0x000fc40007810000 */
[C---:B------:R-:W-:Y:S02]  /*12db0*/  ISETP.GT.AND P4, PT, R54.reuse, 0x31, PT ;  /* 0x000000313600780c */ /* 0x040fe40003f84270 */
[----:B------:R-:W-:Y:S02]  /*12dc0*/  FSEL R43, R43, -INF , P5 ;  /* 0xff8000002b2b7808 */ /* 0x000fe40002800000 */
[----:B------:R-:W-:Y:S01]  /*12dd0*/  FMNMX.FTZ R8, R41, R8, !PT ;  /* 0x0000000829087209 */ /* 0x000fe20007810000 */
[----:B------:R-:W-:Y:S01]  /*12de0*/  MUFU.EX2 R27, R27 ;  /* 0x0000001b001b7308 */ /* 0x000fe20000000800 */
[----:B------:R-:W-:Y:S02]  /*12df0*/  ISETP.GT.AND P5, PT, R54, 0x38, PT ;  /* 0x000000383600780c */ /* 0x000fe40003fa4270 */
[----:B------:R-:W-:Y:S02]  /*12e00*/  FSEL R153, R44, -INF , P4 ;  /* 0xff8000002c997808 */ /* 0x000fe40002000000 */
[----:B------:R-:W-:-:S02]  /*12e10*/  FMNMX.FTZ R8, R43, R8, !PT ;  /* 0x000000082b087209 */ /* 0x000fc40007810000 */
[C---:B------:R-:W-:Y:S01]  /*12e20*/  ISETP.GT.AND P4, PT, R54.reuse, 0x39, PT ;  /* 0x000000393600780c */ /* 0x040fe20003f84270 */
        /* <DEDUP_REMOVED lines=14> */
[----:B------:R-:W-:Y:S01]  /*12f10*/  ISETP.GT.AND P4, PT, R54, 0x49, PT ;  /* 0x000000493600780c */ /* 0x000fe20003f84270 */
[----:B------:R-:W-:Y:S01]  /*12f20*/  MUFU.EX2 R37, R37 ;  /* 0x0000002500257308 */ /* 0x000fe20000000800 */
[----:B------:R-:W-:Y:S02]  /*12f30*/  FSEL R69, R36, -INF , P5 ;  /* 0xff80000024457808 */ /* 0x000fe40002800000 */
[----:B------:R-:W-:Y:S02]  /*12f40*/  FMNMX.FTZ R8, R55, R8, !PT ;  /* 0x0000000837087209 */ /* 0x000fe40007810000 */
[----:B------:R-:W-:Y:S02]  /*12f50*/  ISETP.GT.AND P5, PT, R54, 0x50, PT ;  /* 0x000000503600780c */ /* 0x000fe40003fa4270 */
[----:B------:R-:W-:Y:S01]  /*12f60*/  FMNMX.FTZ R8, R69, R8, !PT ;  /* 0x0000000845087209 */ /* 0x000fe20007810000 */
[----:B------:R-:W-:Y:S01]  /*12f70*/  MUFU.EX2 R174, R174 ;  /* 0x000000ae00ae7308 */ /* 0x000fe20000000800 */
[----:B------:R-:W-:Y:S01]  /*12f80*/  R2UR UR11, R9 ;  /* 0x00000000090b72ca */ /* 0x000fe200000e0000 */
[----:B------:R-:W-:Y:S01]  /*12f90*/  IMAD.MOV.U32 R9, RZ, RZ, 0x40000040 ;  /* 0x40000040ff097424 */ /* 0x000fe200078e00ff */
[----:B------:R-:W-:-:S02]  /*12fa0*/  FSEL R48, R35, RZ, P3 ;  /* 0x000000ff23307208 */ /* 0x000fc40001800000 */
[C---:B------:R-:W-:Y:S01]  /*12fb0*/  ISETP.GT.AND P3, PT, R12.reuse, R5, PT ;  /* 0x000000050c00720c */ /* 0x040fe20003f64270 */
[----:B------:R-:W-:Y:S02]  /*12fc0*/  VIADD R12, R12, 0xffffffff ;  /* 0xffffffff0c0c7836 */ /* 0x000fe40000000000 */
[----:B------:R-:W-:Y:S01]  /*12fd0*/  FADD.FTZ R11, -R48, R11 ;  /* 0x0000000b300b7221 */ /* 0x000fe20000010100 */
[----:B------:R-:W-:Y:S03]  /*12fe0*/  MUFU.EX2 R39, R39 ;  /* 0x0000002700277308 */ /* 0x000fe60000000800 */
[----:B------:R-:W-:-:S05]  /*12ff0*/  FMUL.FTZ R11, R11, R34 ;  /* 0x000000220b0b7220 */ /* 0x000fca0000410000 */
[----:B------:R-:W-:Y:S08]  /*13000*/  MUFU.EX2 R168, R168 ;  /* 0x000000a800a87308 */ /* 0x000ff00000000800 */
[----:B------:R-:W-:Y:S08]  /*13010*/  MUFU.EX2 R11, R11 ;  /* 0x0000000b000b7308 */ /* 0x000ff00000000800 */
[----:B------:R-:W-:Y:S01]  /*13020*/  MUFU.EX2 R45, R45 ;  /* 0x0000002d002d7308 */ /* 0x000fe20000000800 */
[----:B------:R-:W-:-:S02]  /*13030*/  WARPGROUP.DEPBAR.LE gsb0, 0x0 ;  /* 0x00008000000079c5 */ /* 0x000fc40000010000 */
[----:B------:R-:W-:Y:S01]  /*13040*/  FSEL R157, R46, -INF , P4 ;  /* 0xff8000002e9d7808 */ /* 0x000fe20002000000 */
[----:B------:R-:W-:Y:S01]  /*13050*/  WARPGROUP.ARRIVE ;  /* 0x00000000000079c5 */ /* 0x000fe20000000000 */
        /* <DEDUP_REMOVED lines=9> */
[----:B------:R-:W-:Y:S01]  /*130f0*/  FFMA.FTZ R156, R183, R34, -R70 ;  /* 0x00000022b79c7223 */ /* 0x000fe20000010846 */
[----:B------:R-:W-:Y:S01]  /*13100*/  FMNMX.FTZ R8, R159, R8, !PT ;  /* 0x000000089f087209 */ /* 0x000fe20007810000 */
[----:B------:R-:W-:Y:S01]  /*13110*/  MUFU.EX2 R170, R170 ;  /* 0x000000aa00aa7308 */ /* 0x000fe20000000800 */
[----:B------:R-:W-:-:S02]  /*13120*/  ISETP.GT.AND P4, PT, R54, 0x59, PT ;  /* 0x000000593600780c */ /* 0x000fc40003f84270 */
[----:B--2---:R-:W-:Y:S02]  /*13130*/  FSEL R171, R56, -INF , P5 ;  /* 0xff80000038ab7808 */ /* 0x004fe40002800000 */
[----:B------:R-:W-:Y:S02]  /*13140*/  FMNMX.FTZ R8, R169, R8, !PT ;  /* 0x00000008a9087209 */ /* 0x000fe40007810000 */
[----:B------:R-:W-:Y:S01]  /*13150*/  ISETP.GT.AND P5, PT, R54, 0x60, PT ;  /* 0x000000603600780c */ /* 0x000fe20003fa4270 */
[----:B------:R-:W-:Y:S01]  /*13160*/  MUFU.EX2 R51, R51 ;  /* 0x0000003300337308 */ /* 0x000fe20000000800 */
[----:B------:R-:W-:Y:S02]  /*13170*/  FSEL R173, R58, -INF , P4 ;  /* 0xff8000003aad7808 */ /* 0x000fe40002000000 */
[----:B------:R-:W-:Y:S02]  /*13180*/  FMNMX.FTZ R8, R171, R8, !PT ;  /* 0x00000008ab087209 */ /* 0x000fe40007810000 */
[----:B------:R-:W-:-:S02]  /*13190*/  ISETP.GT.AND P4, PT, R54, 0x61, PT ;  /* 0x000000613600780c */ /* 0x000fc40003f84270 */
[----:B------:R-:W-:Y:S01]  /*131a0*/  FSEL R175, R60, -INF , P5 ;  /* 0xff8000003caf7808 */ /* 0x000fe20002800000 */
[----:B------:R-:W-:Y:S01]  /*131b0*/  MUFU.EX2 R152, R152 ;  /* 0x0000009800987308 */ /* 0x000fe20000000800 */
[----:B------:R-:W-:Y:S02]  /*131c0*/  FMNMX.FTZ R8, R173, R8, !PT ;  /* 0x00000008ad087209 */ /* 0x000fe40007810000 */
[----:B------:R-:W-:Y:S02]  /*131d0*/  ISETP.GT.AND P5, PT, R54, 0x68, PT ;  /* 0x000000683600780c */ /* 0x000fe40003fa4270 */
[----:B------:R-:W-:Y:S02]  /*131e0*/  FSEL R62, R62, -INF , P4 ;  /* 0xff8000003e3e7808 */ /* 0x000fe40002000000 */
[----:B------:R-:W-:Y:S01]  /*131f0*/  FMNMX.FTZ R7, R175, R8, !PT ;  /* 0x00000008af077209 */ /* 0x000fe20007810000 */
[----:B------:R-:W-:Y:S01]  /*13200*/  MUFU.EX2 R154, R154 ;  /* 0x0000009a009a7308 */ /* 0x000fe20000000800 */
[----:B------:R-:W-:-:S02]  /*13210*/  ISETP.GT.AND P4, PT, R54, 0x69, PT ;  /* 0x000000693600780c */ /* 0x000fc40003f84270 */
[----:B------:R-:W-:Y:S02]  /*13220*/  FSEL R64, R64, -INF , P5 ;  /* 0xff80000040407808 */ /* 0x000fe40002800000 */
[----:B------:R-:W-:Y:S02]  /*13230*/  FMNMX.FTZ R7, R62, R7, !PT ;  /* 0x000000073e077209 */ /* 0x000fe40007810000 */
[----:B------:R-:W-:Y:S01]  /*13240*/  ISETP.GT.AND P5, PT, R54, 0x70, PT ;  /* 0x000000703600780c */ /* 0x000fe20003fa4270 */
[----:B------:R-:W-:Y:S01]  /*13250*/  MUFU.EX2 R156, R156 ;  /* 0x0000009c009c7308 */ /* 0x000fe20000000800 */
[----:B---3--:R-:W-:Y:S02]  /*13260*/  FSEL R66, R66, -INF , P4 ;  /* 0xff80000042427808 */ /* 0x008fe40002000000 */
[----:B------:R-:W-:Y:S02]  /*13270*/  FMNMX.FTZ R7, R64, R7, !PT ;  /* 0x0000000740077209 */ /* 0x000fe40007810000 */
[----:B------:R-:W-:-:S02]  /*13280*/  ISETP.GT.AND P4, PT, R54, 0x71, PT ;  /* 0x000000713600780c */ /* 0x000fc40003f84270 */
[----:B----4-:R-:W-:Y:S01]  /*13290*/  FSEL R177, R67, -INF , P5 ;  /* 0xff80000043b17808 */ /* 0x010fe20002800000 */
[--C-:B------:R-:W-:Y:S01]  /*132a0*/  FFMA.FTZ R67, R179, R34, -R70.reuse ;  /* 0x00000022b3437223 */ /* 0x100fe20000010846 */
[----:B------:R-:W-:Y:S01]  /*132b0*/  FMNMX.FTZ R8, R66, R7, !PT ;  /* 0x0000000742087209 */ /* 0x000fe20007810000 */
[----:B------:R-:W-:Y:S01]  /*132c0*/  MUFU.EX2 R73, R73 ;  /* 0x0000004900497308 */ /* 0x000fe20000000800 */
[----:B------:R-:W-:Y:S02]  /*132d0*/  ISETP.GT.AND P5, PT, R54, 0x78, PT ;  /* 0x000000783600780c */ /* 0x000fe40003fa4270 */
[----:B------:R-:W-:Y:S02]  /*132e0*/  FSEL R68, R68, -INF , P4 ;  /* 0xff80000044447808 */ /* 0x000fe40002000000 */
[----:B------:R-:W-:Y:S02]  /*132f0*/  FMNMX.FTZ R7, R177, R8, !PT ;  /* 0x00000008b1077209 */ /* 0x000fe40007810000 */
[----:B------:R-:W-:Y:S01]  /*13300*/  ISETP.GT.AND P4, PT, R54, 0x79, PT ;  /* 0x000000793600780c */ /* 0x000fe20003f84270 */
[----:B------:R-:W-:Y:S01]  /*13310*/  MUFU.EX2 R67, R67 ;  /* 0x0000004300437308 */ /* 0x000fe20000000800 */
[----:B------:R-:W-:Y:S01]  /*13320*/  FSEL R179, R71, -INF , P5 ;  /* 0xff80000047b37808 */ /* 0x000fe20002800000 */
[-CC-:B------:R-:W-:Y:S01]  /*13330*/  FFMA.FTZ R71, R77, R34.reuse, -R70.reuse ;  /* 0x000000224d477223 */ /* 0x180fe20000010846 */
[----:B------:R-:W-:Y:S01]  /*13340*/  FMNMX.FTZ R8, R68, R7, !PT ;  /* 0x0000000744087209 */ /* 0x000fe20007810000 */
[----:B------:R-:W-:Y:S01]  /*13350*/  FFMA.FTZ R77, R235, R34, -R70 ;  /* 0x00000022eb4d7223 */ /* 0x000fe20000010846 */
[----:B------:R-:W-:-:S02]  /*13360*/  FSEL R72, R72, -INF , P4 ;  /* 0xff80000048487808 */ /* 0x000fc40002000000 */
[----:B------:R-:W-:Y:S01]  /*13370*/  FMNMX.FTZ R7, R179, R8, !PT ;  /* 0x00000008b3077209 */ /* 0x000fe20007810000 */
[----:B------:R-:W-:Y:S03]  /*13380*/  MUFU.EX2 R71, R71 ;  /* 0x0000004700477308 */ /* 0x000fe60000000800 */
[----:B------:R-:W-:-:S05]  /*13390*/  FMNMX.FTZ R7, R72, R7, !PT ;  /* 0x0000000748077209 */ /* 0x000fca0007810000 */
[----:B------:R-:W0:Y:S01]  /*133a0*/  SHFL.BFLY PT, R8, R7, 0x2, 0x1f ;  /* 0x0c401f0007087f89 */ /* 0x000e2200000e0000 */
[----:B------:R-:W-:Y:S08]  /*133b0*/  MUFU.EX2 R158, R158 ;  /* 0x0000009e009e7308 */ /* 0x000ff00000000800 */
[----:B------:R-:W-:Y:S08]  /*133c0*/  MUFU.EX2 R77, R77 ;  /* 0x0000004d004d7308 */ /* 0x000ff00000000800 */
[----:B------:R-:W-:Y:S01]  /*133d0*/  MUFU.EX2 R20, R20 ;  /* 0x0000001400147308 */ /* 0x000fe20000000800 */
[----:B0-----:R-:W-:Y:S01]  /*133e0*/  FMNMX.FTZ R26, R7, R8, !PT ;  /* 0x00000008071a7209 */ /* 0x001fe20007810000 */
[----:B------:R-:W-:-:S06]  /*133f0*/  VIADD R8, R6, 0x300 ;  /* 0x0000030006087836 */ /* 0x000fcc0000000000 */
[----:B------:R-:W-:Y:S01]  /*13400*/  MUFU.EX2 R81, R81 ;  /* 0x0000005100517308 */ /* 0x000fe20000000800 */
[----:B------:R-:W0:Y:S01]  /*13410*/  SHFL.BFLY PT, R7, R26, 0x1, 0x1f ;  /* 0x0c201f001a077f89 */ /* 0x000e2200000e0000 */
[----:B------:R-:W-:Y:S01]  /*13420*/  R2UR UR10, R8 ;  /* 0x00000000080a72ca */ /* 0x000fe200000e0000 */
[----:B------:R-:W-:Y:S02]  /*13430*/  VIADD R8, R6, 0x380 ;  /* 0x0000038006087836 */ /* 0x000fe40000000000 */
[----:B------:R-:W-:-:S03]  /*13440*/  @!P1 IMAD R6, R184, 0x8, R2 ;  /* 0x00000008b8069824 */ /* 0x000fc600078e0202 */
[----:B------:R-:W-:Y:S01]  /*13450*/  MUFU.EX2 R14, R14 ;  /* 0x0000000e000e7308 */ /* 0x000fe20000000800 */
[----:B------:R-:W-:-:S07]  /*13460*/  @!P1 VIADD R6, R6, 0x28840 ;  /* 0x0002884006069836 */ /* 0x000fce0000000000 */
[----:B------:R-:W-:Y:S01]  /*13470*/  MUFU.EX2 R85, R85 ;  /* 0x0000005500557308 */ /* 0x000fe20000000800 */
[----:B------:R-:W-:Y:S01]  /*13480*/  HGMMA.64x128x16.F32.BF16 R88, R160, gdesc[UR8].tnspB, R88, gsb0 ;  /* 0x41e00008a0587df0 */ /* 0x000fe20008001858 */
[----:B------:R-:W-:Y:S02]  /*13490*/  R2UR UR10, R8 ;  /* 0x00000000080a72ca */ /* 0x000fe400000e0000 */
[----:B------:R-:W-:Y:S02]  /*134a0*/  R2UR UR11, R9 ;  /* 0x00000000090b72ca */ /* 0x000fe400000e0000 */
[----:B------:R-:W-:Y:S02]  /*134b0*/  IADD3 R8, -R232, 0xb, RZ ;  /* 0x0000000be8087810 */ /* 0x000fe40007ffe1ff */
[----:B------:R-:W-:Y:S01]  /*134c0*/  MUFU.EX2 R24, R24 ;  /* 0x0000001800187308 */ /* 0x000fe20000000800 */
[----:B0-----:R-:W-:Y:S01]  /*134d0*/  FMNMX.FTZ R7, R26, R7, !PT ;  /* 0x000000071a077209 */ /* 0x001fe20007810000 */
[-CC-:B------:R-:W-:Y:S01]  /*134e0*/  FFMA.FTZ R26, R57, R34.reuse, -R70.reuse ;  /* 0x00000022391a7223 */ /* 0x180fe20000010846 */
[----:B------:R-:W-:-:S02]  /*134f0*/  FFMA.FTZ R57, R63, R34, -R70 ;  /* 0x000000223f397223 */ /* 0x000fc40000010846 */
[C---:B------:R-:W-:Y:S01]  /*13500*/  FSETP.NEU.FTZ.AND P4, PT, R7.reuse, -INF , PT ;  /* 0xff8000000700780b */ /* 0x040fe20003f9d000 */
[----:B------:R-:W-:Y:S02]  /*13510*/  FMUL.FTZ R30, R7, R34 ;  /* 0x00000022071e7220 */ /* 0x000fe40000410000 */
[----:B------:R-:W-:Y:S03]  /*13520*/  MUFU.EX2 R233, R233 ;  /* 0x000000e900e97308 */ /* 0x000fe60000000800 */
[----:B------:R-:W-:-:S05]  /*13530*/  FSEL R30, R30, RZ, P4 ;  /* 0x000000ff1e1e7208 */ /* 0x000fca0002000000 */
[----:B------:R-:W-:Y:S01]  /*13540*/  MUFU.EX2 R26, R26 ;  /* 0x0000001a001a7308 */ /* 0x000fe20000000800 */
[-CC-:B------:R-:W-:Y:S01]  /*13550*/  FFMA.FTZ R40, R41, R34.reuse, -R30.reuse ;  /* 0x0000002229287223 */ /* 0x180fe2000001081e */
[----:B------:R-:W-:Y:S01]  /*13560*/  FSEL R41, R7, RZ, P4 ;  /* 0x000000ff07297208 */ /* 0x000fe20002000000 */
[-CC-:B------:R-:W-:Y:S01]  /*13570*/  FFMA.FTZ R28, R15, R34.reuse, -R30.reuse ;  /* 0x000000220f1c7223 */ /* 0x180fe2000001081e */
[-CC-:B------:R-:W-:Y:S01]  /*13580*/  FFMA.FTZ R181, R59, R34.reuse, -R30.reuse ;  /* 0x000000223bb57223 */ /* 0x180fe2000001081e */
[-CC-:B------:R-:W-:Y:S01]  /*13590*/  FFMA.FTZ R183, R25, R34.reuse, -R30.reuse ;  /* 0x0000002219b77223 */ /* 0x180fe2000001081e */
[-C--:B------:R-:W-:Y:S01]  /*135a0*/  FFMA.FTZ R46, R75, R34.reuse, -R30 ;  /* 0x000000224b2e7223 */ /* 0x080fe2000001081e */
[----:B------:R-:W-:Y:S01]  /*135b0*/  FADD.FTZ R41, -R41, R10 ;  /* 0x0000000a29297221 */ /* 0x000fe20000010100 */
[-C--:B------:R-:W-:Y:S01]  /*135c0*/  FFMA.FTZ R38, R79, R34.reuse, -R30 ;  /* 0x000000224f267223 */ /* 0x080fe2000001081e */
[----:B------:R-:W-:Y:S01]  /*135d0*/  MUFU.EX2 R28, R28 ;  /* 0x0000001c001c7308 */ /* 0x000fe20000000800 */
[----:B------:R-:W-:Y:S01]  /*135e0*/  @!P1 PRMT R10, RZ, 0x654, R6 ;  /* 0x00000654ff0a9816 */ /* 0x000fe20000000006 */
[-C--:B------:R-:W-:Y:S01]  /*135f0*/  FMUL.FTZ R9, R41, R34.reuse ;  /* 0x0000002229097220 */ /* 0x080fe20000410000 */
        /* <DEDUP_REMOVED lines=18> */
[----:B------:R-:W-:-:S03]  /*13720*/  FFMA.FTZ R68, R68, R34, -R30 ;  /* 0x0000002244447223 */ /* 0x000fc6000001081e */
[----:B------:R-:W-:Y:S01]  /*13730*/  MUFU.EX2 R183, R183 ;  /* 0x000000b700b77308 */ /* 0x000fe20000000800 */
[----:B0-----:R-:W-:-:S07]  /*13740*/  FFMA.FTZ R0, R9, R0, R28 ;  /* 0x0000000009007223 */ /* 0x001fce000001001c */
        /* <DEDUP_REMOVED lines=11> */
[----:B------:R-:W-:-:S05]  /*13800*/  WARPGROUP.ARRIVE ;  /* 0x00000000000079c5 */ /* 0x000fca0000000000 */
[----:B------:R-:W-:Y:S01]  /*13810*/  MUFU.EX2 R44, R44 ;  /* 0x0000002c002c7308 */ /* 0x000fe20000000800 */
[----:B------:R-:W-:Y:S01]  /*13820*/  FFMA.FTZ R161, R175, R34, -R30 ;  /* 0x00000022afa17223 */ /* 0x000fe2000001081e */
[----:B------:R-:W-:Y:S02]  /*13830*/  F2FP.BF16.F32.PACK_AB R162, R85, R14 ;  /* 0x0000000e55a2723e */ /* 0x000fe400000010ff */
[----:B0-----:R-:W-:Y:S01]  /*13840*/  F2FP.BF16.F32.PACK_AB R175, R40, R31 ;  /* 0x0000001f28af723e */ /* 0x001fe200000010ff */
[----:B------:R-:W-:Y:S01]  /*13850*/  HGMMA.64x128x16.F32.BF16 R88, R164, gdesc[UR8].tnspB, R88, gsb0 ;  /* 0x41e00008a4587df0 */ /* 0x000fe20008001858 */
[----:B------:R-:W-:Y:S02]  /*13860*/  F2FP.BF16.F32.PACK_AB R160, R81, R20 ;  /* 0x0000001451a0723e */ /* 0x000fe400000010ff */
        /* <DEDUP_REMOVED lines=10> */
[----:B0-----:R-:W-:Y:S01]  /*13910*/  F2FP.BF16.F32.PACK_AB R163, R66, R64 ;  /* 0x0000004042a3723e */ /* 0x001fe200000010ff */
[----:B------:R-:W-:-:S02]  /*13920*/  WARPGROUP.DEPBAR.LE gsb0, 0x0 ;  /* 0x00008000000079c5 */ /* 0x000fc40000010000 */
[----:B------:R0:W-:Y:S06]  /*13930*/  BAR.ARV R8, 0x100 ;  /* 0x000400080000751d */ /* 0x0001ec0000002000 */
[----:B------:R1:W-:Y:S01]  /*13940*/  @!P1 SYNCS.ARRIVE.TRANS64.RED.A1T0 RZ, [R10+URZ], RZ ;  /* 0x000000ff0aff99a7 */ /* 0x0003e2000810043f */
[-C--:B------:R-:W-:Y:S01]  /*13950*/  FMUL.FTZ R88, R88, R11.reuse ;  /* 0x0000000b58587220 */ /* 0x080fe20000410000 */
[----:B0-----:R-:W-:Y:S01]  /*13960*/  @!P1 PRMT R8, RZ, 0x654, R13 ;  /* 0x00000654ff089816 */ /* 0x001fe2000000000d */
[-C--:B------:R-:W-:Y:S01]  /*13970*/  FMUL.FTZ R89, R89, R11.reuse ;  /* 0x0000000b59597220 */ /* 0x080fe20000410000 */
[-C--:B------:R-:W-:Y:S01]  /*13980*/  FMUL.FTZ R92, R92, R11.reuse ;  /* 0x0000000b5c5c7220 */ /* 0x080fe20000410000 */
[-C--:B------:R-:W-:Y:S01]  /*13990*/  FMUL.FTZ R93, R93, R11.reuse ;  /* 0x0000000b5d5d7220 */ /* 0x080fe20000410000 */
[-C--:B------:R-:W-:Y:S01]  /*139a0*/  FMUL.FTZ R96, R96, R11.reuse ;  /* 0x0000000b60607220 */ /* 0x080fe20000410000 */
[----:B------:R-:W-:Y:S01]  /*139b0*/  FMUL.FTZ R97, R97, R11 ;  /* 0x0000000b61617220 */ /* 0x000fe20000410000 */
[----:B-1----:R-:W-:Y:S01]  /*139c0*/  FFMA.FTZ R10, R11, R3, R180 ;  /* 0x000000030b0a7223 */ /* 0x002fe200000100b4 */
[----:B------:R0:W-:Y:S01]  /*139d0*/  @!P1 SYNCS.ARRIVE.TRANS64.RED.A1T0 RZ, [R8+URZ], RZ ;  /* 0x000000ff08ff99a7 */ /* 0x0001e2000810043f */
        /* <DEDUP_REMOVED lines=8> */
[----:B------:R-:W-:Y:S01]  /*13a60*/  F2FP.BF16.F32.PACK_AB R182, R21, R182 ;  /* 0x000000b615b6723e */ /* 0x000fe200000010ff */
[----:B------:R-:W-:Y:S01]  /*13a70*/  FFMA.FTZ R157, R159, R34, -R30 ;  /* 0x000000229f9d7223 */ /* 0x000fe2000001081e */
[----:B------:R-:W-:Y:S01]  /*13a80*/  FADD.FTZ R13, R21, R48 ;  /* 0x00000030150d7221 */ /* 0x000fe20000010000 */
[C---:B------:R-:W-:Y:S01]  /*13a90*/  FADD.FTZ R3, R46.reuse, R3 ;  /* 0x000000032e037221 */ /* 0x040fe20000010000 */
[----:B------:R-:W1:Y:S01]  /*13aa0*/  MUFU.EX2 R0, R0 ;  /* 0x0000000000007308 */ /* 0x000e620000000800 */
[----:B------:R-:W-:Y:S01]  /*13ab0*/  F2FP.BF16.F32.PACK_AB R183, R46, R183 ;  /* 0x000000b72eb7723e */ /* 0x000fe200000010ff */
[----:B------:R-:W-:Y:S01]  /*13ac0*/  FADD.FTZ R10, R176, R13 ;  /* 0x0000000db00a7221 */ /* 0x000fe20000010000 */
[----:B------:R-:W-:Y:S01]  /*13ad0*/  FADD.FTZ R48, R38, R3 ;  /* 0x0000000326307221 */ /* 0x000fe20000010000 */
[----:B------:R-:W-:Y:S01]  /*13ae0*/  F2FP.BF16.F32.PACK_AB R176, R27, R176 ;  /* 0x000000b01bb0723e */ /* 0x000fe200000010ff */
[-C--:B0-----:R-:W-:Y:S01]  /*13af0*/  FFMA.FTZ R8, R169, R34.reuse, -R30 ;  /* 0x00000022a9087223 */ /* 0x081fe2000001081e */
[----:B------:R-:W-:Y:S01]  /*13b00*/  FADD.FTZ R3, R27, R10 ;  /* 0x0000000a1b037221 */ /* 0x000fe20000010000 */
[----:B------:R-:W-:Y:S01]  /*13b10*/  FADD.FTZ R13, R59, R48 ;  /* 0x000000303b0d7221 */ /* 0x000fe20000010000 */
[----:B------:R-:W0:Y:S01]  /*13b20*/  MUFU.EX2 R157, R157 ;  /* 0x0000009d009d7308 */ /* 0x000e220000000800 */
[-CC-:B------:R-:W-:Y:S01]  /*13b30*/  FFMA.FTZ R159, R171, R34.reuse, -R30.reuse ;  /* 0x00000022ab9f7223 */ /* 0x180fe2000001081e */
[----:B------:R-:W-:Y:S01]  /*13b40*/  FADD.FTZ R48, R178, R3 ;  /* 0x00000003b2307221 */ /* 0x000fe20000010000 */
[----:B------:R-:W-:Y:S01]  /*13b50*/  FADD.FTZ R50, R36, R13 ;  /* 0x0000000d24327221 */ /* 0x000fe20000010000 */
[----:B------:R-:W-:Y:S01]  /*13b60*/  FFMA.FTZ R10, R173, R34, -R30 ;  /* 0x00000022ad0a7223 */ /* 0x000fe2000001081e */
[----:B------:R-:W-:Y:S01]  /*13b70*/  F2FP.BF16.F32.PACK_AB R173, R33, R32 ;  /* 0x0000002021ad723e */ /* 0x000fe200000010ff */
[----:B------:R-:W-:Y:S01]  /*13b80*/  FADD.FTZ R3, R29, R48 ;  /* 0x000000301d037221 */ /* 0x000fe20000010000 */
[----:B------:R-:W-:Y:S01]  /*13b90*/  FADD.FTZ R13, R63, R50 ;  /* 0x000000323f0d7221 */ /* 0x000fe20000010000 */
[----:B------:R-:W2:Y:S01]  /*13ba0*/  MUFU.EX2 R8, R8 ;  /* 0x0000000800087308 */ /* 0x000ea20000000800 */
[----:B------:R-:W-:Y:S01]  /*13bb0*/  F2FP.BF16.F32.PACK_AB R169, R44, R25 ;  /* 0x000000192ca9723e */ /* 0x000fe200000010ff */
[----:B------:R-:W-:Y:S01]  /*13bc0*/  FADD.FTZ R48, R172, R3 ;  /* 0x00000003ac307221 */ /* 0x000fe20000010000 */
[----:B------:R-:W-:Y:S01]  /*13bd0*/  FADD.FTZ R50, R32, R13 ;  /* 0x0000000d20327221 */ /* 0x000fe20000010000 */
[----:B------:R-:W-:Y:S01]  /*13be0*/  FFMA.FTZ R13, R177, R34, -R30 ;  /* 0x00000022b10d7223 */ /* 0x000fe2000001081e */
[----:B------:R-:W-:Y:S01]  /*13bf0*/  F2FP.BF16.F32.PACK_AB R177, R59, R38 ;  /* 0x000000263bb1723e */ /* 0x000fe200000010ff */
[----:B------:R-:W-:Y:S01]  /*13c00*/  FADD.FTZ R3, R37, R48 ;  /* 0x0000003025037221 */ /* 0x000fe20000010000 */
[----:B------:R-:W-:Y:S01]  /*13c10*/  FADD.FTZ R50, R33, R50 ;  /* 0x0000003221327221 */ /* 0x000fe20000010000 */
[----:B------:R-:W3:Y:S01]  /*13c20*/  MUFU.EX2 R159, R159 ;  /* 0x0000009f009f7308 */ /* 0x000ee20000000800 */
[----:B------:R-:W-:Y:S01]  /*13c30*/  F2FP.BF16.F32.PACK_AB R171, R42, R15 ;  /* 0x0000000f2aab723e */ /* 0x000fe200000010ff */
[----:B------:R-:W-:Y:S01]  /*13c40*/  FADD.FTZ R48, R174, R3 ;  /* 0x00000003ae307221 */ /* 0x000fe20000010000 */
[----:B------:R-:W-:Y:S01]  /*13c50*/  FADD.FTZ R41, R31, R50 ;  /* 0x000000321f297221 */ /* 0x000fe20000010000 */
[----:B------:R-:W-:Y:S01]  /*13c60*/  FFMA.FTZ R3, R179, R34, -R30 ;  /* 0x00000022b3037223 */ /* 0x000fe2000001081e */
[----:B------:R-:W-:Y:S01]  /*13c70*/  F2FP.BF16.F32.PACK_AB R179, R63, R36 ;  /* 0x000000243fb3723e */ /* 0x000fe200000010ff */
[----:B------:R-:W-:Y:S01]  /*13c80*/  FADD.FTZ R43, R39, R48 ;  /* 0x00000030272b7221 */ /* 0x000fe20000010000 */
[----:B------:R-:W-:Y:S01]  /*13c90*/  FADD.FTZ R48, R40, R41 ;  /* 0x0000002928307221 */ /* 0x000fe20000010000 */
[----:B------:R-:W4:Y:S01]  /*13ca0*/  MUFU.EX2 R10, R10 ;  /* 0x0000000a000a7308 */ /* 0x000f220000000800 */
        /* <DEDUP_REMOVED lines=15> */
[----:B------:R-:W5:Y:S01]  /*13da0*/  MUFU.EX2 R28, R62 ;  /* 0x0000003e001c7308 */ /* 0x000f620000000800 */
[----:B------:R-:W-:Y:S01]  /*13db0*/  FMUL.FTZ R113, R113, R11 ;  /* 0x0000000b71717220 */ /* 0x000fe20000410000 */
[----:B------:R-:W-:Y:S01]  /*13dc0*/  FADD.FTZ R38, R152, R27 ;  /* 0x0000001b98267221 */ /* 0x000fe20000010000 */
[----:B------:R-:W-:Y:S01]  /*13dd0*/  FADD.FTZ R21, R153, R46 ;  /* 0x0000002e99157221 */ /* 0x000fe20000010000 */
[----:B------:R-:W-:Y:S01]  /*13de0*/  F2FP.BF16.F32.PACK_AB R153, R6, R153 ;  /* 0x000000990699723e */ /* 0x000fe200000010ff */
[-C--:B------:R-:W-:Y:S01]  /*13df0*/  FMUL.FTZ R116, R116, R11.reuse ;  /* 0x0000000b74747220 */ /* 0x080fe20000410000 */
[----:B------:R-:W-:Y:S01]  /*13e00*/  FADD.FTZ R27, R67, R38 ;  /* 0x00000026431b7221 */ /* 0x000fe20000010000 */
[----:B------:R-:W-:Y:S01]  /*13e10*/  FADD.FTZ R36, R6, R21 ;  /* 0x0000001506247221 */ /* 0x000fe20000010000 */
[-C--:B------:R-:W-:Y:S01]  /*13e20*/  FMUL.FTZ R117, R117, R11.reuse ;  /* 0x0000000b75757220 */ /* 0x080fe20000410000 */
[----:B------:R-:W-:Y:S01]  /*13e30*/  FMUL.FTZ R120, R120, R11 ;  /* 0x0000000b78787220 */ /* 0x000fe20000410000 */
[----:B------:R-:W-:Y:S01]  /*13e40*/  FADD.FTZ R38, R154, R27 ;  /* 0x0000001b9a267221 */ /* 0x000fe20000010000 */
[----:B------:R-:W-:Y:S01]  /*13e50*/  FADD.FTZ R21, R155, R36 ;  /* 0x000000249b157221 */ /* 0x000fe20000010000 */
[C---:B-1----:R-:W-:Y:S01]  /*13e60*/  F2FP.BF16.F32.PACK_AB R155, R0.reuse, R155 ;  /* 0x0000009b009b723e */ /* 0x042fe200000010ff */
[-C--:B------:R-:W-:Y:S01]  /*13e70*/  FMUL.FTZ R121, R121, R11.reuse ;  /* 0x0000000b79797220 */ /* 0x080fe20000410000 */
[----:B------:R-:W-:Y:S01]  /*13e80*/  FADD.FTZ R27, R71, R38 ;  /* 0x00000026471b7221 */ /* 0x000fe20000010000 */
[----:B------:R-:W-:Y:S01]  /*13e90*/  FADD.FTZ R32, R0, R21 ;  /* 0x0000001500207221 */ /* 0x000fe20000010000 */
[----:B------:R1:W5:Y:S01]  /*13ea0*/  MUFU.EX2 R38, R13 ;  /* 0x0000000d00267308 */ /* 0x0003620000000800 */
[-C--:B------:R-:W-:Y:S01]  /*13eb0*/  FMUL.FTZ R124, R124, R11.reuse ;  /* 0x0000000b7c7c7220 */ /* 0x080fe20000410000 */
[----:B------:R-:W-:Y:S01]  /*13ec0*/  FADD.FTZ R36, R156, R27 ;  /* 0x0000001b9c247221 */ /* 0x000fe20000010000 */
[----:B0-----:R-:W-:Y:S01]  /*13ed0*/  FADD.FTZ R21, R157, R32 ;  /* 0x000000209d157221 */ /* 0x001fe20000010000 */
[-C--:B------:R-:W-:Y:S01]  /*13ee0*/  FMUL.FTZ R125, R125, R11.reuse ;  /* 0x0000000b7d7d7220 */ /* 0x080fe20000410000 */
[-C--:B------:R-:W-:Y:S01]  /*13ef0*/  FMUL.FTZ R128, R128, R11.reuse ;  /* 0x0000000b80807220 */ /* 0x080fe20000410000 */
[----:B------:R-:W-:Y:S01]  /*13f00*/  FADD.FTZ R25, R73, R36 ;  /* 0x0000002449197221 */ /* 0x000fe20000010000 */
[----:B--2---:R-:W-:Y:S01]  /*13f10*/  FADD.FTZ R32, R8, R21 ;  /* 0x0000001508207221 */ /* 0x004fe20000010000 */
[-C--:B------:R-:W-:Y:S01]  /*13f20*/  FMUL.FTZ R129, R129, R11.reuse ;  /* 0x0000000b81817220 */ /* 0x080fe20000410000 */
[----:B------:R-:W-:Y:S01]  /*13f30*/  FMUL.FTZ R132, R132, R11 ;  /* 0x0000000b84847220 */ /* 0x000fe20000410000 */
[----:B------:R-:W-:Y:S01]  /*13f40*/  FADD.FTZ R36, R158, R25 ;  /* 0x000000199e247221 */ /* 0x000fe20000010000 */
[----:B---3--:R-:W-:Y:S01]  /*13f50*/  FADD.FTZ R15, R159, R32 ;  /* 0x000000209f0f7221 */ /* 0x008fe20000010000 */
[C---:B----4-:R-:W-:Y:S01]  /*13f60*/  F2FP.BF16.F32.PACK_AB R159, R10.reuse, R159 ;  /* 0x0000009f0a9f723e */ /* 0x050fe200000010ff */
[-C--:B------:R-:W-:Y:S01]  /*13f70*/  FMUL.FTZ R133, R133, R11.reuse ;  /* 0x0000000b85857220 */ /* 0x080fe20000410000 */
[----:B------:R-:W-:Y:S01]  /*13f80*/  FADD.FTZ R21, R77, R36 ;  /* 0x000000244d157221 */ /* 0x000fe20000010000 */
[----:B------:R-:W-:Y:S01]  /*13f90*/  FADD.FTZ R32, R10, R15 ;  /* 0x0000000f0a207221 */ /* 0x000fe20000010000 */
[-C--:B------:R-:W-:Y:S01]  /*13fa0*/  FMUL.FTZ R136, R136, R11.reuse ;  /* 0x0000000b88887220 */ /* 0x080fe20000410000 */
[-C--:B------:R-:W-:Y:S01]  /*13fb0*/  FMUL.FTZ R137, R137, R11.reuse ;  /* 0x0000000b89897220 */ /* 0x080fe20000410000 */
[----:B------:R-:W-:Y:S01]  /*13fc0*/  FADD.FTZ R6, R20, R21 ;  /* 0x0000001514067221 */ /* 0x000fe20000010000 */
[----:B-1----:R-:W-:Y:S01]  /*13fd0*/  FADD.FTZ R13, R161, R32 ;  /* 0x00000020a10d7221 */ /* 0x002fe20000010000 */
[-C--:B------:R-:W-:Y:S01]  /*13fe0*/  FMUL.FTZ R140, R140, R11.reuse ;  /* 0x0000000b8c8c7220 */ /* 0x080fe20000410000 */
[-C--:B------:R-:W-:Y:S01]  /*13ff0*/  FMUL.FTZ R141, R141, R11.reuse ;  /* 0x0000000b8d8d7220 */ /* 0x080fe20000410000 */
[----:B------:R-:W-:Y:S01]  /*14000*/  FADD.FTZ R15, R81, R6 ;  /* 0x00000006510f7221 */ /* 0x000fe20000010000 */
[----:B-----5:R-:W-:Y:S01]  /*14010*/  FADD.FTZ R13, R28, R13 ;  /* 0x0000000d1c0d7221 */ /* 0x020fe20000010000 */
[----:B------:R0:W1:Y:S01]  /*14020*/  MUFU.EX2 R6, R3 ;  /* 0x0000000300067308 */ /* 0x0000620000000800 */
        /* <DEDUP_REMOVED lines=13> */
[----:B0-----:R-:W-:Y:S01]  /*14100*/  FADD.FTZ R3, R233, R0 ;  /* 0x00000000e9037221 */ /* 0x001fe20000010000 */
[----:B------:R-:W-:Y:S01]  /*14110*/  FADD.FTZ R13, R68, R13 ;  /* 0x0000000d440d7221 */ /* 0x000fe20000010000 */
[----:B------:R-:W-:Y:S01]  /*14120*/  F2FP.BF16.F32.PACK_AB R172, R37, R172 ;  /* 0x000000ac25ac723e */ /* 0x000fe200000010ff */
[-C--:B------:R-:W-:Y:S01]  /*14130*/  FMUL.FTZ R91, R91, R9.reuse ;  /* 0x000000095b5b7220 */ /* 0x080fe20000410000 */
[----:B------:R-:W-:Y:S01]  /*14140*/  FADD.FTZ R0, R26, R3 ;  /* 0x000000031a007221 */ /* 0x000fe20000010000 */
[----:B-1----:R-:W-:Y:S01]  /*14150*/  FADD.FTZ R13, R6, R13 ;  /* 0x0000000d060d7221 */ /* 0x002fe20000010000 */
[----:B------:R-:W-:Y:S01]  /*14160*/  F2FP.BF16.F32.PACK_AB R174, R39, R174 ;  /* 0x000000ae27ae723e */ /* 0x000fe200000010ff */
[-C--:B------:R-:W-:Y:S01]  /*14170*/  FMUL.FTZ R94, R94, R9.reuse ;  /* 0x000000095e5e7220 */ /* 0x080fe20000410000 */
[----:B------:R-:W-:Y:S01]  /*14180*/  FADD.FTZ R3, R57, R0 ;  /* 0x0000000039037221 */ /* 0x000fe20000010000 */
        /* <DEDUP_REMOVED lines=44> */
[----:B------:R-:W-:Y:S02]  /*14450*/  IMAD.MOV.U32 R10, RZ, RZ, R7 ;  /* 0x000000ffff0a7224 */ /* 0x000fe400078e0007 */
[----:B------:R-:W-:Y:S01]  /*14460*/  IMAD.MOV.U32 R11, RZ, RZ, R35 ;  /* 0x000000ffff0b7224 */ /* 0x000fe200078e0023 */
[----:B------:R-:W-:Y:S06]  /*14470*/  @P3 BRA `(.L_x_2876) ;  /* 0xffffffcc00403947 */ /* 0x000fec000383ffff */
.L_x_2866:
[----:B------:R-:W-:-:S13]  /*14480*/  ISETP.GE.AND P2, PT, R12, RZ, PT ;  /* 0x000000ff0c00720c */ /* 0x000fda0003f46270 */
[----:B------:R-:W-:Y:S05]  /*14490*/  @!P2 BRA `(.L_x_2877) ;  /* 0x000000280084a947 */ /* 0x000fea0003800000 */
[----:B------:R-:W-:Y:S02]  /*144a0*/  IMAD.MOV.U32 R5, RZ, RZ, R7 ;  /* 0x000000ffff057224 */ /* 0x000fe400078e0007 */
[----:B------:R-:W-:Y:S02]  /*144b0*/  IMAD.MOV.U32 R10, RZ, RZ, R35 ;  /* 0x000000ffff0a7224 */ /* 0x000fe400078e0023 */
[----:B------:R-:W-:Y:S02]  /*144c0*/  IMAD.MOV.U32 R13, RZ, RZ, R186 ;  /* 0x000000ffff0d7224 */ /* 0x000fe400078e00ba */
[----:B------:R-:W-:-:S07]  /*144d0*/  IMAD.MOV.U32 R11, RZ, RZ, R184 ;  /* 0x000000ffff0b7224 */ /* 0x000fce00078e00b8 */
.L_x_2887:
        /* <DEDUP_REMOVED lines=10> */
.L_x_2879:
[----:B------:R-:W-:Y:S01]  /*14580*/  IMAD R6, R184, 0x8, R2 ;  /* 0x00000008b8067824 */ /* 0x000fe200078e0202 */
[----:B------:R-:W-:-:S04]  /*14590*/  SHF.L.U32 R7, R186, 0x1f, RZ ;  /* 0x0000001fba077819 */ /* 0x000fc800000006ff */
[----:B------:R0:W1:Y:S01]  /*145a0*/  SYNCS.PHASECHK.TRANS64.TRYWAIT P3, [R6+URZ+0x28830], R7 ;  /* 0x02883007060075a7 */ /* 0x000062000806017f */
[----:B------:R-:W-:Y:S05]  /*145b0*/  @!P0 BRA `(.L_x_2880) ;  /* 0x0000000000048947 */ /* 0x000fea0003800000 */
[----:B------:R-:W-:Y:S01]  /*145c0*/  BPT.TRAP 0x1 ;  /* 0x000000040000795c */ /* 0x000fe20000300000 */
.L_x_2880:
[----:B------:R-:W-:Y:S04]  /*145d0*/  BSSY B0, `(.L_x_2878) ;  /* 0x0000004000007945 */ /* 0x000fe80003800000 */
[----:B-1----:R-:W-:Y:S05]  /*145e0*/  @P3 BRA `(.L_x_2881) ;  /* 0x0000000000083947 */ /* 0x002fea0003800000 */
[----:B------:R-:W1:Y:S02]  /*145f0*/  SYNCS.PHASECHK.TRANS64.TRYWAIT P3, [R6+URZ+0x28830], R7 ;  /* 0x02883007060075a7 */ /* 0x000e64000806017f */
[----:B-1----:R-:W-:Y:S05]  /*14600*/  @!P3 BRA `(.L_x_2882) ;  /* 0x000000dc00f8b947 */ /* 0x002fea0003800000 */
.L_x_2881:
[----:B------:R-:W-:Y:S05]  /*14610*/  BSYNC B0 ;  /* 0x0000000000007941 */ /* 0x000fea0003800000 */
.L_x_2878:
        /* <DEDUP_REMOVED lines=64> */
.L_x_2884:
[----:B------:R-:W-:Y:S01]  /*14a20*/  SHF.L.U32 R6, R13, 0x1f, RZ ;  /* 0x0000001f0d067819 */ /* 0x000fe200000006ff */
[----:B------:R-:W-:-:S04]  /*14a30*/  IMAD R7, R11, 0x8, R2 ;  /* 0x000000080b077824 */ /* 0x000fc800078e0202 */
[----:B------:R0:W1:Y:S01]  /*14a40*/  SYNCS.PHASECHK.TRANS64.TRYWAIT P2, [R7+URZ+0x28850], R6 ;  /* 0x02885006070075a7 */ /* 0x000062000804017f */
[----:B------:R-:W-:Y:S05]  /*14a50*/  @!P0 BRA `(.L_x_2885) ;  /* 0x0000000000048947 */ /* 0x000fea0003800000 */
[----:B------:R-:W-:Y:S01]  /*14a60*/  BPT.TRAP 0x1 ;  /* 0x000000040000795c */ /* 0x000fe20000300000 */
.L_x_2885:
[----:B-1----:R-:W-:Y:S05]  /*14a70*/  @P2 BRA `(.L_x_2883) ;  /* 0x0000000000082947 */ /* 0x002fea0003800000 */
[----:B------:R-:W1:Y:S02]  /*14a80*/  SYNCS.PHASECHK.TRANS64.TRYWAIT P2, [R7+URZ+0x28850], R6 ;  /* 0x02885006070075a7 */ /* 0x000e64000804017f */
[----:B-1----:R-:W-:Y:S05]  /*14a90*/  @!P2 BRA `(.L_x_2886) ;  /* 0x000000d800e8a947 */ /* 0x002fea0003800000 */
.L_x_2883:
        /* <DEDUP_REMOVED lines=13> */
[----:B------:R-:W0:Y:S01]  /*14b70*/  MUFU.TANH R13, R13 ;  /* 0x0000000d000d7308 */ /* 0x000e220000002400 */
[----:B------:R-:W-:Y:S01]  /*14b80*/  FMUL.FTZ R21, R29, UR6 ;  /* 0x000000061d157c20 */ /* 0x000fe20008410000 */
[----:B------:R-:W-:-:S02]  /*14b90*/  IMAD R6, R11, 0x800, R6 ;  /* 0x000008000b067824 */ /* 0x000fc400078e0206 */
[----:B------:R-:W-:Y:S01]  /*14ba0*/  FMUL.FTZ R14, R26, UR6 ;  /* 0x000000061a0e7c20 */ /* 0x000fe20008410000 */
[----:B------:R-:W-:Y:S01]  /*14bb0*/  FMUL.FTZ R26, R32, UR6 ;  /* 0x00000006201a7c20 */ /* 0x000fe20008410000 */
[----:B------:R-:W-:Y:S01]  /*14bc0*/  FMUL.FTZ R15, R27, UR6 ;  /* 0x000000061b0f7c20 */ /* 0x000fe20008410000 */
[C---:B------:R-:W-:Y:S01]  /*14bd0*/  VIADD R8, R6.reuse, 0x80 ;  /* 0x0000008006087836 */ /* 0x040fe20000000000 */
[----:B------:R-:W-:Y:S01]  /*14be0*/  R2UR UR10, R6 ;  /* 0x00000000060a72ca */ /* 0x000fe200000e0000 */
        /* <DEDUP_REMOVED lines=12> */
[----:B------:R-:W-:Y:S01]  /*14cb0*/  HGMMA.64x128x16.F32.BF16 R88, R180, gdesc[UR8].tnspB, R88, gsb0 ;  /* 0x41e00008b4587df0 */ /* 0x000fe20008001858 */
[----:B------:R-:W-:Y:S01]  /*14cc0*/  R2UR UR10, R8 ;  /* 0x00000000080a72ca */ /* 0x000fe200000e0000 */
[----:B------:R-:W-:Y:S01]  /*14cd0*/  FMUL.FTZ R36, R60, UR6 ;  /* 0x000000063c247c20 */ /* 0x000fe20008410000 */
[----:B------:R-:W-:Y:S01]  /*14ce0*/  R2UR UR11, R9 ;  /* 0x00000000090b72ca */ /* 0x000fe200000e0000 */
[----:B------:R-:W3:Y:S01]  /*14cf0*/  MUFU.TANH R21, R21 ;  /* 0x0000001500157308 */ /* 0x000ee20000002400 */
[----:B0-----:R-:W-:Y:S01]  /*14d00*/  FMNMX.FTZ R8, R13, R10, !PT ;  /* 0x0000000a0d087209 */ /* 0x001fe20007810000 */
[----:B------:R-:W-:Y:S01]  /*14d10*/  FMUL.FTZ R25, R31, UR6 ;  /* 0x000000061f197c20 */ /* 0x000fe20008410000 */
[----:B------:R-:W-:Y:S01]  /*14d20*/  FMUL.FTZ R31, R38, UR6 ;  /* 0x00000006261f7c20 */ /* 0x000fe20008410000 */
[----:B------:R-:W-:Y:S01]  /*14d30*/  FMUL.FTZ R38, R61, UR6 ;  /* 0x000000063d267c20 */ /* 0x000fe20008410000 */
[----:B-1----:R-:W-:Y:S01]  /*14d40*/  FMNMX.FTZ R9, R7, R8, !PT ;  /* 0x0000000807097209 */ /* 0x002fe20007810000 */
[----:B------:R-:W-:-:S02]  /*14d50*/  VIADD R8, R6, 0x100 ;  /* 0x0000010006087836 */ /* 0x000fc40000000000 */
[----:B------:R-:W-:Y:S01]  /*14d60*/  FMUL.FTZ R40, R64, UR6 ;  /* 0x0000000640287c20 */ /* 0x000fe20008410000 */
[----:B------:R-:W0:Y:S01]  /*14d70*/  MUFU.TANH R26, R26 ;  /* 0x0000001a001a7308 */ /* 0x000e220000002400 */
[----:B--2---:R-:W-:Y:S01]  /*14d80*/  FMNMX.FTZ R34, R20, R9, !PT ;  /* 0x0000000914227209 */ /* 0x004fe20007810000 */
[----:B------:R-:W-:Y:S02]  /*14d90*/  IMAD.MOV.U32 R9, RZ, RZ, 0x40000040 ;  /* 0x40000040ff097424 */ /* 0x000fe400078e00ff */
        /* <DEDUP_REMOVED lines=27> */
[----:B------:R-:W5:Y:S01]  /*14f50*/  S2R R192, SR_TID.X ;  /* 0x0000000000c07919 */ /* 0x000f620000002100 */
[C---:B------:R-:W-:Y:S01]  /*14f60*/  ISETP.GT.AND P2, PT, R12.reuse, RZ, PT ;  /* 0x000000ff0c00720c */ /* 0x040fe20003f44270 */
[----:B------:R-:W4:Y:S01]  /*14f70*/  MUFU.TANH R37, R37 ;  /* 0x0000002500257308 */ /* 0x000f220000002400 */
[----:B------:R-:W-:-:S07]  /*14f80*/  VIADD R12, R12, 0xffffffff ;  /* 0xffffffff0c0c7836 */ /* 0x000fce0000000000 */
[----:B------:R-:W4:Y:S08]  /*14f90*/  MUFU.TANH R41, R41 ;  /* 0x0000002900297308 */ /* 0x000f300000002400 */
[----:B------:R-:W-:Y:S08]  /*14fa0*/  MUFU.TANH R193, R193 ;  /* 0x000000c100c17308 */ /* 0x000ff00000002400 */
[----:B------:R-:W-:Y:S01]  /*14fb0*/  MUFU.TANH R233, R233 ;  /* 0x000000e900e97308 */ /* 0x000fe20000002400 */
[----:B-----5:R-:W-:-:S07]  /*14fc0*/  SHF.R.U32.HI R192, RZ, 0x7, R192 ;  /* 0x00000007ffc07819 */ /* 0x020fce00000116c0 */
        /* <DEDUP_REMOVED lines=17> */
[----:B------:R-:W-:Y:S01]  /*150e0*/  R2UR UR10, R8 ;  /* 0x00000000080a72ca */ /* 0x000fe200000e0000 */
[----:B------:R-:W5:Y:S01]  /*150f0*/  MUFU.TANH R181, R181 ;  /* 0x000000b500b57308 */ /* 0x000f620000002400 */
[----:B------:R-:W-:Y:S01]  /*15100*/  R2UR UR11, R9 ;  /* 0x00000000090b72ca */ /* 0x000fe200000e0000 */
[----:B------:R-:W-:Y:S01]  /*15110*/  FMUL.FTZ R77, R81, UR6 ;  /* 0x00000006514d7c20 */ /* 0x000fe20008410000 */
[----:B---3--:R-:W-:Y:S01]  /*15120*/  FMNMX.FTZ R9, R21, R34, !PT ;  /* 0x0000002215097209 */ /* 0x008fe20007810000 */
[----:B------:R-:W-:Y:S01]  /*15130*/  FMUL.FTZ R81, R85, UR6 ;  /* 0x0000000655517c20 */ /* 0x000fe20008410000 */
[----:B------:R-:W-:-:S02]  /*15140*/  IMAD.U32 R34, RZ, RZ, UR4 ;  /* 0x00000004ff227e24 */ /* 0x000fc4000f8e00ff */
[----:B------:R-:W-:Y:S01]  /*15150*/  FMUL.FTZ R85, R66, UR6 ;  /* 0x0000000642557c20 */ /* 0x000fe20008410000 */
[----:B0-----:R-:W-:Y:S01]  /*15160*/  FMNMX.FTZ R8, R26, R9, !PT ;  /* 0x000000091a087209 */ /* 0x001fe20007810000 */
[----:B------:R-:W0:Y:S03]  /*15170*/  MUFU.TANH R183, R183 ;  /* 0x000000b700b77308 */ /* 0x000e260000002400 */
[----:B-1----:R-:W-:-:S04]  /*15180*/  FMNMX.FTZ R9, R27, R8, !PT ;  /* 0x000000081b097209 */ /* 0x002fc80007810000 */
[----:B--2---:R-:W-:Y:S01]  /*15190*/  FMNMX.FTZ R9, R30, R9, !PT ;  /* 0x000000091e097209 */ /* 0x004fe20007810000 */
[----:B------:R-:W-:Y:S03]  /*151a0*/  MUFU.TANH R44, R44 ;  /* 0x0000002c002c7308 */ /* 0x000fe60000002400 */
[----:B----4-:R-:W-:-:S04]  /*151b0*/  FMNMX.FTZ R8, R32, R9, !PT ;  /* 0x0000000920087209 */ /* 0x010fc80007810000 */
[----:B------:R-:W-:Y:S01]  /*151c0*/  FMNMX.FTZ R8, R37, R8, !PT ;  /* 0x0000000825087209 */ /* 0x000fe20007810000 */
[----:B------:R-:W-:Y:S03]  /*151d0*/  MUFU.TANH R46, R46 ;  /* 0x0000002e002e7308 */ /* 0x000fe60000002400 */
[----:B------:R-:W-:-:S04]  /*151e0*/  FMNMX.FTZ R8, R41, R8, !PT ;  /* 0x0000000829087209 */ /* 0x000fc80007810000 */
[----:B-----5:R-:W-:Y:S01]  /*151f0*/  FMNMX.FTZ R8, R181, R8, !PT ;  /* 0x00000008b5087209 */ /* 0x020fe20007810000 */
[----:B------:R-:W-:Y:S03]  /*15200*/  MUFU.TANH R77, R77 ;  /* 0x0000004d004d7308 */ /* 0x000fe60000002400 */
[----:B0-----:R-:W-:-:S05]  /*15210*/  FMNMX.FTZ R8, R183, R8, !PT ;  /* 0x00000008b7087209 */ /* 0x001fca0007810000 */
        /* <DEDUP_REMOVED lines=21> */
[----:B------:R-:W-:-:S06]  /*15370*/  FMUL.FTZ R50, R78, UR6 ;  /* 0x000000064e327c20 */ /* 0x000fcc0008410000 */
[----:B------:R-:W0:Y:S08]  /*15380*/  MUFU.TANH R177, R177 ;  /* 0x000000b100b17308 */ /* 0x000e300000002400 */
[----:B------:R-:W1:Y:S08]  /*15390*/  MUFU.TANH R179, R179 ;  /* 0x000000b300b37308 */ /* 0x000e700000002400 */
[----:B------:R-:W-:Y:S01]  /*153a0*/  MUFU.TANH R48, R48 ;  /* 0x0000003000307308 */ /* 0x000fe20000002400 */
[----:B0-----:R-:W-:-:S07]  /*153b0*/  FMNMX.FTZ R8, R177, R8, !PT ;  /* 0x00000008b1087209 */ /* 0x001fce0007810000 */
[----:B------:R-:W-:Y:S01]  /*153c0*/  MUFU.TANH R49, R49 ;  /* 0x0000003100317308 */ /* 0x000fe20000002400 */
[----:B-1----:R-:W-:-:S04]  /*153d0*/  FMNMX.FTZ R8, R179, R8, !PT ;  /* 0x00000008b3087209 */ /* 0x002fc80007810000 */
        /* <DEDUP_REMOVED lines=11> */
[----:B------:R-:W-:-:S07]  /*15490*/  FMNMX.FTZ R8, R65, R8, !PT ;  /* 0x0000000841087209 */ /* 0x000fce0007810000 */
        /* <DEDUP_REMOVED lines=18> */
[----:B------:R-:W-:-:S03]  /*155c0*/  FMNMX.FTZ R8, R69, R8, !PT ;  /* 0x0000000845087209 */ /* 0x000fc60007810000 */
[----:B------:R-:W-:Y:S01]  /*155d0*/  MUFU.TANH R87, R87 ;  /* 0x0000005700577308 */ /* 0x000fe20000002400 */
[----:B-1----:R-:W-:-:S04]  /*155e0*/  FMNMX.FTZ R8, R175, R8, !PT ;  /* 0x00000008af087209 */ /* 0x002fc80007810000 */
[----:B------:R-:W-:Y:S01]  /*155f0*/  FMNMX.FTZ R9, R73, R8, !PT ;  /* 0x0000000849097209 */ /* 0x000fe20007810000 */
[----:B------:R-:W-:-:S03]  /*15600*/  VIADD R8, R6, 0x180 ;  /* 0x0000018006087836 */ /* 0x000fc60000000000 */
[----:B------:R-:W-:Y:S01]  /*15610*/  FMNMX.FTZ R35, R42, R9, !PT ;  /* 0x000000092a237209 */ /* 0x000fe20007810000 */
[----:B------:R-:W-:Y:S01]  /*15620*/  IMAD.MOV.U32 R9, RZ, RZ, 0x40000040 ;  /* 0x40000040ff097424 */ /* 0x000fe200078e00ff */
[----:B------:R-:W-:Y:S02]  /*15630*/  R2UR UR10, R8 ;  /* 0x00000000080a72ca */ /* 0x000fe400000e0000 */
[----:B------:R-:W-:Y:S02]  /*15640*/  FMNMX.FTZ R35, R44, R35, !PT ;  /* 0x000000232c237209 */ /* 0x000fe40007810000 */
[----:B------:R-:W-:Y:S02]  /*15650*/  R2UR UR11, R9 ;  /* 0x00000000090b72ca */ /* 0x000fe400000e0000 */
[----:B------:R-:W-:-:S04]  /*15660*/  FMNMX.FTZ R8, R46, R35, !PT ;  /* 0x000000232e087209 */ /* 0x000fc80007810000 */
[----:B------:R-:W-:-:S04]  /*15670*/  FMNMX.FTZ R9, R77, R8, !PT ;  /* 0x000000084d097209 */ /* 0x000fc80007810000 */
[----:B------:R-:W-:-:S03]  /*15680*/  FMNMX.FTZ R8, R48, R9, !PT ;  /* 0x0000000930087209 */ /* 0x000fc60007810000 */
[----:B------:R-:W-:Y:S01]  /*15690*/  HGMMA.64x128x16.F32.BF16 R88, R168, gdesc[UR8].tnspB, R88, gsb0 ;  /* 0x41e00008a8587df0 */ /* 0x000fe20008001858 */
[----:B------:R-:W-:-:S05]  /*156a0*/  FMNMX.FTZ R8, R81, R8, !PT ;  /* 0x0000000851087209 */ /* 0x000fca0007810000 */
[----:B------:R-:W0:Y:S02]  /*156b0*/  SHFL.BFLY PT, R9, R8, 0x2, 0x1f ;  /* 0x0c401f0008097f89 */ /* 0x000e2400000e0000 */
[----:B0-----:R-:W-:-:S05]  /*156c0*/  FMNMX.FTZ R9, R8, R9, !PT ;  /* 0x0000000908097209 */ /* 0x001fca0007810000 */
[----:B------:R-:W0:Y:S02]  /*156d0*/  SHFL.BFLY PT, R8, R9, 0x1, 0x1f ;  /* 0x0c201f0009087f89 */ /* 0x000e2400000e0000 */
[----:B0-----:R-:W-:Y:S01]  /*156e0*/  FMNMX.FTZ R35, R9, R8, !PT ;  /* 0x0000000809237209 */ /* 0x001fe20007810000 */
[----:B------:R-:W-:-:S04]  /*156f0*/  VIADD R8, R6, 0x200 ;  /* 0x0000020006087836 */ /* 0x000fc80000000000 */
[C---:B------:R-:W-:Y:S01]  /*15700*/  FADD.FTZ R9, -R35.reuse, R10 ;  /* 0x0000000a23097221 */ /* 0x040fe20000010100 */
[----:B------:R-:W-:Y:S01]  /*15710*/  R2UR UR10, R8 ;  /* 0x00000000080a72ca */ /* 0x000fe200000e0000 */
[-C--:B------:R-:W-:Y:S01]  /*15720*/  FMUL.FTZ R56, R35, R34.reuse ;  /* 0x0000002223387220 */ /* 0x080fe20000410000 */
[----:B------:R-:W-:Y:S01]  /*15730*/  FMNMX.FTZ R8, R14, R5, !PT ;  /* 0x000000050e087209 */ /* 0x000fe20007810000 */
[-C--:B------:R-:W-:Y:S01]  /*15740*/  FMUL.FTZ R10, R9, R34.reuse ;  /* 0x00000022090a7220 */ /* 0x080fe20000410000 */
[----:B------:R-:W-:Y:S02]  /*15750*/  IMAD.MOV.U32 R9, RZ, RZ, 0x40000040 ;  /* 0x40000040ff097424 */ /* 0x000fe400078e00ff */
[--C-:B------:R-:W-:Y:S01]  /*15760*/  FFMA.FTZ R180, R7, R34, -R56.reuse ;  /* 0x0000002207b47223 */ /* 0x100fe20000010838 */
[----:B------:R-:W-:Y:S01]  /*15770*/  FMNMX.FTZ R7, R15, R8, !PT ;  /* 0x000000080f077209 */ /* 0x000fe20007810000 */
[-CC-:B------:R-:W-:Y:S01]  /*15780*/  FFMA.FTZ R182, R20, R34.reuse, -R56.reuse ;  /* 0x0000002214b67223 */ /* 0x180fe20000010838 */
[-CC-:B------:R-:W-:Y:S01]  /*15790*/  FFMA.FTZ R172, R37, R34.reuse, -R56.reuse ;  /* 0x0000002225ac7223 */ /* 0x180fe20000010838 */
[----:B------:R-:W-:Y:S01]  /*157a0*/  R2UR UR11, R9 ;  /* 0x00000000090b72ca */ /* 0x000fe200000e0000 */
[----:B------:R-:W-:Y:S01]  /*157b0*/  IMAD.MOV.U32 R9, RZ, RZ, 0x40000040 ;  /* 0x40000040ff097424 */ /* 0x000fe200078e00ff */
[----:B------:R-:W-:Y:S01]  /*157c0*/  FMNMX.FTZ R8, R24, R7, !PT ;  /* 0x0000000718087209 */ /* 0x000fe20007810000 */
[-CC-:B------:R-:W-:Y:S01]  /*157d0*/  FFMA.FTZ R176, R26, R34.reuse, -R56.reuse ;  /* 0x000000221ab07223 */ /* 0x180fe20000010838 */
[-CC-:B------:R-:W-:Y:S01]  /*157e0*/  FFMA.FTZ R178, R30, R34.reuse, -R56.reuse ;  /* 0x000000221eb27223 */ /* 0x180fe20000010838 */
        /* <DEDUP_REMOVED lines=8> */
[--C-:B------:R-:W-:Y:S01]  /*15870*/  FFMA.FTZ R26, R42, R34, -R56.reuse ;  /* 0x000000222a1a7223 */ /* 0x100fe20000010838 */
        /* <DEDUP_REMOVED lines=9> */
[----:B------:R-:W1:Y:S01]  /*15910*/  MUFU.EX2 R180, R180 ;  /* 0x000000b400b47308 */ /* 0x000e620000000800 */
[----:B------:R-:W-:-:S04]  /*15920*/  FMNMX.FTZ R8, R45, R8, !PT ;  /* 0x000000082d087209 */ /* 0x000fc80007810000 */
[----:B------:R-:W-:-:S03]  /*15930*/  FMNMX.FTZ R8, R47, R8, !PT ;  /* 0x000000082f087209 */ /* 0x000fc60007810000 */
[----:B------:R-:W-:Y:S01]  /*15940*/  MUFU.EX2 R182, R182 ;  /* 0x000000b600b67308 */ /* 0x000fe20000000800 */
[----:B------:R-:W-:Y:S01]  /*15950*/  FMNMX.FTZ R8, R49, R8, !PT ;  /* 0x0000000831087209 */ /* 0x000fe20007810000 */
[----:B0-----:R-:W-:-:S03]  /*15960*/  FFMA.FTZ R3, R10, R3, R13 ;  /* 0x000000030a037223 */ /* 0x001fc6000001000d */
[----:B------:R-:W-:-:S03]  /*15970*/  FMNMX.FTZ R8, R51, R8, !PT ;  /* 0x0000000833087209 */ /* 0x000fc60007810000 */
[----:B------:R-:W-:Y:S01]  /*15980*/  MUFU.EX2 R21, R21 ;  /* 0x0000001500157308 */ /* 0x000fe20000000800 */
[----:B------:R-:W-:Y:S01]  /*15990*/  FMNMX.FTZ R8, R53, R8, !PT ;  /* 0x0000000835087209 */ /* 0x000fe20007810000 */
[C---:B-1----:R-:W-:Y:S01]  /*159a0*/  FADD.FTZ R3, R180.reuse, R3 ;  /* 0x00000003b4037221 */ /* 0x042fe20000010000 */
[----:B------:R-:W-:Y:S02]  /*159b0*/  F2FP.BF16.F32.PACK_AB R180, R180, R13 ;  /* 0x0000000db4b4723e */ /* 0x000fe400000010ff */
[----:B------:R-:W-:-:S03]  /*159c0*/  FMNMX.FTZ R8, R55, R8, !PT ;  /* 0x0000000837087209 */ /* 0x000fc60007810000 */
[----:B------:R-:W-:Y:S01]  /*159d0*/  MUFU.EX2 R176, R176 ;  /* 0x000000b000b07308 */ /* 0x000fe20000000800 */
[----:B------:R-:W-:-:S04]  /*159e0*/  FMNMX.FTZ R8, R57, R8, !PT ;  /* 0x0000000839087209 */ /* 0x000fc80007810000 */
[----:B------:R-:W-:Y:S01]  /*159f0*/  FMNMX.FTZ R20, R59, R8, !PT ;  /* 0x000000083b147209 */ /* 0x000fe20007810000 */
[----:B------:R-:W-:Y:S02]  /*15a00*/  VIADD R8, R6, 0x280 ;  /* 0x0000028006087836 */ /* 0x000fe40000000000 */
[----:B------:R-:W-:Y:S01]  /*15a10*/  MUFU.EX2 R178, R178 ;  /* 0x000000b200b27308 */ /* 0x000fe20000000800 */
[----:B------:R-:W-:Y:S01]  /*15a20*/  FMNMX.FTZ R20, R61, R20, !PT ;  /* 0x000000143d147209 */ /* 0x000fe20007810000 */
        /* <DEDUP_REMOVED lines=14> */
[----:B------:R-:W-:-:S02]  /*15b10*/  FFMA.FTZ R233, R237, R34, -R56 ;  /* 0x00000022ede97223 */ /* 0x000fc40000010838 */
[----:B------:R-:W-:Y:S01]  /*15b20*/  FMNMX.FTZ R20, R67, R20, !PT ;  /* 0x0000001443147209 */ /* 0x000fe20007810000 */
[----:B------:R-:W1:Y:S08]  /*15b30*/  MUFU.TANH R171, R171 ;  /* 0x000000ab00ab7308 */ /* 0x000e700000002400 */
[----:B------:R-:W-:Y:S01]  /*15b40*/  MUFU.EX2 R172, R172 ;  /* 0x000000ac00ac7308 */ /* 0x000fe20000000800 */
[----:B0-----:R-:W-:-:S04]  /*15b50*/  FMNMX.FTZ R20, R169, R20, !PT ;  /* 0x00000014a9147209 */ /* 0x001fc80007810000 */
[----:B------:R-:W-:-:S03]  /*15b60*/  FMNMX.FTZ R20, R71, R20, !PT ;  /* 0x0000001447147209 */ /* 0x000fc60007810000 */
[----:B------:R-:W-:Y:S01]  /*15b70*/  MUFU.EX2 R37, R37 ;  /* 0x0000002500257308 */ /* 0x000fe20000000800 */
[----:B-1----:R-:W-:-:S04]  /*15b80*/  FMNMX.FTZ R20, R171, R20, !PT ;  /* 0x00000014ab147209 */ /* 0x002fc80007810000 */
[----:B------:R-:W-:Y:S01]  /*15b90*/  FMNMX.FTZ R7, R75, R20, !PT ;  /* 0x000000144b077209 */ /* 0x000fe20007810000 */
[----:B------:R-:W-:Y:S02]  /*15ba0*/  FFMA.FTZ R20, R175, R34, -R56 ;  /* 0x00000022af147223 */ /* 0x000fe40000010838 */
        /* <DEDUP_REMOVED lines=14> */
[----:B0-----:R-:W-:Y:S01]  /*15c90*/  FMNMX.FTZ R7, R8, R7, !PT ;  /* 0x0000000708077209 */ /* 0x001fe20007810000 */
[----:B------:R-:W-:-:S06]  /*15ca0*/  VIADD R8, R6, 0x300 ;  /* 0x0000030006087836 */ /* 0x000fcc0000000000 */
        /* <DEDUP_REMOVED lines=8> */
[----:B------:R-:W0:Y:S01]  /*15d30*/  SHFL.BFLY PT, R36, R7, 0x1, 0x1f ;  /* 0x0c201f0007247f89 */ /* 0x000e2200000e0000 */
[-CC-:B------:R-:W-:Y:S01]  /*15d40*/  FFMA.FTZ R27, R32, R34.reuse, -R56.reuse ;  /* 0x00000022201b7223 */ /* 0x180fe20000010838 */
[-CC-:B------:R-:W-:Y:S01]  /*15d50*/  FFMA.FTZ R155, R183, R34.reuse, -R56.reuse ;  /* 0x00000022b79b7223 */ /* 0x180fe20000010838 */
[----:B------:R-:W-:Y:S01]  /*15d60*/  HGMMA.64x128x16.F32.BF16 R88, R156, gdesc[UR8].tnspB, R88, gsb0 ;  /* 0x41e000089c587df0 */ /* 0x000fe20008001858 */
[----:B------:R-:W-:Y:S01]  /*15d70*/  R2UR UR10, R8 ;  /* 0x00000000080a72ca */ /* 0x000fe200000e0000 */
[-CC-:B------:R-:W-:Y:S01]  /*15d80*/  FFMA.FTZ R152, R235, R34.reuse, -R56.reuse ;  /* 0x00000022eb987223 */ /* 0x180fe20000010838 */
[----:B------:R-:W-:Y:S01]  /*15d90*/  R2UR UR11, R9 ;  /* 0x00000000090b72ca */ /* 0x000fe200000e0000 */
[----:B------:R-:W-:Y:S01]  /*15da0*/  FFMA.FTZ R32, R48, R34, -R56 ;  /* 0x0000002230207223 */ /* 0x000fe20000010838 */
[----:B------:R-:W-:Y:S01]  /*15db0*/  VIADD R8, R6, 0x380 ;  /* 0x0000038006087836 */ /* 0x000fe20000000000 */
[----:B------:R-:W-:Y:S01]  /*15dc0*/  MUFU.EX2 R153, R153 ;  /* 0x0000009900997308 */ /* 0x000fe20000000800 */
[----:B------:R-:W-:Y:S01]  /*15dd0*/  FADD.FTZ R48, R182, R3 ;  /* 0x00000003b6307221 */ /* 0x000fe20000010000 */
[----:B------:R-:W-:-:S06]  /*15de0*/  F2FP.BF16.F32.PACK_AB R182, R21, R182 ;  /* 0x000000b615b6723e */ /* 0x000fcc00000010ff */
[----:B------:R-:W-:Y:S01]  /*15df0*/  MUFU.EX2 R27, R27 ;  /* 0x0000001b001b7308 */ /* 0x000fe20000000800 */
[----:B0-----:R-:W-:-:S07]  /*15e00*/  FMNMX.FTZ R7, R7, R36, !PT ;  /* 0x0000002407077209 */ /* 0x001fce0007810000 */
[----:B------:R-:W-:Y:S01]  /*15e10*/  MUFU.EX2 R155, R155 ;  /* 0x0000009b009b7308 */ /* 0x000fe20000000800 */
[C---:B------:R-:W-:Y:S01]  /*15e20*/  FADD.FTZ R9, -R7.reuse, R5 ;  /* 0x0000000507097221 */ /* 0x040fe20000010100 */
[----:B------:R-:W-:-:S03]  /*15e30*/  FMUL.FTZ R36, R7, R34 ;  /* 0x0000002207247220 */ /* 0x000fc60000410000 */
[-C--:B------:R-:W-:Y:S01]  /*15e40*/  FMUL.FTZ R9, R9, R34.reuse ;  /* 0x0000002209097220 */ /* 0x080fe20000410000 */
[-CC-:B------:R-:W-:Y:S01]  /*15e50*/  FFMA.FTZ R14, R14, R34.reuse, -R36.reuse ;  /* 0x000000220e0e7223 */ /* 0x180fe20000010824 */
[-CC-:B------:R-:W-:Y:S01]  /*15e60*/  FFMA.FTZ R181, R15, R34.reuse, -R36.reuse ;  /* 0x000000220fb57223 */ /* 0x180fe20000010824 */
[-CC-:B------:R-:W-:Y:S01]  /*15e70*/  FFMA.FTZ R183, R24, R34.reuse, -R36.reuse ;  /* 0x0000002218b77223 */ /* 0x180fe20000010824 */
[-C--:B------:R-:W-:Y:S01]  /*15e80*/  FFMA.FTZ R24, R25, R34.reuse, -R36 ;  /* 0x0000002219187223 */ /* 0x080fe20000010824 */
[----:B------:R-:W-:Y:S02]  /*15e90*/  @!P1 IMAD R25, R184, 0x8, R2 ;  /* 0x00000008b8199824 */ /* 0x000fe400078e0202 */
[-CC-:B------:R-:W-:Y:S01]  /*15ea0*/  FFMA.FTZ R177, R28, R34.reuse, -R36.reuse ;  /* 0x000000221cb17223 */ /* 0x180fe20000010824 */
[----:B------:R-:W-:Y:S01]  /*15eb0*/  MUFU.EX2 R14, R14 ;  /* 0x0000000e000e7308 */ /* 0x000fe20000000800 */
[----:B------:R-:W-:Y:S01]  /*15ec0*/  FFMA.FTZ R28, R29, R34, -R36 ;  /* 0x000000221d1c7223 */ /* 0x000fe20000010824 */
[----:B------:R-:W-:-:S02]  /*15ed0*/  @!P1 VIADD R29, R25, 0x28840 ;  /* 0x00028840191d9836 */ /* 0x000fc40000000000 */
[-CC-:B------:R-:W-:Y:S01]  /*15ee0*/  FFMA.FTZ R179, R31, R34.reuse, -R36.reuse ;  /* 0x000000221fb37223 */ /* 0x180fe20000010824 */
[----:B------:R-:W-:Y:S01]  /*15ef0*/  IADD3 R31, -R192, 0xb, RZ ;  /* 0x0000000bc01f7810 */ /* 0x000fe20007ffe1ff */
[-CC-:B------:R-:W-:Y:S01]  /*15f00*/  FFMA.FTZ R175, R45, R34.reuse, -R36.reuse ;  /* 0x000000222daf7223 */ /* 0x180fe20000010824 */
[-CC-:B------:R-:W-:Y:S01]  /*15f10*/  FFMA.FTZ R42, R47, R34.reuse, -R36.reuse ;  /* 0x000000222f2a7223 */ /* 0x180fe20000010824 */
[----:B------:R-:W-:Y:S01]  /*15f20*/  @!P1 PRMT R29, RZ, 0x654, R29 ;  /* 0x00000654ff1d9816 */ /* 0x000fe2000000001d */
        /* <DEDUP_REMOVED lines=12> */
[----:B------:R-:W-:-:S04]  /*15ff0*/  FFMA.FTZ R54, R54, R34, -R36 ;  /* 0x0000002236367223 */ /* 0x000fc80000010824 */
        /* <DEDUP_REMOVED lines=19> */
[-CC-:B------:R-:W-:Y:S01]  /*16130*/  FFMA.FTZ R73, R44, R34.reuse, -R56.reuse ;  /* 0x000000222c497223 */ /* 0x180fe20000010838 */
[-C--:B------:R-:W-:Y:S01]  /*16140*/  FFMA.FTZ R56, R81, R34.reuse, -R56 ;  /* 0x0000002251387223 */ /* 0x080fe20000010838 */
[----:B------:R-:W-:Y:S01]  /*16150*/  R2UR UR10, R8 ;  /* 0x00000000080a72ca */ /* 0x000fe200000e0000 */
[----:B------:R0:W1:Y:S01]  /*16160*/  MUFU.EX2 R81, R9 ;  /* 0x0000000900517308 */ /* 0x0000620000000800 */
[-CC-:B------:R-:W-:Y:S01]  /*16170*/  FFMA.FTZ R38, R33, R34.reuse, -R36.reuse ;  /* 0x0000002221267223 */ /* 0x180fe20000010824 */
[-CC-:B------:R-:W-:Y:S01]  /*16180*/  FFMA.FTZ R173, R39, R34.reuse, -R36.reuse ;  /* 0x0000002227ad7223 */ /* 0x180fe20000010824 */
[-CC-:B------:R-:W-:Y:S01]  /*16190*/  FFMA.FTZ R40, R43, R34.reuse, -R36.reuse ;  /* 0x000000222b287223 */ /* 0x180fe20000010824 */
[-CC-:B------:R-:W-:Y:S01]  /*161a0*/  FFMA.FTZ R44, R51, R34.reuse, -R36.reuse ;  /* 0x00000022332c7223 */ /* 0x180fe20000010824 */
[----:B------:R-:W-:-:S03]  /*161b0*/  FFMA.FTZ R8, R57, R34, -R36 ;  /* 0x0000002239087223 */ /* 0x000fc60000010824 */
[----:B------:R-:W-:Y:S01]  /*161c0*/  MUFU.EX2 R38, R38 ;  /* 0x0000002600267308 */ /* 0x000fe20000000800 */
[----:B0-----:R-:W-:-:S05]  /*161d0*/  IMAD.MOV.U32 R9, RZ, RZ, 0x40000040 ;  /* 0x40000040ff097424 */ /* 0x001fca00078e00ff */
[----:B------:R-:W-:Y:S01]  /*161e0*/  R2UR UR11, R9 ;  /* 0x00000000090b72ca */ /* 0x000fe200000e0000 */
[----:B------:R-:W-:Y:S01]  /*161f0*/  FFMA.FTZ R9, R55, R34, -R36 ;  /* 0x0000002237097223 */ /* 0x000fe20000010824 */
[----:B------:R-:W-:Y:S01]  /*16200*/  MUFU.EX2 R173, R173 ;  /* 0x000000ad00ad7308 */ /* 0x000fe20000000800 */
[----:B-1----:R-:W-:-:S04]  /*16210*/  FFMA.FTZ R46, R81, R0, R14 ;  /* 0x00000000512e7223 */ /* 0x002fc8000001000e */
[C---:B------:R-:W-:Y:S01]  /*16220*/  FADD.FTZ R46, R181.reuse, R46 ;  /* 0x0000002eb52e7221 */ /* 0x040fe20000010000 */
[----:B------:R-:W-:Y:S02]  /*16230*/  F2FP.BF16.F32.PACK_AB R181, R181, R14 ;  /* 0x0000000eb5b5723e */ /* 0x000fe400000010ff */
[----:B------:R-:W-:Y:S08]  /*16240*/  MUFU.EX2 R5, R56 ;  /* 0x0000003800057308 */ /* 0x000ff00000000800 */
[----:B------:R-:W-:Y:S08]  /*16250*/  MUFU.EX2 R40, R40 ;  /* 0x0000002800287308 */ /* 0x000ff00000000800 */
[----:B------:R-:W-:Y:S08]  /*16260*/  MUFU.EX2 R44, R44 ;  /* 0x0000002c002c7308 */ /* 0x000ff00000000800 */
[----:B------:R-:W0:Y:S08]  /*16270*/  MUFU.EX2 R9, R9 ;  /* 0x0000000900097308 */ /* 0x000e300000000800 */
[----:B------:R-:W-:Y:S08]  /*16280*/  MUFU.EX2 R8, R8 ;  /* 0x0000000800087308 */ /* 0x000ff00000000800 */
[----:B------:R-:W-:Y:S08]  /*16290*/  MUFU.EX2 R0, R61 ;  /* 0x0000003d00007308 */ /* 0x000ff00000000800 */
[----:B------:R-:W-:Y:S08]  /*162a0*/  MUFU.EX2 R157, R157 ;  /* 0x0000009d009d7308 */ /* 0x000ff00000000800 */
[----:B------:R-:W-:Y:S08]  /*162b0*/  MUFU.EX2 R3, R3 ;  /* 0x0000000300037308 */ /* 0x000ff00000000800 */
[----:B------:R-:W-:Y:S08]  /*162c0*/  MUFU.EX2 R156, R156 ;  /* 0x0000009c009c7308 */ /* 0x000ff00000000800 */
[----:B------:R-:W-:Y:S08]  /*162d0*/  MUFU.EX2 R158, R158 ;  /* 0x0000009e009e7308 */ /* 0x000ff00000000800 */
[----:B------:R-:W-:Y:S08]  /*162e0*/  MUFU.EX2 R159, R159 ;  /* 0x0000009f009f7308 */ /* 0x000ff00000000800 */
[----:B------:R-:W1:Y:S08]  /*162f0*/  MUFU.EX2 R69, R69 ;  /* 0x0000004500457308 */ /* 0x000e700000000800 */
[----:B------:R-:W-:Y:S08]  /*16300*/  MUFU.EX2 R50, R50 ;  /* 0x0000003200327308 */ /* 0x000ff00000000800 */
[----:B------:R-:W2:Y:S08]  /*16310*/  MUFU.EX2 R73, R73 ;  /* 0x0000004900497308 */ /* 0x000eb00000000800 */
[----:B------:R-:W3:Y:S01]  /*16320*/  MUFU.EX2 R79, R79 ;  /* 0x0000004f004f7308 */ /* 0x000ee20000000800 */
[----:B------:R-:W-:-:S02]  /*16330*/  WARPGROUP.DEPBAR.LE gsb0, 0x0 ;  /* 0x00008000000079c5 */ /* 0x000fc40000010000 */
[----:B------:R-:W-:Y:S01]  /*16340*/  WARPGROUP.ARRIVE ;  /* 0x00000000000079c5 */ /* 0x000fe20000000000 */
[----:B------:R-:W-:Y:S01]  /*16350*/  FFMA.FTZ R161, R171, R34, -R36 ;  /* 0x00000022aba17223 */ /* 0x000fe20000010824 */
[----:B0-----:R-:W-:-:S03]  /*16360*/  F2FP.BF16.F32.PACK_AB R171, R9, R6 ;  /* 0x0000000609ab723e */ /* 0x001fc600000010ff */
[----:B------:R-:W-:Y:S01]  /*16370*/  MUFU.EX2 R52, R52 ;  /* 0x0000003400347308 */ /* 0x000fe20000000800 */
[----:B-1----:R-:W-:Y:S01]  /*16380*/  F2FP.BF16.F32.PACK_AB R160, R69, R20 ;  /* 0x0000001445a0723e */ /* 0x002fe200000010ff */
[----:B------:R-:W-:Y:S01]  /*16390*/  HGMMA.64x128x16.F32.BF16 R88, R164, gdesc[UR8].tnspB, R88, gsb0 ;  /* 0x41e00008a4587df0 */ /* 0x000fe20008001858 */
[----:B--2---:R-:W-:-:S05]  /*163a0*/  F2FP.BF16.F32.PACK_AB R162, R73, R26 ;  /* 0x0000001a49a2723e */ /* 0x004fca00000010ff */
[----:B------:R-:W-:Y:S01]  /*163b0*/  MUFU.EX2 R161, R161 ;  /* 0x000000a100a17308 */ /* 0x000fe20000000800 */
[----:B---3--:R-:W-:-:S07]  /*163c0*/  F2FP.BF16.F32.PACK_AB R163, R79, R50 ;  /* 0x000000324fa3723e */ /* 0x008fce00000010ff */
[----:B------:R-:W-:Y:S08]  /*163d0*/  MUFU.EX2 R83, R83 ;  /* 0x0000005300537308 */ /* 0x000ff00000000800 */
[----:B------:R-:W0:Y:S08]  /*163e0*/  MUFU.EX2 R32, R32 ;  /* 0x0000002000207308 */ /* 0x000e300000000800 */
[----:B------:R-:W-:Y:S01]  /*163f0*/  MUFU.EX2 R54, R54 ;  /* 0x0000003600367308 */ /* 0x000fe20000000800 */
[----:B------:R-:W-:-:S02]  /*16400*/  WARPGROUP.DEPBAR.LE gsb0, 0x0 ;  /* 0x00008000000079c5 */ /* 0x000fc40000010000 */
[----:B------:R1:W-:Y:S06]  /*16410*/  BAR.ARV R31, 0x100 ;  /* 0x0004001f0000751d */ /* 0x0003ec0000002000 */
[----:B------:R2:W-:Y:S01]  /*16420*/  @!P1 SYNCS.ARRIVE.TRANS64.RED.A1T0 RZ, [R29+URZ], RZ ;  /* 0x000000ff1dff99a7 */ /* 0x0005e2000810043f */
[----:B0-----:R-:W-:Y:S01]  /*16430*/  F2FP.BF16.F32.PACK_AB R166, R5, R32 ;  /* 0x0000002005a6723e */ /* 0x001fe200000010ff */
[-C--:B------:R-:W-:Y:S01]  /*16440*/  FMUL.FTZ R88, R88, R10.reuse ;  /* 0x0000000a58587220 */ /* 0x080fe20000410000 */
[-C--:B------:R-:W-:Y:S01]  /*16450*/  FMUL.FTZ R89, R89, R10.reuse ;  /* 0x0000000a59597220 */ /* 0x080fe20000410000 */
[-C--:B------:R-:W-:Y:S01]  /*16460*/  FMUL.FTZ R92, R92, R10.reuse ;  /* 0x0000000a5c5c7220 */ /* 0x080fe20000410000 */
[-C--:B------:R-:W-:Y:S01]  /*16470*/  FMUL.FTZ R93, R93, R10.reuse ;  /* 0x0000000a5d5d7220 */ /* 0x080fe20000410000 */
[-C--:B------:R-:W-:Y:S01]  /*16480*/  FMUL.FTZ R96, R96, R10.reuse ;  /* 0x0000000a60607220 */ /* 0x080fe20000410000 */
[----:B------:R-:W-:Y:S01]  /*16490*/  FMUL.FTZ R97, R97, R10 ;  /* 0x0000000a61617220 */ /* 0x000fe20000410000 */
[----:B--2---:R-:W-:-:S02]  /*164a0*/  @!P1 IMAD R29, R11, 0x8, R2 ;  /* 0x000000080b1d9824 */ /* 0x004fc400078e0202 */
[----:B------:R-:W-:Y:S01]  /*164b0*/  FADD.FTZ R11, R183, R46 ;  /* 0x0000002eb70b7221 */ /* 0x000fe20000010000 */
[----:B------:R-:W-:Y:S01]  /*164c0*/  F2FP.BF16.F32.PACK_AB R183, R24, R183 ;  /* 0x000000b718b7723e */ /* 0x000fe200000010ff */
[----:B------:R-:W-:Y:S01]  /*164d0*/  FMUL.FTZ R100, R100, R10 ;  /* 0x0000000a64647220 */ /* 0x000fe20000410000 */
[----:B------:R-:W-:Y:S02]  /*164e0*/  @!P1 VIADD R29, R29, 0x28860 ;  /* 0x000288601d1d9836 */ /* 0x000fe40000000000 */
[----:B------:R-:W-:Y:S01]  /*164f0*/  FADD.FTZ R46, R24, R11 ;  /* 0x0000000b182e7221 */ /* 0x000fe20000010000 */
[----:B------:R-:W-:Y:S01]  /*16500*/  FFMA.FTZ R11, R85, R34, -R36 ;  /* 0x00000022550b7223 */ /* 0x000fe20000010824 */
[-C--:B------:R-:W-:Y:S01]  /*16510*/  FMUL.FTZ R101, R101, R10.reuse ;  /* 0x0000000a65657220 */ /* 0x080fe20000410000 */
[-C--:B------:R-:W-:Y:S01]  /*16520*/  FMUL.FTZ R104, R104, R10.reuse ;  /* 0x0000000a68687220 */ /* 0x080fe20000410000 */
[----:B-1----:R-:W-:Y:S01]  /*16530*/  @!P1 PRMT R31, RZ, 0x654, R29 ;  /* 0x00000654ff1f9816 */ /* 0x002fe2000000001d */
[----:B------:R-:W-:Y:S01]  /*16540*/  FADD.FTZ R29, R21, R48 ;  /* 0x00000030151d7221 */ /* 0x000fe20000010000 */
[----:B------:R-:W-:Y:S01]  /*16550*/  FMUL.FTZ R105, R105, R10 ;  /* 0x0000000a69697220 */ /* 0x000fe20000410000 */
[----:B------:R-:W-:Y:S01]  /*16560*/  MUFU.EX2 R11, R11 ;  /* 0x0000000b000b7308 */ /* 0x000fe20000000800 */
[----:B------:R0:W-:Y:S01]  /*16570*/  @!P1 SYNCS.ARRIVE.TRANS64.RED.A1T0 RZ, [R31+URZ], RZ ;  /* 0x000000ff1fff99a7 */ /* 0x0001e2000810043f */
[----:B------:R-:W-:Y:S01]  /*16580*/  FADD.FTZ R48, R176, R29 ;  /* 0x0000001db0307221 */ /* 0x000fe20000010000 */
[----:B------:R-:W-:Y:S01]  /*16590*/  FADD.FTZ R29, R177, R46 ;  /* 0x0000002eb11d7221 */ /* 0x000fe20000010000 */
[--C-:B------:R-:W-:Y:S01]  /*165a0*/  FFMA.FTZ R46, R67, R34, -R36.reuse ;  /* 0x00000022432e7223 */ /* 0x100fe20000010824 */
[----:B------:R-:W-:Y:S01]  /*165b0*/  F2FP.BF16.F32.PACK_AB R177, R28, R177 ;  /* 0x000000b11cb1723e */ /* 0x000fe200000010ff */
[----:B------:R-:W-:Y:S01]  /*165c0*/  FMUL.FTZ R108, R108, R10 ;  /* 0x0000000a6c6c7220 */ /* 0x000fe20000410000 */
[----:B------:R-:W-:Y:S01]  /*165d0*/  FADD.FTZ R56, R28, R29 ;  /* 0x0000001d1c387221 */ /* 0x000fe20000010000 */
[-C--:B------:R-:W-:Y:S01]  /*165e0*/  FFMA.FTZ R29, R169, R34.reuse, -R36 ;  /* 0x00000022a91d7223 */ /* 0x080fe20000010824 */
[----:B0-----:R-:W-:Y:S01]  /*165f0*/  FADD.FTZ R31, R153, R48 ;  /* 0x00000030991f7221 */ /* 0x001fe20000010000 */
[----:B------:R-:W0:Y:S01]  /*16600*/  MUFU.EX2 R46, R46 ;  /* 0x0000002e002e7308 */ /* 0x000e220000000800 */
[----:B------:R-:W-:Y:S01]  /*16610*/  FFMA.FTZ R48, R71, R34, -R36 ;  /* 0x0000002247307223 */ /* 0x000fe20000010824 */
[----:B------:R-:W-:Y:S01]  /*16620*/  F2FP.BF16.F32.PACK_AB R169, R44, R15 ;  /* 0x0000000f2ca9723e */ /* 0x000fe200000010ff */
[----:B------:R-:W-:Y:S01]  /*16630*/  FADD.FTZ R58, R178, R31 ;  /* 0x0000001fb23a7221 */ /* 0x000fe20000010000 */
[----:B------:R-:W-:Y:S01]  /*16640*/  FADD.FTZ R31, R179, R56 ;  /* 0x00000038b31f7221 */ /* 0x000fe20000010000 */
[----:B------:R-:W-:Y:S01]  /*16650*/  F2FP.BF16.F32.PACK_AB R176, R153, R176 ;  /* 0x000000b099b0723e */ /* 0x000fe200000010ff */
[----:B------:R-:W-:Y:S01]  /*16660*/  FFMA.FTZ R36, R87, R34, -R36 ;  /* 0x0000002257247223 */ /* 0x000fe20000010824 */
[----:B------:R-:W-:Y:S01]  /*16670*/  FADD.FTZ R33, R27, R58 ;  /* 0x0000003a1b217221 */ /* 0x000fe20000010000 */
[----:B------:R-:W-:Y:S01]  /*16680*/  FADD.FTZ R56, R38, R31 ;  /* 0x0000001f26387221 */ /* 0x000fe20000010000 */
[----:B------:R-:W1:Y:S01]  /*16690*/  MUFU.EX2 R29, R29 ;  /* 0x0000001d001d7308 */ /* 0x000e620000000800 */
[----:B------:R-:W-:Y:S01]  /*166a0*/  F2FP.BF16.F32.PACK_AB R153, R25, R8 ;  /* 0x000000081999723e */ /* 0x000fe200000010ff */
        /* <DEDUP_REMOVED lines=10> */
[C---:B------:R-:W-:Y:S01]  /*16750*/  F2FP.BF16.F32.PACK_AB R174, R155.reuse, R174 ;  /* 0x000000ae9bae723e */ /* 0x040fe200000010ff */
[----:B------:R-:W-:Y:S01]  /*16760*/  FMUL.FTZ R116, R116, R10 ;  /* 0x0000000a74747220 */ /* 0x000fe20000410000 */
[----:B------:R-:W-:Y:S01]  /*16770*/  FADD.FTZ R33, R155, R58 ;  /* 0x0000003a9b217221 */ /* 0x000fe20000010000 */
[----:B------:R-:W-:Y:S01]  /*16780*/  FADD.FTZ R56, R42, R31 ;  /* 0x0000001f2a387221 */ /* 0x000fe20000010000 */
[----:B------:R-:W-:Y:S01]  /*16790*/  F2FP.BF16.F32.PACK_AB R155, R3, R0 ;  /* 0x00000000039b723e */ /* 0x000fe200000010ff */
[----:B------:R-:W-:Y:S01]  /*167a0*/  MUFU.EX2 R36, R36 ;  /* 0x0000002400247308 */ /* 0x000fe20000000800 */
        /* <DEDUP_REMOVED lines=14> */
[----:B------:R-:W3:Y:S01]  /*16890*/  MUFU.EX2 R14, R75 ;  /* 0x0000004b000e7308 */ /* 0x000ee20000000800 */
        /* <DEDUP_REMOVED lines=26> */
[----:B-1----:R-:W-:Y:S01]  /*16a40*/  FADD.FTZ R9, R29, R24 ;  /* 0x000000181d097221 */ /* 0x002fe20000010000 */
[C---:B------:R-:W-:Y:S01]  /*16a50*/  F2FP.BF16.F32.PACK_AB R158, R159.reuse, R158 ;  /* 0x0000009e9f9e723e */ /* 0x040fe200000010ff */
[-C--:B------:R-:W-:Y:S01]  /*16a60*/  FMUL.FTZ R90, R90, R81.reuse ;  /* 0x000000515a5a7220 */ /* 0x080fe20000410000 */
[----:B------:R-:W-:Y:S01]  /*16a70*/  FADD.FTZ R13, R159, R28 ;  /* 0x0000001c9f0d7221 */ /* 0x000fe20000010000 */
[----:B--2---:R-:W-:Y:S01]  /*16a80*/  FADD.FTZ R6, R48, R9 ;  /* 0x0000000930067221 */ /* 0x004fe20000010000 */
[----:B------:R-:W-:Y:S01]  /*16a90*/  F2FP.BF16.F32.PACK_AB R178, R27, R178 ;  /* 0x000000b21bb2723e */ /* 0x000fe200000010ff */
[----:B------:R-:W-:Y:S01]  /*16aa0*/  FMUL.FTZ R91, R91, R81 ;  /* 0x000000515b5b7220 */ /* 0x000fe20000410000 */
[----:B------:R-:W-:Y:S01]  /*16ab0*/  FADD.FTZ R8, R20, R13 ;  /* 0x0000000d14087221 */ /* 0x000fe20000010000 */
[----:B------:R-:W-:Y:S01]  /*16ac0*/  FADD.FTZ R9, R161, R6 ;  /* 0x00000006a1097221 */ /* 0x000fe20000010000 */
[----:B------:R-:W-:Y:S01]  /*16ad0*/  F2FP.BF16.F32.PACK_AB R179, R38, R179 ;  /* 0x000000b326b3723e */ /* 0x000fe200000010ff */
[-C--:B------:R-:W-:Y:S01]  /*16ae0*/  FMUL.FTZ R94, R94, R81.reuse ;  /* 0x000000515e5e7220 */ /* 0x080fe20000410000 */
[----:B------:R-:W-:Y:S01]  /*16af0*/  FADD.FTZ R3, R69, R8 ;  /* 0x0000000845037221 */ /* 0x000fe20000010000 */
[----:B---3--:R-:W-:Y:S01]  /*16b00*/  FADD.FTZ R9, R14, R9 ;  /* 0x000000090e097221 */ /* 0x008fe20000010000 */
        /* <DEDUP_REMOVED lines=23> */
[----:B------:R-:W-:Y:S01]  /*16c80*/  F2FP.BF16.F32.PACK_AB R156, R65, R156 ;  /* 0x0000009c419c723e */ /* 0x000fe200000010ff */
[----:B------:R-:W-:Y:S01]  /*16c90*/  FADD.FTZ R0, R36, R9 ;  /* 0x0000000924007221 */ /* 0x000fe20000010000 */
        /* <DEDUP_REMOVED lines=33> */
.L_x_2877:
[----:B------:R-:W-:Y:S05]  /*16eb0*/  WARPSYNC.ALL ;  /* 0x0000000000007948 */ /* 0x000fea0003800000 */
[----:B------:R-:W-:Y:S06]  /*16ec0*/  BAR.ARV 0x8, 0x180 ;  /* 0x0206000000007b1d */ /* 0x000fec0000002000 */
[----:B------:R-:W-:Y:S05]  /*16ed0*/  @!P0 BRA `(.L_x_2888) ;  /* 0x0000000000048947 */ /* 0x000fea0003800000 */
[----:B------:R-:W-:Y:S01]  /*16ee0*/  BPT.TRAP 0x1 ;  /* 0x000000040000795c */ /* 0x000fe20000300000 */
.L_x_2888:
[----:B------:R-:W-:Y:S01]  /*16ef0*/  IMAD R11, R184, 0x8, R2 ;  /* 0x00000008b80b7824 */ /* 0x000fe200078e0202 */
[----:B------:R-:W-:-:S04]  /*16f00*/  SHF.L.U32 R4, R186, 0x1f, RZ ;  /* 0x0000001fba047819 */ /* 0x000fc800000006ff */
[----:B------:R0:W1:Y:S01]  /*16f10*/  SYNCS.PHASECHK.TRANS64.TRYWAIT P2, [R11+URZ+0x28850], R4 ;  /* 0x028850040b0075a7 */ /* 0x000062000804017f */
[----:B------:R-:W-:Y:S05]  /*16f20*/  @!P0 BRA `(.L_x_2889) ;  /* 0x0000000000048947 */ /* 0x000fea0003800000 */
[----:B------:R-:W-:Y:S01]  /*16f30*/  BPT.TRAP 0x1 ;  /* 0x000000040000795c */ /* 0x000fe20000300000 */
.L_x_2889:
[----:B------:R-:W-:-:S05]  /*16f40*/  VIADD R2, R2, 0x400 ;  /* 0x0000040002027836 */ /* 0x000fca0000000000 */
[----:B------:R-:W-:-:S04]  /*16f50*/  SHF.R.U32.HI R2, RZ, 0x4, R2 ;  /* 0x00000004ff027819 */ /* 0x000fc80000011602 */
[----:B------:R-:W-:-:S04]  /*16f60*/  LOP3.LUT R2, R2, 0x3fff, RZ, 0xc0, !PT ;  /* 0x00003fff02027812 */ /* 0x000fc800078ec0ff */
[----:B------:R-:W-:Y:S01]  /*16f70*/  LOP3.LUT R5, R2, 0x4000000, RZ, 0xfc, !PT ;  /* 0x0400000002057812 */ /* 0x000fe200078efcff */
[----:B-1----:R-:W-:Y:S06]  /*16f80*/  @P2 BRA `(.L_x_2890) ;  /* 0x0000000000082947 */ /* 0x002fec0003800000 */
[----:B------:R-:W1:Y:S02]  /*16f90*/  SYNCS.PHASECHK.TRANS64.TRYWAIT P0, [R11+URZ+0x28850], R4 ;  /* 0x028850040b0075a7 */ /* 0x000e64000800017f */
[----:B-1----:R-:W-:Y:S05]  /*16fa0*/  @!P0 BRA `(.L_x_2891) ;  /* 0x000000b400b88947 */ /* 0x002fea0003800000 */
.L_x_2890:
        /* <DEDUP_REMOVED lines=10> */
[----:B------:R-:W-:Y:S02]  /*17050*/  VIADD R184, R184, 0x1 ;  /* 0x00000001b8b87836 */ /* 0x000fe40000000000 */
[----:B------:R-:W-:Y:S02]  /*17060*/  @!P1 VIADD R10, R11, 0x28860 ;  /* 0x000288600b0a9836 */ /* 0x000fe40000000000 */
[----:B------:R-:W-:Y:S01]  /*17070*/  VIADD R214, R214, 0x1 ;  /* 0x00000001d6d67836 */ /* 0x000fe20000000000 */
[----:B------:R-:W-:Y:S02]  /*17080*/  ISETP.NE.AND P0, PT, R184, 0x2, PT ;  /* 0x00000002b800780c */ /* 0x000fe40003f05270 */
[----:B------:R-:W-:Y:S01]  /*17090*/  @!P1 PRMT R10, RZ, 0x654, R10 ;  /* 0x00000654ff0a9816 */ /* 0x000fe2000000000a */
        /* <DEDUP_REMOVED lines=65> */
[----:B------:R-:W-:-:S03]  /*174b0*/  @P2 FFMA.FTZ R3, R2, R35, R9 ;  /* 0x0000002302032223 */ /* 0x000fc60000010009 */
        /* <DEDUP_REMOVED lines=40> */
[----:B------:R-:W-:Y:S01]  /*17740*/  PLOP3.LUT P1, PT, PT, PT, PT, 0x8, 0x0 ;  /* 0x000000000000781c */ /* 0x000fe20003f2e170 */
        /* <DEDUP_REMOVED lines=31> */
[----:B------:R-:W-:-:S07]  /*17940*/  FMUL.FTZ R151, R151, R4 ;  /* 0x0000000497977220 */ /* 0x000fce0000410000 */
.L_x_2808:
        /* <DEDUP_REMOVED lines=13> */
[----:B------:R-:W-:Y:S01]  /*17a20*/  F2FP.BF16.F32.PACK_AB R10, R93, R10 ;  /* 0x0000000a5d0a723e */ /* 0x000fe200000010ff */
[----:B------:R-:W-:Y:S01]  /*17a30*/  IMAD.MOV.U32 R48, RZ, RZ, RZ ;  /* 0x000000ffff307224 */ /* 0x000fe200078e00ff */
[----:B------:R-:W-:Y:S02]  /*17a40*/  F2FP.BF16.F32.PACK_AB R11, R11, R94 ;  /* 0x0000005e0b0b723e */ /* 0x000fe400000010ff */
[----:B------:R-:W-:Y:S01]  /*17a50*/  F2FP.BF16.F32.PACK_AB R34, R133, R34 ;  /* 0x000000228522723e */ /* 0x000fe200000010ff */
[----:B------:R-:W-:Y:S01]  /*17a60*/  ULDC.64 UR4, c[0x0][0xc00] ;  /* 0x0003000000047ab9 */ /* 0x000fe20000000a00 */
[----:B------:R-:W-:Y:S01]  /*17a70*/  F2FP.BF16.F32.PACK_AB R36, R137, R36 ;  /* 0x000000248924723e */ /* 0x000fe200000010ff */
[----:B------:R-:W3:Y:S01]  /*17a80*/  LDC R55, c[0x0][0xbe8] ;  /* 0x0002fa00ff377b82 */ /* 0x000ee20000000800 */
[----:B------:R-:W-:-:S02]  /*17a90*/  F2FP.BF16.F32.PACK_AB R38, R141, R38 ;  /* 0x000000268d26723e */ /* 0x000fc400000010ff */
        /* <DEDUP_REMOVED lines=8> */
[C---:B------:R-:W-:Y:S02]  /*17b20*/  IADD3 R53, P5, R8.reuse, 0x4060, RZ ;  /* 0x0000406008357810 */ /* 0x040fe40007fbe0ff */
[----:B------:R-:W-:Y:S01]  /*17b30*/  IADD3 R45, P1, R8, 0x60, RZ ;  /* 0x00000060082d7810 */ /* 0x000fe20007f3e0ff */
[----:B------:R-:W-:Y:S01]  /*17b40*/  IMAD.X R7, RZ, RZ, R9, P0 ;  /* 0x000000ffff077224 */ /* 0x000fe200000e0609 */
[----:B-1----:R-:W-:-:S02]  /*17b50*/  LOP3.LUT R28, R53, 0x380, RZ, 0xc0, !PT ;  /* 0x00000380351c7812 */ /* 0x002fc400078ec0ff */
[----:B------:R-:W-:Y:S01]  /*17b60*/  SHF.R.U64 R33, R33, 0x3, RZ ;  /* 0x0000000321217819 */ /* 0x000fe200000012ff */
[--C-:B------:R-:W-:Y:S01]  /*17b70*/  IMAD.X R13, RZ, RZ, R9.reuse, P1 ;  /* 0x000000ffff0d7224 */ /* 0x100fe200008e0609 */
[----:B------:R-:W-:Y:S02]  /*17b80*/  LOP3.LUT R4, R41, 0x380, RZ, 0xc0, !PT ;  /* 0x0000038029047812 */ /* 0x000fe400078ec0ff */
[----:B------:R-:W-:Y:S02]  /*17b90*/  LOP3.LUT R6, R43, 0x380, RZ, 0xc0, !PT ;  /* 0x000003802b067812 */ /* 0x000fe400078ec0ff */
[C---:B------:R-:W-:Y:S02]  /*17ba0*/  IADD3 R47, P2, R8.reuse, 0x4000, RZ ;  /* 0x00004000082f7810 */ /* 0x040fe40007f5e0ff */
[C---:B------:R-:W-:Y:S02]  /*17bb0*/  IADD3 R49, P3, R8.reuse, 0x4020, RZ ;  /* 0x0000402008317810 */ /* 0x040fe40007f7e0ff */
[----:B------:R-:W-:Y:S01]  /*17bc0*/  IADD3 R51, P4, R8, 0x4040, RZ ;  /* 0x0000404008337810 */ /* 0x000fe20007f9e0ff */
[--C-:B------:R-:W-:Y:S01]  /*17bd0*/  IMAD.X R15, RZ, RZ, R9.reuse, P2 ;  /* 0x000000ffff0f7224 */ /* 0x100fe200010e0609 */
[----:B------:R-:W-:Y:S01]  /*17be0*/  SHF.R.U64 R28, R28, 0x3, RZ ;  /* 0x000000031c1c7819 */ /* 0x000fe200000012ff */
[--C-:B------:R-:W-:Y:S01]  /*17bf0*/  IMAD.X R25, RZ, RZ, R9.reuse, P3 ;  /* 0x000000ffff197224 */ /* 0x100fe200018e0609 */
[----:B------:R-:W-:Y:S01]  /*17c00*/  LOP3.LUT R12, R45, 0x380, RZ, 0xc0, !PT ;  /* 0x000003802d0c7812 */ /* 0x000fe200078ec0ff */
[--C-:B------:R-:W-:Y:S01]  /*17c10*/  IMAD.X R27, RZ, RZ, R9.reuse, P4 ;  /* 0x000000ffff1b7224 */ /* 0x100fe200020e0609 */
[----:B------:R-:W-:Y:S01]  /*17c20*/  LOP3.LUT R8, R33, R8, RZ, 0x3c, !PT ;  /* 0x0000000821087212 */ /* 0x000fe200078e3cff */
[----:B------:R-:W-:Y:S01]  /*17c30*/  IMAD.X R33, RZ, RZ, R9, P5 ;  /* 0x000000ffff217224 */ /* 0x000fe200028e0609 */
[----:B------:R-:W-:-:S02]  /*17c40*/  SHF.R.U64 R4, R4, 0x3, RZ ;  /* 0x0000000304047819 */ /* 0x000fc400000012ff */
[----:B------:R-:W-:Y:S02]  /*17c50*/  SHF.R.U64 R6, R6, 0x3, RZ ;  /* 0x0000000306067819 */ /* 0x000fe400000012ff */
[----:B------:R-:W-:Y:S02]  /*17c60*/  LOP3.LUT R14, R47, 0x380, RZ, 0xc0, !PT ;  /* 0x000003802f0e7812 */ /* 0x000fe400078ec0ff */
[----:B------:R-:W-:Y:S02]  /*17c70*/  LOP3.LUT R32, R28, R53, RZ, 0x3c, !PT ;  /* 0x000000351c207212 */ /* 0x000fe400078e3cff */
[----:B------:R-:W-:Y:S02]  /*17c80*/  SHF.R.U64 R12, R12, 0x3, RZ ;  /* 0x000000030c0c7819 */ /* 0x000fe400000012ff */
[----:B------:R-:W-:Y:S02]  /*17c90*/  LOP3.LUT R24, R49, 0x380, RZ, 0xc0, !PT ;  /* 0x0000038031187812 */ /* 0x000fe400078ec0ff */
[----:B------:R-:W-:-:S02]  /*17ca0*/  LOP3.LUT R26, R51, 0x380, RZ, 0xc0, !PT ;  /* 0x00000380331a7812 */ /* 0x000fc400078ec0ff */
[----:B------:R-:W-:Y:S02]  /*17cb0*/  MOV R28, R8 ;  /* 0x00000008001c7202 */ /* 0x000fe40000000f00 */
[----:B------:R-:W-:Y:S02]  /*17cc0*/  LOP3.LUT R4, R4, R41, RZ, 0x3c, !PT ;  /* 0x0000002904047212 */ /* 0x000fe400078e3cff */
[----:B------:R-:W-:Y:S02]  /*17cd0*/  LOP3.LUT R6, R6, R43, RZ, 0x3c, !PT ;  /* 0x0000002b06067212 */ /* 0x000fe400078e3cff */
[----:B------:R-:W-:Y:S02]  /*17ce0*/  F2FP.BF16.F32.PACK_AB R8, R89, R88 ;  /* 0x000000585908723e */ /* 0x000fe400000010ff */
[----:B------:R-:W-:Y:S02]  /*17cf0*/  F2FP.BF16.F32.PACK_AB R9, R91, R90 ;  /* 0x0000005a5b09723e */ /* 0x000fe400000010ff */
[----:B------:R-:W-:-:S02]  /*17d00*/  SHF.R.U64 R14, R14, 0x3, RZ ;  /* 0x000000030e0e7819 */ /* 0x000fc400000012ff */
[----:B------:R-:W-:Y:S01]  /*17d10*/  LOP3.LUT R12, R12, R45, RZ, 0x3c, !PT ;  /* 0x0000002d0c0c7212 */ /* 0x000fe200078e3cff */
[----:B------:R1:W-:Y:S01]  /*17d20*/  STSM.16.M88.4 [R28], R8 ;  /* 0x000000081c007844 */ /* 0x0003e20000000200 */
[----:B------:R-:W-:Y:S02]  /*17d30*/  SHF.R.U64 R24, R24, 0x3, RZ ;  /* 0x0000000318187819 */ /* 0x000fe400000012ff */
[----:B------:R-:W-:Y:S02]  /*17d40*/  SHF.R.U64 R26, R26, 0x3, RZ ;  /* 0x000000031a1a7819 */ /* 0x000fe400000012ff */
[----:B------:R-:W-:Y:S02]  /*17d50*/  MOV R45, R4 ;  /* 0x00000004002d7202 */ /* 0x000fe40000000f00 */
[----:B------:R-:W-:Y:S02]  /*17d60*/  MOV R44, R6 ;  /* 0x00000006002c7202 */ /* 0x000fe40000000f00 */
[----:B------:R-:W-:-:S02]  /*17d70*/  F2FP.BF16.F32.PACK_AB R4, R97, R96 ;  /* 0x000000606104723e */ /* 0x000fc400000010ff */
[----:B------:R-:W-:Y:S02]  /*17d80*/  F2FP.BF16.F32.PACK_AB R5, R99, R98 ;  /* 0x000000626305723e */ /* 0x000fe400000010ff */
[----:B------:R-:W-:Y:S02]  /*17d90*/  F2FP.BF16.F32.PACK_AB R6, R101, R100 ;  /* 0x000000646506723e */ /* 0x000fe400000010ff */
[----:B------:R-:W-:Y:S02]  /*17da0*/  F2FP.BF16.F32.PACK_AB R7, R103, R102 ;  /* 0x000000666707723e */ /* 0x000fe400000010ff */
[----:B------:R-:W-:Y:S02]  /*17db0*/  LOP3.LUT R14, R14, R47, RZ, 0x3c, !PT ;  /* 0x0000002f0e0e7212 */ /* 0x000fe400078e3cff */
[----:B-1----:R-:W-:Y:S01]  /*17dc0*/  F2FP.BF16.F32.PACK_AB R8, R105, R104 ;  /* 0x000000686908723e */ /* 0x002fe200000010ff */
[----:B------:R-:W-:Y:S01]  /*17dd0*/  STSM.16.M88.4 [R45], R4 ;  /* 0x000000042d007844 */ /* 0x000fe20000000200 */
[----:B------:R-:W-:-:S02]  /*17de0*/  F2FP.BF16.F32.PACK_AB R9, R107, R106 ;  /* 0x0000006a6b09723e */ /* 0x000fc400000010ff */
[----:B------:R-:W-:Y:S02]  /*17df0*/  F2FP.BF16.F32.PACK_AB R10, R109, R108 ;  /* 0x0000006c6d0a723e */ /* 0x000fe400000010ff */
[----:B------:R-:W-:Y:S02]  /*17e00*/  F2FP.BF16.F32.PACK_AB R11, R111, R110 ;  /* 0x0000006e6f0b723e */ /* 0x000fe400000010ff */
[----:B------:R-:W-:Y:S02]  /*17e10*/  LOP3.LUT R24, R24, R49, RZ, 0x3c, !PT ;  /* 0x0000003118187212 */ /* 0x000fe400078e3cff */
[----:B------:R-:W-:Y:S01]  /*17e20*/  LOP3.LUT R26, R26, R51, RZ, 0x3c, !PT ;  /* 0x000000331a1a7212 */ /* 0x000fe200078e3cff */
[----:B------:R1:W-:Y:S01]  /*17e30*/  STSM.16.M88.4 [R44], R8 ;  /* 0x000000082c007844 */ /* 0x0003e20000000200 */
[----:B------:R-:W-:Y:S02]  /*17e40*/  MOV R43, R12 ;  /* 0x0000000c002b7202 */ /* 0x000fe40000000f00 */
        /* <DEDUP_REMOVED lines=9> */
[----:B------:R-:W-:Y:S01]  /*17ee0*/  STSM.16.M88.4 [R43], R12 ;  /* 0x0000000c2b007844 */ /* 0x000fe20000000200 */
[----:B------:R-:W-:Y:S02]  /*17ef0*/  F2FP.BF16.F32.PACK_AB R25, R123, R122 ;  /* 0x0000007a7b19723e */ /* 0x000fe400000010ff */
[----:B------:R-:W-:Y:S02]  /*17f00*/  F2FP.BF16.F32.PACK_AB R26, R125, R124 ;  /* 0x0000007c7d1a723e */ /* 0x000fe400000010ff */
[----:B------:R-:W-:Y:S02]  /*17f10*/  F2FP.BF16.F32.PACK_AB R27, R127, R126 ;  /* 0x0000007e7f1b723e */ /* 0x000fe400000010ff */
[----:B------:R-:W-:-:S02]  /*17f20*/  F2FP.BF16.F32.PACK_AB R32, R35, R128 ;  /* 0x000000802320723e */ /* 0x000fc400000010ff */
[----:B------:R-:W-:Y:S01]  /*17f30*/  ISETP.NE.U32.AND P0, PT, RZ, UR4, PT ;  /* 0x00000004ff007c0c */ /* 0x000fe2000bf05070 */
[----:B------:R-:W-:Y:S01]  /*17f40*/  STSM.16.M88.4 [R42], R24 ;  /* 0x000000182a007844 */ /* 0x000fe20000000200 */
[----:B-1----:R-:W-:Y:S02]  /*17f50*/  IADD3 R8, P1, R208, UR4, RZ ;  /* 0x00000004d0087c10 */ /* 0x002fe4000ff3e0ff */
[----:B------:R-:W-:Y:S02]  /*17f60*/  F2FP.BF16.F32.PACK_AB R33, R131, R130 ;  /* 0x000000828321723e */ /* 0x000fe400000010ff */
[----:B------:R-:W-:Y:S02]  /*17f70*/  F2FP.BF16.F32.PACK_AB R35, R135, R134 ;  /* 0x000000868723723e */ /* 0x000fe400000010ff */
[----:B------:R-:W-:Y:S02]  /*17f80*/  F2FP.BF16.F32.PACK_AB R37, R139, R138 ;  /* 0x0000008a8b25723e */ /* 0x000fe400000010ff */
[----:B------:R-:W-:Y:S01]  /*17f90*/  F2FP.BF16.F32.PACK_AB R4, R145, R144 ;  /* 0x000000909104723e */ /* 0x000fe200000010ff */
[----:B------:R-:W-:Y:S01]  /*17fa0*/  STSM.16.M88.4 [R41], R32 ;  /* 0x0000002029007844 */ /* 0x000fe20000000200 */
[----:B------:R-:W-:-:S02]  /*17fb0*/  F2FP.BF16.F32.PACK_AB R5, R147, R146 ;  /* 0x000000929305723e */ /* 0x000fc400000010ff */
[----:B------:R-:W-:Y:S01]  /*17fc0*/  F2FP.BF16.F32.PACK_AB R6, R149, R148 ;  /* 0x000000949506723e */ /* 0x000fe200000010ff */
[----:B------:R-:W-:Y:S01]  /*17fd0*/  STSM.16.M88.4 [R40], R36 ;  /* 0x0000002428007844 */ /* 0x000fe20000000200 */
[----:B------:R-:W-:Y:S02]  /*17fe0*/  F2FP.BF16.F32.PACK_AB R7, R151, R150 ;  /* 0x000000969707723e */ /* 0x000fe400000010ff */
[----:B------:R-:W-:Y:S02]  /*17ff0*/  ISETP.NE.AND.EX P0, PT, RZ, UR5, PT, P0 ;  /* 0x00000005ff007c0c */ /* 0x000fe4000bf05300 */
[----:B------:R-:W-:Y:S01]  /*18000*/  IADD3.X R9, R209, UR5, RZ, P1, !PT ;  /* 0x00000005d1097c10 */ /* 0x000fe20008ffe4ff */
[----:B------:R-:W-:Y:S01]  /*18010*/  ULDC.64 UR4, c[0x0][0xc08] ;  /* 0x0003020000047ab9 */ /* 0x000fe20000000a00 */
[----:B------:R1:W-:Y:S01]  /*18020*/  STSM.16.M88.4 [R28], R4 ;  /* 0x000000041c007844 */ /* 0x0003e20000000200 */
[----:B------:R-:W-:Y:S01]  /*18030*/  BAR.SYNC.DEFER_BLOCKING 0x1, 0x100 ;  /* 0x0044000000007b1d */ /* 0x000fe20000010000 */
[----:B------:R-:W-:-:S04]  /*18040*/  ISETP.NE.U32.AND P2, PT, RZ, UR4, PT ;  /* 0x00000004ff007c0c */ /* 0x000fc8000bf45070 */
[----:B------:R-:W-:-:S13]  /*18050*/  ISETP.NE.AND.EX P2, PT, RZ, UR5, PT, P2 ;  /* 0x00000005ff007c0c */ /* 0x000fda000bf45320 */
[----:B------:R-:W-:Y:S01]  /*18060*/  @P2 IADD3 R208, P3, R208, UR4, RZ ;  /* 0x00000004d0d02c10 */ /* 0x000fe2000ff7e0ff */
[----:B------:R-:W-:Y:S02]  /*18070*/  ULDC UR4, c[0x0][0xa88] ;  /* 0x0002a20000047ab9 */ /* 0x000fe40000000800 */
[----:B-1----:R-:W-:Y:S01]  /*18080*/  IMAD.U32 R6, RZ, RZ, UR4 ;  /* 0x00000004ff067e24 */ /* 0x002fe2000f8e00ff */
[----:B------:R-:W-:Y:S01]  /*18090*/  @P2 IADD3.X R209, R209, UR5, RZ, P3, !PT ;  /* 0x00000005d1d12c10 */ /* 0x000fe20009ffe4ff */
[----:B------:R1:W5:Y:S01]  /*180a0*/  @P0 LDG.E R48, desc[UR40][R8.64] ;  /* 0x0000002808300981 */ /* 0x000362000c1e1900 */
[----:B---3--:R-:W-:Y:S01]  /*180b0*/  ISETP.NE.AND P1, PT, R55, 0x1, PT ;  /* 0x000000013700780c */ /* 0x008fe20003f25270 */
[----:B------:R-:W-:Y:S02]  /*180c0*/  IMAD.IADD R13, R204, 0x1, R191 ;  /* 0x00000001cc0d7824 */ /* 0x000fe400078e02bf */
        /* <DEDUP_REMOVED lines=8> */
.L_x_2894:
[----:B------:R-:W-:Y:S01]  /*18150*/  SHF.R.S32.HI R28, RZ, 0x1f, R207 ;  /* 0x0000001fff1c7819 */ /* 0x000fe200000114cf */
[----:B--2---:R-:W-:Y:S01]  /*18160*/  @P1 IMAD.HI.U32 R4, R13, R10, RZ ;  /* 0x0000000a0d041227 */ /* 0x004fe200078e00ff */
[----:B------:R-:W-:Y:S01]  /*18170*/  ULDC.64 UR4, c[0x0][0xb90] ;  /* 0x0002e40000047ab9 */ /* 0x000fe20000000a00 */
[----:B-----5:R-:W-:Y:S02]  /*18180*/  SHF.R.S32.HI R49, RZ, 0x1f, R48 ;  /* 0x0000001fff317819 */ /* 0x020fe40000011430 */
[----:B------:R-:W-:Y:S01]  /*18190*/  IMAD R8, R28, UR4, RZ ;  /* 0x000000041c087c24 */ /* 0x000fe2000f8e02ff */
[----:B------:R-:W-:Y:S01]  /*181a0*/  SEL R217, R217, RZ, !P0 ;  /* 0x000000ffd9d97207 */ /* 0x000fe20004000000 */
[----:B------:R-:W-:Y:S01]  /*181b0*/  IMAD.MOV.U32 R7, RZ, RZ, R13 ;  /* 0x000000ffff077224 */ /* 0x000fe200078e000d */
[----:B---3--:R-:W-:Y:S01]  /*181c0*/  @P1 SHF.R.U32.HI R7, RZ, R11, R4 ;  /* 0x0000000bff071219 */ /* 0x008fe20000011604 */
[----:B------:R-:W-:Y:S01]  /*181d0*/  IMAD.WIDE.U32 R4, R207, UR4, R48 ;  /* 0x00000004cf047c25 */ /* 0x000fe2000f8e0030 */
[----:B------:R-:W-:-:S03]  /*181e0*/  SEL R57, R210, RZ, !P0 ;  /* 0x000000ffd2397207 */ /* 0x000fc60004000000 */
[----:B------:R-:W-:Y:S01]  /*181f0*/  IMAD R9, R207, UR5, R8 ;  /* 0x00000005cf097c24 */ /* 0x000fe2000f8e0208 */
[----:B------:R-:W-:Y:S01]  /*18200*/  ULDC.64 UR4, c[0x0][0xb98] ;  /* 0x0002e60000047ab9 */ /* 0x000fe20000000a00 */
[----:B------:R-:W-:Y:S02]  /*18210*/  IMAD.MOV R8, RZ, RZ, -R7 ;  /* 0x000000ffff087224 */ /* 0x000fe400078e0a07 */
[----:B------:R-:W-:Y:S02]  /*18220*/  IMAD.IADD R5, R5, 0x1, R9 ;  /* 0x0000000105057824 */ /* 0x000fe400078e0209 */
[----:B------:R-:W-:Y:S02]  /*18230*/  IMAD R9, R55, R8, R13 ;  /* 0x0000000837097224 */ /* 0x000fe400078e020d */
[----:B------:R-:W-:Y:S02]  /*18240*/  IMAD.IADD R11, R16, 0x1, R227 ;  /* 0x00000001100b7824 */ /* 0x000fe400078e02e3 */
        /* <DEDUP_REMOVED lines=57> */
[----:B------:R-:W-:Y:S01]  /*185e0*/  IMAD R3, R49, UR4, RZ ;  /* 0x0000000431037c24 */ /* 0x000fe2000f8e02ff */
[----:B------:R-:W-:Y:S01]  /*185f0*/  SHF.R.U64 R7, R7, 0x3, RZ ;  /* 0x0000000307077819 */ /* 0x000fe200000012ff */
[----:B--2---:R2:W-:Y:S01]  /*18600*/  @!P0 ST.E desc[UR40][R52.64], R0 ;  /* 0x0000000034008985 */ /* 0x0045e2000c101928 */
[----:B------:R-:W-:Y:S02]  /*18610*/  SHF.R.U64 R4, R4, 0x3, RZ ;  /* 0x0000000304047819 */ /* 0x000fe400000012ff */
[----:B------:R-:W-:Y:S02]  /*18620*/  SHF.R.U64 R36, R36, 0x3, RZ ;  /* 0x0000000324247819 */ /* 0x000fe400000012ff */
[----:B------:R-:W3:Y:S01]  /*18630*/  @P1 LDC R49, c[0x0][0xbf0] ;  /* 0x0002fc00ff311b82 */ /* 0x000ee20000000800 */
[----:B------:R-:W-:Y:S01]  /*18640*/  SHF.R.U64 R40, R40, 0x3, RZ ;  /* 0x0000000328287819 */ /* 0x000fe200000012ff */
[----:B------:R-:W-:Y:S01]  /*18650*/  IMAD R3, R48, UR5, R3 ;  /* 0x0000000530037c24 */ /* 0x000fe2000f8e0203 */
[----:B------:R-:W-:Y:S01]  /*18660*/  LOP3.LUT R20, R7, R20, RZ, 0x3c, !PT ;  /* 0x0000001407147212 */ /* 0x000fe200078e3cff */
[----:B------:R-:W5:Y:S01]  /*18670*/  LD.E.128 R8, desc[UR40][R8.64] ;  /* 0x0000002808087980 */ /* 0x000f62000c101d00 */
        /* <DEDUP_REMOVED lines=21> */
[----:B-1----:R-:W-:Y:S01]  /*187d0*/  @P1 IMAD.HI.U32 R0, R48, R51, RZ ;  /* 0x0000003330001227 */ /* 0x002fe200078e00ff */
[----:B------:R-:W-:Y:S01]  /*187e0*/  @!PT LDS RZ, [RZ] ;  /* 0x00000000fffff984 */ /* 0x000fe20000000800 */
[----:B------:R-:W-:Y:S01]  /*187f0*/  @!PT LDS RZ, [RZ] ;  /* 0x00000000fffff984 */ /* 0x000fe20000000800 */
[----:B------:R-:W-:Y:S01]  /*18800*/  @!PT LDS RZ, [RZ] ;  /* 0x00000000fffff984 */ /* 0x000fe20000000800 */
[----:B------:R-:W-:Y:S01]  /*18810*/  @!PT LDS RZ, [RZ] ;  /* 0x00000000fffff984 */ /* 0x000fe20000000800 */
[----:B------:R1:W-:Y:S06]  /*18820*/  MEMBAR.ALL.CTA ;  /* 0x0000000000007992 */ /* 0x0003ec0000008000 */
[----:B-1----:R-:W1:Y:S01]  /*18830*/  FENCE.VIEW.ASYNC.S ;  /* 0x00000000000073c6 */ /* 0x002e620000000000 */
[----:B------:R-:W-:Y:S02]  /*18840*/  IMAD.IADD R21, R21, 0x1, R3 ;  /* 0x0000000115157824 */ /* 0x000fe400078e0203 */
[----:B------:R-:W-:Y:S01]  /*18850*/  IMAD.MOV.U32 R3, RZ, RZ, R48 ;  /* 0x000000ffff037224 */ /* 0x000fe200078e0030 */
[----:B---3--:R-:W-:Y:S01]  /*18860*/  @P1 SHF.R.U32.HI R3, RZ, R49, R0 ;  /* 0x00000031ff031219 */ /* 0x008fe20000011600 */
[----:B------:R-:W-:-:S02]  /*18870*/  IMAD R28, R217, UR4, RZ ;  /* 0x00000004d91c7c24 */ /* 0x000fc4000f8e02ff */
        /* <DEDUP_REMOVED lines=14> */
[----:B------:R-:W-:Y:S02]  /*18960*/  IMAD R28, R0, UR4, RZ ;  /* 0x00000004001c7c24 */ /* 0x000fe4000f8e02ff */
[----:B------:R-:W-:-:S02]  /*18970*/  VIADD R0, R50, 0x20 ;  /* 0x0000002032007836 */ /* 0x000fc40000000000 */
[C---:B------:R-:W-:Y:S02]  /*18980*/  IMAD R51, R49.reuse, UR5, R28 ;  /* 0x0000000531337c24 */ /* 0x040fe4000f8e021c */
[----:B------:R-:W-:Y:S01]  /*18990*/  IMAD.WIDE.U32 R20, R49, UR4, R20 ;  /* 0x0000000431147c25 */ /* 0x000fe2000f8e0014 */
[-C--:B------:R-:W-:Y:S01]  /*189a0*/  ISETP.GE.AND P0, PT, R0, R59.reuse, PT ;  /* 0x0000003b0000720c */ /* 0x080fe20003f06270 */
[----:B------:R-:W-:Y:S01]  /*189b0*/  ULDC.64 UR4, c[0x0][0xa80] ;  /* 0x0002a00000047ab9 */ /* 0x000fe20000000a00 */
[----:B------:R-:W-:Y:S01]  /*189c0*/  ISETP.GE.AND P2, PT, R50, R59, PT ;  /* 0x0000003b3200720c */ /* 0x000fe20003f46270 */
[----:B------:R-:W-:Y:S02]  /*189d0*/  VIADD R0, R2, 0x28820 ;  /* 0x0002882002007836 */ /* 0x000fe40000000000 */
[----:B------:R-:W-:Y:S01]  /*189e0*/  VIADD R3, R50, 0x40 ;  /* 0x0000004032037836 */ /* 0x000fe20000000000 */
[----:B------:R-:W-:Y:S01]  /*189f0*/  LEA R28, P3, R20, UR4, 0x1 ;  /* 0x00000004141c7c11 */ /* 0x000fe2000f8608ff */
[----:B------:R-:W-:Y:S01]  /*18a00*/  IMAD.IADD R21, R21, 0x1, R51 ;  /* 0x0000000115157824 */ /* 0x000fe200078e0233 */
[----:B------:R-:W-:-:S02]  /*18a10*/  PRMT R0, RZ, 0x654, R0 ;  /* 0x00000654ff007816 */ /* 0x000fc40000000000 */
[----:B------:R-:W-:Y:S02]  /*18a20*/  ISETP.GE.AND P1, PT, R3, R59, PT ;  /* 0x0000003b0300720c */ /* 0x000fe40003f26270 */
[----:B------:R-:W-:Y:S01]  /*18a30*/  LEA.HI.X R3, R20, UR5, R21, 0x1, P3 ;  /* 0x0000000514037c11 */ /* 0x000fe200098f0c15 */
[----:B-1----:R1:W-:Y:S01]  /*18a40*/  SYNCS.ARRIVE.TRANS64.RED.A1T0 RZ, [R0+URZ], RZ ;  /* 0x000000ff00ff79a7 */ /* 0x0023e2000810043f */
[----:B------:R2:W3:Y:S01]  /*18a50*/  SHFL.IDX PT, R48, R28, RZ, 0x181f ;  /* 0x00181fff1c307589 */ /* 0x0004e200000e0000 */
[----:B------:R-:W-:Y:S03]  /*18a60*/  BSSY B1, `(.L_x_2895) ;  /* 0x000000c000017945 */ /* 0x000fe60003800000 */
[----:B-1----:R2:W1:Y:S01]  /*18a70*/  SHFL.IDX PT, R0, R3, RZ, 0x181f ;  /* 0x00181fff03007589 */ /* 0x00246200000e0000 */
[----:B------:R-:W-:Y:S05]  /*18a80*/  @P2 BRA `(.L_x_2896) ;  /* 0x0000000000242947 */ /* 0x000fea0003800000 */
[----:B------:R-:W-:Y:S02]  /*18a90*/  ULDC UR4, c[0x0][0xac8] ;  /* 0x0002b20000047ab9 */ /* 0x000fe40000000800 */
[----:B------:R-:W-:Y:S02]  /*18aa0*/  ISETP.GE.AND P2, PT, R16, UR4, PT ;  /* 0x0000000410007c0c */ /* 0x000fe4000bf46270 */
[----:B------:R-:W-:-:S11]  /*18ab0*/  ISETP.GE.AND P3, PT, R187, UR4, PT ;  /* 0x00000004bb007c0c */ /* 0x000fd6000bf66270 */
[CC--:B---3--:R-:W-:Y:S02]  /*18ac0*/  @!P2 LEA R20, P4, R16.reuse, R48.reuse, 0x1 ;  /* 0x000000301014a211 */ /* 0x0c8fe400078808ff */
[C---:B------:R-:W-:Y:S02]  /*18ad0*/  @!P3 LEA R48, P5, R187.reuse, R48, 0x1 ;  /* 0x00000030bb30b211 */ /* 0x040fe400078a08ff */
[-C--:B-1----:R-:W-:Y:S02]  /*18ae0*/  @!P2 LEA.HI.X R21, R16, R0.reuse, R17, 0x1, P4 ;  /* 0x000000001015a211 */ /* 0x082fe400020f0c11 */
[----:B------:R-:W-:-:S03]  /*18af0*/  @!P3 LEA.HI.X R49, R187, R0, R215, 0x1, P5 ;  /* 0x00000000bb31b211 */ /* 0x000fc600028f0cd7 */
[----:B-----5:R4:W-:Y:S04]  /*18b00*/  @!P2 ST.E.128 desc[UR40][R20.64], R4 ;  /* 0x000000041400a985 */ /* 0x0209e8000c101d28 */
[----:B------:R4:W-:Y:S02]  /*18b10*/  @!P3 ST.E.128 desc[UR40][R48.64], R32 ;  /* 0x000000203000b985 */ /* 0x0009e4000c101d28 */
.L_x_2896:
[----:B------:R-:W-:Y:S05]  /*18b20*/  BSYNC B1 ;  /* 0x0000000000017941 */ /* 0x000fea0003800000 */
.L_x_2895:
[----:B-1----:R1:W0:Y:S01]  /*18b30*/  SHFL.IDX PT, R0, R3, 0x1, 0x181f ;  /* 0x00381f0003007f89 */ /* 0x00222200000e0000 */
[----:B------:R-:W-:Y:S03]  /*18b40*/  BSSY B1, `(.L_x_2897) ;  /* 0x000000c000017945 */ /* 0x000fe60003800000 */
[----:B----45:R1:W4:Y:S01]  /*18b50*/  SHFL.IDX PT, R6, R28, 0x1, 0x181f ;  /* 0x00381f001c067f89 */ /* 0x03032200000e0000 */
[----:B------:R-:W-:Y:S05]  /*18b60*/  @P0 BRA `(.L_x_2898) ;  /* 0x0000000000240947 */ /* 0x000fea0003800000 */
[----:B------:R-:W-:Y:S02]  /*18b70*/  ULDC UR4, c[0x0][0xac8] ;  /* 0x0002b20000047ab9 */ /* 0x000fe40000000800 */
[----:B------:R-:W-:Y:S02]  /*18b80*/  ISETP.GE.AND P3, PT, R16, UR4, PT ;  /* 0x0000000410007c0c */ /* 0x000fe4000bf66270 */
[----:B------:R-:W-:-:S11]  /*18b90*/  ISETP.GE.AND P4, PT, R187, UR4, PT ;  /* 0x00000004bb007c0c */ /* 0x000fd6000bf86270 */
[CC--:B----4-:R-:W-:Y:S02]  /*18ba0*/  @!P3 LEA R4, P0, R16.reuse, R6.reuse, 0x1 ;  /* 0x000000061004b211 */ /* 0x0d0fe400078008ff */
[C---:B------:R-:W-:Y:S02]  /*18bb0*/  @!P4 LEA R6, P2, R187.reuse, R6, 0x1 ;  /* 0x00000006bb06c211 */ /* 0x040fe400078408ff */
[-C--:B0-----:R-:W-:Y:S02]  /*18bc0*/  @!P3 LEA.HI.X R5, R16, R0.reuse, R17, 0x1, P0 ;  /* 0x000000001005b211 */ /* 0x081fe400000f0c11 */
[----:B------:R-:W-:-:S03]  /*18bd0*/  @!P4 LEA.HI.X R7, R187, R0, R215, 0x1, P2 ;  /* 0x00000000bb07c211 */ /* 0x000fc600010f0cd7 */
[----:B------:R0:W-:Y:S04]  /*18be0*/  @!P3 ST.E.128 desc[UR40][R4.64], R8 ;  /* 0x000000080400b985 */ /* 0x0001e8000c101d28 */
[----:B------:R0:W-:Y:S02]  /*18bf0*/  @!P4 ST.E.128 desc[UR40][R6.64], R36 ;  /* 0x000000240600c985 */ /* 0x0001e4000c101d28 */
.L_x_2898:
[----:B------:R-:W-:Y:S05]  /*18c00*/  BSYNC B1 ;  /* 0x0000000000017941 */ /* 0x000fea0003800000 */
.L_x_2897:
[----:B0-----:R0:W0:Y:S01]  /*18c10*/  SHFL.IDX PT, R0, R3, 0x2, 0x181f ;  /* 0x00581f0003007f89 */ /* 0x00102200000e0000 */
[----:B------:R-:W-:Y:S03]  /*18c20*/  BSSY B1, `(.L_x_2899) ;  /* 0x000000c000017945 */ /* 0x000fe60003800000 */
[----:B----4-:R4:W0:Y:S01]  /*18c30*/  SHFL.IDX PT, R6, R28, 0x2, 0x181f ;  /* 0x00581f001c067f89 */ /* 0x01082200000e0000 */
[----:B------:R-:W-:Y:S05]  /*18c40*/  @P1 BRA `(.L_x_2900) ;  /* 0x0000000000241947 */ /* 0x000fea0003800000 */
[----:B------:R-:W-:Y:S02]  /*18c50*/  ULDC UR4, c[0x0][0xac8] ;  /* 0x0002b20000047ab9 */ /* 0x000fe40000000800 */
[----:B------:R-:W-:Y:S02]  /*18c60*/  ISETP.GE.AND P2, PT, R16, UR4, PT ;  /* 0x0000000410007c0c */ /* 0x000fe4000bf46270 */
[----:B------:R-:W-:-:S11]  /*18c70*/  ISETP.GE.AND P3, PT, R187, UR4, PT ;  /* 0x00000004bb007c0c */ /* 0x000fd6000bf66270 */
[CC--:B0-----:R-:W-:Y:S02]  /*18c80*/  @!P2 LEA R4, P0, R16.reuse, R6.reuse, 0x1 ;  /* 0x000000061004a211 */ /* 0x0c1fe400078008ff */
[C---:B------:R-:W-:Y:S02]  /*18c90*/  @!P3 LEA R6, P1, R187.reuse, R6, 0x1 ;  /* 0x00000006bb06b211 */ /* 0x040fe400078208ff */
[-C--:B------:R-:W-:Y:S02]  /*18ca0*/  @!P2 LEA.HI.X R5, R16, R0.reuse, R17, 0x1, P0 ;  /* 0x000000001005a211 */ /* 0x080fe400000f0c11 */
[----:B------:R-:W-:-:S03]  /*18cb0*/  @!P3 LEA.HI.X R7, R187, R0, R215, 0x1, P1 ;  /* 0x00000000bb07b211 */ /* 0x000fc600008f0cd7 */
[----:B------:R0:W-:Y:S04]  /*18cc0*/  @!P2 ST.E.128 desc[UR40][R4.64], R12 ;  /* 0x0000000c0400a985 */ /* 0x0001e8000c101d28 */
[----:B------:R0:W-:Y:S02]  /*18cd0*/  @!P3 ST.E.128 desc[UR40][R6.64], R40 ;  /* 0x000000280600b985 */ /* 0x0001e4000c101d28 */
.L_x_2900:
[----:B------:R-:W-:Y:S05]  /*18ce0*/  BSYNC B1 ;  /* 0x0000000000017941 */ /* 0x000fea0003800000 */
.L_x_2899:
[----:B0-----:R-:W-:Y:S01]  /*18cf0*/  VIADD R0, R50, 0x60 ;  /* 0x0000006032007836 */ /* 0x001fe20000000000 */
[----:B------:R0:W0:Y:S04]  /*18d00*/  SHFL.IDX PT, R6, R3, 0x3, 0x181f ;  /* 0x00781f0003067f89 */ /* 0x00002800000e0000 */
[----:B------:R-:W-:Y:S01]  /*18d10*/  ISETP.GE.AND P0, PT, R0, R59, PT ;  /* 0x0000003b0000720c */ /* 0x000fe20003f06270 */
[----:B-12-4-:R-:W2:-:S12]  /*18d20*/  SHFL.IDX PT, R28, R28, 0x3, 0x181f ;  /* 0x00781f001c1c7f89 */ /* 0x016e9800000e0000 */
        /* <DEDUP_REMOVED lines=12> */
.L_x_2893:
[----:B------:R-:W-:Y:S01]  /*18df0*/  ULDC.64 UR4, c[0x0][0xc00] ;  /* 0x0003000000047ab9 */ /* 0x000fe20000000a00 */
[----:B------:R-:W-:Y:S01]  /*18e00*/  IMAD.MOV.U32 R0, RZ, RZ, RZ ;  /* 0x000000ffff007224 */ /* 0x000fe200078e00ff */
[----:B------:R-:W-:Y:S01]  /*18e10*/  ISETP.NE.U32.AND P0, PT, RZ, UR4, PT ;  /* 0x00000004ff007c0c */ /* 0x000fe2000bf05070 */
[----:B------:R-:W2:Y:S01]  /*18e20*/  LDC R25, c[0x0][0xbe8] ;  /* 0x0002fa00ff197b82 */ /* 0x000ea20000000800 */
[----:B------:R-:W-:Y:S02]  /*18e30*/  IADD3 R4, P1, R208, UR4, RZ ;  /* 0x00000004d0047c10 */ /* 0x000fe4000ff3e0ff */
[----:B------:R-:W-:Y:S02]  /*18e40*/  ISETP.NE.AND.EX P0, PT, RZ, UR5, PT, P0 ;  /* 0x00000005ff007c0c */ /* 0x000fe4000bf05300 */
[----:B------:R-:W-:Y:S01]  /*18e50*/  IADD3.X R5, R209, UR5, RZ, P1, !PT ;  /* 0x00000005d1057c10 */ /* 0x000fe20008ffe4ff */
[----:B------:R-:W-:Y:S02]  /*18e60*/  ULDC.64 UR4, c[0x0][0xc08] ;  /* 0x0003020000047ab9 */ /* 0x000fe40000000a00 */
[----:B------:R-:W-:-:S04]  /*18e70*/  ISETP.NE.U32.AND P1, PT, RZ, UR4, PT ;  /* 0x00000004ff007c0c */ /* 0x000fc8000bf25070 */
[----:B------:R-:W-:-:S04]  /*18e80*/  ISETP.NE.AND.EX P1, PT, RZ, UR5, PT, P1 ;  /* 0x00000005ff007c0c */ /* 0x000fc8000bf25310 */
[----:B------:R3:W5:Y:S09]  /*18e90*/  @P0 LDG.E R0, desc[UR40][R4.64] ;  /* 0x0000002804000981 */ /* 0x000772000c1e1900 */
[----:B------:R-:W-:Y:S01]  /*18ea0*/  @P1 IADD3 R208, P2, R208, UR4, RZ ;  /* 0x00000004d0d01c10 */ /* 0x000fe2000ff5e0ff */
[----:B------:R-:W-:-:S02]  /*18eb0*/  ULDC UR4, c[0x0][0xa88] ;  /* 0x0002a20000047ab9 */ /* 0x000fc40000000800 */
[----:B------:R-:W-:Y:S01]  /*18ec0*/  IMAD.U32 R8, RZ, RZ, UR4 ;  /* 0x00000004ff087e24 */ /* 0x000fe2000f8e00ff */
[----:B------:R-:W-:-:S05]  /*18ed0*/  @P1 IADD3.X R209, R209, UR5, RZ, P2, !PT ;  /* 0x00000005d1d11c10 */ /* 0x000fca00097fe4ff */
[----:B------:R3:W5:Y:S01]  /*18ee0*/  @P1 LDG.E R8, desc[UR40][R208.64] ;  /* 0x00000028d0081981 */ /* 0x000762000c1e1900 */
[----:B--2---:R-:W-:Y:S02]  /*18ef0*/  ISETP.NE.AND P2, PT, R25, 0x1, PT ;  /* 0x000000011900780c */ /* 0x004fe40003f45270 */
[----:B------:R-:W-:-:S11]  /*18f00*/  ISETP.GE.AND P3, PT, R231, 0x80, PT ;  /* 0x00000080e700780c */ /* 0x000fd60003f66270 */
[----:B------:R-:W2:Y:S01]  /*18f10*/  @P2 LDC R27, c[0x0][0xbec] ;  /* 0x0002fb00ff1b2b82 */ /* 0x000ea20000000800 */
[----:B---3--:R-:W-:Y:S05]  /*18f20*/  @P1 BRA `(.L_x_2902) ;  /* 0x0000000000101947 */ /* 0x008fea0003800000 */
[----:B------:R-:W-:Y:S05]  /*18f30*/  @!P0 BRA `(.L_x_2902) ;  /* 0x00000000000c8947 */ /* 0x000fea0003800000 */
[----:B------:R-:W3:Y:S04]  /*18f40*/  LDG.E R3, desc[UR40][R4.64] ;  /* 0x0000002804037981 */ /* 0x000ee8000c1e1900 */
[----:B-----5:R-:W3:Y:S02]  /*18f50*/  LDG.E R8, desc[UR40][R4.64+0x4] ;  /* 0x0000042804087981 */ /* 0x020ee4000c1e1900 */
[----:B---3--:R-:W-:-:S07]  /*18f60*/  IMAD.IADD R8, R8, 0x1, -R3 ;  /* 0x0000000108087824 */ /* 0x008fce00078e0a03 */
.L_x_2902:
        /* <DEDUP_REMOVED lines=19> */
[----:B------:R-:W3:Y:S08]  /*190a0*/  @P0 LDC R7, c[0x0][0xbec] ;  /* 0x0002fb00ff070b82 */ /* 0x000ef00000000800 */
[----:B------:R-:W4:Y:S01]  /*190b0*/  @P0 LDC R21, c[0x0][0xbf0] ;  /* 0x0002fc00ff150b82 */ /* 0x000f220000000800 */
[----:B---3--:R-:W-:-:S04]  /*190c0*/  @P0 IMAD.HI.U32 R6, R12, R7, RZ ;  /* 0x000000070c060227 */ /* 0x008fc800078e00ff */
[----:B------:R-:W-:Y:S01]  /*190d0*/  IMAD R7, R207, UR5, R10 ;  /* 0x00000005cf077c24 */ /* 0x000fe2000f8e020a */
[----:B------:R-:W-:Y:S01]  /*190e0*/  ULDC.64 UR4, c[0x0][0xb98] ;  /* 0x0002e60000047ab9 */ /* 0x000fe20000000a00 */
[----:B----4-:R-:W-:Y:S02]  /*190f0*/  @P0 SHF.R.U32.HI R3, RZ, R21, R6 ;  /* 0x00000015ff030219 */ /* 0x010fe40000011606 */
[----:B------:R-:W-:Y:S02]  /*19100*/  IMAD.IADD R5, R5, 0x1, R7 ;  /* 0x0000000105057824 */ /* 0x000fe400078e0207 */
[----:B------:R-:W-:Y:S02]  /*19110*/  IMAD R6, R217, UR4, RZ ;  /* 0x00000004d9067c24 */ /* 0x000fe4000f8e02ff */
[----:B------:R-:W-:Y:S02]  /*19120*/  IMAD.MOV R7, RZ, RZ, -R3 ;  /* 0x000000ffff077224 */ /* 0x000fe400078e0a03 */
[----:B------:R-:W-:-:S04]  /*19130*/  IMAD.WIDE.U32 R4, R15, UR4, R4 ;  /* 0x000000040f047c25 */ /* 0x000fc8000f8e0004 */
[----:B------:R-:W-:Y:S01]  /*19140*/  IMAD R7, R9, R7, R12 ;  /* 0x0000000709077224 */ /* 0x000fe200078e020c */
[----:B------:R-:W-:Y:S01]  /*19150*/  SHF.R.S32.HI R9, RZ, 0x1f, R3 ;  /* 0x0000001fff097819 */ /* 0x000fe20000011403 */
[----:B------:R-:W-:Y:S01]  /*19160*/  IMAD R6, R15, UR5, R6 ;  /* 0x000000050f067c24 */ /* 0x000fe2000f8e0206 */
[----:B------:R-:W-:Y:S01]  /*19170*/  IADD3 R4, P0, R3, R4, RZ ;  /* 0x0000000403047210 */ /* 0x000fe20007f1e0ff */
[----:B------:R-:W-:Y:S01]  /*19180*/  ULDC.64 UR4, c[0x0][0xb88] ;  /* 0x0002e20000047ab9 */ /* 0x000fe20000000a00 */
        /* <DEDUP_REMOVED lines=11> */
.L_x_2904:
[----:B------:R-:W-:Y:S05]  /*19240*/  BSYNC B1 ;  /* 0x0000000000017941 */ /* 0x000fea0003800000 */
.L_x_2903:
[----:B------:R-:W4:Y:S01]  /*19250*/  @P2 LDC R9, c[0x0][0xbf0] ;  /* 0x0002fc00ff092b82 */ /* 0x000f220000000800 */
[----:B------:R-:W-:Y:S01]  /*19260*/  ULDC.64 UR4, c[0x0][0xaa0] ;  /* 0x0002a80000047ab9 */ /* 0x000fe20000000a00 */
[----:B---3--:R-:W-:Y:S02]  /*19270*/  IMAD R6, R206, 0x20, R22 ;  /* 0x00000020ce067824 */ /* 0x008fe400078e0216 */
[----:B------:R-:W-:Y:S02]  /*19280*/  IMAD R3, R11, UR4, RZ ;  /* 0x000000040b037c24 */ /* 0x000fe4000f8e02ff */
[----:B------:R-:W-:-:S04]  /*19290*/  IMAD.WIDE.U32 R4, R0, UR4, RZ ;  /* 0x0000000400047c25 */ /* 0x000fc8000f8e00ff */
[----:B------:R-:W-:Y:S01]  /*192a0*/  IMAD R3, R0, UR5, R3 ;  /* 0x0000000500037c24 */ /* 0x000fe2000f8e0203 */
[----:B------:R-:W-:Y:S01]  /*192b0*/  ULDC.64 UR4, c[0x0][0xae8] ;  /* 0x0002ba0000047ab9 */ /* 0x000fe20000000a00 */
[----:B------:R-:W-:Y:S02]  /*192c0*/  IMAD.IADD R10, R191, 0x1, R6 ;  /* 0x00000001bf0a7824 */ /* 0x000fe400078e0206 */
[----:B------:R-:W-:Y:S02]  /*192d0*/  IMAD R0, R13, UR4, RZ ;  /* 0x000000040d007c24 */ /* 0x000fe4000f8e02ff */
[----:B------:R-:W-:Y:S02]  /*192e0*/  IMAD.IADD R5, R5, 0x1, R3 ;  /* 0x0000000105057824 */ /* 0x000fe400078e0203 */
[----:B------:R-:W-:Y:S02]  /*192f0*/  IMAD R7, R207, UR5, R0 ;  /* 0x00000005cf077c24 */ /* 0x000fe4000f8e0200 */
[----:B--2---:R-:W-:-:S04]  /*19300*/  @P2 IMAD.HI.U32 R0, R10, R27, RZ ;  /* 0x0000001b0a002227 */ /* 0x004fc800078e00ff */
        /* <DEDUP_REMOVED lines=24> */
[----:B------:R-:W-:Y:S01]  /*19490*/  LEA R3, P0, R4, UR4, 0x1 ;  /* 0x0000000404037c11 */ /* 0x000fe2000f8008ff */
[----:B------:R-:W-:Y:S01]  /*194a0*/  UMOV UR4, 0xffffffff ;  /* 0xffffffff00047882 */ /* 0x000fe20000000000 */
[----:B------:R-:W-:Y:S02]  /*194b0*/  IMAD.IADD R191, R22, 0x1, R191 ;  /* 0x0000000116bf7824 */ /* 0x000fe400078e02bf */
[----:B------:R-:W-:Y:S01]  /*194c0*/  LEA.HI.X R4, R4, UR5, R5, 0x1, P0 ;  /* 0x0000000504047c11 */ /* 0x000fe200080f0c05 */
[----:B------:R-:W-:Y:S08]  /*194d0*/  BRA.DIV UR4, `(.L_x_2905) ;  /* 0x0000009204807947 */ /* 0x000ff0000b800000 */
[----:B------:R2:W3:Y:S04]  /*194e0*/  SHFL.IDX PT, R0, R4, RZ, 0x181f ;  /* 0x00181fff04007589 */ /* 0x0004e800000e0000 */
[----:B------:R2:W4:Y:S02]  /*194f0*/  SHFL.IDX PT, R14, R3, RZ, 0x181f ;  /* 0x00181fff030e7589 */ /* 0x00052400000e0000 */
.L_x_3126:
[----:B------:R-:W-:Y:S01]  /*19500*/  IMAD R8, R8, R25, RZ ;  /* 0x0000001908087224 */ /* 0x000fe200078e02ff */
[----:B------:R-:W-:Y:S04]  /*19510*/  BSSY B1, `(.L_x_2906) ;  /* 0x000000c000017945 */ /* 0x000fe80003800000 */
[----:B------:R-:W-:-:S13]  /*19520*/  ISETP.GE.AND P0, PT, R191, R8, PT ;  /* 0x00000008bf00720c */ /* 0x000fda0003f06270 */
[----:B------:R-:W-:Y:S05]  /*19530*/  @P0 BRA `(.L_x_2907) ;  /* 0x0000000000240947 */ /* 0x000fea0003800000 */
[----:B------:R-:W-:Y:S02]  /*19540*/  ULDC UR4, c[0x0][0xac8] ;  /* 0x0002b20000047ab9 */ /* 0x000fe40000000800 */
[----:B------:R-:W-:Y:S02]  /*19550*/  ISETP.GE.AND P2, PT, R16, UR4, PT ;  /* 0x0000000410007c0c */ /* 0x000fe4000bf46270 */
[----:B------:R-:W-:-:S11]  /*19560*/  ISETP.GE.AND P3, PT, R187, UR4, PT ;  /* 0x00000004bb007c0c */ /* 0x000fd6000bf66270 */
[CC--:B----4-:R-:W-:Y:S02]  /*19570*/  @!P2 LEA R6, P0, R16.reuse, R14.reuse, 0x1 ;  /* 0x0000000e1006a211 */ /* 0x0d0fe400078008ff */
[C---:B------:R-:W-:Y:S02]  /*19580*/  @!P3 LEA R14, P1, R187.reuse, R14, 0x1 ;  /* 0x0000000ebb0eb211 */ /* 0x040fe400078208ff */
[-C--:B---3--:R-:W-:Y:S02]  /*19590*/  @!P2 LEA.HI.X R7, R16, R0.reuse, R17, 0x1, P0 ;  /* 0x000000001007a211 */ /* 0x088fe400000f0c11 */
[----:B------:R-:W-:-:S03]  /*195a0*/  @!P3 LEA.HI.X R15, R187, R0, R215, 0x1, P1 ;  /* 0x00000000bb0fb211 */ /* 0x000fc600008f0cd7 */
[----:B------:R3:W-:Y:S04]  /*195b0*/  @!P2 ST.E.128 desc[UR40][R6.64], RZ ;  /* 0x000000ff0600a985 */ /* 0x0007e8000c101d28 */
[----:B------:R3:W-:Y:S02]  /*195c0*/  @!P3 ST.E.128 desc[UR40][R14.64], RZ ;  /* 0x000000ff0e00b985 */ /* 0x0007e4000c101d28 */
.L_x_2907:
[----:B------:R-:W-:Y:S05]  /*195d0*/  BSYNC B1 ;  /* 0x0000000000017941 */ /* 0x000fea0003800000 */
.L_x_2906:
[----:B------:R-:W-:-:S03]  /*195e0*/  UMOV UR4, 0xffffffff ;  /* 0xffffffff00047882 */ /* 0x000fc60000000000 */
[----:B------:R-:W-:Y:S05]  /*195f0*/  BRA.DIV UR4, `(.L_x_2908) ;  /* 0x00000092046c7947 */ /* 0x000fea000b800000 */
[----:B---3--:R3:W0:Y:S04]  /*19600*/  SHFL.IDX PT, R0, R4, 0x1, 0x181f ;  /* 0x00381f0004007f89 */ /* 0x00862800000e0000 */
[----:B----4-:R3:W4:Y:S02]  /*19610*/  SHFL.IDX PT, R14, R3, 0x1, 0x181f ;  /* 0x00381f00030e7f89 */ /* 0x01072400000e0000 */
.L_x_3130:
[----:B------:R-:W-:Y:S01]  /*19620*/  VIADD R5, R191, 0x20 ;  /* 0x00000020bf057836 */ /* 0x000fe20000000000 */
        /* <DEDUP_REMOVED lines=10> */
[----:B------:R0:W-:Y:S04]  /*196d0*/  @!P2 ST.E.128 desc[UR40][R6.64], RZ ;  /* 0x000000ff0600a985 */ /* 0x0001e8000c101d28 */
[----:B------:R0:W-:Y:S02]  /*196e0*/  @!P3 ST.E.128 desc[UR40][R14.64], RZ ;  /* 0x000000ff0e00b985 */ /* 0x0001e4000c101d28 */
.L_x_2910:
[----:B------:R-:W-:Y:S05]  /*196f0*/  BSYNC B1 ;  /* 0x0000000000017941 */ /* 0x000fea0003800000 */
.L_x_2909:
[----:B------:R-:W-:-:S03]  /*19700*/  UMOV UR4, 0xffffffff ;  /* 0xffffffff00047882 */ /* 0x000fc60000000000 */
[----:B------:R-:W-:Y:S05]  /*19710*/  BRA.DIV UR4, `(.L_x_2911) ;  /* 0x00000092046c7947 */ /* 0x000fea000b800000 */
[----:B0-----:R0:W0:Y:S04]  /*19720*/  SHFL.IDX PT, R0, R4, 0x2, 0x181f ;  /* 0x00581f0004007f89 */ /* 0x00102800000e0000 */
[----:B----4-:R4:W0:Y:S02]  /*19730*/  SHFL.IDX PT, R14, R3, 0x2, 0x181f ;  /* 0x00581f00030e7f89 */ /* 0x01082400000e0000 */
.L_x_3134:
[----:B------:R-:W-:Y:S01]  /*19740*/  VIADD R5, R191, 0x40 ;  /* 0x00000040bf057836 */ /* 0x000fe20000000000 */
[----:B------:R-:W-:Y:S04]  /*19750*/  BSSY B1, `(.L_x_2912) ;  /* 0x000000c000017945 */ /* 0x000fe80003800000 */
[----:B------:R-:W-:-:S13]  /*19760*/  ISETP.GE.AND P0, PT, R5, R8, PT ;  /* 0x000000080500720c */ /* 0x000fda0003f06270 */
        /* <DEDUP_REMOVED lines=8> */
[----:B------:R0:W-:Y:S04]  /*197f0*/  @!P2 ST.E.128 desc[UR40][R6.64], RZ ;  /* 0x000000ff0600a985 */ /* 0x0001e8000c101d28 */
[----:B------:R0:W-:Y:S02]  /*19800*/  @!P3 ST.E.128 desc[UR40][R14.64], RZ ;  /* 0x000000ff0e00b985 */ /* 0x0001e4000c101d28 */
.L_x_2913:
[----:B------:R-:W-:Y:S05]  /*19810*/  BSYNC B1 ;  /* 0x0000000000017941 */ /* 0x000fea0003800000 */
.L_x_2912:
[----:B------:R-:W-:-:S03]  /*19820*/  UMOV UR4, 0xffffffff ;  /* 0xffffffff00047882 */ /* 0x000fc60000000000 */
[----:B------:R-:W-:Y:S05]  /*19830*/  BRA.DIV UR4, `(.L_x_2914) ;  /* 0x00000092046c7947 */ /* 0x000fea000b800000 */
[----:B0-----:R0:W0:Y:S04]  /*19840*/  SHFL.IDX PT, R0, R4, 0x3, 0x181f ;  /* 0x00781f0004007f89 */ /* 0x00102800000e0000 */
[----:B------:R0:W0:Y:S02]  /*19850*/  SHFL.IDX PT, R14, R3, 0x3, 0x181f ;  /* 0x00781f00030e7f89 */ /* 0x00002400000e0000 */
.L_x_3138:
[----:B0-234-:R-:W-:-:S05]  /*19860*/  VIADD R3, R191, 0x60 ;  /* 0x00000060bf037836 */ /* 0x01dfca0000000000 */
[----:B------:R-:W-:-:S13]  /*19870*/  ISETP.GE.AND P0, PT, R3, R8, PT ;  /* 0x000000080300720c */ /* 0x000fda0003f06270 */
[----:B------:R-:W-:Y:S05]  /*19880*/  @P0 BRA `(.L_x_2901) ;  /* 0x0000000000240947 */ /* 0x000fea0003800000 */
[----:B------:R-:W-:Y:S02]  /*19890*/  ULDC UR4, c[0x0][0xac8] ;  /* 0x0002b20000047ab9 */ /* 0x000fe40000000800 */
[----:B------:R-:W-:Y:S02]  /*198a0*/  ISETP.GE.AND P2, PT, R16, UR4, PT ;  /* 0x0000000410007c0c */ /* 0x000fe4000bf46270 */
[----:B------:R-:W-:-:S11]  /*198b0*/  ISETP.GE.AND P3, PT, R187, UR4, PT ;  /* 0x00000004bb007c0c */ /* 0x000fd6000bf66270 */
[CC--:B------:R-:W-:Y:S02]  /*198c0*/  @!P2 LEA R4, P0, R16.reuse, R14.reuse, 0x1 ;  /* 0x0000000e1004a211 */ /* 0x0c0fe400078008ff */
[C---:B------:R-:W-:Y:S02]  /*198d0*/  @!P3 LEA R14, P1, R187.reuse, R14, 0x1 ;  /* 0x0000000ebb0eb211 */ /* 0x040fe400078208ff */
[-C--:B------:R-:W-:Y:S02]  /*198e0*/  @!P2 LEA.HI.X R5, R16, R0.reuse, R17, 0x1, P0 ;  /* 0x000000001005a211 */ /* 0x080fe400000f0c11 */
[----:B------:R-:W-:-:S03]  /*198f0*/  @!P3 LEA.HI.X R15, R187, R0, R215, 0x1, P1 ;  /* 0x00000000bb0fb211 */ /* 0x000fc600008f0cd7 */
[----:B------:R0:W-:Y:S04]  /*19900*/  @!P2 ST.E.128 desc[UR40][R4.64], RZ ;  /* 0x000000ff0400a985 */ /* 0x0001e8000c101d28 */
[----:B------:R0:W-:Y:S02]  /*19910*/  @!P3 ST.E.128 desc[UR40][R14.64], RZ ;  /* 0x000000ff0e00b985 */ /* 0x0001e4000c101d28 */
.L_x_2901:
[----:B------:R-:W-:Y:S05]  /*19920*/  BSYNC B0 ;  /* 0x0000000000007941 */ /* 0x000fea0003800000 */
.L_x_2892:
[----:B------:R-:W-:Y:S02]  /*19930*/  ULDC UR4, c[0x0][0xc3c] ;  /* 0x00030f0000047ab9 */ /* 0x000fe40000000800 */
[----:B-1----:R-:W-:-:S13]  /*19940*/  ISETP.GE.AND P0, PT, R31, UR4, PT ;  /* 0x000000041f007c0c */ /* 0x002fda000bf06270 */
[----:B------:R-:W-:Y:S05]  /*19950*/  @!P0 BRA `(.L_x_2915) ;  /* 0xfffffe7800048947 */ /* 0x000fea000383ffff */
[----:B------:R-:W-:Y:S05]  /*19960*/  BRA `(.L_x_2712) ;  /* 0x00000074009c7947 */ /* 0x000fea0003800000 */
.L_x_2710:
        /* <DEDUP_REMOVED lines=18> */
.L_x_2916:
        /* <DEDUP_REMOVED lines=41> */
.L_x_2922:
        /* <DEDUP_REMOVED lines=12> */
.L_x_2921:
[----:B------:R-:W-:Y:S05]  /*19de0*/  BSYNC B0 ;  /* 0x0000000000007941 */ /* 0x000fea0003800000 */
.L_x_2920:
        /* <DEDUP_REMOVED lines=21> */
.L_x_2918:
        /* <DEDUP_REMOVED lines=20> */
.L_x_2923:
        /* <DEDUP_REMOVED lines=56> */
.L_x_2919:
[----:B------:R-:W-:Y:S02]  /*1a400*/  IMAD.MOV.U32 R17, RZ, RZ, RZ ;  /* 0x000000ffff117224 */ /* 0x000fe400078e00ff */
[----:B------:R-:W-:Y:S02]  /*1a410*/  IMAD.U32 R16, RZ, RZ, UR6 ;  /* 0x00000006ff107e24 */ /* 0x000fe4000f8e00ff */
[----:B------:R-:W-:-:S07]  /*1a420*/  IMAD.MOV.U32 R18, RZ, RZ, RZ ;  /* 0x000000ffff127224 */ /* 0x000fce00078e00ff */
.L_x_2924:
[----:B------:R-:W-:-:S13]  /*1a430*/  ISETP.NE.AND P0, PT, R0, RZ, PT ;  /* 0x000000ff0000720c */ /* 0x000fda0003f05270 */
[----:B------:R-:W1:Y:S01]  /*1a440*/  @!P0 S2R R3, SR_CgaCtaId ;  /* 0x0000000000038919 */ /* 0x000e620000008800 */
[----:B------:R-:W-:-:S04]  /*1a450*/  @!P0 MOV R0, 0x400 ;  /* 0x0000040000008802 */ /* 0x000fc80000000f00 */
[----:B-1----:R-:W-:-:S05]  /*1a460*/  @!P0 LEA R0, R3, R0, 0x18 ;  /* 0x0000000003008211 */ /* 0x002fca00078ec0ff */
[----:B------:R1:W-:Y:S01]  /*1a470*/  @!P0 STS.128 [R0+0x288d0], R16 ;  /* 0x0288d01000008388 */ /* 0x0003e20000000c00 */
[----:B------:R-:W-:Y:S06]  /*1a480*/  BAR.ARV 0x5, 0x180 ;  /* 0x0146000000007b1d */ /* 0x000fec0000002000 */
.L_x_2917:
        /* <DEDUP_REMOVED lines=25> */
[----:B------:R0:W-:Y:S02]  /*1a620*/  STL [R1+0x4], R3 ;  /* 0x0000040301007387 */ /* 0x0001e40000100800 */
        /* <DEDUP_REMOVED lines=8> */
.L_x_3060:
[----:B0-----:R-:W0:Y:S02]  /*1a6b0*/  LDC.64 R2, c[0x0][0xc88] ;  /* 0x00032200ff027b82 */ /* 0x001e240000000a00 */
        /* <DEDUP_REMOVED lines=9> */
[----:B------:R-:W-:Y:S01]  /*1a750*/  ISETP.NE.AND.EX P0, PT, RZ, UR5, PT, P0 ;  /* 0x00000005ff007c0c */ /* 0x000fe2000bf05300 */
[----:B------:R-:W-:Y:S01]  /*1a760*/  ULDC.64 UR6, c[0x0][0xa08] ;  /* 0x0002820000067ab9 */ /* 0x000fe20000000a00 */
[----:B--2---:R-:W-:Y:S01]  /*1a770*/  SHF.R.S32.HI R5, RZ, 0x1f, R4 ;  /* 0x0000001fff057819 */ /* 0x004fe20000011404 */
[----:B------:R-:W-:-:S10]  /*1a780*/  IMAD.SHL.U32 R15, R4, 0x4, RZ ;  /* 0x00000004040f7824 */ /* 0x000fd400078e00ff */
[C---:B------:R-:W-:Y:S01]  /*1a790*/  @P0 LEA R2, P1, R4.reuse, UR4, 0x2 ;  /* 0x0000000404020c11 */ /* 0x040fe2000f8210ff */
[----:B------:R0:W-:Y:S03]  /*1a7a0*/  STL [R1+0x30], R4 ;  /* 0x0000300401007387 */ /* 0x0001e60000100800 */
[C-C-:B------:R-:W-:Y:S01]  /*1a7b0*/  @P0 LEA.HI.X R3, R4.reuse, UR5, R5.reuse, 0x2, P1 ;  /* 0x0000000504030c11 */ /* 0x140fe200088f1405 */
[----:B------:R-:W-:Y:S01]  /*1a7c0*/  ULDC.64 UR4, c[0x0][0xa00] ;  /* 0x0002800000047ab9 */ /* 0x000fe20000000a00 */
[----:B------:R-:W-:Y:S01]  /*1a7d0*/  SHF.L.U64.HI R14, R4, 0x2, R5 ;  /* 0x00000002040e7819 */ /* 0x000fe20000010205 */
[----:B-1----:R1:W-:Y:S01]  /*1a7e0*/  STL [R1+0x40], R5 ;  /* 0x0000400501007387 */ /* 0x0023e20000100800 */
[----:B------:R-:W-:-:S03]  /*1a7f0*/  ISETP.NE.U32.AND P2, PT, RZ, UR4, PT ;  /* 0x00000004ff007c0c */ /* 0x000fc6000bf45070 */
[----:B-----5:R2:W5:Y:S01]  /*1a800*/  @P0 LDG.E R0, desc[UR40][R2.64] ;  /* 0x0000002802000981 */ /* 0x020562000c1e1900 */
        /* <DEDUP_REMOVED lines=14> */
[----:B-1----:R-:W-:Y:S01]  /*1a8f0*/  IADD3.X R5, R14, UR9, RZ, P4, !PT ;  /* 0x000000090e057c10 */ /* 0x002fe2000a7fe4ff */
[----:B------:R-:W-:Y:S01]  /*1a900*/  ULDC UR4, c[0x0][0x288] ;  /* 0x0000a20000047ab9 */ /* 0x000fe20000000800 */
[----:B---3--:R-:W-:Y:S01]  /*1a910*/  IADD3 R6, P5, R15, UR6, RZ ;  /* 0x000000060f067c10 */ /* 0x008fe2000ffbe0ff */
[----:B------:R-:W-:Y:S01]  /*1a920*/  IMAD.U32 R12, RZ, RZ, UR4 ;  /* 0x00000004ff0c7e24 */ /* 0x000fe2000f8e00ff */
[----:B------:R-:W-:-:S02]  /*1a930*/  ULDC.64 UR4, c[0x0][0x418] ;  /* 0x0001060000047ab9 */ /* 0x000fc40000000a00 */
[----:B------:R-:W-:-:S05]  /*1a940*/  IADD3.X R7, R14, UR7, RZ, P5, !PT ;  /* 0x000000070e077c10 */ /* 0x000fca000affe4ff */
[----:B------:R0:W5:Y:S04]  /*1a950*/  @P0 LDG.E R11, desc[UR40][R6.64] ;  /* 0x00000028060b0981 */ /* 0x000168000c1e1900 */
[----:B------:R0:W5:Y:S04]  /*1a960*/  @P1 LDG.E R10, desc[UR40][R4.64] ;  /* 0x00000028040a1981 */ /* 0x000168000c1e1900 */
[----:B--2---:R1:W-:Y:S02]  /*1a970*/  STL [R1+0x38], R8 ;  /* 0x0000380801007387 */ /* 0x0043e40000100800 */
[----:B-1----:R-:W-:-:S04]  /*1a980*/  @P3 IADD3 R8, P4, R15, UR10, RZ ;  /* 0x0000000a0f083c10 */ /* 0x002fc8000ff9e0ff */
[----:B------:R-:W-:-:S05]  /*1a990*/  @P3 IADD3.X R9, R14, UR11, RZ, P4, !PT ;  /* 0x0000000b0e093c10 */ /* 0x000fca000a7fe4ff */
[----:B------:R-:W2:Y:S01]  /*1a9a0*/  @P3 LDG.E R12, desc[UR40][R8.64] ;  /* 0x00000028080c3981 */ /* 0x000ea2000c1e1900 */
[----:B------:R-:W-:-:S03]  /*1a9b0*/  UISETP.NE.U32.AND UP0, UPT, UR4, URZ, UPT ;  /* 0x0000003f0400728c */ /* 0x000fc6000bf05070 */
[----:B------:R-:W-:Y:S01]  /*1a9c0*/  ULDC UR4, c[0x0][0x424] ;  /* 0x0001090000047ab9 */ /* 0x000fe20000000800 */
[----:B------:R-:W-:-:S03]  /*1a9d0*/  UISETP.NE.AND.EX UP0, UPT, UR5, URZ, UPT, UP0 ;  /* 0x0000003f0500728c */ /* 0x000fc6000bf05300 */
[----:B------:R-:W-:Y:S01]  /*1a9e0*/  ULDC UR5, c[0x0][0x2f0] ;  /* 0x0000bc0000057ab9 */ /* 0x000fe20000000800 */
[----:B------:R-:W-:Y:S01]  /*1a9f0*/  USEL UR4, UR4, 0x1, UP0 ;  /* 0x0000000104047887 */ /* 0x000fe20008000000 */
[----:B--2---:R0:W-:Y:S04]  /*1aa00*/  STL [R1+0x3c], R12 ;  /* 0x00003c0c01007387 */ /* 0x0041e80000100800 */
[----:B------:R0:W5:Y:S01]  /*1aa10*/  LDL R13, [R1+0x3c] ;  /* 0x00003c00010d7983 */ /* 0x0001620000100800 */
[----:B------:R-:W-:-:S03]  /*1aa20*/  UIMAD UR4, UR4, UR5, URZ ;  /* 0x00000005040472a4 */ /* 0x000fc6000f8e023f */
[----:B------:R-:W-:Y:S02]  /*1aa30*/  ULDC UR5, c[0x0][0x348] ;  /* 0x0000d20000057ab9 */ /* 0x000fe40000000800 */
[----:B------:R-:W-:Y:S02]  /*1aa40*/  IMAD.U32 R8, RZ, RZ, UR5 ;  /* 0x00000005ff087e24 */ /* 0x000fe4000f8e00ff */
[----:B------:R-:W-:Y:S01]  /*1aa50*/  IMAD.U32 R9, RZ, RZ, UR4 ;  /* 0x00000004ff097e24 */ /* 0x000fe2000f8e00ff */
[----:B0-----:R-:W-:Y:S06]  /*1aa60*/  @P3 BRA `(.L_x_2926) ;  /* 0x0000000000143947 */ /* 0x001fec0003800000 */
[----:B------:R-:W-:Y:S05]  /*1aa70*/  @!P2 BRA `(.L_x_2926) ;  /* 0x000000000010a947 */ /* 0x000fea0003800000 */
[----:B------:R-:W2:Y:S04]  /*1aa80*/  LDG.E R12, desc[UR40][R2.64] ;  /* 0x00000028020c7981 */ /* 0x000ea8000c1e1900 */
[----:B------:R-:W2:Y:S02]  /*1aa90*/  LDG.E R2, desc[UR40][R2.64+0x4] ;  /* 0x0000042802027981 */ /* 0x000ea4000c1e1900 */
[----:B--2--5:R-:W-:-:S05]  /*1aaa0*/  IMAD.IADD R13, R2, 0x1, -R12 ;  /* 0x00000001020d7824 */ /* 0x024fca00078e0a0c */
[----:B------:R0:W-:Y:S02]  /*1aab0*/  STL [R1+0x3c], R13 ;  /* 0x00003c0d01007387 */ /* 0x0001e40000100800 */
.L_x_2926:
[----:B------:R-:W2:Y:S01]  /*1aac0*/  LDL R12, [R1+0x30] ;  /* 0x00003000010c7983 */ /* 0x000ea20000100800 */
[----:B-----5:R-:W-:Y:S01]  /*1aad0*/  IMAD.IADD R2, R11, 0x1, R0 ;  /* 0x000000010b027824 */ /* 0x020fe200078e0200 */
[----:B------:R-:W-:Y:S02]  /*1aae0*/  ULDC.64 UR4, c[0x0][0xa20] ;  /* 0x0002880000047ab9 */ /* 0x000fe40000000a00 */
[----:B------:R-:W-:Y:S02]  /*1aaf0*/  ISETP.NE.U32.AND P2, PT, RZ, UR4, PT ;  /* 0x00000004ff007c0c */ /* 0x000fe4000bf45070 */
[----:B------:R1:W-:Y:S02]  /*1ab00*/  STL [R1+0x18], R2 ;  /* 0x0000180201007387 */ /* 0x0003e40000100800 */
[----:B------:R-:W-:Y:S02]  /*1ab10*/  ISETP.NE.AND.EX P2, PT, RZ, UR5, PT, P2 ;  /* 0x00000005ff007c0c */ /* 0x000fe4000bf45320 */
[----:B--2---:R1:W-:Y:S11]  /*1ab20*/  STL [R1+0x10], R12 ;  /* 0x0000100c01007387 */ /* 0x0043f60000100800 */
[----:B------:R-:W-:Y:S05]  /*1ab30*/  @!P2 BRA `(.L_x_2927) ;  /* 0x000000000010a947 */ /* 0x000fea0003800000 */
[----:B-1----:R-:W-:-:S04]  /*1ab40*/  IADD3 R2, P0, R15, UR4, RZ ;  /* 0x000000040f027c10 */ /* 0x002fc8000ff1e0ff */
[----:B------:R-:W-:-:S05]  /*1ab50*/  IADD3.X R3, R14, UR5, RZ, P0, !PT ;  /* 0x000000050e037c10 */ /* 0x000fca00087fe4ff */
[----:B------:R1:W5:Y:S01]  /*1ab60*/  LDG.E R9, desc[UR40][R2.64] ;  /* 0x0000002802097981 */ /* 0x000362000c1e1900 */
[----:B------:R-:W-:Y:S05]  /*1ab70*/  BRA `(.L_x_2928) ;  /* 0x0000000000107947 */ /* 0x000fea0003800000 */
.L_x_2927:
[----:B------:R-:W-:Y:S05]  /*1ab80*/  @!P0 BRA `(.L_x_2928) ;  /* 0x00000000000c8947 */ /* 0x000fea0003800000 */
[----:B------:R-:W2:Y:S04]  /*1ab90*/  LDG.E R9, desc[UR40][R6.64] ;  /* 0x0000002806097981 */ /* 0x000ea8000c1e1900 */
[----:B------:R-:W2:Y:S02]  /*1aba0*/  LDG.E R6, desc[UR40][R6.64+0x4] ;  /* 0x0000042806067981 */ /* 0x000ea4000c1e1900 */
[----:B--2---:R-:W-:-:S07]  /*1abb0*/  IMAD.IADD R9, R6, 0x1, -R9 ;  /* 0x0000000106097824 */ /* 0x004fce00078e0a09 */
.L_x_2928:
[----:B-1----:R-:W2:Y:S01]  /*1abc0*/  @P1 LDG.E R2, desc[UR40][R4.64] ;  /* 0x0000002804021981 */ /* 0x002ea2000c1e1900 */
[----:B------:R-:W1:Y:S01]  /*1abd0*/  LDC R3, c[0x0][0x448] ;  /* 0x00011200ff037b82 */ /* 0x000e620000000800 */
[----:B-----5:R-:W-:Y:S02]  /*1abe0*/  IMAD.IADD R0, R9, 0x1, -R0 ;  /* 0x0000000109007824 */ /* 0x020fe400078e0a00 */
[----:B------:R3:W2:Y:S01]  /*1abf0*/  @P1 LDG.E R4, desc[UR40][R4.64+0x4] ;  /* 0x0000042804041981 */ /* 0x0006a2000c1e1900 */
[----:B-1----:R-:W-:-:S13]  /*1ac00*/  ISETP.NE.AND P0, PT, R3, 0x1, PT ;  /* 0x000000010300780c */ /* 0x002fda0003f05270 */
[----:B---3--:R-:W1:Y:S01]  /*1ac10*/  @P0 LDC R5, c[0x0][0x450] ;  /* 0x00011400ff050b82 */ /* 0x008e620000000800 */
[----:B------:R-:W-:Y:S01]  /*1ac20*/  BSSY B0, `(.L_x_2929) ;  /* 0x0000139000007945 */ /* 0x000fe20003800000 */
[----:B--2---:R-:W-:-:S06]  /*1ac30*/  @P1 IMAD.IADD R8, R4, 0x1, -R2 ;  /* 0x0000000104081824 */ /* 0x004fcc00078e0a02 */
[----:B------:R-:W2:Y:S01]  /*1ac40*/  @P0 LDC R4, c[0x0][0x44c] ;  /* 0x00011300ff040b82 */ /* 0x000ea20000000800 */
[----:B------:R-:W-:-:S04]  /*1ac50*/  IMAD.SHL.U32 R2, R17, 0x80, RZ ;  /* 0x0000008011027824 */ /* 0x000fc800078e00ff */
[----:B------:R-:W-:-:S04]  /*1ac60*/  VIADD R2, R2, 0x7f ;  /* 0x0000007f02027836 */ /* 0x000fc80000000000 */
[----:B------:R-:W-:Y:S02]  /*1ac70*/  IMAD.MOV.U32 R3, RZ, RZ, R2 ;  /* 0x000000ffff037224 */ /* 0x000fe400078e0002 */
[----:B--2---:R-:W-:-:S04]  /*1ac80*/  @P0 IMAD.HI.U32 R4, R2, R4, RZ ;  /* 0x0000000402040227 */ /* 0x004fc800078e00ff */
[----:B------:R-:W-:Y:S01]  /*1ac90*/  IMAD.IADD R2, R0, 0x1, R8 ;  /* 0x0000000100027824 */ /* 0x000fe200078e0208 */
[----:B-1----:R-:W-:-:S03]  /*1aca0*/  @P0 SHF.R.U32.HI R3, RZ, R5, R4 ;  /* 0x00000005ff030219 */ /* 0x002fc60000011604 */
[C---:B------:R-:W-:Y:S01]  /*1acb0*/  VIADD R4, R2.reuse, 0x7f ;  /* 0x0000007f02047836 */ /* 0x040fe20000000000 */
[----:B------:R-:W-:-:S05]  /*1acc0*/  IADD3 R21, R2, 0x80, -R13 ;  /* 0x0000008002157810 */ /* 0x000fca0007ffe80d */
[----:B------:R-:W-:Y:S01]  /*1acd0*/  IMAD.IADD R2, R21, 0x1, R3 ;  /* 0x0000000115027824 */ /* 0x000fe200078e0203 */
[----:B------:R-:W-:-:S04]  /*1ace0*/  SHF.R.S32.HI R3, RZ, 0x1f, R4 ;  /* 0x0000001fff037819 */ /* 0x000fc80000011404 */
[----:B------:R-:W-:Y:S02]  /*1acf0*/  LEA.HI R20, R3, R4, RZ, 0x7 ;  /* 0x0000000403147211 */ /* 0x000fe400078f38ff */
[----:B------:R-:W-:-:S04]  /*1ad00*/  SHF.R.S32.HI R3, RZ, 0x1f, R2 ;  /* 0x0000001fff037819 */ /* 0x000fc80000011402 */
[----:B------:R-:W-:Y:S02]  /*1ad10*/  LEA.HI R2, R3, R2, RZ, 0x7 ;  /* 0x0000000203027211 */ /* 0x000fe400078f38ff */
[----:B------:R-:W-:Y:S02]  /*1ad20*/  SHF.R.S32.HI R20, RZ, 0x7, R20 ;  /* 0x00000007ff147819 */ /* 0x000fe40000011414 */
[----:B------:R-:W-:-:S04]  /*1ad30*/  SHF.R.S32.HI R2, RZ, 0x7, R2 ;  /* 0x00000007ff027819 */ /* 0x000fc80000011402 */
[----:B------:R-:W-:Y:S01]  /*1ad40*/  VIMNMX R2, R20, R2, PT ;  /* 0x0000000214027248 */ /* 0x000fe20003fe0100 */
[----:B------:R-:W-:-:S04]  /*1ad50*/  IMAD.MOV R3, RZ, RZ, -R0 ;  /* 0x000000ffff037224 */ /* 0x000fc800078e0a00 */
[----:B------:R-:W-:-:S05]  /*1ad60*/  IMAD R2, R2, 0x80, -R0 ;  /* 0x0000008002027824 */ /* 0x000fca00078e0a00 */
[----:B------:R-:W-:Y:S02]  /*1ad70*/  VIMNMX R0, R2, R8, PT ;  /* 0x0000000802007248 */ /* 0x000fe40003fe0100 */
[----:B------:R-:W-:-:S04]  /*1ad80*/  VIMNMX R2, RZ, R3, !PT ;  /* 0x00000003ff027248 */ /* 0x000fc80007fe0100 */
[----:B------:R-:W-:Y:S02]  /*1ad90*/  ISETP.GT.AND P0, PT, R0, R2, PT ;  /* 0x000000020000720c */ /* 0x000fe40003f04270 */
[----:B------:R-:W-:-:S11]  /*1ada0*/  SHF.R.U32.HI R2, RZ, 0x7, R2 ;  /* 0x00000007ff027819 */ /* 0x000fd60000011602 */
[----:B------:R-:W-:-:S05]  /*1adb0*/  @P0 VIADD R0, R0, 0x7f ;  /* 0x0000007f00000836 */ /* 0x000fca0000000000 */
[----:B------:R-:W-:Y:S01]  /*1adc0*/  @P0 SHF.R.S32.HI R3, RZ, 0x1f, R0 ;  /* 0x0000001fff030819 */ /* 0x000fe20000011400 */
[----:B------:R-:W-:-:S03]  /*1add0*/  IMAD.MOV.U32 R7, RZ, RZ, R2 ;  /* 0x000000ffff077224 */ /* 0x000fc600078e0002 */
[----:B------:R-:W-:-:S04]  /*1ade0*/  @P0 LEA.HI R0, R3, R0, RZ, 0x7 ;  /* 0x0000000003000211 */ /* 0x000fc800078f38ff */
[----:B------:R-:W-:-:S04]  /*1adf0*/  @P0 SHF.R.S32.HI R7, RZ, 0x7, R0 ;  /* 0x00000007ff070819 */ /* 0x000fc80000011400 */
[----:B------:R-:W-:Y:S02]  /*1ae00*/  ISETP.GT.AND P2, PT, R7, R2, PT ;  /* 0x000000020700720c */ /* 0x000fe40003f44270 */
[----:B------:R-:W-:-:S11]  /*1ae10*/  PLOP3.LUT P0, PT, PT, PT, PT, 0x80, 0x0 ;  /* 0x000000000000781c */ /* 0x000fd60003f0f070 */
        /* <DEDUP_REMOVED lines=8> */
.L_x_3141:
[----:B--2---:R-:W-:Y:S02]  /*1aea0*/  ISETP.NE.AND P0, PT, R14, RZ, PT ;  /* 0x000000ff0e00720c */ /* 0x004fe40003f05270 */
[----:B------:R-:W-:-:S11]  /*1aeb0*/  PLOP3.LUT P6, PT, PT, PT, PT, 0x8, 0x0 ;  /* 0x000000000000781c */ /* 0x000fd60003fce170 */
[----:B------:R-:W-:Y:S05]  /*1aec0*/  @P0 BRA `(.L_x_2932) ;  /* 0x00000000000c0947 */ /* 0x000fea0003800000 */
[----:B------:R-:W-:-:S03]  /*1aed0*/  UMOV UR4, 0xffffffff ;  /* 0xffffffff00047882 */ /* 0x000fc60000000000 */
[----:B------:R-:W-:Y:S05]  /*1aee0*/  BRA.DIV UR4, `(.L_x_2933) ;  /* 0x0000007e043c7947 */ /* 0x000fea000b800000 */
[----:B------:R-:W-:-:S13]  /*1aef0*/  ELECT P6, URZ, PT ;  /* 0x00000000003f782f */ /* 0x000fda00038c0000 */
.L_x_2932:
[----:B-1----:R-:W2:Y:S04]  /*1af00*/  LDL R3, [R1+0x50] ;  /* 0x0000500001037983 */ /* 0x002ea80000100800 */
[----:B------:R-:W3:Y:S01]  /*1af10*/  LDL R5, [R1+0x4] ;  /* 0x0000040001057983 */ /* 0x000ee20000100800 */
        /* <DEDUP_REMOVED lines=8> */
.L_x_3144:
[----:B------:R-:W-:Y:S05]  /*1afa0*/  BSYNC B1 ;  /* 0x0000000000017941 */ /* 0x000fea0003800000 */
.L_x_2934:
[----:B------:R-:W-:Y:S04]  /*1afb0*/  BSSY B1, `(.L_x_2936) ;  /* 0x0000074000017945 */ /* 0x000fe80003800000 */
[----:B------:R-:W-:Y:S05]  /*1afc0*/  @!P6 BRA `(.L_x_2937) ;  /* 0x0000000400c8e947 */ /* 0x000fea0003800000 */
[----:B------:R-:W2:Y:S04]  /*1afd0*/  LDL R8, [R1+0x4] ;  /* 0x0000040001087983 */ /* 0x000ea80000100800 */
        /* <DEDUP_REMOVED lines=10> */
.L_x_3145:
[----:B------:R-:W-:Y:S05]  /*1b080*/  BSYNC B2 ;  /* 0x0000000000027941 */ /* 0x000fea0003800000 */
.L_x_2938:
        /* <DEDUP_REMOVED lines=9> */
.L_x_2941:
[----:B------:R-:W-:Y:S05]  /*1b120*/  BSYNC B2 ;  /* 0x0000000000027941 */ /* 0x000fea0003800000 */
.L_x_2940:
        /* <DEDUP_REMOVED lines=12> */
[----:B------:R-:W-:Y:S02]  /*1b1f0*/  IMAD.SHL.U32 R11, R3, 0x4000, RZ ;  /* 0x00004000030b7824 */ /* 0x000fe400078e00ff */
[----:B------:R-:W-:Y:S02]  /*1b200*/  VIADD R3, R5, 0x28890 ;  /* 0x0002889005037836 */ /* 0x000fe40000000000 */
[----:B------:R-:W-:-:S07]  /*1b210*/  VIADD R6, R8, 0x18400 ;  /* 0x0001840008067836 */ /* 0x000fce0000000000 */
.L_x_2942:
        /* <DEDUP_REMOVED lines=10> */
[----:B0-----:R-:W-:Y:S01]  /*1b2c0*/  IMAD.MOV.U32 R13, RZ, RZ, 0x40 ;  /* 0x00000040ff0d7424 */ /* 0x001fe200078e00ff */
[----:B------:R-:W-:Y:S01]  /*1b2d0*/  PLOP3.LUT P0, PT, PT, PT, PT, 0x80, 0x0 ;  /* 0x000000000000781c */ /* 0x000fe20003f0f070 */
[----:B------:R-:W-:Y:S01]  /*1b2e0*/  VIADD R6, R8, 0x1c400 ;  /* 0x0001c40008067836 */ /* 0x000fe20000000000 */
[----:B------:R-:W-:Y:S01]  /*1b2f0*/  UMOV UR6, 0x0 ;  /* 0x0000000000067882 */ /* 0x000fe20000000000 */
[----:B------:R-:W-:Y:S01]  /*1b300*/  UMOV UR7, 0x12f00000 ;  /* 0x12f0000000077882 */ /* 0x000fe20000000000 */
[----:B------:R-:W-:-:S15]  /*1b310*/  R2UR UR10, R13 ;  /* 0x000000000d0a72ca */ /* 0x000fde00000e0000 */
.L_x_2943:
        /* <DEDUP_REMOVED lines=13> */
.L_x_3146:
[----:B------:R-:W-:Y:S05]  /*1b3f0*/  BSYNC B2 ;  /* 0x0000000000027941 */ /* 0x000fea0003800000 */
.L_x_2944:
[----:B------:R-:W-:Y:S01]  /*1b400*/  BSSY B2, `(.L_x_2946) ;  /* 0x000000b000027945 */ /* 0x000fe20003800000 */
[----:B------:R-:W-:Y:S02]  /*1b410*/  IMAD.MOV.U32 R8, RZ, RZ, 0x0 ;  /* 0x00000000ff087424 */ /* 0x000fe400078e00ff */
[----:B01----:R-:W-:Y:S01]  /*1b420*/  IMAD.MOV.U32 R9, RZ, RZ, 0x12f00000 ;  /* 0x12f00000ff097424 */ /* 0x003fe200078e00ff */
[----:B------:R-:W-:Y:S06]  /*1b430*/  @P1 BRA `(.L_x_2947) ;  /* 0x00000000001c1947 */ /* 0x000fec0003800000 */
[----:B------:R-:W0:Y:S01]  /*1b440*/  S2R R6, SR_TID.X ;  /* 0x0000000000067919 */ /* 0x000e220000002100 */
[----:B------:R-:W-:-:S04]  /*1b450*/  IMAD.MOV.U32 R3, RZ, RZ, 0x8000 ;  /* 0x00008000ff037424 */ /* 0x000fc800078e00ff */
[----:B------:R1:W-:Y:S01]  /*1b460*/  SYNCS.ARRIVE.TRANS64 RZ, [R5+URZ+0x288b0], R3 ;  /* 0x0288b00305ff79a7 */ /* 0x0003e2000800003f */
[----:B0-----:R-:W-:-:S04]  /*1b470*/  LOP3.LUT R6, R6, 0x1f, RZ, 0xc0, !PT ;  /* 0x0000001f06067812 */ /* 0x001fc800078ec0ff */
[----:B------:R-:W-:-:S13]  /*1b480*/  ISETP.NE.AND P0, PT, R6, RZ, PT ;  /* 0x000000ff0600720c */ /* 0x000fda0003f05270 */
[----:B-1----:R-:W-:Y:S05]  /*1b490*/  @!P0 BRA `(.L_x_2947) ;  /* 0x0000000000048947 */ /* 0x002fea0003800000 */
[----:B------:R-:W-:Y:S01]  /*1b4a0*/  BPT.TRAP 0x1 ;  /* 0x000000040000795c */ /* 0x000fe20000300000 */
.L_x_2947:
[----:B------:R-:W-:Y:S05]  /*1b4b0*/  BSYNC B2 ;  /* 0x0000000000027941 */ /* 0x000fea0003800000 */
.L_x_2946:
[----:B------:R-:W2:Y:S01]  /*1b4c0*/  LDL R3, [R1+0x4] ;  /* 0x0000040001037983 */ /* 0x000ea20000100800 */
[----:B------:R-:W-:Y:S01]  /*1b4d0*/  R2UR UR10, R12 ;  /* 0x000000000c0a72ca */ /* 0x000fe200000e0000 */
[----:B------:R-:W-:Y:S01]  /*1b4e0*/  UIADD3 UR4, UP0, UR38, 0x670, URZ ;  /* 0x0000067026047890 */ /* 0x000fe2000ff1e03f */
[----:B------:R-:W-:Y:S01]  /*1b4f0*/  R2UR UR6, R8 ;  /* 0x00000000080672ca */ /* 0x000fe200000e0000 */
[----:B------:R-:W-:Y:S01]  /*1b500*/  VIADD R5, R5, 0x288b0 ;  /* 0x000288b005057836 */ /* 0x000fe20000000000 */
[----:B------:R-:W-:Y:S01]  /*1b510*/  R2UR UR7, R9 ;  /* 0x00000000090772ca */ /* 0x000fe200000e0000 */
[----:B------:R-:W-:Y:S01]  /*1b520*/  UIADD3.X UR5, URZ, UR39, URZ, UP0, !UPT ;  /* 0x000000273f057290 */ /* 0x000fe200087fe43f */
[----:B------:R-:W-:Y:S01]  /*1b530*/  PLOP3.LUT P0, PT, PT, PT, PT, 0x80, 0x0 ;  /* 0x000000000000781c */ /* 0x000fe20003f0f070 */
[----:B--2---:R-:W-:-:S04]  /*1b540*/  IMAD R6, R11, 0x2, R3 ;  /* 0x000000020b067824 */ /* 0x004fc800078e0203 */
[----:B------:R-:W-:-:S08]  /*1b550*/  VIADD R3, R6, 0x400 ;  /* 0x0000040006037836 */ /* 0x000fd00000000000 */
.L_x_2948:
        /* <DEDUP_REMOVED lines=15> */
.L_x_2949:
        /* <DEDUP_REMOVED lines=10> */
.L_x_2937:
[----:B------:R-:W-:Y:S05]  /*1b6f0*/  BSYNC B1 ;  /* 0x0000000000017941 */ /* 0x000fea0003800000 */
.L_x_2936:
[----:B------:R-:W1:Y:S04]  /*1b700*/  LDL.LU R8, [R1+0x1c] ;  /* 0x00001c0001087983 */ /* 0x000e680000300800 */
[----:B------:R-:W2:Y:S01]  /*1b710*/  LDL.LU R6, [R1+0x20] ;  /* 0x0000200001067983 */ /* 0x000ea20000300800 */
[----:B------:R-:W-:Y:S01]  /*1b720*/  PLOP3.LUT P0, PT, PT, PT, PT, 0x8, 0x0 ;  /* 0x000000000000781c */ /* 0x000fe20003f0e170 */
[----:B-1----:R-:W-:Y:S02]  /*1b730*/  VIADD R3, R8, 0x1 ;  /* 0x0000000108037836 */ /* 0x002fe40000000000 */
        /* <DEDUP_REMOVED lines=9> */
.L_x_2964:
[----:B------:R-:W-:Y:S05]  /*1b7d0*/  YIELD ;  /* 0x0000000000007946 */ /* 0x000fea0003800000 */
[----:B------:R-:W-:Y:S04]  /*1b7e0*/  BSSY B1, `(.L_x_2950) ;  /* 0x0000070000017945 */ /* 0x000fe80003800000 */
[----:B--2---:R-:W-:Y:S05]  /*1b7f0*/  @!P6 BRA `(.L_x_2951) ;  /* 0x0000000400b8e947 */ /* 0x004fea0003800000 */
[----:B-1----:R-:W2:Y:S04]  /*1b800*/  LDL R6, [R1+0x4] ;  /* 0x0000040001067983 */ /* 0x002ea80000100800 */
[----:B------:R-:W2:Y:S04]  /*1b810*/  LDL R5, [R1+0x1c] ;  /* 0x00001c0001057983 */ /* 0x000ea80000100800 */
[----:B------:R-:W3:Y:S01]  /*1b820*/  LDL R4, [R1+0x20] ;  /* 0x0000200001047983 */ /* 0x000ee20000100800 */
[----:B------:R-:W-:Y:S01]  /*1b830*/  BSSY B2, `(.L_x_2952) ;  /* 0x0000008000027945 */ /* 0x000fe20003800000 */
[----:B------:R-:W1:Y:S02]  /*1b840*/  S2R R3, SR_TID.X ;  /* 0x0000000000037919 */ /* 0x000e640000002100 */
[----:B-1----:R-:W-:-:S04]  /*1b850*/  LOP3.LUT R3, R3, 0x7f, RZ, 0xc0, !PT ;  /* 0x0000007f03037812 */ /* 0x002fc800078ec0ff */
[----:B------:R-:W-:Y:S01]  /*1b860*/  ISETP.NE.AND P2, PT, R3, RZ, PT ;  /* 0x000000ff0300720c */ /* 0x000fe20003f45270 */
[----:B--2---:R-:W-:Y:S01]  /*1b870*/  IMAD R7, R5, 0x8, R6 ;  /* 0x0000000805077824 */ /* 0x004fe200078e0206 */
[----:B---3--:R-:W-:-:S04]  /*1b880*/  SHF.L.U32 R6, R4, 0x1f, RZ ;  /* 0x0000001f04067819 */ /* 0x008fc800000006ff */
[----:B------:R-:W1:Y:S02]  /*1b890*/  SYNCS.PHASECHK.TRANS64.TRYWAIT P1, [R7+URZ+0x288a0], R6 ;  /* 0x0288a006070075a7 */ /* 0x000e64000802017f */
[----:B-1----:R-:W-:Y:S05]  /*1b8a0*/  @!P1 BRA `(.L_x_2953) ;  /* 0x00000074002c9947 */ /* 0x002fea0003800000 */
.L_x_3147:
[----:B------:R-:W-:Y:S05]  /*1b8b0*/  BSYNC B2 ;  /* 0x0000000000027941 */ /* 0x000fea0003800000 */
.L_x_2952:
        /* <DEDUP_REMOVED lines=9> */
.L_x_2955:
[----:B------:R-:W-:Y:S05]  /*1b950*/  BSYNC B2 ;  /* 0x0000000000027941 */ /* 0x000fea0003800000 */
.L_x_2954:
        /* <DEDUP_REMOVED lines=13> */
.L_x_2956:
        /* <DEDUP_REMOVED lines=16> */
.L_x_2957:
        /* <DEDUP_REMOVED lines=13> */
.L_x_3148:
[----:B------:R-:W-:Y:S05]  /*1bc00*/  BSYNC B2 ;  /* 0x0000000000027941 */ /* 0x000fea0003800000 */
.L_x_2958:
        /* <DEDUP_REMOVED lines=11> */
.L_x_2961:
[----:B------:R-:W-:Y:S05]  /*1bcc0*/  BSYNC B2 ;  /* 0x0000000000027941 */ /* 0x000fea0003800000 */
.L_x_2960:
        /* <DEDUP_REMOVED lines=8> */
.L_x_2962:
        /* <DEDUP_REMOVED lines=15> */
.L_x_2963:
        /* <DEDUP_REMOVED lines=10> */
.L_x_2951:
[----:B------:R-:W-:Y:S05]  /*1bee0*/  BSYNC B1 ;  /* 0x0000000000017941 */ /* 0x000fea0003800000 */
.L_x_2950:
        /* <DEDUP_REMOVED lines=12> */
.L_x_2930:
[----:B------:R-:W-:Y:S05]  /*1bfb0*/  BSYNC B0 ;  /* 0x0000000000007941 */ /* 0x000fea0003800000 */
.L_x_2929:
[----:B------:R-:W3:Y:S01]  /*1bfc0*/  LDC R0, c[0x0][0x448] ;  /* 0x00011200ff007b82 */ /* 0x000ee20000000800 */
[----:B------:R-:W-:Y:S05]  /*1bfd0*/  @!P0 WARPSYNC.ALL ;  /* 0x0000000000008948 */ /* 0x000fea0003800000 */
[----:B------:R-:W-:Y:S02]  /*1bfe0*/  BSSY B7, `(.L_x_2965) ;  /* 0x00003fe000077945 */ /* 0x000fe40003800000 */
[----:B------:R-:W-:Y:S01]  /*1bff0*/  @!P0 BAR.SYNC.DEFER_BLOCKING 0xc, 0x180 ;  /* 0x0306000000008b1d */ /* 0x000fe20000010000 */
[----:B---3--:R-:W-:Y:S02]  /*1c000*/  ISETP.NE.AND P1, PT, R0, 0x1, PT ;  /* 0x000000010000780c */ /* 0x008fe40003f25270 */
[----:B------:R-:W-:-:S11]  /*1c010*/  LEA R0, R17, 0x7f, 0x7 ;  /* 0x0000007f11007811 */ /* 0x000fd600078e38ff */
[----:B------:R-:W3:Y:S08]  /*1c020*/  @P1 LDC R2, c[0x0][0x44c] ;  /* 0x00011300ff021b82 */ /* 0x000ef00000000800 */
[----:B-12---:R-:W1:Y:S01]  /*1c030*/  @P1 LDC R3, c[0x0][0x450] ;  /* 0x00011400ff031b82 */ /* 0x006e620000000800 */
[----:B---3--:R-:W-:-:S05]  /*1c040*/  @P1 IMAD.HI.U32 R2, R0, R2, RZ ;  /* 0x0000000200021227 */ /* 0x008fca00078e00ff */
[----:B-1----:R-:W-:-:S05]  /*1c050*/  @P1 SHF.R.U32.HI R0, RZ, R3, R2 ;  /* 0x00000003ff001219 */ /* 0x002fca0000011602 */
[----:B------:R-:W-:-:S05]  /*1c060*/  IMAD.IADD R0, R21, 0x1, R0 ;  /* 0x0000000115007824 */ /* 0x000fca00078e0200 */
[----:B------:R-:W-:-:S04]  /*1c070*/  SHF.R.S32.HI R2, RZ, 0x1f, R0 ;  /* 0x0000001fff027819 */ /* 0x000fc80000011400 */
[----:B------:R-:W-:-:S04]  /*1c080*/  LEA.HI R0, R2, R0, RZ, 0x7 ;  /* 0x0000000002007211 */ /* 0x000fc800078f38ff */
[----:B------:R-:W-:-:S04]  /*1c090*/  SHF.R.S32.HI R0, RZ, 0x7, R0 ;  /* 0x00000007ff007819 */ /* 0x000fc80000011400 */
[----:B------:R-:W-:-:S04]  /*1c0a0*/  VIMNMX R4, R20, R0, PT ;  /* 0x0000000014047248 */ /* 0x000fc80003fe0100 */
[----:B------:R-:W-:Y:S01]  /*1c0b0*/  ISETP.GT.AND P0, PT, R4, RZ, PT ;  /* 0x000000ff0400720c */ /* 0x000fe20003f04270 */
        /* <DEDUP_REMOVED lines=19> */
.L_x_2966:
        /* <DEDUP_REMOVED lines=21> */
.L_x_2969:
[----:B------:R-:W-:Y:S05]  /*1c340*/  BSYNC B6 ;  /* 0x0000000000067941 */ /* 0x000fea0003800000 */
.L_x_2968:
        /* <DEDUP_REMOVED lines=18> */
[----:B01----:R-:W-:-:S07]  /*1c470*/  IMAD.MOV.U32 R13, RZ, RZ, RZ ;  /* 0x000000ffff0d7224 */ /* 0x003fce00078e00ff */
[----:B------:R-:W-:-:S07]  /*1c480*/  LEPC R20, `(.L_x_2972) ;  /* 0x000000001014794e */ /* 0x000fce0000000000 */
[----:B--2---:R-:W-:Y:S05]  /*1c490*/  CALL.ABS.NOINC R2 ;  /* 0x0000000002007343 */ /* 0x004fea0003c00000 */
.L_x_2972:
        /* <DEDUP_REMOVED lines=16> */
.L_x_2971:
[----:B------:R-:W-:Y:S05]  /*1c5a0*/  BSYNC B6 ;  /* 0x0000000000067941 */ /* 0x000fea0003800000 */
.L_x_2970:
[----:B------:R-:W2:Y:S01]  /*1c5b0*/  LDL.LU R2, [R1] ;  /* 0x0000000001027983 */ /* 0x000ea20000300800 */
[----:B------:R-:W-:-:S03]  /*1c5c0*/  ULDC.64 UR4, c[0x0][0x9f8] ;  /* 0x00027e0000047ab9 */ /* 0x000fc60000000a00 */
[----:B------:R-:W3:Y:S04]  /*1c5d0*/  LDL.LU R4, [R1+0xc] ;  /* 0x00000c0001047983 */ /* 0x000ee80000300800 */
[----:B------:R-:W4:Y:S01]  /*1c5e0*/  LDL R7, [R1+0x10] ;  /* 0x0000100001077983 */ /* 0x000f220000100800 */
[----:B------:R-:W-:-:S03]  /*1c5f0*/  ISETP.NE.U32.AND P0, PT, RZ, UR4, PT ;  /* 0x00000004ff007c0c */ /* 0x000fc6000bf05070 */
[----:B------:R-:W5:Y:S01]  /*1c600*/  LDL R0, [R1+0x34] ;  /* 0x0000340001007983 */ /* 0x000f620000100800 */
[----:B------:R-:W-:-:S13]  /*1c610*/  ISETP.NE.AND.EX P0, PT, RZ, UR5, PT, P0 ;  /* 0x00000005ff007c0c */ /* 0x000fda000bf05300 */
[----:B--2---:R-:W-:-:S04]  /*1c620*/  @P0 IADD3 R2, P1, R2, UR4, RZ ;  /* 0x0000000402020c10 */ /* 0x004fc8000ff3e0ff */
[----:B---3--:R-:W-:Y:S01]  /*1c630*/  @P0 IADD3.X R3, R4, UR5, RZ, P1, !PT ;  /* 0x0000000504030c10 */ /* 0x008fe20008ffe4ff */
[----:B------:R-:W-:-:S04]  /*1c640*/  ULDC.64 UR4, c[0x0][0xa08] ;  /* 0x0002820000047ab9 */ /* 0x000fc80000000a00 */
[----:B----4-:R1:W2:Y:S02]  /*1c650*/  @P0 LDG.E R7, desc[UR40][R2.64] ;  /* 0x0000002802070981 */ /* 0x0102a4000c1e1900 */
[----:B-1----:R-:W1:Y:S01]  /*1c660*/  LDC.64 R2, c[0x0][0x418] ;  /* 0x00010600ff027b82 */ /* 0x002e620000000a00 */
[----:B-----5:R-:W-:Y:S01]  /*1c670*/  VIADD R4, R0, 0xffffffff ;  /* 0xffffffff00047836 */ /* 0x020fe20000000000 */
[----:B--2---:R-:W-:Y:S01]  /*1c680*/  SHF.R.S32.HI R8, RZ, 0x1f, R7 ;  /* 0x0000001fff087819 */ /* 0x004fe20000011407 */
[----:B------:R2:W-:Y:S04]  /*1c690*/  @P0 STL [R1+0x10], R7 ;  /* 0x0000100701000387 */ /* 0x0005e80000100800 */
        /* <DEDUP_REMOVED lines=10> */
.L_x_3151:
[----:B-1----:R-:W3:Y:S01]  /*1c740*/  LDL.LU R5, [R1+0x24] ;  /* 0x0000240001057983 */ /* 0x002ee20000300800 */
[----:B------:R-:W-:Y:S02]  /*1c750*/  PLOP3.LUT P1, PT, PT, PT, PT, 0x8, 0x0 ;  /* 0x000000000000781c */ /* 0x000fe40003f2e170 */
[----:B--2---:R-:W-:Y:S01]  /*1c760*/  ISETP.NE.AND P0, PT, R14, RZ, PT ;  /* 0x000000ff0e00720c */ /* 0x004fe20003f05270 */
[----:B------:R1:W-:Y:S04]  /*1c770*/  STL [R1], R0 ;  /* 0x0000000001007387 */ /* 0x0003e80000100800 */
[----:B------:R1:W-:Y:S01]  /*1c780*/  STL [R1+0xc], R4 ;  /* 0x00000c0401007387 */ /* 0x0003e20000100800 */
[----:B---3--:R-:W-:-:S05]  /*1c790*/  LOP3.LUT R5, R5, 0xfffffffe, RZ, 0xc0, !PT ;  /* 0xfffffffe05057812 */ /* 0x008fca00078ec0ff */
[----:B------:R-:W-:-:S05]  /*1c7a0*/  @P1 LOP3.LUT R5, R5, 0x1, RZ, 0xfc, !PT ;  /* 0x0000000105051812 */ /* 0x000fca00078efcff */
[----:B------:R1:W-:Y:S01]  /*1c7b0*/  STL [R1+0x24], R5 ;  /* 0x0000240501007387 */ /* 0x0003e20000100800 */
[----:B------:R-:W-:Y:S05]  /*1c7c0*/  @P0 BRA `(.L_x_2974) ;  /* 0x0000000400380947 */ /* 0x000fea0003800000 */
[----:B------:R-:W-:-:S03]  /*1c7d0*/  UMOV UR4, 0xffffffff ;  /* 0xffffffff00047882 */ /* 0x000fc60000000000 */
[----:B------:R-:W-:Y:S05]  /*1c7e0*/  BRA.DIV UR4, `(.L_x_2975) ;  /* 0x0000006604b87947 */ /* 0x000fea000b800000 */
[----:B------:R-:W-:-:S13]  /*1c7f0*/  ELECT P6, URZ, PT ;  /* 0x00000000003f782f */ /* 0x000fda00038c0000 */
.L_x_3154:
[----:B------:R-:W-:Y:S05]  /*1c800*/  @!P6 BRA `(.L_x_2974) ;  /* 0x000000040028e947 */ /* 0x000fea0003800000 */
[----:B------:R-:W-:-:S04]  /*1c810*/  ISETP.NE.U32.AND P0, PT, R2, RZ, PT ;  /* 0x000000ff0200720c */ /* 0x000fc80003f05070 */
[----:B------:R-:W-:-:S13]  /*1c820*/  ISETP.NE.AND.EX P0, PT, R3, RZ, PT, P0 ;  /* 0x000000ff0300720c */ /* 0x000fda0003f05300 */
[----:B------:R-:W-:Y:S05]  /*1c830*/  @!P0 BRA `(.L_x_2976) ;  /* 0x0000000000548947 */ /* 0x000fea0003800000 */
[----:B------:R-:W2:Y:S01]  /*1c840*/  LDC R6, c[0x0][0x43c] ;  /* 0x00010f00ff067b82 */ /* 0x000ea20000000800 */
[----:B------:R-:W-:Y:S01]  /*1c850*/  IMAD.MOV.U32 R9, RZ, RZ, R4 ;  /* 0x000000ffff097224 */ /* 0x000fe200078e0004 */
[----:B------:R-:W-:-:S03]  /*1c860*/  ULDC.64 UR4, c[0x0][0x428] ;  /* 0x00010a0000047ab9 */ /* 0x000fc60000000a00 */
[----:B-1----:R-:W-:Y:S01]  /*1c870*/  IMAD.MOV.U32 R0, RZ, RZ, R9 ;  /* 0x000000ffff007224 */ /* 0x002fe200078e0009 */
[----:B--2---:R-:W-:-:S13]  /*1c880*/  ISETP.NE.AND P0, PT, R6, 0x1, PT ;  /* 0x000000010600780c */ /* 0x004fda0003f05270 */
[----:B------:R-:W1:Y:S02]  /*1c890*/  @P0 LDC.64 R4, c[0x0][0x440] ;  /* 0x00011000ff040b82 */ /* 0x000e640000000a00 */
[----:B-1----:R-:W-:-:S05]  /*1c8a0*/  @P0 IMAD.HI.U32 R4, R9, R4, RZ ;  /* 0x0000000409040227 */ /* 0x002fca00078e00ff */
        /* <DEDUP_REMOVED lines=12> */
[----:B------:R-:W3:Y:S04]  /*1c970*/  LDG.E R0, desc[UR40][R2.64] ;  /* 0x0000002802007981 */ /* 0x000ee8000c1e1900 */
[----:B---3--:R2:W-:Y:S02]  /*1c980*/  STL [R1], R0 ;  /* 0x0000000001007387 */ /* 0x0085e40000100800 */
.L_x_2976:
[----:B------:R-:W3:Y:S04]  /*1c990*/  LDL R7, [R1+0x4] ;  /* 0x0000040001077983 */ /* 0x000ee80000100800 */
[----:B-12---:R-:W3:Y:S04]  /*1c9a0*/  LDL R0, [R1+0x8] ;  /* 0x0000080001007983 */ /* 0x006ee80000100800 */
[----:B------:R-:W2:Y:S01]  /*1c9b0*/  LDL R2, [R1+0x14] ;  /* 0x0000140001027983 */ /* 0x000ea20000100800 */
[----:B---3--:R-:W-:Y:S01]  /*1c9c0*/  IMAD R0, R0, 0x8, R7 ;  /* 0x0000000800007824 */ /* 0x008fe200078e0207 */
[----:B--2---:R-:W-:-:S04]  /*1c9d0*/  SHF.L.U32 R2, R2, 0x1f, RZ ;  /* 0x0000001f02027819 */ /* 0x004fc800000006ff */
[----:B------:R-:W1:Y:S02]  /*1c9e0*/  SYNCS.PHASECHK.TRANS64.TRYWAIT P0, [R0+URZ+0x28840], R2 ;  /* 0x02884002000075a7 */ /* 0x000e64000800017f */
[----:B-1----:R-:W-:Y:S05]  /*1c9f0*/  @!P0 BRA `(.L_x_2977) ;  /* 0x0000006400548947 */ /* 0x002fea0003800000 */
.L_x_3155:
        /* <DEDUP_REMOVED lines=11> */
.L_x_2978:
[----:B------:R-:W2:Y:S04]  /*1cab0*/  LDL R6, [R1+0x4] ;  /* 0x0000040001067983 */ /* 0x000ea80000100800 */
[----:B------:R-:W2:Y:S04]  /*1cac0*/  LDL R5, [R1+0x8] ;  /* 0x0000080001057983 */ /* 0x000ea80000100800 */
[----:B------:R-:W3:Y:S04]  /*1cad0*/  LDL R7, [R1+0xc] ;  /* 0x00000c0001077983 */ /* 0x000ee80000100800 */
[----:B------:R-:W4:Y:S04]  /*1cae0*/  LDL R4, [R1+0x18] ;  /* 0x0000180001047983 */ /* 0x000f280000100800 */
[----:B------:R-:W5:Y:S04]  /*1caf0*/  LDL R3, [R1] ;  /* 0x0000000001037983 */ /* 0x000f680000100800 */
[----:B-1----:R-:W5:Y:S01]  /*1cb00*/  LDL.LU R2, [R1+0x24] ;  /* 0x0000240001027983 */ /* 0x002f620000300800 */
[----:B------:R-:W-:-:S02]  /*1cb10*/  R2UR UR9, R0 ;  /* 0x00000000000972ca */ /* 0x000fc400000e0000 */
[----:B------:R-:W-:Y:S01]  /*1cb20*/  PLOP3.LUT P0, PT, PT, PT, PT, 0x80, 0x0 ;  /* 0x000000000000781c */ /* 0x000fe20003f0f070 */
[----:B------:R-:W-:Y:S01]  /*1cb30*/  UIADD3 UR4, UP0, UR38, 0x370, URZ ;  /* 0x0000037026047890 */ /* 0x000fe2000ff1e03f */
[----:B------:R-:W-:Y:S01]  /*1cb40*/  R2UR UR12, R18 ;  /* 0x00000000120c72ca */ /* 0x000fe200000e0000 */
[----:B------:R-:W-:Y:S01]  /*1cb50*/  UMOV UR10, URZ ;  /* 0x0000003f000a7c82 */ /* 0x000fe20008000000 */
[----:B------:R-:W-:-:S07]  /*1cb60*/  UMOV UR7, 0x14f00000 ;  /* 0x14f0000000077882 */ /* 0x000fce0000000000 */
[----:B------:R-:W-:Y:S01]  /*1cb70*/  UIADD3 UR9, UR9, 0x28830, URZ ;  /* 0x0002883009097890 */ /* 0x000fe2000fffe03f */
[----:B------:R-:W-:Y:S01]  /*1cb80*/  UMOV UR15, 0x40 ;  /* 0x00000040000f7882 */ /* 0x000fe20000000000 */
[----:B--2---:R-:W-:Y:S01]  /*1cb90*/  IMAD R0, R5, 0x8000, R6 ;  /* 0x0000800005007824 */ /* 0x004fe200078e0206 */
[----:B---3--:R-:W-:-:S04]  /*1cba0*/  R2UR UR11, R7 ;  /* 0x00000000070b72ca */ /* 0x008fc800000e0000 */
[----:B------:R-:W-:Y:S02]  /*1cbb0*/  R2UR UR6, R0 ;  /* 0x00000000000672ca */ /* 0x000fe400000e0000 */
[----:B----4-:R-:W-:Y:S02]  /*1cbc0*/  R2UR UR5, R4 ;  /* 0x00000000040572ca */ /* 0x010fe400000e0000 */
[----:B-----5:R-:W-:Y:S02]  /*1cbd0*/  R2UR UR13, R3 ;  /* 0x00000000030d72ca */ /* 0x020fe400000e0000 */
[----:B------:R-:W-:-:S07]  /*1cbe0*/  LOP3.LUT R2, R2, 0xfffffffe, RZ, 0xc0, !PT ;  /* 0xfffffffe02027812 */ /* 0x000fce00078ec0ff */
        /* <DEDUP_REMOVED lines=12> */
.L_x_2974:
[----:B--2---:R-:W2:Y:S04]  /*1ccb0*/  LDL R2, [R1+0x4] ;  /* 0x0000040001027983 */ /* 0x004ea80000100800 */
[----:B------:R-:W3:Y:S04]  /*1ccc0*/  LDL.LU R3, [R1+0x38] ;  /* 0x0000380001037983 */ /* 0x000ee80000300800 */
[----:B-1----:R-:W4:Y:S04]  /*1ccd0*/  LDL.LU R5, [R1+0x30] ;  /* 0x0000300001057983 */ /* 0x002f280000300800 */
[----:B------:R-:W5:Y:S01]  /*1cce0*/  LDL.LU R4, [R1+0x40] ;  /* 0x0000400001047983 */ /* 0x000f620000300800 */
        /* <DEDUP_REMOVED lines=39> */
.L_x_2980:
[----:B------:R-:W-:Y:S05]  /*1cf60*/  BSYNC B6 ;  /* 0x0000000000067941 */ /* 0x000fea0003800000 */
.L_x_2979:
[----:B------:R-:W3:Y:S01]  /*1cf70*/  LDL.LU R6, [R1+0x38] ;  /* 0x0000380001067983 */ /* 0x000ee20000300800 */
[----:B------:R-:W-:Y:S01]  /*1cf80*/  ULDC.64 UR4, c[0x0][0x2d8] ;  /* 0x0000b60000047ab9 */ /* 0x000fe20000000a00 */
[----:B------:R-:W1:Y:S01]  /*1cf90*/  LDC R7, c[0x0][0x448] ;  /* 0x00011200ff077b82 */ /* 0x000e620000000800 */
[----:B------:R-:W-:Y:S01]  /*1cfa0*/  ULDC.64 UR6, c[0x0][0x280] ;  /* 0x0000a00000067ab9 */ /* 0x000fe20000000a00 */
[----:B--2---:R-:W3:Y:S04]  /*1cfb0*/  LDL.LU.64 R2, [R1+0x48] ;  /* 0x0000480001027983 */ /* 0x004ee80000300a00 */
[----:B------:R-:W2:Y:S04]  /*1cfc0*/  LDL.LU R0, [R1+0x40] ;  /* 0x0000400001007983 */ /* 0x000ea80000300800 */
[----:B------:R-:W4:Y:S04]  /*1cfd0*/  LDL.LU R4, [R1+0x54] ;  /* 0x0000540001047983 */ /* 0x000f280000300800 */
[----:B------:R-:W4:Y:S01]  /*1cfe0*/  LDL.LU R5, [R1+0x30] ;  /* 0x0000300001057983 */ /* 0x000f220000300800 */
[----:B------:R-:W0:Y:S03]  /*1cff0*/  S2R R8, SR_TID.X ;  /* 0x0000000000087919 */ /* 0x000e260000002100 */
[----:B------:R0:W5:Y:S01]  /*1d000*/  LDL R10, [R1+0x3c] ;  /* 0x00003c00010a7983 */ /* 0x0001620000100800 */
[----:B-1----:R-:W-:Y:S01]  /*1d010*/  ISETP.NE.AND P0, PT, R7, 0x1, PT ;  /* 0x000000010700780c */ /* 0x002fe20003f05270 */
[----:B0-----:R-:W-:-:S05]  /*1d020*/  IMAD.SHL.U32 R8, R8, 0x8, RZ ;  /* 0x0000000808087824 */ /* 0x001fca00078e00ff */
[----:B------:R-:W-:-:S04]  /*1d030*/  LOP3.LUT R8, R8, 0x38, RZ, 0xc0, !PT ;  /* 0x0000003808087812 */ /* 0x000fc800078ec0ff */
        /* <DEDUP_REMOVED lines=9> */
[----:B------:R-:W1:Y:S01]  /*1d0d0*/  S2R R4, SR_TID.X ;  /* 0x0000000000047919 */ /* 0x000e620000002100 */
[----:B------:R-:W-:-:S04]  /*1d0e0*/  IMAD.WIDE.U32 R2, R5, UR4, R2 ;  /* 0x0000000405027c25 */ /* 0x000fc8000f8e0002 */
[----:B------:R-:W-:Y:S01]  /*1d0f0*/  IMAD R0, R5, UR5, R0 ;  /* 0x0000000505007c24 */ /* 0x000fe2000f8e0200 */
[----:B------:R-:W-:-:S03]  /*1d100*/  ULDC.64 UR4, c[0x0][0x2d0] ;  /* 0x0000b40000047ab9 */ /* 0x000fc60000000a00 */
[----:B------:R-:W-:Y:S01]  /*1d110*/  IMAD.IADD R3, R3, 0x1, R0 ;  /* 0x0000000103037824 */ /* 0x000fe200078e0200 */
[----:B-1----:R-:W-:-:S04]  /*1d120*/  LOP3.LUT R4, R4, 0x7f, RZ, 0xc0, !PT ;  /* 0x0000007f04047812 */ /* 0x002fc800078ec0ff */
[----:B------:R-:W-:Y:S02]  /*1d130*/  SHF.R.U32.HI R5, RZ, 0x3, R4 ;  /* 0x00000003ff057819 */ /* 0x000fe40000011604 */
[----:B------:R-:W1:Y:S02]  /*1d140*/  S2R R4, SR_TID.X ;  /* 0x0000000000047919 */ /* 0x000e640000002100 */
[----:B-1----:R-:W-:-:S05]  /*1d150*/  IMAD.SHL.U32 R4, R4, 0x10, RZ ;  /* 0x0000001004047824 */ /* 0x002fca00078e00ff */
[----:B------:R-:W-:Y:S02]  /*1d160*/  LOP3.LUT R4, R5, 0x70, R4, 0xf8, !PT ;  /* 0x0000007005047812 */ /* 0x000fe400078ef804 */
[----:B------:R-:W1:Y:S03]  /*1d170*/  @P0 LDC R5, c[0x0][0x44c] ;  /* 0x00011300ff050b82 */ /* 0x000e660000000800 */
[----:B------:R-:W-:-:S04]  /*1d180*/  IMAD R4, R17, 0x80, R4 ;  /* 0x0000008011047824 */ /* 0x000fc800078e0204 */
[----:B------:R-:W-:Y:S02]  /*1d190*/  IMAD.MOV.U32 R0, RZ, RZ, R4 ;  /* 0x000000ffff007224 */ /* 0x000fe400078e0004 */
[----:B-1----:R-:W-:-:S05]  /*1d1a0*/  @P0 IMAD.HI.U32 R5, R4, R5, RZ ;  /* 0x0000000504050227 */ /* 0x002fca00078e00ff */
[----:B0-----:R-:W-:-:S05]  /*1d1b0*/  @P0 SHF.R.U32.HI R0, RZ, R6, R5 ;  /* 0x00000006ff000219 */ /* 0x001fca0000011605 */
        /* <DEDUP_REMOVED lines=25> */
[----:B-----5:R-:W-:Y:S01]  /*1d350*/  IMAD R0, R10, R7, RZ ;  /* 0x000000070a007224 */ /* 0x020fe200078e02ff */
[----:B------:R-:W-:Y:S04]  /*1d360*/  SHFL.IDX PT, R6, R3, 0x1, 0x181f ;  /* 0x00381f0003067f89 */ /* 0x000fe800000e0000 */
[----:B------:R-:W-:Y:S01]  /*1d370*/  SHFL.IDX PT, R7, R2, 0x1, 0x181f ;  /* 0x00381f0002077f89 */ /* 0x000fe200000e0000 */
[----:B0-----:R-:W-:-:S04]  /*1d380*/  LOP3.LUT R5, R5, 0x7f, RZ, 0xc0, !PT ;  /* 0x0000007f05057812 */ /* 0x001fc800078ec0ff */
[----:B------:R-:W-:-:S05]  /*1d390*/  SHF.R.U32.HI R5, RZ, 0x3, R5 ;  /* 0x00000003ff057819 */ /* 0x000fca0000011605 */
[----:B------:R-:W-:Y:S02]  /*1d3a0*/  IMAD R17, R17, 0x80, R5 ;  /* 0x0000008011117824 */ /* 0x000fe400078e0205 */
[----:B------:R-:W0:Y:S02]  /*1d3b0*/  SHFL.IDX PT, R5, R3, RZ, 0x181f ;  /* 0x00181fff03057589 */ /* 0x000e2400000e0000 */
[C---:B------:R-:W-:Y:S01]  /*1d3c0*/  VIADD R4, R17.reuse, 0x10 ;  /* 0x0000001011047836 */ /* 0x040fe20000000000 */
[----:B------:R-:W-:-:S04]  /*1d3d0*/  ISETP.GE.AND P4, PT, R17, R0, PT ;  /* 0x000000001100720c */ /* 0x000fc80003f86270 */
[----:B------:R-:W-:Y:S02]  /*1d3e0*/  ISETP.GE.AND P2, PT, R4, R0, PT ;  /* 0x000000000400720c */ /* 0x000fe40003f46270 */
[----:B------:R-:W1:Y:S07]  /*1d3f0*/  SHFL.IDX PT, R4, R2, RZ, 0x181f ;  /* 0x00181fff02047589 */ /* 0x000e6e00000e0000 */
[----:B0-----:R-:W-:-:S05]  /*1d400*/  @!P4 LEA R5, P3, R9, R5, 0x1 ;  /* 0x000000050905c211 */ /* 0x001fca00078608ff */
[----:B-1----:R-:W-:-:S05]  /*1d410*/  @!P4 IMAD.X R4, RZ, RZ, R4, P3 ;  /* 0x000000ffff04c224 */ /* 0x002fca00018e0604 */
[----:B------:R-:W-:-:S04]  /*1d420*/  @!P4 LOP3.LUT R5, R5, R4, RZ, 0x3c, !PT ;  /* 0x000000040505c212 */ /* 0x000fc800078e3cff */
[----:B------:R-:W-:-:S04]  /*1d430*/  @!P4 LOP3.LUT R4, R5, R4, RZ, 0x3c, !PT ;  /* 0x000000040504c212 */ /* 0x000fc800078e3cff */
[----:B------:R-:W-:-:S05]  /*1d440*/  @!P4 LOP3.LUT R5, R5, R4, RZ, 0x3c, !PT ;  /* 0x000000040505c212 */ /* 0x000fca00078e3cff */
[----:B------:R-:W-:Y:S04]  /*1d450*/  @!P4 LDGSTS.E.BYPASS.LTC128B.128 [R8+0x10400], desc[UR40][R4.64], !P0 ;  /* 0x104000000408cfae */ /* 0x000fe8000c101d68 */
[----:B------:R0:W-:Y:S02]  /*1d460*/  @!P4 LDGSTS.E.BYPASS.LTC128B.128 [R8+0x14400], desc[UR40][R4.64+0x80], !P1 ;  /* 0x144000800408cfae */ /* 0x0001e4000c901d68 */
[----:B0-----:R-:W-:Y:S02]  /*1d470*/  @!P2 LEA R5, P3, R9, R6, 0x1 ;  /* 0x000000060905a211 */ /* 0x001fe400078608ff */
[----:B------:R-:W-:Y:S03]  /*1d480*/  SHFL.IDX PT, R6, R2, 0x2, 0x181f ;  /* 0x00581f0002067f89 */ /* 0x000fe600000e0000 */
[----:B------:R-:W-:-:S05]  /*1d490*/  @!P2 IMAD.X R4, RZ, RZ, R7, P3 ;  /* 0x000000ffff04a224 */ /* 0x000fca00018e0607 */
[----:B------:R-:W-:-:S04]  /*1d4a0*/  @!P2 LOP3.LUT R5, R5, R4, RZ, 0x3c, !PT ;  /* 0x000000040505a212 */ /* 0x000fc800078e3cff */
[----:B------:R-:W-:-:S04]  /*1d4b0*/  @!P2 LOP3.LUT R4, R5, R4, RZ, 0x3c, !PT ;  /* 0x000000040504a212 */ /* 0x000fc800078e3cff */
[----:B------:R-:W-:-:S05]  /*1d4c0*/  @!P2 LOP3.LUT R5, R5, R4, RZ, 0x3c, !PT ;  /* 0x000000040505a212 */ /* 0x000fca00078e3cff */
[----:B------:R-:W-:Y:S04]  /*1d4d0*/  @!P2 LDGSTS.E.BYPASS.LTC128B.128 [R8+0x10c00], desc[UR40][R4.64], !P0 ;  /* 0x10c000000408afae */ /* 0x000fe8000c101d68 */
[----:B------:R0:W-:Y:S02]  /*1d4e0*/  @!P2 LDGSTS.E.BYPASS.LTC128B.128 [R8+0x14c00], desc[UR40][R4.64+0x80], !P1 ;  /* 0x14c000800408afae */ /* 0x0001e4000c901d68 */
[----:B0-----:R-:W-:-:S05]  /*1d4f0*/  VIADD R4, R17, 0x20 ;  /* 0x0000002011047836 */ /* 0x001fca0000000000 */
[----:B------:R-:W-:Y:S02]  /*1d500*/  ISETP.GE.AND P2, PT, R4, R0, PT ;  /* 0x000000000400720c */ /* 0x000fe40003f46270 */
[----:B------:R-:W0:Y:S11]  /*1d510*/  SHFL.IDX PT, R4, R3, 0x2, 0x181f ;  /* 0x00581f0003047f89 */ /* 0x000e3600000e0000 */
[----:B0-----:R-:W-:-:S05]  /*1d520*/  @!P2 LEA R5, P3, R9, R4, 0x1 ;  /* 0x000000040905a211 */ /* 0x001fca00078608ff */
[----:B------:R-:W-:Y:S02]  /*1d530*/  @!P2 IMAD.X R4, RZ, RZ, R6, P3 ;  /* 0x000000ffff04a224 */ /* 0x000fe400018e0606 */
[----:B------:R-:W-:Y:S03]  /*1d540*/  SHFL.IDX PT, R6, R2, 0x3, 0x181f ;  /* 0x00781f0002067f89 */ /* 0x000fe600000e0000 */
        /* <DEDUP_REMOVED lines=40> */
[----:B------:R-:W0:Y:S04]  /*1d7d0*/  SHFL.IDX PT, R4, R3, 0x6, 0x181f ;  /* 0x00d81f0003047f89 */ /* 0x000e2800000e0000 */
[----:B------:R-:W1:Y:S07]  /*1d7e0*/  SHFL.IDX PT, R3, R3, 0x7, 0x181f ;  /* 0x00f81f0003037f89 */ /* 0x000e6e00000e0000 */
[----:B0-----:R-:W-:-:S05]  /*1d7f0*/  @!P2 LEA R5, P3, R9, R4, 0x1 ;  /* 0x000000040905a211 */ /* 0x001fca00078608ff */
[----:B------:R-:W-:-:S05]  /*1d800*/  @!P2 IMAD.X R4, RZ, RZ, R6, P3 ;  /* 0x000000ffff04a224 */ /* 0x000fca00018e0606 */
[----:B------:R-:W-:-:S04]  /*1d810*/  @!P2 LOP3.LUT R5, R5, R4, RZ, 0x3c, !PT ;  /* 0x000000040505a212 */ /* 0x000fc800078e3cff */
[----:B------:R-:W-:-:S04]  /*1d820*/  @!P2 LOP3.LUT R4, R5, R4, RZ, 0x3c, !PT ;  /* 0x000000040504a212 */ /* 0x000fc800078e3cff */
[----:B------:R-:W-:-:S05]  /*1d830*/  @!P2 LOP3.LUT R5, R5, R4, RZ, 0x3c, !PT ;  /* 0x000000040505a212 */ /* 0x000fca00078e3cff */
[----:B------:R-:W-:Y:S04]  /*1d840*/  @!P2 LDGSTS.E.BYPASS.LTC128B.128 [R8+0x13400], desc[UR40][R4.64], !P0 ;  /* 0x134000000408afae */ /* 0x000fe8000c101d68 */
[----:B------:R0:W-:Y:S04]  /*1d850*/  @!P2 LDGSTS.E.BYPASS.LTC128B.128 [R8+0x17400], desc[UR40][R4.64+0x80], !P1 ;  /* 0x174000800408afae */ /* 0x0001e8000c901d68 */
[----:B01----:R0:W2:Y:S02]  /*1d860*/  SHFL.IDX PT, R4, R2, 0x7, 0x181f ;  /* 0x00f81f0002047f89 */ /* 0x0030a400000e0000 */
.L_x_3172:
[----:B------:R-:W-:Y:S01]  /*1d870*/  VIADD R17, R17, 0x70 ;  /* 0x0000007011117836 */ /* 0x000fe20000000000 */
[----:B------:R-:W-:Y:S04]  /*1d880*/  BSSY B0, `(.L_x_2982) ;  /* 0x000000a000007945 */ /* 0x000fe80003800000 */
[----:B------:R-:W-:-:S13]  /*1d890*/  ISETP.GE.AND P2, PT, R17, R0, PT ;  /* 0x000000001100720c */ /* 0x000fda0003f46270 */
[----:B------:R-:W-:Y:S05]  /*1d8a0*/  @P2 BRA `(.L_x_2983) ;  /* 0x00000000001c2947 */ /* 0x000fea0003800000 */
[----:B0-----:R-:W-:-:S05]  /*1d8b0*/  LEA R2, P2, R9, R3, 0x1 ;  /* 0x0000000309027211 */ /* 0x001fca00078408ff */
[----:B--2---:R-:W-:-:S05]  /*1d8c0*/  IMAD.X R3, RZ, RZ, R4, P2 ;  /* 0x000000ffff037224 */ /* 0x004fca00010e0604 */
[----:B------:R-:W-:Y:S01]  /*1d8d0*/  @!PT LDS RZ, [RZ] ;  /* 0x00000000fffff984 */ /* 0x000fe20000000800 */
[----:B------:R-:W-:Y:S01]  /*1d8e0*/  @!PT LDS RZ, [RZ] ;  /* 0x00000000fffff984 */ /* 0x000fe20000000800 */
[----:B------:R-:W-:Y:S01]  /*1d8f0*/  @!PT LDS RZ, [RZ] ;  /* 0x00000000fffff984 */ /* 0x000fe20000000800 */
[----:B------:R1:W-:Y:S04]  /*1d900*/  LDGSTS.E.BYPASS.LTC128B.128 [R8+0x13c00], desc[UR40][R2.64], !P0 ;  /* 0x13c0000002087fae */ /* 0x0003e8000c101d68 */
[----:B------:R1:W-:Y:S02]  /*1d910*/  LDGSTS.E.BYPASS.LTC128B.128 [R8+0x17c00], desc[UR40][R2.64+0x80], !P1 ;  /* 0x17c0008002087fae */ /* 0x0003e4000c901d68 */
.L_x_2983:
[----:B------:R-:W-:Y:S05]  /*1d920*/  BSYNC B0 ;  /* 0x0000000000007941 */ /* 0x000fea0003800000 */
.L_x_2982:
[----:B-1----:R-:W3:Y:S01]  /*1d930*/  LDL R8, [R1+0x4] ;  /* 0x0000040001087983 */ /* 0x002ee20000100800 */
[----:B------:R-:W-:Y:S01]  /*1d940*/  PLOP3.LUT P0, PT, PT, PT, PT, 0x80, 0x0 ;  /* 0x000000000000781c */ /* 0x000fe20003f0f070 */
[----:B------:R-:W-:Y:S01]  /*1d950*/  NOP ;  /* 0x0000000000007918 */ /* 0x000fe20000000000 */
[----:B---3--:R-:W-:-:S11]  /*1d960*/  VIADD R10, R8, 0x28800 ;  /* 0x00028800080a7836 */ /* 0x008fd60000000000 */
.L_x_2984:
[----:B0-----:R-:W3:Y:S01]  /*1d970*/  LDL R2, [R1+0x4] ;  /* 0x0000040001027983 */ /* 0x001ee20000100800 */
[----:B------:R-:W-:Y:S02]  /*1d980*/  PLOP3.LUT P1, PT, P1, P0, PT, 0xa2, 0x0 ;  /* 0x000000000000781c */ /* 0x000fe40000f21472 */
[----:B---3--:R-:W-:-:S08]  /*1d990*/  @P0 R2UR P1, UR4, R2 ;  /* 0x00000000020402ca */ /* 0x008fd00000020000 */
[----:B------:R-:W-:-:S05]  /*1d9a0*/  @P0 PLOP3.LUT P0, PT, P1, PT, PT, 0x80, 0x0 ;  /* 0x000000000000081c */ /* 0x000fca0000f0f070 */
[----:B------:R-:W-:Y:S01]  /*1d9b0*/  @!P1 SYNCS.ARRIVE.TRANS64.RED.A0T1 RZ, [UR4+0x28800], RZ ;  /* 0x028800ffffff99a7 */ /* 0x000fe20008200404 */
[----:B------:R-:W-:Y:S07]  /*1d9c0*/  @!P1 ARRIVES.LDGSTSBAR.64.TRANSCNT [UR4+0x28800] ;  /* 0x02880000ff0099b0 */ /* 0x000fee0008000a84 */
[----:B------:R-:W-:Y:S05]  /*1d9d0*/  @P0 BRA.U.ANY `(.L_x_2984) ;  /* 0xfffffffd00e40947 */ /* 0x000fea000393ffff */
[----:B------:R-:W3:Y:S02]  /*1d9e0*/  LDL.LU R3, [R1+0x50] ;  /* 0x0000500001037983 */ /* 0x000ee40000300800 */
        /* <DEDUP_REMOVED lines=11> */
.L_x_3173:
[----:B------:R-:W-:Y:S05]  /*1daa0*/  BSYNC B0 ;  /* 0x0000000000007941 */ /* 0x000fea0003800000 */
.L_x_2985:
[----:B0-----:R-:W3:Y:S01]  /*1dab0*/  LDL R2, [R1+0x34] ;  /* 0x0000340001027983 */ /* 0x001ee20000100800 */
[----:B------:R-:W-:Y:S01]  /*1dac0*/  BSSY B0, `(.L_x_2987) ;  /* 0x00001f2000007945 */ /* 0x000fe20003800000 */
[----:B---3--:R-:W-:-:S13]  /*1dad0*/  ISETP.GE.AND P0, PT, R2, 0x2, PT ;  /* 0x000000020200780c */ /* 0x008fda0003f06270 */
[----:B------:R-:W-:Y:S05]  /*1dae0*/  @!P0 BRA `(.L_x_2988) ;  /* 0x0000001c00bc8947 */ /* 0x000fea0003800000 */
[C---:B------:R-:W-:Y:S01]  /*1daf0*/  LOP3.LUT R0, R2.reuse, 0x1, RZ, 0xc0, !PT ;  /* 0x0000000102007812 */ /* 0x040fe200078ec0ff */
[----:B------:R-:W-:Y:S01]  /*1db00*/  VIADD R2, R2, 0xfffffffe ;  /* 0xfffffffe02027836 */ /* 0x000fe20000000000 */
[----:B------:R-:W-:Y:S02]  /*1db10*/  BSSY B2, `(.L_x_2989) ;  /* 0x00000aa000027945 */ /* 0x000fe40003800000 */
[----:B------:R-:W-:Y:S01]  /*1db20*/  ISETP.NE.U32.AND P0, PT, R0, 0x1, PT ;  /* 0x000000010000780c */ /* 0x000fe20003f05070 */
[----:B------:R-:W-:-:S12]  /*1db30*/  IMAD.MOV.U32 R0, RZ, RZ, R2 ;  /* 0x000000ffff007224 */ /* 0x000fd800078e0002 */
[----:B------:R-:W-:Y:S05]  /*1db40*/  @!P0 BRA `(.L_x_2990) ;  /* 0x0000000800988947 */ /* 0x000fea0003800000 */
        /* <DEDUP_REMOVED lines=27> */
[--C-:B------:R-:W-:Y:S02]  /*1dd00*/  IMAD.MOV R6, RZ, RZ, -R0.reuse ;  /* 0x000000ffff067224 */ /* 0x100fe400078e0a00 */
[----:B------:R-:W-:Y:S02]  /*1dd10*/  IMAD.MOV.U32 R4, RZ, RZ, R0 ;  /* 0x000000ffff047224 */ /* 0x000fe400078e0000 */
        /* <DEDUP_REMOVED lines=8> */
.L_x_2993:
[----:B------:R-:W2:Y:S01]  /*1dda0*/  LDL R0, [R1+0x4] ;  /* 0x0000040001007983 */ /* 0x000ea20000100800 */
[----:B------:R-:W-:Y:S01]  /*1ddb0*/  BSSY B3, `(.L_x_2994) ;  /* 0x0000005000037945 */ /* 0x000fe20003800000 */
[----:B--2---:R-:W-:Y:S01]  /*1ddc0*/  IMAD R3, R7, 0x8, R0 ;  /* 0x0000000807037824 */ /* 0x004fe200078e0200 */
[----:B------:R-:W-:-:S04]  /*1ddd0*/  SHF.L.U32 R0, R11, 0x1f, RZ ;  /* 0x0000001f0b007819 */ /* 0x000fc800000006ff */
[----:B------:R-:W1:Y:S02]  /*1dde0*/  SYNCS.PHASECHK.TRANS64.TRYWAIT P0, [R3+URZ+0x28840], R0 ;  /* 0x02884000030075a7 */ /* 0x000e64000800017f */
[----:B-1----:R-:W-:Y:S05]  /*1ddf0*/  @!P0 BRA `(.L_x_2995) ;  /* 0x0000005c004c8947 */ /* 0x002fea0003800000 */
.L_x_3174:
[----:B------:R-:W-:Y:S05]  /*1de00*/  BSYNC B3 ;  /* 0x0000000000037941 */ /* 0x000fea0003800000 */
.L_x_2994:
        /* <DEDUP_REMOVED lines=12> */
.L_x_2997:
[----:B------:R-:W-:Y:S05]  /*1ded0*/  BSYNC B3 ;  /* 0x0000000000037941 */ /* 0x000fea0003800000 */
.L_x_2996:
[----:B------:R-:W2:Y:S04]  /*1dee0*/  LDL R5, [R1+0x4] ;  /* 0x0000040001057983 */ /* 0x000ea80000100800 */
[----:B-1----:R-:W3:Y:S01]  /*1def0*/  LDL R0, [R1+0x18] ;  /* 0x0000180001007983 */ /* 0x002ee20000100800 */
[----:B0-----:R-:W-:Y:S01]  /*1df00*/  IMAD.MOV.U32 R9, RZ, RZ, RZ ;  /* 0x000000ffff097224 */ /* 0x001fe200078e00ff */
        /* <DEDUP_REMOVED lines=10> */
.L_x_2998:
        /* <DEDUP_REMOVED lines=16> */
.L_x_2999:
        /* <DEDUP_REMOVED lines=17> */
.L_x_3175:
[----:B------:R-:W-:Y:S05]  /*1e1c0*/  BSYNC B3 ;  /* 0x0000000000037941 */ /* 0x000fea0003800000 */
.L_x_3000:
        /* <DEDUP_REMOVED lines=14> */
.L_x_3003:
[----:B------:R-:W-:Y:S05]  /*1e2b0*/  BSYNC B3 ;  /* 0x0000000000037941 */ /* 0x000fea0003800000 */
.L_x_3002:
[----:B------:R-:W2:Y:S04]  /*1e2c0*/  LDL R5, [R1+0x18] ;  /* 0x0000180001057983 */ /* 0x000ea80000100800 */
[----:B0-----:R-:W2:Y:S01]  /*1e2d0*/  LDL.LU R3, [R1+0xc] ;  /* 0x00000c0001037983 */ /* 0x001ea20000300800 */
[----:B------:R-:W-:Y:S01]  /*1e2e0*/  R2UR UR10, R9 ;  /* 0x00000000090a72ca */ /* 0x000fe200000e0000 */
[--C-:B-----5:R-:W-:Y:S01]  /*1e2f0*/  IMAD R0, R8, 0x8, R15.reuse ;  /* 0x0000000808007824 */ /* 0x120fe200078e020f */
        /* <DEDUP_REMOVED lines=9> */
.L_x_3004:
        /* <DEDUP_REMOVED lines=16> */
.L_x_3005:
        /* <DEDUP_REMOVED lines=13> */
.L_x_2992:
[----:B------:R-:W-:Y:S05]  /*1e560*/  BSYNC B1 ;  /* 0x0000000000017941 */ /* 0x000fea0003800000 */
.L_x_2991:
[----:B------:R-:W2:Y:S04]  /*1e570*/  LDL.LU R0, [R1+0x34] ;  /* 0x0000340001007983 */ /* 0x000ea80000300800 */
[----:B------:R3:W-:Y:S04]  /*1e580*/  STL [R1+0x8], R7 ;  /* 0x0000080701007387 */ /* 0x0007e80000100800 */
[----:B------:R3:W-:Y:S02]  /*1e590*/  STL [R1+0x14], R11 ;  /* 0x0000140b01007387 */ /* 0x0007e40000100800 */
[----:B--23--:R-:W-:-:S07]  /*1e5a0*/  VIADD R0, R0, 0xfffffffd ;  /* 0xfffffffd00007836 */ /* 0x00cfce0000000000 */
.L_x_2990:
[----:B------:R-:W-:Y:S05]  /*1e5b0*/  BSYNC B2 ;  /* 0x0000000000027941 */ /* 0x000fea0003800000 */
.L_x_2989:
[----:B------:R-:W-:-:S13]  /*1e5c0*/  ISETP.NE.AND P0, PT, R2, RZ, PT ;  /* 0x000000ff0200720c */ /* 0x000fda0003f05270 */
[----:B------:R-:W-:Y:S05]  /*1e5d0*/  @!P0 BRA `(.L_x_2988) ;  /* 0x0000001400008947 */ /* 0x000fea0003800000 */
[----:B------:R3:W5:Y:S02]  /*1e5e0*/  LDL R7, [R1] ;  /* 0x0000000001077983 */ /* 0x0007640000100800 */
.L_x_3036:
[----:B0-2---:R-:W2:Y:S04]  /*1e5f0*/  LDL R4, [R1+0x24] ;  /* 0x0000240001047983 */ /* 0x005ea80000100800 */
[----:B------:R-:W4:Y:S04]  /*1e600*/  LDL R3, [R1+0x8] ;  /* 0x0000080001037983 */ /* 0x000f280000100800 */
[----:B---3--:R-:W3:Y:S01]  /*1e610*/  LDL R2, [R1+0x14] ;  /* 0x0000140001027983 */ /* 0x008ee20000100800 */
[----:B------:R-:W-:Y:S05]  /*1e620*/  YIELD ;  /* 0x0000000000007946 */ /* 0x000fea0003800000 */
[----:B------:R-:W-:Y:S01]  /*1e630*/  BSSY B1, `(.L_x_3006) ;  /* 0x000009a000017945 */ /* 0x000fe20003800000 */
[----:B--2---:R-:W-:Y:S01]  /*1e640*/  LOP3.LUT P1, RZ, R4, 0x1, RZ, 0xc0, !PT ;  /* 0x0000000104ff7812 */ /* 0x004fe2000782c0ff */
[----:B----4-:R-:W-:-:S05]  /*1e650*/  VIADD R4, R3, 0x1 ;  /* 0x0000000103047836 */ /* 0x010fca0000000000 */
[----:B------:R-:W-:-:S04]  /*1e660*/  ISETP.NE.AND P0, PT, R4, 0x2, PT ;  /* 0x000000020400780c */ /* 0x000fc80003f05270 */
[----:B------:R-:W-:Y:S02]  /*1e670*/  SEL R5, RZ, 0x1, P0 ;  /* 0x00000001ff057807 */ /* 0x000fe40000000000 */
[----:B------:R-:W-:Y:S02]  /*1e680*/  SEL R4, R4, RZ, P0 ;  /* 0x000000ff04047207 */ /* 0x000fe40000000000 */
[----:B---3--:R-:W-:Y:S01]  /*1e690*/  LOP3.LUT R5, R2, R5, RZ, 0x3c, !PT ;  /* 0x0000000502057212 */ /* 0x008fe200078e3cff */
        /* <DEDUP_REMOVED lines=25> */
.L_x_3008:
[----:B------:R-:W2:Y:S01]  /*1e830*/  LDL R2, [R1+0x4] ;  /* 0x0000040001027983 */ /* 0x000ea20000100800 */
[----:B------:R-:W-:Y:S01]  /*1e840*/  BSSY B2, `(.L_x_3009) ;  /* 0x0000005000027945 */ /* 0x000fe20003800000 */
[----:B--2---:R-:W-:Y:S01]  /*1e850*/  IMAD R3, R4, 0x8, R2 ;  /* 0x0000000804037824 */ /* 0x004fe200078e0202 */
[----:B------:R-:W-:-:S04]  /*1e860*/  SHF.L.U32 R2, R5, 0x1f, RZ ;  /* 0x0000001f05027819 */ /* 0x000fc800000006ff */
[----:B------:R-:W2:Y:S02]  /*1e870*/  SYNCS.PHASECHK.TRANS64.TRYWAIT P0, [R3+URZ+0x28840], R2 ;  /* 0x02884002030075a7 */ /* 0x000ea4000800017f */
[----:B--2---:R-:W-:Y:S05]  /*1e880*/  @!P0 BRA `(.L_x_3010) ;  /* 0x0000005000d08947 */ /* 0x004fea0003800000 */
.L_x_3176:
[----:B------:R-:W-:Y:S05]  /*1e890*/  BSYNC B2 ;  /* 0x0000000000027941 */ /* 0x000fea0003800000 */
.L_x_3009:
        /* <DEDUP_REMOVED lines=12> */
.L_x_3012:
[----:B------:R-:W-:Y:S05]  /*1e960*/  BSYNC B2 ;  /* 0x0000000000027941 */ /* 0x000fea0003800000 */
.L_x_3011:
        /* <DEDUP_REMOVED lines=13> */
.L_x_3013:
        /* <DEDUP_REMOVED lines=16> */
.L_x_3014:
        /* <DEDUP_REMOVED lines=17> */
.L_x_3177:
[----:B------:R-:W-:Y:S05]  /*1ec50*/  BSYNC B2 ;  /* 0x0000000000027941 */ /* 0x000fea0003800000 */
.L_x_3015:
        /* <DEDUP_REMOVED lines=11> */
.L_x_3018:
[----:B------:R-:W-:Y:S05]  /*1ed10*/  BSYNC B2 ;  /* 0x0000000000027941 */ /* 0x000fea0003800000 */
.L_x_3017:
        /* <DEDUP_REMOVED lines=14> */
.L_x_3019:
        /* <DEDUP_REMOVED lines=16> */
.L_x_3020:
        /* <DEDUP_REMOVED lines=13> */
.L_x_3007:
[----:B------:R-:W-:Y:S05]  /*1efd0*/  BSYNC B1 ;  /* 0x0000000000017941 */ /* 0x000fea0003800000 */
.L_x_3006:
        /* <DEDUP_REMOVED lines=12> */
[----:B------:R-:W-:Y:S01]  /*1f0a0*/  VIADD R6, R0, 0xffffffff ;  /* 0xffffffff00067836 */ /* 0x000fe20000000000 */
        /* <DEDUP_REMOVED lines=22> */
.L_x_3023:
[----:B------:R-:W4:Y:S01]  /*1f210*/  LDL R2, [R1+0x4] ;  /* 0x0000040001027983 */ /* 0x000f220000100800 */
[----:B------:R-:W-:Y:S01]  /*1f220*/  SHF.L.U32 R3, R11, 0x1f, RZ ;  /* 0x0000001f0b037819 */ /* 0x000fe200000006ff */
[----:B------:R-:W-:Y:S01]  /*1f230*/  BSSY B2, `(.L_x_3024) ;  /* 0x0000004000027945 */ /* 0x000fe20003800000 */
[----:B----4-:R-:W-:-:S04]  /*1f240*/  IMAD R2, R12, 0x8, R2 ;  /* 0x000000080c027824 */ /* 0x010fc800078e0202 */
[----:B------:R-:W4:Y:S02]  /*1f250*/  SYNCS.PHASECHK.TRANS64.TRYWAIT P0, [R2+URZ+0x28840], R3 ;  /* 0x02884003020075a7 */ /* 0x000f24000800017f */
[----:B----4-:R-:W-:Y:S05]  /*1f260*/  @!P0 BRA `(.L_x_3025) ;  /* 0x0000004800808947 */ /* 0x010fea0003800000 */
.L_x_3178:
[----:B------:R-:W-:Y:S05]  /*1f270*/  BSYNC B2 ;  /* 0x0000000000027941 */ /* 0x000fea0003800000 */
.L_x_3024:
        /* <DEDUP_REMOVED lines=12> */
.L_x_3027:
[----:B------:R-:W-:Y:S05]  /*1f340*/  BSYNC B2 ;  /* 0x0000000000027941 */ /* 0x000fea0003800000 */
.L_x_3026:
[----:B----4-:R-:W3:Y:S04]  /*1f350*/  LDL R2, [R1+0x8] ;  /* 0x0000080001027983 */ /* 0x010ee80000100800 */
[----:B------:R-:W4:Y:S04]  /*1f360*/  LDL R9, [R1+0x4] ;  /* 0x0000040001097983 */ /* 0x000f280000100800 */
        /* <DEDUP_REMOVED lines=13> */
.L_x_3028:
        /* <DEDUP_REMOVED lines=16> */
.L_x_3029:
        /* <DEDUP_REMOVED lines=15> */
.L_x_3179:
[----:B------:R-:W-:Y:S05]  /*1f630*/  BSYNC B2 ;  /* 0x0000000000027941 */ /* 0x000fea0003800000 */
.L_x_3030:
        /* <DEDUP_REMOVED lines=11> */
.L_x_3033:
[----:B------:R-:W-:Y:S05]  /*1f6f0*/  BSYNC B2 ;  /* 0x0000000000027941 */ /* 0x000fea0003800000 */
.L_x_3032:
        /* <DEDUP_REMOVED lines=13> */
.L_x_3034:
        /* <DEDUP_REMOVED lines=16> */
.L_x_3035:
        /* <DEDUP_REMOVED lines=13> */
.L_x_3022:
[----:B------:R-:W-:Y:S05]  /*1f9a0*/  BSYNC B1 ;  /* 0x0000000000017941 */ /* 0x000fea0003800000 */
.L_x_3021:
[C---:B------:R-:W-:Y:S01]  /*1f9b0*/  ISETP.GT.AND P0, PT, R0.reuse, 0x1, PT ;  /* 0x000000010000780c */ /* 0x040fe20003f04270 */
[----:B------:R-:W-:-:S12]  /*1f9c0*/  VIADD R0, R0, 0xfffffffe ;  /* 0xfffffffe00007836 */ /* 0x000fd80000000000 */
[----:B------:R-:W-:Y:S05]  /*1f9d0*/  @P0 BRA `(.L_x_3036) ;  /* 0xffffffec00040947 */ /* 0x000fea000383ffff */
.L_x_2988:
[----:B------:R-:W-:Y:S05]  /*1f9e0*/  BSYNC B0 ;  /* 0x0000000000007941 */ /* 0x000fea0003800000 */
.L_x_2987:
[----:B------:R-:W4:Y:S01]  /*1f9f0*/  S2R R3, SR_TID.X ;  /* 0x0000000000037919 */ /* 0x000f220000002100 */
[----:B------:R-:W-:Y:S01]  /*1fa00*/  BSSY B0, `(.L_x_3037) ;  /* 0x0000010000007945 */ /* 0x000fe20003800000 */
[----:B----4-:R-:W-:-:S04]  /*1fa10*/  LOP3.LUT R3, R3, 0x7f, RZ, 0xc0, !PT ;  /* 0x0000007f03037812 */ /* 0x010fc800078ec0ff */
[----:B------:R-:W-:-:S13]  /*1fa20*/  ISETP.NE.AND P0, PT, R3, RZ, PT ;  /* 0x000000ff0300720c */ /* 0x000fda0003f05270 */
[----:B------:R-:W-:Y:S05]  /*1fa30*/  @P0 BRA `(.L_x_3038) ;  /* 0x0000000000300947 */ /* 0x000fea0003800000 */
[----:B------:R-:W4:Y:S01]  /*1fa40*/  S2R R2, SR_LANEID ;  /* 0x0000000000027919 */ /* 0x000f220000000000 */
[----:B------:R-:W-:Y:S01]  /*1fa50*/  VOTEU.ANY UR4, UPT, PT ;  /* 0x0000000000047886 */ /* 0x000fe200038e0100 */
[----:B0-2---:R-:W0:Y:S01]  /*1fa60*/  LDC.64 R4, c[0x0][0xc60] ;  /* 0x00031800ff047b82 */ /* 0x005e220000000a00 */
[----:B------:R-:W4:Y:S02]  /*1fa70*/  FLO.U32 R0, UR4 ;  /* 0x0000000400007d00 */ /* 0x000f2400080e0000 */
[----:B----4-:R-:W-:-:S06]  /*1fa80*/  ISETP.EQ.U32.AND P0, PT, R0, R2, PT ;  /* 0x000000020000720c */ /* 0x010fcc0003f02070 */
[----:B------:R-:W0:Y:S07]  /*1fa90*/  POPC R2, UR4 ;  /* 0x0000000400027d09 */ /* 0x000e2e0008000000 */
[----:B0-----:R-:W2:Y:S04]  /*1faa0*/  @P0 ATOMG.E.ADD.STRONG.GPU PT, R2, desc[UR40][R4.64], R2 ;  /* 0x00000002040209a8 */ /* 0x001ea800081ee1e8 */
[----:B--2---:R0:W2:Y:S02]  /*1fab0*/  SHFL.IDX PT, R2, R2, R0, 0x1f ;  /* 0x00001f0002027589 */ /* 0x0040a400000e0000 */
[----:B0-----:R-:W0:Y:S02]  /*1fac0*/  S2R R0, SR_LTMASK ;  /* 0x0000000000007919 */ /* 0x001e240000003900 */
[----:B0-----:R-:W-:-:S06]  /*1fad0*/  LOP3.LUT R0, R0, UR4, RZ, 0xc0, !PT ;  /* 0x0000000400007c12 */ /* 0x001fcc000f8ec0ff */
[----:B------:R-:W2:Y:S02]  /*1fae0*/  POPC R0, R0 ;  /* 0x0000000000007309 */ /* 0x000ea40000000000 */
[----:B--2---:R-:W-:-:S07]  /*1faf0*/  IADD3 R16, R2, UR36, R0 ;  /* 0x0000002402107c10 */ /* 0x004fce000fffe000 */
.L_x_3038:
[----:B------:R-:W-:Y:S05]  /*1fb00*/  BSYNC B0 ;  /* 0x0000000000007941 */ /* 0x000fea0003800000 */
.L_x_3037:
[----:B------:R-:W4:Y:S01]  /*1fb10*/  LDL R0, [R1+0x24] ;  /* 0x0000240001007983 */ /* 0x000f220000100800 */
[----:B------:R-:W-:Y:S01]  /*1fb20*/  BSSY B0, `(.L_x_3039) ;  /* 0x0000040000007945 */ /* 0x000fe20003800000 */
[----:B----4-:R-:W-:-:S13]  /*1fb30*/  LOP3.LUT P0, RZ, R0, 0x1, RZ, 0xc0, !PT ;  /* 0x0000000100ff7812 */ /* 0x010fda000780c0ff */
[----:B------:R-:W-:Y:S05]  /*1fb40*/  @!P0 BRA `(.L_x_3040) ;  /* 0x0000000000f48947 */ /* 0x000fea0003800000 */
[----:B0-2---:R-:W2:Y:S04]  /*1fb50*/  LDL R4, [R1+0x4] ;  /* 0x0000040001047983 */ /* 0x005ea80000100800 */
[----:B------:R-:W2:Y:S04]  /*1fb60*/  LDL R0, [R1+0x8] ;  /* 0x0000080001007983 */ /* 0x000ea80000100800 */
[----:B------:R-:W4:Y:S01]  /*1fb70*/  LDL R2, [R1+0x14] ;  /* 0x0000140001027983 */ /* 0x000f220000100800 */
[----:B------:R-:W-:Y:S01]  /*1fb80*/  BSSY B1, `(.L_x_3041) ;  /* 0x0000006000017945 */ /* 0x000fe20003800000 */
[----:B------:R-:W-:Y:S01]  /*1fb90*/  ISETP.NE.AND P1, PT, R3, RZ, PT ;  /* 0x000000ff0300720c */ /* 0x000fe20003f25270 */
[----:B--2---:R-:W-:Y:S01]  /*1fba0*/  IMAD R0, R0, 0x8, R4 ;  /* 0x0000000800007824 */ /* 0x004fe200078e0204 */
[----:B----4-:R-:W-:-:S04]  /*1fbb0*/  SHF.L.U32 R2, R2, 0x1f, RZ ;  /* 0x0000001f02027819 */ /* 0x010fc800000006ff */
[----:B------:R-:W0:Y:S02]  /*1fbc0*/  SYNCS.PHASECHK.TRANS64.TRYWAIT P0, [R0+URZ+0x28860], R2 ;  /* 0x02886002000075a7 */ /* 0x000e24000800017f */
[----:B0-----:R-:W-:Y:S05]  /*1fbd0*/  @!P0 BRA `(.L_x_3042) ;  /* 0x00000040004c8947 */ /* 0x001fea0003800000 */
.L_x_3180:
[----:B------:R-:W-:Y:S05]  /*1fbe0*/  BSYNC B1 ;  /* 0x0000000000017941 */ /* 0x000fea0003800000 */
.L_x_3041:
        /* <DEDUP_REMOVED lines=9> */
.L_x_3044:
[----:B------:R-:W-:Y:S05]  /*1fc80*/  BSYNC B1 ;  /* 0x0000000000017941 */ /* 0x000fea0003800000 */
.L_x_3043:
        /* <DEDUP_REMOVED lines=14> */
.L_x_3045:
        /* <DEDUP_REMOVED lines=16> */
.L_x_3046:
        /* <DEDUP_REMOVED lines=11> */
.L_x_3040:
[----:B------:R-:W-:Y:S05]  /*1ff20*/  BSYNC B0 ;  /* 0x0000000000007941 */ /* 0x000fea0003800000 */
.L_x_3039:
[----:B------:R-:W4:Y:S04]  /*1ff30*/  LDL.LU R5, [R1+0x8] ;  /* 0x0000080001057983 */ /* 0x000f280000300800 */
[----:B0-2---:R-:W2:Y:S01]  /*1ff40*/  LDL.LU R4, [R1+0x14] ;  /* 0x0000140001047983 */ /* 0x005ea20000300800 */
[----:B----4-:R-:W-:-:S05]  /*1ff50*/  VIADD R0, R5, 0x1 ;  /* 0x0000000105007836 */ /* 0x010fca0000000000 */
[----:B------:R-:W-:-:S04]  /*1ff60*/  ISETP.NE.AND P0, PT, R0, 0x2, PT ;  /* 0x000000020000780c */ /* 0x000fc80003f05270 */
[----:B------:R-:W-:Y:S02]  /*1ff70*/  SEL R2, RZ, 0x1, P0 ;  /* 0x00000001ff027807 */ /* 0x000fe40000000000 */
[----:B------:R-:W-:Y:S02]  /*1ff80*/  SEL R0, R0, RZ, P0 ;  /* 0x000000ff00007207 */ /* 0x000fe40000000000 */
[----:B--2---:R-:W-:-:S03]  /*1ff90*/  LOP3.LUT R4, R4, R2, RZ, 0x3c, !PT ;  /* 0x0000000204047212 */ /* 0x004fc600078e3cff */
[----:B------:R0:W-:Y:S04]  /*1ffa0*/  STL [R1+0x8], R0 ;  /* 0x0000080001007387 */ /* 0x0001e80000100800 */
[----:B------:R0:W-:Y:S02]  /*1ffb0*/  STL [R1+0x14], R4 ;  /* 0x0000140401007387 */ /* 0x0001e40000100800 */
.L_x_2967:
[----:B------:R-:W-:Y:S05]  /*1ffc0*/  BSYNC B7 ;  /* 0x0000000000077941 */ /* 0x000fea0003800000 */
.L_x_2965:
[----:B0-----:R-:W2:Y:S02]  /*1ffd0*/  LDL R0, [R1+0x24] ;  /* 0x0000240001007983 */ /* 0x001ea40000100800 */
[----:B--2---:R-:W-:-:S13]  /*1ffe0*/  LOP3.LUT P0, RZ, R0, 0x2, RZ, 0xc0, !PT ;  /* 0x0000000200ff7812 */ /* 0x004fda000780c0ff */
[----:B------:R-:W-:Y:S05]  /*1fff0*/  @!P0 BRA `(.L_x_3047) ;  /* 0x0000000000288947 */ /* 0x000fea0003800000 */
[----:B------:R-:W-:Y:S05]  /*20000*/  WARPSYNC.ALL ;  /* 0x0000000000007948 */ /* 0x000fea0003800000 */
[----:B------:R-:W0:Y:S08]  /*20010*/  S2UR UR5, SR_CgaCtaId ;  /* 0x00000000000579c3 */ /* 0x000e300000008800 */
[----:B------:R-:W-:Y:S06]  /*20020*/  BAR.SYNC.DEFER_BLOCKING 0x5, 0x180 ;  /* 0x0146000000007b1d */ /* 0x000fec0000010000 */
[----:B------:R-:W-:-:S02]  /*20030*/  UMOV UR4, 0x400 ;  /* 0x0000040000047882 */ /* 0x000fc40000000000 */
[----:B0-----:R-:W-:-:S06]  /*20040*/  ULEA UR4, UR5, UR4, 0x18 ;  /* 0x0000000405047291 */ /* 0x001fcc000f8ec03f */
[----:B------:R-:W-:-:S05]  /*20050*/  IMAD.U32 R0, RZ, RZ, UR4 ;  /* 0x00000004ff007e24 */ /* 0x000fca000f8e00ff */
[----:B------:R2:W4:Y:S04]  /*20060*/  LDS.128 R16, [R0+0x288d0] ;  /* 0x0288d00000107984 */ /* 0x0005280000000c00 */
[----:B------:R2:W-:Y:S01]  /*20070*/  STL [R1+0x4], R0 ;  /* 0x0000040001007387 */ /* 0x0005e20000100800 */
[----:B------:R-:W-:Y:S06]  /*20080*/  BAR.ARV 0x4, 0x180 ;  /* 0x0106000000007b1d */ /* 0x000fec0000002000 */
[----:B------:R-:W-:Y:S05]  /*20090*/  BRA `(.L_x_3048) ;  /* 0x0000000800d87947 */ /* 0x000fea0003800000 */
.L_x_3047:
[----:B---3--:R-:W0:Y:S01]  /*200a0*/  S2R R6, SR_TID.X ;  /* 0x0000000000067919 */ /* 0x008e220000002100 */
[----:B------:R-:W-:Y:S01]  /*200b0*/  UMOV UR4, 0xffffffff ;  /* 0xffffffff00047882 */ /* 0x000fe20000000000 */
[----:B0-----:R-:W-:-:S04]  /*200c0*/  LOP3.LUT R6, R6, 0x1f, RZ, 0xc0, !PT ;  /* 0x0000001f06067812 */ /* 0x001fc800078ec0ff */
[----:B------:R-:W-:Y:S01]  /*200d0*/  ISETP.NE.AND P0, PT, R6, 0x1f, PT ;  /* 0x0000001f0600780c */ /* 0x000fe20003f05270 */
[----:B------:R-:W-:-:S12]  /*200e0*/  BRA.DIV UR4, `(.L_x_3049) ;  /* 0x0000003e041c7947 */ /* 0x000fd8000b800000 */
[----:B------:R-:W-:Y:S01]  /*200f0*/  IMAD.IADD R5, R19, 0x1, R6 ;  /* 0x0000000113057824 */ /* 0x000fe200078e0206 */
[----:B------:R-:W-:-:S04]  /*20100*/  ULDC UR4, c[0x0][0xc3c] ;  /* 0x00030f0000047ab9 */ /* 0x000fc80000000800 */
[----:B------:R-:W-:-:S13]  /*20110*/  ISETP.GE.OR P1, PT, R5, UR4, !P0 ;  /* 0x0000000405007c0c */ /* 0x000fda000c726670 */
[----:B------:R-:W0:Y:S02]  /*20120*/  @!P1 LDC.64 R2, c[0x0][0xc80] ;  /* 0x00032000ff029b82 */ /* 0x000e240000000a00 */
        /* <DEDUP_REMOVED lines=9> */
[----:B------:R-:W0:Y:S02]  /*201c0*/  SHFL.UP PT, R2, R3, 0x1, RZ ;  /* 0x0420000003027989 */ /* 0x000e2400000e00ff */
[----:B0-----:R-:W-:-:S05]  /*201d0*/  SEL R0, R2, RZ, P1 ;  /* 0x000000ff02007207 */ /* 0x001fca0000800000 */
[----:B------:R-:W-:Y:S02]  /*201e0*/  IMAD.IADD R2, R3, 0x1, R0 ;  /* 0x0000000103027824 */ /* 0x000fe400078e0200 */
[----:B------:R-:W-:Y:S04]  /*201f0*/  SHFL.IDX PT, R0, R16, RZ, 0x1f ;  /* 0x00001fff10007589 */ /* 0x000fe800000e0000 */
        /* <DEDUP_REMOVED lines=11> */
[----:B------:R-:W-:Y:S02]  /*202b0*/  IMAD.IADD R2, R2, 0x1, R5 ;  /* 0x0000000102027824 */ /* 0x000fe400078e0205 */
[----:B------:R0:W2:Y:S04]  /*202c0*/  SHFL.IDX PT, R5, R16, 0x1, 0x1f ;  /* 0x00201f0010057f89 */ /* 0x0000a800000e0000 */
[----:B------:R0:W3:Y:S02]  /*202d0*/  SHFL.IDX PT, R16, R2, 0x1f, 0x1f ;  /* 0x03e01f0002107f89 */ /* 0x0000e400000e0000 */
.L_x_3190:
[----:B------:R-:W-:Y:S02]  /*202e0*/  ULDC UR4, c[0x0][0xc38] ;  /* 0x00030e0000047ab9 */ /* 0x000fe40000000800 */
[----:B------:R-:W-:-:S04]  /*202f0*/  IMAD.U32 R4, RZ, RZ, UR4 ;  /* 0x00000004ff047e24 */ /* 0x000fc8000f8e00ff */
[----:B0--3--:R-:W-:-:S04]  /*20300*/  IMAD R16, R16, R4, RZ ;  /* 0x0000000410107224 */ /* 0x009fc800078e02ff */
[----:B--2---:R-:W-:-:S05]  /*20310*/  IMAD.IADD R5, R5, 0x1, R16 ;  /* 0x0000000105057824 */ /* 0x004fca00078e0210 */
[----:B------:R-:W-:-:S13]  /*20320*/  ISETP.GT.AND P6, PT, R5, R0, PT ;  /* 0x000000000500720c */ /* 0x000fda0003fc4270 */
[----:B------:R-:W-:Y:S05]  /*20330*/  @P6 BRA `(.L_x_3050) ;  /* 0x00000000009c6947 */ /* 0x000fea0003800000 */
.L_x_3055:
        /* <DEDUP_REMOVED lines=11> */
[----:B------:R-:W0:Y:S02]  /*203f0*/  LDC.64 R2, c[0x0][0xc80] ;  /* 0x00032000ff027b82 */ /* 0x000e240000000a00 */
[----:B0-----:R-:W-:-:S06]  /*20400*/  IMAD.WIDE R2, R4, 0x4, R2 ;  /* 0x0000000404027825 */ /* 0x001fcc00078e0202 */
[----:B------:R0:W5:Y:S02]  /*20410*/  LDG.E R3, desc[UR40][R2.64] ;  /* 0x0000002802037981 */ /* 0x000164000c1e1900 */
.L_x_3053:
[----:B------:R-:W-:Y:S05]  /*20420*/  BSYNC B0 ;  /* 0x0000000000007941 */ /* 0x000fea0003800000 */
.L_x_3052:
        /* <DEDUP_REMOVED lines=17> */
[----:B------:R0:W2:Y:S02]  /*20540*/  SHFL.IDX PT, R16, R2, 0x1f, 0x1f ;  /* 0x03e01f0002107f89 */ /* 0x0000a400000e0000 */
.L_x_3198:
[----:B------:R-:W-:Y:S02]  /*20550*/  ULDC UR4, c[0x0][0xc38] ;  /* 0x00030e0000047ab9 */ /* 0x000fe40000000800 */
[----:B------:R-:W-:-:S04]  /*20560*/  IMAD.U32 R4, RZ, RZ, UR4 ;  /* 0x00000004ff047e24 */ /* 0x000fc8000f8e00ff */
[----:B--2---:R-:W-:-:S04]  /*20570*/  IMAD R16, R16, R4, RZ ;  /* 0x0000000410107224 */ /* 0x004fc800078e02ff */
[----:B------:R-:W-:-:S05]  /*20580*/  IMAD.IADD R5, R16, 0x1, R5 ;  /* 0x0000000110057824 */ /* 0x000fca00078e0205 */
[----:B------:R-:W-:-:S13]  /*20590*/  ISETP.GT.AND P6, PT, R5, R0, PT ;  /* 0x000000000500720c */ /* 0x000fda0003fc4270 */
[----:B------:R-:W-:Y:S05]  /*205a0*/  @!P6 BRA `(.L_x_3055) ;  /* 0xfffffffc0064e947 */ /* 0x000fea000383ffff */
.L_x_3050:
        /* <DEDUP_REMOVED lines=8> */
.L_x_3202:
[----:B------:R-:W-:Y:S01]  /*20630*/  ISETP.NE.AND P0, PT, R5, RZ, PT ;  /* 0x000000ff0500720c */ /* 0x000fe20003f05270 */
[----:B------:R-:W-:-:S12]  /*20640*/  IMAD.MOV.U32 R5, RZ, RZ, RZ ;  /* 0x000000ffff057224 */ /* 0x000fd800078e00ff */
[----:B------:R-:W-:Y:S05]  /*20650*/  @!P0 BRA `(.L_x_3057) ;  /* 0x0000000000148947 */ /* 0x000fea0003800000 */
[----:B------:R-:W-:Y:S01]  /*20660*/  UMOV UR4, 0xffffffff ;  /* 0xffffffff00047882 */ /* 0x000fe20000000000 */
[----:B------:R-:W-:Y:S02]  /*20670*/  VIADD R12, R6, 0xffffffff ;  /* 0xffffffff060c7836 */ /* 0x000fe40000000000 */
[----:B------:R-:W-:Y:S05]  /*20680*/  BRA.DIV UR4, `(.L_x_3058) ;  /* 0x00000042040c7947 */ /* 0x000fea000b800000 */
[----:B0-----:R0:W4:Y:S02]  /*20690*/  SHFL.IDX PT, R2, R2, R12, 0x1f ;  /* 0x00001f0c02027589 */ /* 0x00112400000e0000 */
.L_x_3205:
[----:B----4-:R-:W-:-:S07]  /*206a0*/  IMAD.MOV.U32 R5, RZ, RZ, R2 ;  /* 0x000000ffff057224 */ /* 0x010fce00078e0002 */
.L_x_3057:
[----:B0-2---:R-:W0:Y:S01]  /*206b0*/  LDC.64 R2, c[0x0][0xc90] ;  /* 0x00032400ff027b82 */ /* 0x005e220000000a00 */
[----:B------:R-:W-:-:S04]  /*206c0*/  IMAD.IADD R19, R6, 0x1, R19 ;  /* 0x0000000106137824 */ /* 0x000fc800078e0213 */
[----:B0-----:R-:W-:-:S05]  /*206d0*/  IMAD.WIDE R2, R19, 0x4, R2 ;  /* 0x0000000413027825 */ /* 0x001fca00078e0202 */
[----:B-----5:R-:W3:Y:S01]  /*206e0*/  LDG.E R7, desc[UR40][R2.64] ;  /* 0x0000002802077981 */ /* 0x020ee2000c1e1900 */
[----:B------:R-:W-:-:S04]  /*206f0*/  IMAD R16, R5, R4, R16 ;  /* 0x0000000405107224 */ /* 0x000fc800078e0210 */
[----:B------:R-:W-:Y:S02]  /*20700*/  IMAD.IADD R0, R0, 0x1, -R16 ;  /* 0x0000000100007824 */ /* 0x000fe400078e0a10 */
[----:B---3--:R-:W-:-:S05]  /*20710*/  IMAD R6, R17, R7, RZ ;  /* 0x0000000711067224 */ /* 0x008fca00078e02ff */
        /* <DEDUP_REMOVED lines=59> */
.L_x_3051:
[----:B------:R-:W-:Y:S01]  /*20ad0*/  UMOV UR4, URZ ;  /* 0x0000003f00047c82 */ /* 0x000fe20008000000 */
[----:B------:R-:W-:Y:S01]  /*20ae0*/  UMOV UR5, URZ ;  /* 0x0000003f00057c82 */ /* 0x000fe20008000000 */
[----:B------:R-:W-:Y:S01]  /*20af0*/  ULDC UR6, c[0x0][0xc3c] ;  /* 0x00030f0000067ab9 */ /* 0x000fe20000000800 */
[----:B------:R-:W-:Y:S02]  /*20b00*/  IMAD.MOV.U32 R16, RZ, RZ, R0 ;  /* 0x000000ffff107224 */ /* 0x000fe400078e0000 */
[----:B------:R-:W-:Y:S02]  /*20b10*/  IMAD.U32 R17, RZ, RZ, UR4 ;  /* 0x00000004ff117e24 */ /* 0x000fe4000f8e00ff */
[----:B------:R-:W-:Y:S02]  /*20b20*/  IMAD.U32 R18, RZ, RZ, UR5 ;  /* 0x00000005ff127e24 */ /* 0x000fe4000f8e00ff */
[----:B------:R-:W-:-:S07]  /*20b30*/  IMAD.U32 R19, RZ, RZ, UR6 ;  /* 0x00000006ff137e24 */ /* 0x000fce000f8e00ff */
.L_x_3059:
        /* <DEDUP_REMOVED lines=12> */
.L_x_3048:
[----:B------:R-:W-:Y:S02]  /*20c00*/  ULDC UR4, c[0x0][0xc3c] ;  /* 0x00030f0000047ab9 */ /* 0x000fe40000000800 */
[----:B----4-:R-:W-:-:S13]  /*20c10*/  ISETP.GE.AND P0, PT, R19, UR4, PT ;  /* 0x0000000413007c0c */ /* 0x010fda000bf06270 */
[----:B------:R-:W-:Y:S05]  /*20c20*/  @!P0 BRA `(.L_x_3060) ;  /* 0xffffff9800a08947 */ /* 0x000fea000383ffff */
[----:B------:R-:W-:Y:S05]  /*20c30*/  BSYNC B8 ;  /* 0x0000000000087941 */ /* 0x000fea0003800000 */
.L_x_2925:
        /* <DEDUP_REMOVED lines=12> */
.L_x_3206:
[----:B------:R-:W-:Y:S05]  /*20d00*/  BSYNC B0 ;  /* 0x0000000000007941 */ /* 0x000fea0003800000 */
.L_x_3061:
[----:B------:R-:W-:-:S03]  /*20d10*/  UMOV UR4, 0xffffffff ;  /* 0xffffffff00047882 */ /* 0x000fc60000000000 */
[----:B------:R-:W-:Y:S05]  /*20d20*/  BRA.DIV UR4, `(.L_x_3063) ;  /* 0x0000003a04a07947 */ /* 0x000fea000b800000 */
[----:B------:R-:W2:Y:S02]  /*20d30*/  S2R R2, SR_TID.X ;  /* 0x0000000000027919 */ /* 0x000ea40000002100 */
[----:B--2---:R-:W-:-:S04]  /*20d40*/  SHF.R.U32.HI R2, RZ, 0x5, R2 ;  /* 0x00000005ff027819 */ /* 0x004fc80000011602 */
[----:B------:R-:W-:-:S05]  /*20d50*/  LOP3.LUT R2, R2, 0x3, RZ, 0xc0, !PT ;  /* 0x0000000302027812 */ /* 0x000fca00078ec0ff */
[----:B------:R2:W4:Y:S02]  /*20d60*/  SHFL.IDX PT, R14, R2, RZ, 0x1f ;  /* 0x00001fff020e7589 */ /* 0x00052400000e0000 */
.L_x_3209:
[----:B----4-:R-:W-:-:S13]  /*20d70*/  ISETP.NE.AND P0, PT, R14, RZ, PT ;  /* 0x000000ff0e00720c */ /* 0x010fda0003f05270 */
[----:B------:R-:W-:Y:S05]  /*20d80*/  @P0 BRA `(.L_x_2712) ;  /* 0x0000000000940947 */ /* 0x000fea0003800000 */
[----:B------:R-:W-:-:S03]  /*20d90*/  UMOV UR4, 0xffffffff ;  /* 0xffffffff00047882 */ /* 0x000fc60000000000 */
[----:B------:R-:W-:Y:S05]  /*20da0*/  BRA.DIV UR4, `(.L_x_3064) ;  /* 0x0000003a04b47947 */ /* 0x000fea000b800000 */
[----:B------:R-:W-:-:S13]  /*20db0*/  ELECT P6, URZ, PT ;  /* 0x00000000003f782f */ /* 0x000fda00038c0000 */
.L_x_3212:
[----:B------:R-:W-:Y:S05]  /*20dc0*/  @!P6 BRA `(.L_x_2712) ;  /* 0x000000000084e947 */ /* 0x000fea0003800000 */
[----:B--2---:R-:W2:Y:S02]  /*20dd0*/  LDL.LU R2, [R1+0x58] ;  /* 0x0000580001027983 */ /* 0x004ea40000300800 */
[----:B--2---:R-:W-:-:S04]  /*20de0*/  LOP3.LUT R2, R2, 0x2, RZ, 0xfc, !PT ;  /* 0x0000000202027812 */ /* 0x004fc800078efcff */
[----:B------:R-:W-:-:S13]  /*20df0*/  ISETP.NE.AND P2, PT, R2, 0x3, PT ;  /* 0x000000030200780c */ /* 0x000fda0003f45270 */
[----:B------:R-:W-:Y:S05]  /*20e00*/  @!P2 BRA `(.L_x_3065) ;  /* 0x000000000004a947 */ /* 0x000fea0003800000 */
[----:B------:R-:W-:Y:S01]  /*20e10*/  BPT.TRAP 0x1 ;  /* 0x000000040000795c */ /* 0x000fe20000300000 */
.L_x_3065:
[----:B0-----:R-:W2:Y:S04]  /*20e20*/  LDL R3, [R1+0x8] ;  /* 0x0000080001037983 */ /* 0x001ea80000100800 */
[----:B---3-5:R-:W3:Y:S01]  /*20e30*/  LDL.LU R7, [R1+0x14] ;  /* 0x0000140001077983 */ /* 0x028ee20000300800 */
        /* <DEDUP_REMOVED lines=12> */
.L_x_3213:
[----:B------:R-:W2:Y:S02]  /*20f00*/  SYNCS.PHASECHK.TRANS64.TRYWAIT P0, [R7+URZ], R2 ;  /* 0x00000002070075a7 */ /* 0x000ea4000800017f */
[----:B--2---:R-:W-:Y:S05]  /*20f10*/  @!P0 BRA `(.L_x_3067) ;  /* 0x00000038008c8947 */ /* 0x004fea0003800000 */
.L_x_3214:
[----:B------:R-:W-:Y:S05]  /*20f20*/  @!P2 BRA `(.L_x_3068) ;  /* 0x000000000004a947 */ /* 0x000fea0003800000 */
[----:B------:R-:W-:Y:S01]  /*20f30*/  BPT.TRAP 0x1 ;  /* 0x000000040000795c */ /* 0x000fe20000300000 */
.L_x_3068:
[----:B------:R-:W3:Y:S01]  /*20f40*/  LDL.LU R4, [R1+0x8] ;  /* 0x0000080001047983 */ /* 0x000ee20000300800 */
[----:B------:R-:W-:-:S04]  /*20f50*/  VIADD R0, R0, 0x28860 ;  /* 0x0002886000007836 */ /* 0x000fc80000000000 */
[----:B---3--:R-:W-:-:S04]  /*20f60*/  IMAD R4, R4, 0x8, R0 ;  /* 0x0000000804047824 */ /* 0x008fc800078e0200 */
[----:B------:R-:W3:Y:S02]  /*20f70*/  SYNCS.PHASECHK.TRANS64.TRYWAIT P0, [R4+URZ], R5 ;  /* 0x00000005040075a7 */ /* 0x000ee4000800017f */
[----:B---3--:R-:W-:Y:S05]  /*20f80*/  @!P0 BRA `(.L_x_3069) ;  /* 0x0000003800848947 */ /* 0x008fea0003800000 */
.L_x_3215:
[----:B------:R-:W-:-:S07]  /*20f90*/  IMAD R3, R3, 0x8, R0 ;  /* 0x0000000803037824 */ /* 0x000fce00078e0200 */
.L_x_3070:
[----:B----4-:R4:W0:Y:S02]  /*20fa0*/  SYNCS.PHASECHK.TRANS64.TRYWAIT P0, [R3+URZ], R2 ;  /* 0x00000002030075a7 */ /* 0x010824000800017f */
[----:B0-----:R-:W-:Y:S05]  /*20fb0*/  @!P0 NANOSLEEP.SYNCS 0x989680 ;  /* 0x009896800000895d */ /* 0x001fea0003900000 */
[----:B------:R-:W0:Y:S02]  /*20fc0*/  @!P0 SYNCS.PHASECHK.TRANS64 P0, [R3+URZ], R2 ;  /* 0x00000002030085a7 */ /* 0x000e24000800007f */
[----:B0-----:R-:W-:Y:S05]  /*20fd0*/  @!P0 BRA `(.L_x_3070) ;  /* 0xfffffffc00f08947 */ /* 0x001fea000383ffff */
.L_x_2712:
[----:B------:R-:W-:Y:S05]  /*20fe0*/  BSYNC B9 ;  /* 0x0000000000097941 */ /* 0x000fea0003800000 */
.L_x_2709:
[----:B------:R-:W-:Y:S05]  /*20ff0*/  EXIT ;  /* 0x000000000000794d */ /* 0x000fea0003800000 */
.L_x_2734:
[----:B0-----:R0:W1:Y:S02]  /*21000*/  SYNCS.PHASECHK.TRANS64.TRYWAIT P6, [R110+URZ+0x28890], R119 ;  /* 0x028890776e0075a7 */ /* 0x00106400080c017f */
[----:B-1----:R-:W-:Y:S05]  /*21010*/  @!P6 NANOSLEEP.SYNCS 0x989680 ;  /* 0x009896800000e95d */ /* 0x002fea0003900000 */
[----:B------:R-:W1:Y:S02]  /*21020*/  @!P6 SYNCS.PHASECHK.TRANS64 P6, [R110+URZ+0x28890], R119 ;  /* 0x028890776e00e5a7 */ /* 0x000e6400080c007f */
[----:B-1----:R-:W-:Y:S05]  /*21030*/  @!P6 BRA `(.L_x_2734) ;  /* 0xfffffffc00f0e947 */ /* 0x002fea000383ffff */
[----:B------:R-:W-:Y:S05]  /*21040*/  BRA `(.L_x_3071) ;  /* 0xfffffe2000607947 */ /* 0x000fea000383ffff */
.L_x_2770:
[----:B0-----:R0:W1:Y:S02]  /*21050*/  SYNCS.PHASECHK.TRANS64.TRYWAIT P4, [R110+URZ+0x28890], R119 ;  /* 0x028890776e0075a7 */ /* 0x001064000808017f */
[----:B-1----:R-:W-:Y:S05]  /*21060*/  @!P4 NANOSLEEP.SYNCS 0x989680 ;  /* 0x009896800000c95d */ /* 0x002fea0003900000 */
[----:B------:R-:W1:Y:S02]  /*21070*/  @!P4 SYNCS.PHASECHK.TRANS64 P4, [R110+URZ+0x28890], R119 ;  /* 0x028890776e00c5a7 */ /* 0x000e64000808007f */
[----:B-1----:R-:W-:Y:S05]  /*21080*/  @!P4 BRA `(.L_x_2770) ;  /* 0xfffffffc00f0c947 */ /* 0x002fea000383ffff */
[----:B------:R-:W-:Y:S05]  /*21090*/  BRA `(.L_x_3072) ;  /* 0xfffffe4800807947 */ /* 0x000fea000383ffff */
.L_x_2787:
[----:B0-----:R0:W1:Y:S02]  /*210a0*/  SYNCS.PHASECHK.TRANS64.TRYWAIT P3, [R110+URZ+0x28890], R119 ;  /* 0x028890776e0075a7 */ /* 0x001064000806017f */
[----:B-1----:R-:W-:Y:S05]  /*210b0*/  @!P3 NANOSLEEP.SYNCS 0x989680 ;  /* 0x009896800000b95d */ /* 0x002fea0003900000 */
[----:B------:R-:W1:Y:S02]  /*210c0*/  @!P3 SYNCS.PHASECHK.TRANS64 P3, [R110+URZ+0x28890], R119 ;  /* 0x028890776e00b5a7 */ /* 0x000e64000806007f */
[----:B-1----:R-:W-:Y:S05]  /*210d0*/  @!P3 BRA `(.L_x_2787) ;  /* 0xfffffffc00f0b947 */ /* 0x002fea000383ffff */
[----:B------:R-:W-:Y:S05]  /*210e0*/  BRA `(.L_x_3073) ;  /* 0xfffffe6c00087947 */ /* 0x000fea000383ffff */
.L_x_2797:
[----:B--2---:R2:W3:Y:S02]  /*210f0*/  SYNCS.PHASECHK.TRANS64.TRYWAIT P0, [R110+URZ+0x288b0], R119 ;  /* 0x0288b0776e0075a7 */ /* 0x0044e4000800017f */
[----:B---3--:R-:W-:Y:S05]  /*21100*/  @!P0 NANOSLEEP.SYNCS 0x989680 ;  /* 0x009896800000895d */ /* 0x008fea0003900000 */
[----:B------:R-:W3:Y:S02]  /*21110*/  @!P0 SYNCS.PHASECHK.TRANS64 P0, [R110+URZ+0x288b0], R119 ;  /* 0x0288b0776e0085a7 */ /* 0x000ee4000800007f */
[----:B---3--:R-:W-:Y:S05]  /*21120*/  @!P0 BRA `(.L_x_2797) ;  /* 0xfffffffc00f08947 */ /* 0x008fea000383ffff */
[----:B------:R-:W-:Y:S05]  /*21130*/  BRA `(.L_x_3074) ;  /* 0xfffffe7000a47947 */ /* 0x000fea000383ffff */
.L_x_2809:
        /* <DEDUP_REMOVED lines=8> */
.L_x_3076:
[----:B------:R-:W-:Y:S05]  /*211c0*/  BSYNC B0 ;  /* 0x0000000000007941 */ /* 0x000fea0003800000 */
.L_x_3075:
[----:B------:R-:W-:Y:S01]  /*211d0*/  IMAD.MOV.U32 R190, RZ, RZ, R14 ;  /* 0x000000ffffbe7224 */ /* 0x000fe200078e000e */
[----:B------:R-:W-:Y:S06]  /*211e0*/  BRA `(.L_x_3077) ;  /* 0xfffffe7c00007947 */ /* 0x000fec000383ffff */
.L_x_2819:
        /* <DEDUP_REMOVED lines=8> */
.L_x_3079:
[----:B------:R-:W-:Y:S05]  /*21270*/  BSYNC B1 ;  /* 0x0000000000017941 */ /* 0x000fea0003800000 */
.L_x_3078:
        /* <DEDUP_REMOVED lines=8> */
.L_x_3080:
[----:B------:R-:W-:Y:S02]  /*21300*/  IMAD.MOV.U32 R13, RZ, RZ, R8 ;  /* 0x000000ffff0d7224 */ /* 0x000fe400078e0008 */
[----:B------:R-:W-:-:S07]  /*21310*/  IMAD.MOV.U32 R3, RZ, RZ, R14 ;  /* 0x000000ffff037224 */ /* 0x000fce00078e000e */
[----:B------:R-:W-:Y:S05]  /*21320*/  WARPSYNC.COLLECTIVE R15, `(.L_x_3081) ;  /* 0x000000000f087348 */ /* 0x000fea0003c00000 */
[----:B------:R0:W1:Y:S02]  /*21330*/  SHFL.IDX P6, R14, R13, R12, R11 ;  /* 0x0000000c0d0e7389 */ /* 0x00006400000c000b */
[----:B01----:R-:W-:Y:S01]  /*21340*/  ENDCOLLECTIVE ;  /* 0x000000000000791b */ /* 0x003fe20003800000 */
.L_x_3081:
[----:B------:R-:W-:Y:S02]  /*21350*/  IMAD.MOV.U32 R13, RZ, RZ, R7 ;  /* 0x000000ffff0d7224 */ /* 0x000fe400078e0007 */
[----:B------:R-:W-:-:S07]  /*21360*/  IMAD.MOV.U32 R4, RZ, RZ, R14 ;  /* 0x000000ffff047224 */ /* 0x000fce00078e000e */
[----:B------:R-:W-:Y:S05]  /*21370*/  WARPSYNC.COLLECTIVE R15, `(.L_x_3082) ;  /* 0x000000000f087348 */ /* 0x000fea0003c00000 */
[----:B------:R0:W1:Y:S02]  /*21380*/  SHFL.IDX P6, R14, R13, R12, R11 ;  /* 0x0000000c0d0e7389 */ /* 0x00006400000c000b */
[----:B01----:R-:W-:Y:S01]  /*21390*/  ENDCOLLECTIVE ;  /* 0x000000000000791b */ /* 0x003fe20003800000 */
.L_x_3082:
[----:B------:R-:W-:Y:S05]  /*213a0*/  BRA `(.L_x_3083) ;  /* 0xfffffe80004c7947 */ /* 0x000fea000383ffff */
.L_x_2822:
        /* <DEDUP_REMOVED lines=8> */
.L_x_3085:
[----:B------:R-:W-:Y:S05]  /*21430*/  BSYNC B1 ;  /* 0x0000000000017941 */ /* 0x000fea0003800000 */
.L_x_3084:
        /* <DEDUP_REMOVED lines=8> */
.L_x_3086:
[----:B------:R-:W-:Y:S02]  /*214c0*/  IMAD.MOV.U32 R13, RZ, RZ, R8 ;  /* 0x000000ffff0d7224 */ /* 0x000fe400078e0008 */
[----:B------:R-:W-:-:S07]  /*214d0*/  IMAD.MOV.U32 R3, RZ, RZ, R14 ;  /* 0x000000ffff037224 */ /* 0x000fce00078e000e */
[----:B------:R-:W-:Y:S05]  /*214e0*/  WARPSYNC.COLLECTIVE R15, `(.L_x_3087) ;  /* 0x000000000f087348 */ /* 0x000fea0003c00000 */
[----:B------:R0:W1:Y:S02]  /*214f0*/  SHFL.IDX P6, R14, R13, R12, R11 ;  /* 0x0000000c0d0e7389 */ /* 0x00006400000c000b */
[----:B01----:R-:W-:Y:S01]  /*21500*/  ENDCOLLECTIVE ;  /* 0x000000000000791b */ /* 0x003fe20003800000 */
.L_x_3087:
[----:B------:R-:W-:Y:S02]  /*21510*/  IMAD.MOV.U32 R13, RZ, RZ, R7 ;  /* 0x000000ffff0d7224 */ /* 0x000fe400078e0007 */
[----:B------:R-:W-:-:S07]  /*21520*/  IMAD.MOV.U32 R4, RZ, RZ, R14 ;  /* 0x000000ffff047224 */ /* 0x000fce00078e000e */
[----:B------:R-:W-:Y:S05]  /*21530*/  WARPSYNC.COLLECTIVE R15, `(.L_x_3088) ;  /* 0x000000000f087348 */ /* 0x000fea0003c00000 */
[----:B------:R0:W1:Y:S02]  /*21540*/  SHFL.IDX P6, R14, R13, R12, R11 ;  /* 0x0000000c0d0e7389 */ /* 0x00006400000c000b */
[----:B01----:R-:W-:Y:S01]  /*21550*/  ENDCOLLECTIVE ;  /* 0x000000000000791b */ /* 0x003fe20003800000 */
.L_x_3088:
[----:B------:R-:W-:Y:S05]  /*21560*/  BRA `(.L_x_3089) ;  /* 0xfffffe8000b87947 */ /* 0x000fea000383ffff */
.L_x_2825:
        /* <DEDUP_REMOVED lines=8> */
.L_x_3091:
[----:B------:R-:W-:Y:S05]  /*215f0*/  BSYNC B1 ;  /* 0x0000000000017941 */ /* 0x000fea0003800000 */
.L_x_3090:
        /* <DEDUP_REMOVED lines=8> */
.L_x_3092:
[----:B------:R-:W-:Y:S02]  /*21680*/  IMAD.MOV.U32 R13, RZ, RZ, R8 ;  /* 0x000000ffff0d7224 */ /* 0x000fe400078e0008 */
[----:B------:R-:W-:-:S07]  /*21690*/  IMAD.MOV.U32 R3, RZ, RZ, R14 ;  /* 0x000000ffff037224 */ /* 0x000fce00078e000e */
[----:B------:R-:W-:Y:S05]  /*216a0*/  WARPSYNC.COLLECTIVE R15, `(.L_x_3093) ;  /* 0x000000000f087348 */ /* 0x000fea0003c00000 */
[----:B------:R0:W1:Y:S02]  /*216b0*/  SHFL.IDX P6, R14, R13, R12, R11 ;  /* 0x0000000c0d0e7389 */ /* 0x00006400000c000b */
[----:B01----:R-:W-:Y:S01]  /*216c0*/  ENDCOLLECTIVE ;  /* 0x000000000000791b */ /* 0x003fe20003800000 */
.L_x_3093:
[----:B------:R-:W-:Y:S02]  /*216d0*/  IMAD.MOV.U32 R13, RZ, RZ, R7 ;  /* 0x000000ffff0d7224 */ /* 0x000fe400078e0007 */
[----:B------:R-:W-:-:S07]  /*216e0*/  IMAD.MOV.U32 R4, RZ, RZ, R14 ;  /* 0x000000ffff047224 */ /* 0x000fce00078e000e */
[----:B------:R-:W-:Y:S05]  /*216f0*/  WARPSYNC.COLLECTIVE R15, `(.L_x_3094) ;  /* 0x000000000f087348 */ /* 0x000fea0003c00000 */
[----:B------:R0:W1:Y:S02]  /*21700*/  SHFL.IDX P6, R14, R13, R12, R11 ;  /* 0x0000000c0d0e7389 */ /* 0x00006400000c000b */
[----:B01----:R-:W-:Y:S01]  /*21710*/  ENDCOLLECTIVE ;  /* 0x000000000000791b */ /* 0x003fe20003800000 */
.L_x_3094:
[----:B------:R-:W-:Y:S05]  /*21720*/  BRA `(.L_x_3095) ;  /* 0xfffffe84001c7947 */ /* 0x000fea000383ffff */
.L_x_2828:
        /* <DEDUP_REMOVED lines=8> */
.L_x_3097:
[----:B------:R-:W-:Y:S05]  /*217b0*/  BSYNC B1 ;  /* 0x0000000000017941 */ /* 0x000fea0003800000 */
.L_x_3096:
        /* <DEDUP_REMOVED lines=8> */
.L_x_3098:
[----:B------:R-:W-:Y:S02]  /*21840*/  IMAD.MOV.U32 R13, RZ, RZ, R8 ;  /* 0x000000ffff0d7224 */ /* 0x000fe400078e0008 */
[----:B------:R-:W-:-:S07]  /*21850*/  IMAD.MOV.U32 R3, RZ, RZ, R14 ;  /* 0x000000ffff037224 */ /* 0x000fce00078e000e */
[----:B------:R-:W-:Y:S05]  /*21860*/  WARPSYNC.COLLECTIVE R15, `(.L_x_3099) ;  /* 0x000000000f087348 */ /* 0x000fea0003c00000 */
[----:B------:R0:W1:Y:S02]  /*21870*/  SHFL.IDX P6, R14, R13, R12, R11 ;  /* 0x0000000c0d0e7389 */ /* 0x00006400000c000b */
[----:B01----:R-:W-:Y:S01]  /*21880*/  ENDCOLLECTIVE ;  /* 0x000000000000791b */ /* 0x003fe20003800000 */
.L_x_3099:
[----:B------:R-:W-:Y:S02]  /*21890*/  IMAD.MOV.U32 R13, RZ, RZ, R7 ;  /* 0x000000ffff0d7224 */ /* 0x000fe400078e0007 */
[----:B------:R-:W-:-:S07]  /*218a0*/  IMAD.MOV.U32 R4, RZ, RZ, R14 ;  /* 0x000000ffff047224 */ /* 0x000fce00078e000e */
[----:B------:R-:W-:Y:S05]  /*218b0*/  WARPSYNC.COLLECTIVE R15, `(.L_x_3100) ;  /* 0x000000000f087348 */ /* 0x000fea0003c00000 */
[----:B------:R0:W1:Y:S02]  /*218c0*/  SHFL.IDX P6, R14, R13, R12, R11 ;  /* 0x0000000c0d0e7389 */ /* 0x00006400000c000b */
[----:B01----:R-:W-:Y:S01]  /*218d0*/  ENDCOLLECTIVE ;  /* 0x000000000000791b */ /* 0x003fe20003800000 */
.L_x_3100:
[----:B------:R-:W-:Y:S05]  /*218e0*/  BRA `(.L_x_3101) ;  /* 0xfffffe8400887947 */ /* 0x000fea000383ffff */
.L_x_2832:
[----:B0-----:R0:W1:Y:S02]  /*218f0*/  SYNCS.PHASECHK.TRANS64.TRYWAIT P0, [R2+URZ+0x28800], R5 ;  /* 0x02880005020075a7 */ /* 0x001064000800017f */
[----:B-1----:R-:W-:Y:S05]  /*21900*/  @!P0 NANOSLEEP.SYNCS 0x989680 ;  /* 0x009896800000895d */ /* 0x002fea0003900000 */
[----:B------:R-:W1:Y:S02]  /*21910*/  @!P0 SYNCS.PHASECHK.TRANS64 P0, [R2+URZ+0x28800], R5 ;  /* 0x02880005020085a7 */ /* 0x000e64000800007f */
[----:B-1----:R-:W-:Y:S05]  /*21920*/  @!P0 BRA `(.L_x_2832) ;  /* 0xfffffffc00f08947 */ /* 0x002fea000383ffff */
[----:B------:R-:W-:Y:S05]  /*21930*/  BRA `(.L_x_3102) ;  /* 0xfffffe8800487947 */ /* 0x000fea000383ffff */
.L_x_2848:
        /* <DEDUP_REMOVED lines=9> */
.L_x_3104:
[----:B------:R-:W-:Y:S05]  /*219d0*/  BSYNC B1 ;  /* 0x0000000000017941 */ /* 0x000fea0003800000 */
.L_x_3103:
        /* <DEDUP_REMOVED lines=10> */
.L_x_3105:
        /* <DEDUP_REMOVED lines=8> */
.L_x_3106:
        /* <DEDUP_REMOVED lines=10> */
.L_x_3107:
        /* <DEDUP_REMOVED lines=9> */
.L_x_3108:
        /* <DEDUP_REMOVED lines=12> */
.L_x_3109:
        /* <DEDUP_REMOVED lines=8> */
.L_x_3110:
[----:B------:R-:W-:Y:S02]  /*21d70*/  @!P1 IMAD.MOV.U32 R50, RZ, RZ, R26 ;  /* 0x000000ffff329224 */ /* 0x000fe400078e001a */
[----:B------:R-:W-:Y:S02]  /*21d80*/  IMAD.MOV.U32 R13, RZ, RZ, R34 ;  /* 0x000000ffff0d7224 */ /* 0x000fe400078e0022 */
[----:B------:R-:W-:Y:S02]  /*21d90*/  @!P1 IMAD.MOV.U32 R51, RZ, RZ, R27 ;  /* 0x000000ffff339224 */ /* 0x000fe400078e001b */
[----:B------:R-:W-:-:S07]  /*21da0*/  IMAD.MOV.U32 R9, RZ, RZ, R14 ;  /* 0x000000ffff097224 */ /* 0x000fce00078e000e */
[----:B------:R-:W-:Y:S05]  /*21db0*/  WARPSYNC.COLLECTIVE R15, `(.L_x_3111) ;  /* 0x000000000f087348 */ /* 0x000fea0003c00000 */
[----:B------:R0:W1:Y:S02]  /*21dc0*/  SHFL.IDX P6, R14, R13, R12, R11 ;  /* 0x0000000c0d0e7389 */ /* 0x00006400000c000b */
[----:B01----:R-:W-:Y:S01]  /*21dd0*/  ENDCOLLECTIVE ;  /* 0x000000000000791b */ /* 0x003fe20003800000 */
.L_x_3111:
        /* <DEDUP_REMOVED lines=18> */
.L_x_2851:
        /* <DEDUP_REMOVED lines=8> */
.L_x_3114:
[----:B------:R-:W-:Y:S05]  /*21f80*/  BSYNC B1 ;  /* 0x0000000000017941 */ /* 0x000fea0003800000 */
.L_x_3113:
        /* <DEDUP_REMOVED lines=9> */
.L_x_3115:
        /* <DEDUP_REMOVED lines=8> */
.L_x_3116:
[----:B------:R-:W-:-:S05]  /*220a0*/  @!P1 IADD3 R8, P2, R8, R31, RZ ;  /* 0x0000001f08089210 */ /* 0x000fca0007f5e0ff */
[----:B------:R-:W-:Y:S02]  /*220b0*/  @!P1 IMAD.X R9, R3, 0x1, R29, P2 ;  /* 0x0000000103099824 */ /* 0x000fe400010e061d */
[----:B------:R-:W-:Y:S02]  /*220c0*/  IMAD.MOV.U32 R13, RZ, RZ, R34 ;  /* 0x000000ffff0d7224 */ /* 0x000fe400078e0022 */
[----:B------:R-:W-:-:S07]  /*220d0*/  IMAD.MOV.U32 R28, RZ, RZ, R14 ;  /* 0x000000ffff1c7224 */ /* 0x000fce00078e000e */
[----:B------:R-:W-:Y:S05]  /*220e0*/  WARPSYNC.COLLECTIVE R15, `(.L_x_3117) ;  /* 0x000000000f087348 */ /* 0x000fea0003c00000 */
[----:B------:R0:W1:Y:S02]  /*220f0*/  SHFL.IDX P6, R14, R13, R12, R11 ;  /* 0x0000000c0d0e7389 */ /* 0x00006400000c000b */
[----:B01----:R-:W-:Y:S01]  /*22100*/  ENDCOLLECTIVE ;  /* 0x000000000000791b */ /* 0x003fe20003800000 */
.L_x_3117:
        /* <DEDUP_REMOVED lines=23> */
.L_x_3118:
        /* <DEDUP_REMOVED lines=19> */
.L_x_3119:
[----:B------:R-:W-:Y:S02]  /*223b0*/  PRMT R74, R10, 0x7610, R74 ;  /* 0x000076100a4a7816 */ /* 0x000fe4000000004a */
[----:B------:R-:W-:Y:S01]  /*223c0*/  CS2R R8, SRZ ;  /* 0x0000000000087805 */ /* 0x000fe2000001ff00 */
[----:B------:R-:W-:Y:S02]  /*223d0*/  IMAD.MOV.U32 R13, RZ, RZ, R33 ;  /* 0x000000ffff0d7224 */ /* 0x000fe400078e0021 */
[----:B------:R-:W-:-:S07]  /*223e0*/  IMAD.MOV.U32 R32, RZ, RZ, R14 ;  /* 0x000000ffff207224 */ /* 0x000fce00078e000e */
[----:B------:R-:W-:Y:S05]  /*223f0*/  WARPSYNC.COLLECTIVE R15, `(.L_x_3120) ;  /* 0x000000000f087348 */ /* 0x000fea0003c00000 */
[----:B------:R0:W1:Y:S02]  /*22400*/  SHFL.IDX P6, R14, R13, R12, R11 ;  /* 0x0000000c0d0e7389 */ /* 0x00006400000c000b */
[----:B01----:R-:W-:Y:S01]  /*22410*/  ENDCOLLECTIVE ;  /* 0x000000000000791b */ /* 0x003fe20003800000 */
.L_x_3120:
[----:B------:R-:W-:Y:S02]  /*22420*/  IMAD.MOV.U32 R13, RZ, RZ, R34 ;  /* 0x000000ffff0d7224 */ /* 0x000fe400078e0022 */
[----:B------:R-:W-:-:S07]  /*22430*/  IMAD.MOV.U32 R33, RZ, RZ, R14 ;  /* 0x000000ffff217224 */ /* 0x000fce00078e000e */
[----:B------:R-:W-:Y:S05]  /*22440*/  WARPSYNC.COLLECTIVE R15, `(.L_x_3121) ;  /* 0x000000000f087348 */ /* 0x000fea0003c00000 */
[----:B------:R0:W1:Y:S02]  /*22450*/  SHFL.IDX P6, R14, R13, R12, R11 ;  /* 0x0000000c0d0e7389 */ /* 0x00006400000c000b */
[----:B01----:R-:W-:Y:S01]  /*22460*/  ENDCOLLECTIVE ;  /* 0x000000000000791b */ /* 0x003fe20003800000 */
.L_x_3121:
[----:B------:R-:W-:-:S05]  /*22470*/  IMAD.MOV.U32 R11, RZ, RZ, R41 ;  /* 0x000000ffff0b7224 */ /* 0x000fca00078e0029 */
[----:B------:R-:W-:Y:S01]  /*22480*/  PRMT R75, R11, 0x7610, R75 ;  /* 0x000076100b4b7816 */ /* 0x000fe2000000004b */
[----:B------:R-:W-:Y:S01]  /*22490*/  IMAD.MOV.U32 R34, RZ, RZ, R14 ;  /* 0x000000ffff227224 */ /* 0x000fe200078e000e */
[----:B------:R-:W-:Y:S06]  /*224a0*/  BRA `(.L_x_3122) ;  /* 0xfffffea000747947 */ /* 0x000fec000383ffff */
.L_x_2855:
[----:B0-----:R0:W1:Y:S02]  /*224b0*/  SYNCS.PHASECHK.TRANS64.TRYWAIT P4, [R2+URZ+0x28800], R29 ;  /* 0x0288001d020075a7 */ /* 0x001064000808017f */
[----:B-1----:R-:W-:Y:S05]  /*224c0*/  @!P4 NANOSLEEP.SYNCS 0x989680 ;  /* 0x009896800000c95d */ /* 0x002fea0003900000 */
[----:B------:R-:W1:Y:S02]  /*224d0*/  @!P4 SYNCS.PHASECHK.TRANS64 P4, [R2+URZ+0x28800], R29 ;  /* 0x0288001d0200c5a7 */ /* 0x000e64000808007f */
[----:B-1----:R-:W-:Y:S05]  /*224e0*/  @!P4 BRA `(.L_x_2855) ;  /* 0xfffffffc00f0c947 */ /* 0x002fea000383ffff */
[----:B------:R-:W-:Y:S05]  /*224f0*/  BRA `(.L_x_3123) ;  /* 0xfffffea400187947 */ /* 0x000fea000383ffff */
.L_x_2865:
[----:B-1----:R1:W2:Y:S02]  /*22500*/  SYNCS.PHASECHK.TRANS64.TRYWAIT P2, [R0+URZ+0x28830], R3 ;  /* 0x02883003000075a7 */ /* 0x0022a4000804017f */
[----:B--2---:R-:W-:Y:S05]  /*22510*/  @!P2 NANOSLEEP.SYNCS 0x989680 ;  /* 0x009896800000a95d */ /* 0x004fea0003900000 */
[----:B------:R-:W2:Y:S02]  /*22520*/  @!P2 SYNCS.PHASECHK.TRANS64 P2, [R0+URZ+0x28830], R3 ;  /* 0x028830030000a5a7 */ /* 0x000ea4000804007f */
[----:B--2---:R-:W-:Y:S05]  /*22530*/  @!P2 BRA `(.L_x_2865) ;  /* 0xfffffffc00f0a947 */ /* 0x004fea000383ffff */
[----:B------:R-:W-:Y:S05]  /*22540*/  BRA `(.L_x_2864) ;  /* 0xfffffebc00f47947 */ /* 0x000fea000383ffff */
.L_x_2871:
[----:B-1----:R1:W2:Y:S02]  /*22550*/  SYNCS.PHASECHK.TRANS64.TRYWAIT P4, [R6+URZ+0x28830], R7 ;  /* 0x02883007060075a7 */ /* 0x0022a4000808017f */
[----:B--2---:R-:W-:Y:S05]  /*22560*/  @!P4 NANOSLEEP.SYNCS 0x989680 ;  /* 0x009896800000c95d */ /* 0x004fea0003900000 */
[----:B------:R-:W2:Y:S02]  /*22570*/  @!P4 SYNCS.PHASECHK.TRANS64 P4, [R6+URZ+0x28830], R7 ;  /* 0x028830070600c5a7 */ /* 0x000ea4000808007f */
[----:B--2---:R-:W-:Y:S05]  /*22580*/  @!P4 BRA `(.L_x_2871) ;  /* 0xfffffffc00f0c947 */ /* 0x004fea000383ffff */
[----:B------:R-:W-:Y:S05]  /*22590*/  BRA `(.L_x_2870) ;  /* 0xfffffeec00447947 */ /* 0x000fea000383ffff */
.L_x_2875:
[----:B-1----:R1:W2:Y:S02]  /*225a0*/  SYNCS.PHASECHK.TRANS64.TRYWAIT P3, [R7+URZ+0x28850], R6 ;  /* 0x02885006070075a7 */ /* 0x0022a4000806017f */
[----:B--2---:R-:W-:Y:S05]  /*225b0*/  @!P3 NANOSLEEP.SYNCS 0x989680 ;  /* 0x009896800000b95d */ /* 0x004fea0003900000 */
[----:B------:R-:W2:Y:S02]  /*225c0*/  @!P3 SYNCS.PHASECHK.TRANS64 P3, [R7+URZ+0x28850], R6 ;  /* 0x028850060700b5a7 */ /* 0x000ea4000806007f */
[----:B--2---:R-:W-:Y:S05]  /*225d0*/  @!P3 BRA `(.L_x_2875) ;  /* 0xfffffffc00f0b947 */ /* 0x004fea000383ffff */
[----:B------:R-:W-:Y:S05]  /*225e0*/  BRA `(.L_x_2872) ;  /* 0xfffffef000547947 */ /* 0x000fea000383ffff */
.L_x_2882:
[----:B-1----:R1:W2:Y:S02]  /*225f0*/  SYNCS.PHASECHK.TRANS64.TRYWAIT P3, [R6+URZ+0x28830], R7 ;  /* 0x02883007060075a7 */ /* 0x0022a4000806017f */
[----:B--2---:R-:W-:Y:S05]  /*22600*/  @!P3 NANOSLEEP.SYNCS 0x989680 ;  /* 0x009896800000b95d */ /* 0x004fea0003900000 */
[----:B------:R-:W2:Y:S02]  /*22610*/  @!P3 SYNCS.PHASECHK.TRANS64 P3, [R6+URZ+0x28830], R7 ;  /* 0x028830070600b5a7 */ /* 0x000ea4000806007f */
[----:B--2---:R-:W-:Y:S05]  /*22620*/  @!P3 BRA `(.L_x_2882) ;  /* 0xfffffffc00f0b947 */ /* 0x004fea000383ffff */
[----:B------:R-:W-:Y:S05]  /*22630*/  BRA `(.L_x_2881) ;  /* 0xffffff1c00f47947 */ /* 0x000fea000383ffff */
.L_x_2886:
[----:B-1----:R1:W2:Y:S02]  /*22640*/  SYNCS.PHASECHK.TRANS64.TRYWAIT P2, [R7+URZ+0x28850], R6 ;  /* 0x02885006070075a7 */ /* 0x0022a4000804017f */
[----:B--2---:R-:W-:Y:S05]  /*22650*/  @!P2 NANOSLEEP.SYNCS 0x989680 ;  /* 0x009896800000a95d */ /* 0x004fea0003900000 */
[----:B------:R-:W2:Y:S02]  /*22660*/  @!P2 SYNCS.PHASECHK.TRANS64 P2, [R7+URZ+0x28850], R6 ;  /* 0x028850060700a5a7 */ /* 0x000ea4000804007f */
[----:B--2---:R-:W-:Y:S05]  /*22670*/  @!P2 BRA `(.L_x_2886) ;  /* 0xfffffffc00f0a947 */ /* 0x004fea000383ffff */
[----:B------:R-:W-:Y:S05]  /*22680*/  BRA `(.L_x_2883) ;  /* 0xffffff2400047947 */ /* 0x000fea000383ffff */
.L_x_2891:
[----:B-1----:R1:W2:Y:S02]  /*22690*/  SYNCS.PHASECHK.TRANS64.TRYWAIT P0, [R11+URZ+0x28850], R4 ;  /* 0x028850040b0075a7 */ /* 0x0022a4000800017f */
[----:B--2---:R-:W-:Y:S05]  /*226a0*/  @!P0 NANOSLEEP.SYNCS 0x989680 ;  /* 0x009896800000895d */ /* 0x004fea0003900000 */
[----:B------:R-:W2:Y:S02]  /*226b0*/  @!P0 SYNCS.PHASECHK.TRANS64 P0, [R11+URZ+0x28850], R4 ;  /* 0x028850040b0085a7 */ /* 0x000ea4000800007f */
[----:B--2---:R-:W-:Y:S05]  /*226c0*/  @!P0 BRA `(.L_x_2891) ;  /* 0xfffffffc00f08947 */ /* 0x004fea000383ffff */
[----:B------:R-:W-:Y:S05]  /*226d0*/  BRA `(.L_x_2890) ;  /* 0xffffff4800347947 */ /* 0x000fea000383ffff */
.L_x_2905:
[----:B------:R-:W-:Y:S02]  /*226e0*/  IMAD.MOV.U32 R13, RZ, RZ, R4 ;  /* 0x000000ffff0d7224 */ /* 0x000fe400078e0004 */
[----:B------:R-:W-:Y:S02]  /*226f0*/  IMAD.MOV.U32 R12, RZ, RZ, RZ ;  /* 0x000000ffff0c7224 */ /* 0x000fe400078e00ff */
[----:B------:R-:W-:Y:S02]  /*22700*/  IMAD.MOV.U32 R11, RZ, RZ, 0x181f ;  /* 0x0000181fff0b7424 */ /* 0x000fe400078e00ff */
[----:B------:R-:W-:-:S07]  /*22710*/  IMAD.MOV.U32 R15, RZ, RZ, -0x1 ;  /* 0xffffffffff0f7424 */ /* 0x000fce00078e00ff */
[----:B01----:R-:W-:Y:S05]  /*22720*/  WARPSYNC.COLLECTIVE R15, `(.L_x_3124) ;  /* 0x000000000f087348 */ /* 0x003fea0003c00000 */
[----:B------:R2:W3:Y:S02]  /*22730*/  SHFL.IDX P6, R14, R13, R12, R11 ;  /* 0x0000000c0d0e7389 */ /* 0x0004e400000c000b */
[----:B0123--:R-:W-:Y:S01]  /*22740*/  ENDCOLLECTIVE ;  /* 0x000000000000791b */ /* 0x00ffe20003800000 */
.L_x_3124:
[----:B------:R-:W-:Y:S02]  /*22750*/  IMAD.MOV.U32 R13, RZ, RZ, R3 ;  /* 0x000000ffff0d7224 */ /* 0x000fe400078e0003 */
[----:B------:R-:W-:-:S07]  /*22760*/  IMAD.MOV.U32 R0, RZ, RZ, R14 ;  /* 0x000000ffff007224 */ /* 0x000fce00078e000e */
[----:B------:R-:W-:Y:S05]  /*22770*/  WARPSYNC.COLLECTIVE R15, `(.L_x_3125) ;  /* 0x000000000f087348 */ /* 0x000fea0003c00000 */
[----:B------:R0:W1:Y:S02]  /*22780*/  SHFL.IDX P6, R14, R13, R12, R11 ;  /* 0x0000000c0d0e7389 */ /* 0x00006400000c000b */
[----:B01----:R-:W-:Y:S01]  /*22790*/  ENDCOLLECTIVE ;  /* 0x000000000000791b */ /* 0x003fe20003800000 */
.L_x_3125:
[----:B------:R-:W-:Y:S05]  /*227a0*/  BRA `(.L_x_3126) ;  /* 0xffffff6c00547947 */ /* 0x000fea000383ffff */
.L_x_2908:
        /* <DEDUP_REMOVED lines=8> */
.L_x_3128:
[----:B------:R-:W-:Y:S05]  /*22830*/  BSYNC B1 ;  /* 0x0000000000017941 */ /* 0x000fea0003800000 */
.L_x_3127:
        /* <DEDUP_REMOVED lines=8> */
.L_x_3129:
[----:B------:R-:W-:Y:S05]  /*228c0*/  BRA `(.L_x_3130) ;  /* 0xffffff6c00547947 */ /* 0x000fea000383ffff */
.L_x_2911:
        /* <DEDUP_REMOVED lines=8> */
.L_x_3132:
[----:B------:R-:W-:Y:S05]  /*22950*/  BSYNC B1 ;  /* 0x0000000000017941 */ /* 0x000fea0003800000 */
.L_x_3131:
        /* <DEDUP_REMOVED lines=8> */
.L_x_3133:
[----:B------:R-:W-:Y:S05]  /*229e0*/  BRA `(.L_x_3134) ;  /* 0xffffff6c00547947 */ /* 0x000fea000383ffff */
.L_x_2914:
        /* <DEDUP_REMOVED lines=8> */
.L_x_3136:
[----:B------:R-:W-:Y:S05]  /*22a70*/  BSYNC B1 ;  /* 0x0000000000017941 */ /* 0x000fea0003800000 */
.L_x_3135:
        /* <DEDUP_REMOVED lines=8> */
.L_x_3137:
[----:B------:R-:W-:Y:S05]  /*22b00*/  BRA `(.L_x_3138) ;  /* 0xffffff6c00547947 */ /* 0x000fea000383ffff */
.L_x_2931:
[----:B------:R-:W1:Y:S01]  /*22b10*/  S2R R6, SR_TID.X ;  /* 0x0000000000067919 */ /* 0x000e620000002100 */
[----:B------:R-:W-:Y:S01]  /*22b20*/  BSSY B1, `(.L_x_3139) ;  /* 0x000000a000017945 */ /* 0x000fe20003800000 */
[----:B------:R-:W-:Y:S02]  /*22b30*/  IMAD.MOV.U32 R12, RZ, RZ, RZ ;  /* 0x000000ffff0c7224 */ /* 0x000fe400078e00ff */
[----:B------:R-:W-:Y:S02]  /*22b40*/  IMAD.MOV.U32 R11, RZ, RZ, 0x1f ;  /* 0x0000001fff0b7424 */ /* 0x000fe400078e00ff */
[----:B------:R-:W-:Y:S01]  /*22b50*/  IMAD.MOV.U32 R15, RZ, RZ, -0x1 ;  /* 0xffffffffff0f7424 */ /* 0x000fe200078e00ff */
[----:B-1----:R-:W-:-:S04]  /*22b60*/  SHF.R.U32.HI R6, RZ, 0x5, R6 ;  /* 0x00000005ff067819 */ /* 0x002fc80000011606 */
[----:B------:R-:W-:-:S05]  /*22b70*/  LOP3.LUT R6, R6, 0x3, RZ, 0xc0, !PT ;  /* 0x0000000306067812 */ /* 0x000fca00078ec0ff */
[----:B0-----:R-:W-:-:S07]  /*22b80*/  IMAD.MOV.U32 R13, RZ, RZ, R6 ;  /* 0x000000ffff0d7224 */ /* 0x001fce00078e0006 */
[----:B------:R-:W-:Y:S05]  /*22b90*/  WARPSYNC.COLLECTIVE R15, `(.L_x_3140) ;  /* 0x000000000f087348 */ /* 0x000fea0003c00000 */
[----:B------:R0:W1:Y:S02]  /*22ba0*/  SHFL.IDX P6, R14, R13, R12, R11 ;  /* 0x0000000c0d0e7389 */ /* 0x00006400000c000b */
[----:B01----:R-:W-:Y:S01]  /*22bb0*/  ENDCOLLECTIVE ;  /* 0x000000000000791b */ /* 0x003fe20003800000 */
.L_x_3140:
[----:B------:R-:W-:Y:S05]  /*22bc0*/  BSYNC B1 ;  /* 0x0000000000017941 */ /* 0x000fea0003800000 */
.L_x_3139:
[----:B------:R-:W-:Y:S05]  /*22bd0*/  BRA `(.L_x_3141) ;  /* 0xffffff8000b07947 */ /* 0x000fea000383ffff */
.L_x_2933:
[----:B------:R-:W-:Y:S01]  /*22be0*/  BSSY B1, `(.L_x_3142) ;  /* 0x0000006000017945 */ /* 0x000fe20003800000 */
[----:B------:R-:W-:-:S07]  /*22bf0*/  IMAD.MOV.U32 R15, RZ, RZ, -0x1 ;  /* 0xffffffffff0f7424 */ /* 0x000fce00078e00ff */
[----:B01----:R-:W-:Y:S05]  /*22c00*/  WARPSYNC.COLLECTIVE R15, `(.L_x_3143) ;  /* 0x000000000f0c7348 */ /* 0x003fea0003c00000 */
[----:B------:R-:W-:Y:S02]  /*22c10*/  ELECT P6, UR62, PT ;  /* 0x00000000003e782f */ /* 0x000fe400038c0000 */
[----:B------:R-:W-:Y:S01]  /*22c20*/  MOV R14, UR62 ;  /* 0x0000003e000e7c02 */ /* 0x000fe20008000f00 */
[----:B01----:R-:W-:Y:S10]  /*22c30*/  ENDCOLLECTIVE ;  /* 0x000000000000791b */ /* 0x003ff40003800000 */
.L_x_3143:
[----:B------:R-:W-:Y:S05]  /*22c40*/  BSYNC B1 ;  /* 0x0000000000017941 */ /* 0x000fea0003800000 */
.L_x_3142:
[----:B------:R-:W-:Y:S05]  /*22c50*/  BRA `(.L_x_2932) ;  /* 0xffffff8000a87947 */ /* 0x000fea000383ffff */
.L_x_2935:
[----:B-1----:R-:W2:Y:S02]  /*22c60*/  LDL R4, [R1+0x4] ;  /* 0x0000040001047983 */ /* 0x002ea40000100800 */
[----:B--2---:R1:W2:Y:S02]  /*22c70*/  SYNCS.PHASECHK.TRANS64.TRYWAIT P0, [R4+URZ+0x28820], R3 ;  /* 0x02882003040075a7 */ /* 0x0042a4000800017f */
[----:B--2---:R-:W-:Y:S05]  /*22c80*/  @!P0 NANOSLEEP.SYNCS 0x989680 ;  /* 0x009896800000895d */ /* 0x004fea0003900000 */
[----:B------:R-:W2:Y:S02]  /*22c90*/  @!P0 SYNCS.PHASECHK.TRANS64 P0, [R4+URZ+0x28820], R3 ;  /* 0x02882003040085a7 */ /* 0x000ea4000800007f */
[----:B--2---:R-:W-:Y:S05]  /*22ca0*/  @!P0 BRA `(.L_x_2935) ;  /* 0xfffffffc00ec8947 */ /* 0x004fea000383ffff */
[----:B------:R-:W-:Y:S05]  /*22cb0*/  BRA `(.L_x_3144) ;  /* 0xffffff8000b87947 */ /* 0x000fea000383ffff */
.L_x_2939:
[----:B-1----:R1:W2:Y:S02]  /*22cc0*/  SYNCS.PHASECHK.TRANS64.TRYWAIT P0, [R5+URZ+0x288a0], R9 ;  /* 0x0288a009050075a7 */ /* 0x0022a4000800017f */
[----:B--2---:R-:W-:Y:S05]  /*22cd0*/  @!P0 NANOSLEEP.SYNCS 0x989680 ;  /* 0x009896800000895d */ /* 0x004fea0003900000 */
[----:B------:R-:W2:Y:S02]  /*22ce0*/  @!P0 SYNCS.PHASECHK.TRANS64 P0, [R5+URZ+0x288a0], R9 ;  /* 0x0288a009050085a7 */ /* 0x000ea4000800007f */
[----:B--2---:R-:W-:Y:S05]  /*22cf0*/  @!P0 BRA `(.L_x_2939) ;  /* 0xfffffffc00f08947 */ /* 0x004fea000383ffff */
[----:B------:R-:W-:Y:S05]  /*22d00*/  BRA `(.L_x_3145) ;  /* 0xffffff8000dc7947 */ /* 0x000fea000383ffff */
.L_x_2945:
[----:B0-----:R0:W2:Y:S02]  /*22d10*/  SYNCS.PHASECHK.TRANS64.TRYWAIT P0, [R5+URZ+0x288c0], R9 ;  /* 0x0288c009050075a7 */ /* 0x0010a4000800017f */
[----:B--2---:R-:W-:Y:S05]  /*22d20*/  @!P0 NANOSLEEP.SYNCS 0x989680 ;  /* 0x009896800000895d */ /* 0x004fea0003900000 */
[----:B------:R-:W2:Y:S02]  /*22d30*/  @!P0 SYNCS.PHASECHK.TRANS64 P0, [R5+URZ+0x288c0], R9 ;  /* 0x0288c009050085a7 */ /* 0x000ea4000800007f */
[----:B--2---:R-:W-:Y:S05]  /*22d40*/  @!P0 BRA `(.L_x_2945) ;  /* 0xfffffffc00f08947 */ /* 0x004fea000383ffff */
[----:B------:R-:W-:Y:S05]  /*22d50*/  BRA `(.L_x_3146) ;  /* 0xffffff8400a47947 */ /* 0x000fea000383ffff */
.L_x_2953:
[----:B-1----:R1:W2:Y:S02]  /*22d60*/  SYNCS.PHASECHK.TRANS64.TRYWAIT P1, [R7+URZ+0x288a0], R6 ;  /* 0x0288a006070075a7 */ /* 0x0022a4000802017f */
[----:B--2---:R-:W-:Y:S05]  /*22d70*/  @!P1 NANOSLEEP.SYNCS 0x989680 ;  /* 0x009896800000995d */ /* 0x004fea0003900000 */
[----:B------:R-:W2:Y:S02]  /*22d80*/  @!P1 SYNCS.PHASECHK.TRANS64 P1, [R7+URZ+0x288a0], R6 ;  /* 0x0288a006070095a7 */ /* 0x000ea4000802007f */
[----:B--2---:R-:W-:Y:S05]  /*22d90*/  @!P1 BRA `(.L_x_2953) ;  /* 0xfffffffc00f09947 */ /* 0x004fea000383ffff */
[----:B------:R-:W-:Y:S05]  /*22da0*/  BRA `(.L_x_3147) ;  /* 0xffffff8800c07947 */ /* 0x000fea000383ffff */
.L_x_2959:
[----:B--2---:R2:W3:Y:S02]  /*22db0*/  SYNCS.PHASECHK.TRANS64.TRYWAIT P1, [R7+URZ+0x288c0], R6 ;  /* 0x0288c006070075a7 */ /* 0x0044e4000802017f */
[----:B---3--:R-:W-:Y:S05]  /*22dc0*/  @!P1 NANOSLEEP.SYNCS 0x989680 ;  /* 0x009896800000995d */ /* 0x008fea0003900000 */
[----:B------:R-:W3:Y:S02]  /*22dd0*/  @!P1 SYNCS.PHASECHK.TRANS64 P1, [R7+URZ+0x288c0], R6 ;  /* 0x0288c006070095a7 */ /* 0x000ee4000802007f */
[----:B---3--:R-:W-:Y:S05]  /*22de0*/  @!P1 BRA `(.L_x_2959) ;  /* 0xfffffffc00f09947 */ /* 0x008fea000383ffff */
[----:B------:R-:W-:Y:S05]  /*22df0*/  BRA `(.L_x_3148) ;  /* 0xffffff8c00807947 */ /* 0x000fea000383ffff */
.L_x_2973:
        /* <DEDUP_REMOVED lines=11> */
.L_x_3150:
[----:B------:R-:W-:Y:S05]  /*22eb0*/  BSYNC B0 ;  /* 0x0000000000007941 */ /* 0x000fea0003800000 */
.L_x_3149:
[----:B------:R-:W-:Y:S05]  /*22ec0*/  BRA `(.L_x_3151) ;  /* 0xffffff98001c7947 */ /* 0x000fea000383ffff */
.L_x_2975:
[----:B------:R-:W-:Y:S01]  /*22ed0*/  BSSY B0, `(.L_x_3152) ;  /* 0x0000006000007945 */ /* 0x000fe20003800000 */
[----:B------:R-:W-:-:S07]  /*22ee0*/  IMAD.MOV.U32 R15, RZ, RZ, -0x1 ;  /* 0xffffffffff0f7424 */ /* 0x000fce00078e00ff */
[----:B01----:R-:W-:Y:S05]  /*22ef0*/  WARPSYNC.COLLECTIVE R15, `(.L_x_3153) ;  /* 0x000000000f0c7348 */ /* 0x003fea0003c00000 */
[----:B------:R-:W-:Y:S02]  /*22f00*/  ELECT P6, UR62, PT ;  /* 0x00000000003e782f */ /* 0x000fe400038c0000 */
[----:B------:R-:W-:Y:S01]  /*22f10*/  MOV R14, UR62 ;  /* 0x0000003e000e7c02 */ /* 0x000fe20008000f00 */
[----:B01----:R-:W-:Y:S10]  /*22f20*/  ENDCOLLECTIVE ;  /* 0x000000000000791b */ /* 0x003ff40003800000 */
.L_x_3153:
[----:B------:R-:W-:Y:S05]  /*22f30*/  BSYNC B0 ;  /* 0x0000000000007941 */ /* 0x000fea0003800000 */
.L_x_3152:
[----:B------:R-:W-:Y:S05]  /*22f40*/  BRA `(.L_x_3154) ;  /* 0xffffff98002c7947 */ /* 0x000fea000383ffff */
.L_x_2977:
[----:B-1----:R1:W2:Y:S02]  /*22f50*/  SYNCS.PHASECHK.TRANS64.TRYWAIT P0, [R0+URZ+0x28840], R2 ;  /* 0x02884002000075a7 */ /* 0x0022a4000800017f */
[----:B--2---:R-:W-:Y:S05]  /*22f60*/  @!P0 NANOSLEEP.SYNCS 0x989680 ;  /* 0x009896800000895d */ /* 0x004fea0003900000 */
[----:B------:R-:W2:Y:S02]  /*22f70*/  @!P0 SYNCS.PHASECHK.TRANS64 P0, [R0+URZ+0x28840], R2 ;  /* 0x02884002000085a7 */ /* 0x000ea4000800007f */
[----:B--2---:R-:W-:Y:S05]  /*22f80*/  @!P0 BRA `(.L_x_2977) ;  /* 0xfffffffc00f08947 */ /* 0x004fea000383ffff */
[----:B------:R-:W-:Y:S05]  /*22f90*/  BRA `(.L_x_3155) ;  /* 0xffffff9800987947 */ /* 0x000fea000383ffff */
.L_x_2981:
        /* <DEDUP_REMOVED lines=9> */
.L_x_3156:
[----:B------:R-:W-:Y:S01]  /*23030*/  IMAD.MOV.U32 R13, RZ, RZ, R3 ;  /* 0x000000ffff0d7224 */ /* 0x000fe200078e0003 */
[----:B------:R-:W-:Y:S01]  /*23040*/  LOP3.LUT R6, R6, 0x7f, RZ, 0xc0, !PT ;  /* 0x0000007f06067812 */ /* 0x000fe200078ec0ff */
[----:B------:R-:W-:-:S07]  /*23050*/  IMAD.MOV.U32 R4, RZ, RZ, R14 ;  /* 0x000000ffff047224 */ /* 0x000fce00078e000e */
[----:B------:R-:W-:Y:S05]  /*23060*/  WARPSYNC.COLLECTIVE R15, `(.L_x_3157) ;  /* 0x000000000f087348 */ /* 0x000fea0003c00000 */
[----:B------:R0:W1:Y:S02]  /*23070*/  SHFL.IDX P6, R14, R13, R12, R11 ;  /* 0x0000000c0d0e7389 */ /* 0x00006400000c000b */
[----:B01----:R-:W-:Y:S01]  /*23080*/  ENDCOLLECTIVE ;  /* 0x000000000000791b */ /* 0x003fe20003800000 */
.L_x_3157:
        /* <DEDUP_REMOVED lines=9> */
.L_x_3158:
        /* <DEDUP_REMOVED lines=10> */
.L_x_3159:
        /* <DEDUP_REMOVED lines=13> */
.L_x_3160:
[----:B------:R-:W-:Y:S01]  /*23290*/  @!P2 LEA R5, P3, R9, R6, 0x1 ;  /* 0x000000060905a211 */ /* 0x000fe200078608ff */
[----:B------:R-:W-:-:S04]  /*232a0*/  IMAD.MOV.U32 R13, RZ, RZ, R3 ;  /* 0x000000ffff0d7224 */ /* 0x000fc800078e0003 */
[----:B------:R-:W-:-:S05]  /*232b0*/  @!P2 IMAD.X R4, RZ, RZ, R7, P3 ;  /* 0x000000ffff04a224 */ /* 0x000fca00018e0607 */
[----:B------:R-:W-:Y:S01]  /*232c0*/  @!P2 LOP3.LUT R5, R5, R4, RZ, 0x3c, !PT ;  /* 0x000000040505a212 */ /* 0x000fe200078e3cff */
[----:B------:R-:W-:-:S07]  /*232d0*/  IMAD.MOV.U32 R6, RZ, RZ, R14 ;  /* 0x000000ffff067224 */ /* 0x000fce00078e000e */
[----:B------:R-:W-:Y:S05]  /*232e0*/  WARPSYNC.COLLECTIVE R15, `(.L_x_3161) ;  /* 0x000000000f087348 */ /* 0x000fea0003c00000 */
[----:B------:R0:W1:Y:S02]  /*232f0*/  SHFL.IDX P6, R14, R13, R12, R11 ;  /* 0x0000000c0d0e7389 */ /* 0x00006400000c000b */
[----:B01----:R-:W-:Y:S01]  /*23300*/  ENDCOLLECTIVE ;  /* 0x000000000000791b */ /* 0x003fe20003800000 */
.L_x_3161:
[----:B------:R-:W-:-:S04]  /*23310*/  @!P2 LOP3.LUT R4, R5, R4, RZ, 0x3c, !PT ;  /* 0x000000040504a212 */ /* 0x000fc800078e3cff */
[----:B------:R-:W-:-:S05]  /*23320*/  @!P2 LOP3.LUT R5, R5, R4, RZ, 0x3c, !PT ;  /* 0x000000040505a212 */ /* 0x000fca00078e3cff */
[----:B------:R-:W-:Y:S01]  /*23330*/  @!PT LDS RZ, [RZ] ;  /* 0x00000000fffff984 */ /* 0x000fe20000000800 */
[----:B------:R-:W-:Y:S01]  /*23340*/  @!PT LDS RZ, [RZ] ;  /* 0x00000000fffff984 */ /* 0x000fe20000000800 */
[----:B------:R-:W-:Y:S01]  /*23350*/  @!PT LDS RZ, [RZ] ;  /* 0x00000000fffff984 */ /* 0x000fe20000000800 */
[----:B------:R-:W-:Y:S04]  /*23360*/  @!P2 LDGSTS.E.BYPASS.LTC128B.128 [R8+0x10c00], desc[UR40][R4.64], !P0 ;  /* 0x10c000000408afae */ /* 0x000fe8000c101d68 */
[----:B------:R0:W-:Y:S01]  /*23370*/  @!P2 LDGSTS.E.BYPASS.LTC128B.128 [R8+0x14c00], desc[UR40][R4.64+0x80], !P1 ;  /* 0x14c000800408afae */ /* 0x0001e2000c901d68 */
[----:B------:R-:W-:Y:S02]  /*23380*/  IMAD.MOV.U32 R13, RZ, RZ, R2 ;  /* 0x000000ffff0d7224 */ /* 0x000fe400078e0002 */
[----:B------:R-:W-:Y:S02]  /*23390*/  IMAD.MOV.U32 R12, RZ, RZ, 0x3 ;  /* 0x00000003ff0c7424 */ /* 0x000fe400078e00ff */
[----:B0-----:R-:W-:-:S05]  /*233a0*/  VIADD R4, R17, 0x20 ;  /* 0x0000002011047836 */ /* 0x001fca0000000000 */
[----:B------:R-:W-:Y:S01]  /*233b0*/  ISETP.GE.AND P2, PT, R4, R0, PT ;  /* 0x000000000400720c */ /* 0x000fe20003f46270 */
[----:B------:R-:W-:-:S12]  /*233c0*/  IMAD.MOV.U32 R4, RZ, RZ, R14 ;  /* 0x000000ffff047224 */ /* 0x000fd800078e000e */
[----:B------:R-:W-:Y:S05]  /*233d0*/  WARPSYNC.COLLECTIVE R15, `(.L_x_3162) ;  /* 0x000000000f087348 */ /* 0x000fea0003c00000 */
[----:B------:R0:W1:Y:S02]  /*233e0*/  SHFL.IDX P6, R14, R13, R12, R11 ;  /* 0x0000000c0d0e7389 */ /* 0x00006400000c000b */
[----:B01----:R-:W-:Y:S01]  /*233f0*/  ENDCOLLECTIVE ;  /* 0x000000000000791b */ /* 0x003fe20003800000 */
.L_x_3162:
[----:B------:R-:W-:Y:S01]  /*23400*/  @!P2 LEA R5, P3, R9, R4, 0x1 ;  /* 0x000000040905a211 */ /* 0x000fe200078608ff */
[----:B------:R-:W-:-:S04]  /*23410*/  IMAD.MOV.U32 R13, RZ, RZ, R3 ;  /* 0x000000ffff0d7224 */ /* 0x000fc800078e0003 */
[----:B------:R-:W-:-:S05]  /*23420*/  @!P2 IMAD.X R4, RZ, RZ, R6, P3 ;  /* 0x000000ffff04a224 */ /* 0x000fca00018e0606 */
[----:B------:R-:W-:Y:S01]  /*23430*/  @!P2 LOP3.LUT R5, R5, R4, RZ, 0x3c, !PT ;  /* 0x000000040505a212 */ /* 0x000fe200078e3cff */
[----:B------:R-:W-:-:S03]  /*23440*/  IMAD.MOV.U32 R6, RZ, RZ, R14 ;  /* 0x000000ffff067224 */ /* 0x000fc600078e000e */
[----:B------:R-:W-:-:S07]  /*23450*/  @!P2 LOP3.LUT R4, R5, R4, RZ, 0x3c, !PT ;  /* 0x000000040504a212 */ /* 0x000fce00078e3cff */
[----:B------:R-:W-:Y:S05]  /*23460*/  WARPSYNC.COLLECTIVE R15, `(.L_x_3163) ;  /* 0x000000000f087348 */ /* 0x000fea0003c00000 */
[----:B------:R0:W1:Y:S02]  /*23470*/  SHFL.IDX P6, R14, R13, R12, R11 ;  /* 0x0000000c0d0e7389 */ /* 0x00006400000c000b */
[----:B01----:R-:W-:Y:S01]  /*23480*/  ENDCOLLECTIVE ;  /* 0x000000000000791b */ /* 0x003fe20003800000 */
.L_x_3163:
        /* <DEDUP_REMOVED lines=14> */
.L_x_3164:
        /* <DEDUP_REMOVED lines=9> */
.L_x_3165:
        /* <DEDUP_REMOVED lines=14> */
.L_x_3166:
        /* <DEDUP_REMOVED lines=9> */
.L_x_3167:
        /* <DEDUP_REMOVED lines=14> */
.L_x_3168:
        /* <DEDUP_REMOVED lines=9> */
.L_x_3169:
        /* <DEDUP_REMOVED lines=9> */
[----:B------:R-:W-:-:S07]  /*23970*/  IMAD.MOV.U32 R4, RZ, RZ, R14 ;  /* 0x000000ffff047224 */ /* 0x000fce00078e000e */
[----:B------:R-:W-:Y:S05]  /*23980*/  WARPSYNC.COLLECTIVE R15, `(.L_x_3170) ;  /* 0x000000000f087348 */ /* 0x000fea0003c00000 */
[----:B------:R0:W1:Y:S02]  /*23990*/  SHFL.IDX P6, R14, R13, R12, R11 ;  /* 0x0000000c0d0e7389 */ /* 0x00006400000c000b */
[----:B01----:R-:W-:Y:S01]  /*239a0*/  ENDCOLLECTIVE ;  /* 0x000000000000791b */ /* 0x003fe20003800000 */
.L_x_3170:
[----:B------:R-:W-:-:S13]  /*239b0*/  ISETP.GE.AND P2, PT, R5, R0, PT ;  /* 0x000000000500720c */ /* 0x000fda0003f46270 */
[----:B------:R-:W-:Y:S01]  /*239c0*/  @!P2 LEA R5, P3, R9, R4, 0x1 ;  /* 0x000000040905a211 */ /* 0x000fe200078608ff */
[----:B------:R-:W-:-:S04]  /*239d0*/  IMAD.MOV.U32 R13, RZ, RZ, R3 ;  /* 0x000000ffff0d7224 */ /* 0x000fc800078e0003 */
[----:B------:R-:W-:-:S05]  /*239e0*/  @!P2 IMAD.X R4, RZ, RZ, R6, P3 ;  /* 0x000000ffff04a224 */ /* 0x000fca00018e0606 */
        /* <DEDUP_REMOVED lines=12> */
.L_x_3171:
[----:B------:R-:W-:Y:S01]  /*23ab0*/  IMAD.MOV.U32 R3, RZ, RZ, R14 ;  /* 0x000000ffff037224 */ /* 0x000fe200078e000e */
[----:B------:R-:W-:Y:S06]  /*23ac0*/  BRA `(.L_x_3172) ;  /* 0xffffff9c00687947 */ /* 0x000fec000383ffff */
.L_x_2986:
[----:B0-----:R-:W3:Y:S02]  /*23ad0*/  LDL R2, [R1+0x4] ;  /* 0x0000040001027983 */ /* 0x001ee40000100800 */
[----:B---3--:R0:W1:Y:S02]  /*23ae0*/  SYNCS.PHASECHK.TRANS64.TRYWAIT P0, [R2+URZ+0x28820], R0 ;  /* 0x02882000020075a7 */ /* 0x008064000800017f */
[----:B-1----:R-:W-:Y:S05]  /*23af0*/  @!P0 NANOSLEEP.SYNCS 0x989680 ;  /* 0x009896800000895d */ /* 0x002fea0003900000 */
[----:B------:R-:W1:Y:S02]  /*23b00*/  @!P0 SYNCS.PHASECHK.TRANS64 P0, [R2+URZ+0x28820], R0 ;  /* 0x02882000020085a7 */ /* 0x000e64000800007f */
[----:B-1----:R-:W-:Y:S05]  /*23b10*/  @!P0 BRA `(.L_x_2986) ;  /* 0xfffffffc00ec8947 */ /* 0x002fea000383ffff */
[----:B------:R-:W-:Y:S05]  /*23b20*/  BRA `(.L_x_3173) ;  /* 0xffffff9c00dc7947 */ /* 0x000fea000383ffff */
.L_x_2995:
[----:B-1----:R1:W2:Y:S02]  /*23b30*/  SYNCS.PHASECHK.TRANS64.TRYWAIT P0, [R3+URZ+0x28840], R0 ;  /* 0x02884000030075a7 */ /* 0x0022a4000800017f */
[----:B--2---:R-:W-:Y:S05]  /*23b40*/  @!P0 NANOSLEEP.SYNCS 0x989680 ;  /* 0x009896800000895d */ /* 0x004fea0003900000 */
[----:B------:R-:W2:Y:S02]  /*23b50*/  @!P0 SYNCS.PHASECHK.TRANS64 P0, [R3+URZ+0x28840], R0 ;  /* 0x02884000030085a7 */ /* 0x000ea4000800007f */
[----:B--2---:R-:W-:Y:S05]  /*23b60*/  @!P0 BRA `(.L_x_2995) ;  /* 0xfffffffc00f08947 */ /* 0x004fea000383ffff */
[----:B------:R-:W-:Y:S05]  /*23b70*/  BRA `(.L_x_3174) ;  /* 0xffffffa000a07947 */ /* 0x000fea000383ffff */
.L_x_3001:
[----:B0-----:R0:W1:Y:S02]  /*23b80*/  SYNCS.PHASECHK.TRANS64.TRYWAIT P0, [R3+URZ+0x60], R0 ;  /* 0x00006000030075a7 */ /* 0x001064000800017f */
[----:B-1----:R-:W-:Y:S05]  /*23b90*/  @!P0 NANOSLEEP.SYNCS 0x989680 ;  /* 0x009896800000895d */ /* 0x002fea0003900000 */
[----:B------:R-:W1:Y:S02]  /*23ba0*/  @!P0 SYNCS.PHASECHK.TRANS64 P0, [R3+URZ+0x60], R0 ;  /* 0x00006000030085a7 */ /* 0x000e64000800007f */
[----:B-1----:R-:W-:Y:S05]  /*23bb0*/  @!P0 BRA `(.L_x_3001) ;  /* 0xfffffffc00f08947 */ /* 0x002fea000383ffff */
[----:B------:R-:W-:Y:S05]  /*23bc0*/  BRA `(.L_x_3175) ;  /* 0xffffffa4007c7947 */ /* 0x000fea000383ffff */
.L_x_3010:
[----:B--2---:R2:W3:Y:S02]  /*23bd0*/  SYNCS.PHASECHK.TRANS64.TRYWAIT P0, [R3+URZ+0x28840], R2 ;  /* 0x02884002030075a7 */ /* 0x0044e4000800017f */
[----:B---3--:R-:W-:Y:S05]  /*23be0*/  @!P0 NANOSLEEP.SYNCS 0x989680 ;  /* 0x009896800000895d */ /* 0x008fea0003900000 */
[----:B------:R-:W3:Y:S02]  /*23bf0*/  @!P0 SYNCS.PHASECHK.TRANS64 P0, [R3+URZ+0x28840], R2 ;  /* 0x02884002030085a7 */ /* 0x000ee4000800007f */
[----:B---3--:R-:W-:Y:S05]  /*23c00*/  @!P0 BRA `(.L_x_3010) ;  /* 0xfffffffc00f08947 */ /* 0x008fea000383ffff */
[----:B------:R-:W-:Y:S05]  /*23c10*/  BRA `(.L_x_3176) ;  /* 0xffffffac001c7947 */ /* 0x000fea000383ffff */
.L_x_3016:
[----:B0-----:R0:W2:Y:S02]  /*23c20*/  SYNCS.PHASECHK.TRANS64.TRYWAIT P0, [R2+URZ+0x60], R3 ;  /* 0x00006003020075a7 */ /* 0x0010a4000800017f */
[----:B--2---:R-:W-:Y:S05]  /*23c30*/  @!P0 NANOSLEEP.SYNCS 0x989680 ;  /* 0x009896800000895d */ /* 0x004fea0003900000 */
[----:B------:R-:W2:Y:S02]  /*23c40*/  @!P0 SYNCS.PHASECHK.TRANS64 P0, [R2+URZ+0x60], R3 ;  /* 0x00006003020085a7 */ /* 0x000ea4000800007f */
[----:B--2---:R-:W-:Y:S05]  /*23c50*/  @!P0 BRA `(.L_x_3016) ;  /* 0xfffffffc00f08947 */ /* 0x004fea000383ffff */
[----:B------:R-:W-:Y:S05]  /*23c60*/  BRA `(.L_x_3177) ;  /* 0xffffffac00f87947 */ /* 0x000fea000383ffff */
.L_x_3025:
[----:B----4-:R4:W0:Y:S02]  /*23c70*/  SYNCS.PHASECHK.TRANS64.TRYWAIT P0, [R2+URZ+0x28840], R3 ;  /* 0x02884003020075a7 */ /* 0x010824000800017f */
[----:B0-----:R-:W-:Y:S05]  /*23c80*/  @!P0 NANOSLEEP.SYNCS 0x989680 ;  /* 0x009896800000895d */ /* 0x001fea0003900000 */
[----:B------:R-:W0:Y:S02]  /*23c90*/  @!P0 SYNCS.PHASECHK.TRANS64 P0, [R2+URZ+0x28840], R3 ;  /* 0x02884003020085a7 */ /* 0x000e24000800007f */
[----:B0-----:R-:W-:Y:S05]  /*23ca0*/  @!P0 BRA `(.L_x_3025) ;  /* 0xfffffffc00f08947 */ /* 0x001fea000383ffff */
[----:B------:R-:W-:Y:S05]  /*23cb0*/  BRA `(.L_x_3178) ;  /* 0xffffffb4006c7947 */ /* 0x000fea000383ffff */
.L_x_3031:
[----:B0-----:R0:W2:Y:S02]  /*23cc0*/  SYNCS.PHASECHK.TRANS64.TRYWAIT P0, [R2+URZ+0x60], R5 ;  /* 0x00006005020075a7 */ /* 0x0010a4000800017f */
[----:B--2---:R-:W-:Y:S05]  /*23cd0*/  @!P0 NANOSLEEP.SYNCS 0x989680 ;  /* 0x009896800000895d */ /* 0x004fea0003900000 */
[----:B------:R-:W2:Y:S02]  /*23ce0*/  @!P0 SYNCS.PHASECHK.TRANS64 P0, [R2+URZ+0x60], R5 ;  /* 0x00006005020085a7 */ /* 0x000ea4000800007f */
[----:B--2---:R-:W-:Y:S05]  /*23cf0*/  @!P0 BRA `(.L_x_3031) ;  /* 0xfffffffc00f08947 */ /* 0x004fea000383ffff */
[----:B------:R-:W-:Y:S05]  /*23d00*/  BRA `(.L_x_3179) ;  /* 0xffffffb800487947 */ /* 0x000fea000383ffff */
.L_x_3042:
[----:B0-----:R0:W2:Y:S02]  /*23d10*/  SYNCS.PHASECHK.TRANS64.TRYWAIT P0, [R0+URZ+0x28860], R2 ;  /* 0x02886002000075a7 */ /* 0x0010a4000800017f */
[----:B--2---:R-:W-:Y:S05]  /*23d20*/  @!P0 NANOSLEEP.SYNCS 0x989680 ;  /* 0x009896800000895d */ /* 0x004fea0003900000 */
[----:B------:R-:W2:Y:S02]  /*23d30*/  @!P0 SYNCS.PHASECHK.TRANS64 P0, [R0+URZ+0x28860], R2 ;  /* 0x02886002000085a7 */ /* 0x000ea4000800007f */
[----:B--2---:R-:W-:Y:S05]  /*23d40*/  @!P0 BRA `(.L_x_3042) ;  /* 0xfffffffc00f08947 */ /* 0x004fea000383ffff */
[----:B------:R-:W-:Y:S05]  /*23d50*/  BRA `(.L_x_3180) ;  /* 0xffffffbc00a07947 */ /* 0x000fea000383ffff */
.L_x_3049:
[----:B------:R-:W-:Y:S01]  /*23d60*/  BSSY B0, `(.L_x_3181) ;  /* 0x0000008000007945 */ /* 0x000fe20003800000 */
[----:B------:R-:W-:Y:S02]  /*23d70*/  IMAD.MOV.U32 R13, RZ, RZ, R16 ;  /* 0x000000ffff0d7224 */ /* 0x000fe400078e0010 */
[----:B------:R-:W-:Y:S02]  /*23d80*/  IMAD.MOV.U32 R12, RZ, RZ, RZ ;  /* 0x000000ffff0c7224 */ /* 0x000fe400078e00ff */
[----:B------:R-:W-:Y:S02]  /*23d90*/  IMAD.MOV.U32 R11, RZ, RZ, 0x1f ;  /* 0x0000001fff0b7424 */ /* 0x000fe400078e00ff */
[----:B------:R-:W-:-:S07]  /*23da0*/  IMAD.MOV.U32 R15, RZ, RZ, -0x1 ;  /* 0xffffffffff0f7424 */ /* 0x000fce00078e00ff */
[----:B-1---5:R-:W-:Y:S05]  /*23db0*/  WARPSYNC.COLLECTIVE R15, `(.L_x_3182) ;  /* 0x000000000f087348 */ /* 0x022fea0003c00000 */
[----:B------:R0:W2:Y:S02]  /*23dc0*/  SHFL.IDX P6, R14, R13, R12, R11 ;  /* 0x0000000c0d0e7389 */ /* 0x0000a400000c000b */
[----:B012--5:R-:W-:Y:S01]  /*23dd0*/  ENDCOLLECTIVE ;  /* 0x000000000000791b */ /* 0x027fe20003800000 */
.L_x_3182:
[----:B------:R-:W-:Y:S05]  /*23de0*/  BSYNC B0 ;  /* 0x0000000000007941 */ /* 0x000fea0003800000 */
.L_x_3181:
        /* <DEDUP_REMOVED lines=9> */
.L_x_3183:
        /* <DEDUP_REMOVED lines=18> */
.L_x_3184:
        /* <DEDUP_REMOVED lines=8> */
.L_x_3185:
        /* <DEDUP_REMOVED lines=8> */
.L_x_3186:
        /* <DEDUP_REMOVED lines=8> */
.L_x_3187:
        /* <DEDUP_REMOVED lines=8> */
.L_x_3188:
        /* <DEDUP_REMOVED lines=9> */
.L_x_3189:
[----:B------:R-:W-:Y:S01]  /*24230*/  IMAD.MOV.U32 R16, RZ, RZ, R14 ;  /* 0x000000ffff107224 */ /* 0x000fe200078e000e */
[----:B------:R-:W-:Y:S06]  /*24240*/  BRA `(.L_x_3190) ;  /* 0xffffffc000247947 */ /* 0x000fec000383ffff */
.L_x_3054:
[----:B------:R-:W-:Y:S01]  /*24250*/  BSSY B0, `(.L_x_3191) ;  /* 0x0000008000007945 */ /* 0x000fe20003800000 */
[----:B-----5:R-:W-:Y:S02]  /*24260*/  IMAD.MOV.U32 R13, RZ, RZ, R3 ;  /* 0x000000ffff0d7224 */ /* 0x020fe400078e0003 */
[----:B------:R-:W-:Y:S02]  /*24270*/  IMAD.MOV.U32 R12, RZ, RZ, 0x1 ;  /* 0x00000001ff0c7424 */ /* 0x000fe400078e00ff */
[----:B------:R-:W-:Y:S02]  /*24280*/  IMAD.MOV.U32 R11, RZ, RZ, RZ ;  /* 0x000000ffff0b7224 */ /* 0x000fe400078e00ff */
[----:B------:R-:W-:-:S07]  /*24290*/  IMAD.MOV.U32 R15, RZ, RZ, -0x1 ;  /* 0xffffffffff0f7424 */ /* 0x000fce00078e00ff */
[----:B01----:R-:W-:Y:S05]  /*242a0*/  WARPSYNC.COLLECTIVE R15, `(.L_x_3192) ;  /* 0x000000000f087348 */ /* 0x003fea0003c00000 */
[----:B------:R2:W3:Y:S02]  /*242b0*/  SHFL.UP P6, R14, R13, R12, R11 ;  /* 0x0400000c0d0e7389 */ /* 0x0004e400000c000b */
[----:B0123--:R-:W-:Y:S01]  /*242c0*/  ENDCOLLECTIVE ;  /* 0x000000000000791b */ /* 0x00ffe20003800000 */
.L_x_3192:
[----:B------:R-:W-:Y:S05]  /*242d0*/  BSYNC B0 ;  /* 0x0000000000007941 */ /* 0x000fea0003800000 */
.L_x_3191:
        /* <DEDUP_REMOVED lines=9> */
.L_x_3193:
        /* <DEDUP_REMOVED lines=8> */
.L_x_3194:
        /* <DEDUP_REMOVED lines=8> */
.L_x_3195:
        /* <DEDUP_REMOVED lines=8> */
.L_x_3196:
        /* <DEDUP_REMOVED lines=9> */
.L_x_3197:
[----:B------:R-:W-:Y:S01]  /*24580*/  IMAD.MOV.U32 R16, RZ, RZ, R14 ;  /* 0x000000ffff107224 */ /* 0x000fe200078e000e */
[----:B------:R-:W-:Y:S06]  /*24590*/  BRA `(.L_x_3198) ;  /* 0xffffffbc00ec7947 */ /* 0x000fec000383ffff */
.L_x_3056:
[----:B------:R-:W-:Y:S01]  /*245a0*/  BSSY B0, `(.L_x_3199) ;  /* 0x0000006000007945 */ /* 0x000fe20003800000 */
[----:B------:R-:W-:Y:S01]  /*245b0*/  PLOP3.LUT P6, PT, P6, PT, PT, 0x8, 0x0 ;  /* 0x000000000000781c */ /* 0x000fe200037ce170 */
[----:B------:R-:W-:-:S12]  /*245c0*/  IMAD.MOV.U32 R15, RZ, RZ, -0x1 ;  /* 0xffffffffff0f7424 */ /* 0x000fd800078e00ff */
[----:B01---5:R-:W-:Y:S05]  /*245d0*/  WARPSYNC.COLLECTIVE R15, `(.L_x_3200) ;  /* 0x000000000f087348 */ /* 0x023fea0003c00000 */
[----:B------:R-:W-:Y:S01]  /*245e0*/  VOTE.ANY R14, PT, P6 ;  /* 0x00000000000e7806 */ /* 0x000fe200030e0100 */
[----:B01---5:R-:W-:Y:S06]  /*245f0*/  ENDCOLLECTIVE ;  /* 0x000000000000791b */ /* 0x023fec0003800000 */
.L_x_3200:
[----:B------:R-:W-:Y:S05]  /*24600*/  BSYNC B0 ;  /* 0x0000000000007941 */ /* 0x000fea0003800000 */
.L_x_3199:
        /* <DEDUP_REMOVED lines=9> */
.L_x_3201:
[----:B------:R-:W-:Y:S01]  /*246a0*/  IMAD.MOV.U32 R17, RZ, RZ, R14 ;  /* 0x000000ffff117224 */ /* 0x000fe200078e000e */
[----:B------:R-:W-:Y:S06]  /*246b0*/  BRA `(.L_x_3202) ;  /* 0xffffffbc00dc7947 */ /* 0x000fec000383ffff */
.L_x_3058:
[----:B------:R-:W-:Y:S01]  /*246c0*/  BSSY B0, `(.L_x_3203) ;  /* 0x0000007000007945 */ /* 0x000fe20003800000 */
[----:B------:R-:W-:Y:S02]  /*246d0*/  IMAD.MOV.U32 R13, RZ, RZ, R2 ;  /* 0x000000ffff0d7224 */ /* 0x000fe400078e0002 */
[----:B------:R-:W-:Y:S02]  /*246e0*/  IMAD.MOV.U32 R11, RZ, RZ, 0x1f ;  /* 0x0000001fff0b7424 */ /* 0x000fe400078e00ff */
[----:B------:R-:W-:-:S07]  /*246f0*/  IMAD.MOV.U32 R15, RZ, RZ, -0x1 ;  /* 0xffffffffff0f7424 */ /* 0x000fce00078e00ff */
[----:B0123-5:R-:W-:Y:S05]  /*24700*/  WARPSYNC.COLLECTIVE R15, `(.L_x_3204) ;  /* 0x000000000f087348 */ /* 0x02ffea0003c00000 */
[----:B------:R4:W0:Y:S02]  /*24710*/  SHFL.IDX P6, R14, R13, R12, R11 ;  /* 0x0000000c0d0e7389 */ /* 0x00082400000c000b */
[----:B012345:R-:W-:Y:S01]  /*24720*/  ENDCOLLECTIVE ;  /* 0x000000000000791b */ /* 0x03ffe20003800000 */
.L_x_3204:
[----:B------:R-:W-:Y:S05]  /*24730*/  BSYNC B0 ;  /* 0x0000000000007941 */ /* 0x000fea0003800000 */
.L_x_3203:
[----:B------:R-:W-:Y:S01]  /*24740*/  IMAD.MOV.U32 R2, RZ, RZ, R14 ;  /* 0x000000ffff027224 */ /* 0x000fe200078e000e */
[----:B------:R-:W-:Y:S06]  /*24750*/  BRA `(.L_x_3205) ;  /* 0xffffffbc00d07947 */ /* 0x000fec000383ffff */
.L_x_3062:
[----:B0-----:R0:W2:Y:S02]  /*24760*/  SYNCS.PHASECHK.TRANS64.TRYWAIT P0, [R0+URZ+0x28820], R3 ;  /* 0x02882003000075a7 */ /* 0x0010a4000800017f */
[----:B--2---:R-:W-:Y:S05]  /*24770*/  @!P0 NANOSLEEP.SYNCS 0x989680 ;  /* 0x009896800000895d */ /* 0x004fea0003900000 */
[----:B------:R-:W2:Y:S02]  /*24780*/  @!P0 SYNCS.PHASECHK.TRANS64 P0, [R0+URZ+0x28820], R3 ;  /* 0x02882003000085a7 */ /* 0x000ea4000800007f */
[----:B--2---:R-:W-:Y:S05]  /*24790*/  @!P0 BRA `(.L_x_3062) ;  /* 0xfffffffc00f08947 */ /* 0x004fea000383ffff */
[----:B------:R-:W-:Y:S05]  /*247a0*/  BRA `(.L_x_3206) ;  /* 0xffffffc400547947 */ /* 0x000fea000383ffff */
.L_x_3063:
        /* <DEDUP_REMOVED lines=8> */
[----:B01-3-5:R-:W-:Y:S05]  /*24830*/  WARPSYNC.COLLECTIVE R15, `(.L_x_3208) ;  /* 0x000000000f087348 */ /* 0x02bfea0003c00000 */
[----:B------:R2:W4:Y:S02]  /*24840*/  SHFL.IDX P6, R14, R13, R12, R11 ;  /* 0x0000000c0d0e7389 */ /* 0x00052400000c000b */
[----:B012345:R-:W-:Y:S01]  /*24850*/  ENDCOLLECTIVE ;  /* 0x000000000000791b */ /* 0x03ffe20003800000 */
.L_x_3208:
[----:B------:R-:W-:Y:S05]  /*24860*/  BSYNC B0 ;  /* 0x0000000000007941 */ /* 0x000fea0003800000 */
.L_x_3207:
[----:B------:R-:W-:Y:S05]  /*24870*/  BRA `(.L_x_3209) ;  /* 0xffffffc4003c7947 */ /* 0x000fea000383ffff */
.L_x_3064:
[----:B------:R-:W-:Y:S01]  /*24880*/  BSSY B0, `(.L_x_3210) ;  /* 0x0000006000007945 */ /* 0x000fe20003800000 */
[----:B------:R-:W-:-:S07]  /*24890*/  IMAD.MOV.U32 R15, RZ, RZ, -0x1 ;  /* 0xffffffffff0f7424 */ /* 0x000fce00078e00ff */
[----:B0123-5:R-:W-:Y:S05]  /*248a0*/  WARPSYNC.COLLECTIVE R15, `(.L_x_3211) ;  /* 0x000000000f0c7348 */ /* 0x02ffea0003c00000 */
[----:B------:R-:W-:Y:S02]  /*248b0*/  ELECT P6, UR62, PT ;  /* 0x00000000003e782f */ /* 0x000fe400038c0000 */
[----:B------:R-:W-:Y:S01]  /*248c0*/  MOV R14, UR62 ;  /* 0x0000003e000e7c02 */ /* 0x000fe20008000f00 */
[----:B0123-5:R-:W-:Y:S10]  /*248d0*/  ENDCOLLECTIVE ;  /* 0x000000000000791b */ /* 0x02fff40003800000 */
.L_x_3211:
[----:B------:R-:W-:Y:S05]  /*248e0*/  BSYNC B0 ;  /* 0x0000000000007941 */ /* 0x000fea0003800000 */
.L_x_3210:
[----:B------:R-:W-:Y:S05]  /*248f0*/  BRA `(.L_x_3212) ;  /* 0xffffffc400307947 */ /* 0x000fea000383ffff */
.L_x_3066:
[----:B0-----:R0:W2:Y:S02]  /*24900*/  SYNCS.PHASECHK.TRANS64.TRYWAIT P0, [R6+URZ], R5 ;  /* 0x00000005060075a7 */ /* 0x0010a4000800017f */
[----:B--2---:R-:W-:Y:S05]  /*24910*/  @!P0 NANOSLEEP.SYNCS 0x989680 ;  /* 0x009896800000895d */ /* 0x004fea0003900000 */
[----:B------:R-:W2:Y:S02]  /*24920*/  @!P0 SYNCS.PHASECHK.TRANS64 P0, [R6+URZ], R5 ;  /* 0x00000005060085a7 */ /* 0x000ea4000800007f */
[----:B--2---:R-:W-:Y:S05]  /*24930*/  @!P0 BRA `(.L_x_3066) ;  /* 0xfffffffc00f08947 */ /* 0x004fea000383ffff */
[----:B------:R-:W-:Y:S05]  /*24940*/  BRA `(.L_x_3213) ;  /* 0xffffffc4006c7947 */ /* 0x000fea000383ffff */
.L_x_3067:
[----:B--2---:R2:W3:Y:S02]  /*24950*/  SYNCS.PHASECHK.TRANS64.TRYWAIT P0, [R7+URZ], R2 ;  /* 0x00000002070075a7 */ /* 0x0044e4000800017f */
[----:B---3--:R-:W-:Y:S05]  /*24960*/  @!P0 NANOSLEEP.SYNCS 0x989680 ;  /* 0x009896800000895d */ /* 0x008fea0003900000 */
[----:B------:R-:W3:Y:S02]  /*24970*/  @!P0 SYNCS.PHASECHK.TRANS64 P0, [R7+URZ], R2 ;  /* 0x00000002070085a7 */ /* 0x000ee4000800007f */
[----:B---3--:R-:W-:Y:S05]  /*24980*/  @!P0 BRA `(.L_x_3067) ;  /* 0xfffffffc00f08947 */ /* 0x008fea000383ffff */
[----:B------:R-:W-:Y:S05]  /*24990*/  BRA `(.L_x_3214) ;  /* 0xffffffc400607947 */ /* 0x000fea000383ffff */
.L_x_3069:
[----:B---3--:R3:W4:Y:S02]  /*249a0*/  SYNCS.PHASECHK.TRANS64.TRYWAIT P0, [R4+URZ], R5 ;  /* 0x00000005040075a7 */ /* 0x008724000800017f */
[----:B----4-:R-:W-:Y:S05]  /*249b0*/  @!P0 NANOSLEEP.SYNCS 0x989680 ;  /* 0x009896800000895d */ /* 0x010fea0003900000 */
[----:B------:R-:W4:Y:S02]  /*249c0*/  @!P0 SYNCS.PHASECHK.TRANS64 P0, [R4+URZ], R5 ;  /* 0x00000005040085a7 */ /* 0x000f24000800007f */
[----:B----4-:R-:W-:Y:S05]  /*249d0*/  @!P0 BRA `(.L_x_3069) ;  /* 0xfffffffc00f08947 */ /* 0x010fea000383ffff */
[----:B------:R-:W-:Y:S05]  /*249e0*/  BRA `(.L_x_3215) ;  /* 0xffffffc400687947 */ /* 0x000fea000383ffff */
.L_x_3216:
        /* <DEDUP_REMOVED lines=9> */
.L_x_3226:


//--------------------- .nv.global.init           --------------------------
	.section	.nv.global.init,"aw",@progbits
.nv.global.init:
	.type		$str$23,@object
	.size		$str$23,($str$24 - $str$23)
$str$23:
        /*0000*/ 	.byte	0x28, 0x61, 0x64, 0x64, 0x72, 0x65, 0x73, 0x73, 0x20, 0x26, 0x20, 0x6d, 0x61, 0x73, 0x6b, 0x29
        /*0010*/ 	.byte	0x20, 0x3d, 0x3d, 0x20, 0x30, 0x00
	.type		$str$24,@object
	.size		$str$24,(__unnamed_4 - $str$24)
$str$24:
        /*0016*/ 	.byte	0x2f, 0x74, 0x6d, 0x70, 0x2f, 0x6f, 0x73, 0x73, 0x5f, 0x6b, 0x65, 0x72, 0x6e, 0x65, 0x6c, 0x73
        /*0026*/ 	.byte	0x5f, 0x73, 0x72, 0x63, 0x2f, 0x66, 0x6c, 0x61, 0x73, 0x68, 0x5f, 0x61, 0x74, 0x74, 0x65, 0x6e
        /*0036*/ 	.byte	0x74, 0x69, 0x6f, 0x6e, 0x2f, 0x63, 0x73, 0x72, 0x63, 0x2f, 0x63, 0x75, 0x74, 0x6c, 0x61, 0x73
        /*0046*/ 	.byte	0x73, 0x2f, 0x69, 0x6e, 0x63, 0x6c, 0x75, 0x64, 0x65, 0x2f, 0x63, 0x75, 0x74, 0x65, 0x2f, 0x70
        /*0056*/ 	.byte	0x6f, 0x69, 0x6e, 0x74, 0x65, 0x72, 0x5f, 0x66, 0x6c, 0x61, 0x67, 0x67, 0x65, 0x64, 0x2e, 0x68
        /*0066*/ 	.byte	0x70, 0x70, 0x00
	.type		__unnamed_4,@object
	.size		__unnamed_4,(__unnamed_8 - __unnamed_4)
__unnamed_4:
        /* <DEDUP_REMOVED lines=25> */
	.type		__unnamed_8,@object
	.size		__unnamed_8,(__unnamed_3 - __unnamed_8)
__unnamed_8:
        /* <DEDUP_REMOVED lines=24> */
        /*036d*/ 	.byte	0x3e, 0x20, 0x26, 0x5d, 0x00
	.type		__unnamed_3,@object
	.size		__unnamed_3,(__unnamed_2 - __unnamed_3)
__unnamed_3:
        /* <DEDUP_REMOVED lines=29> */
	.type		__unnamed_2,@object
	.size		__unnamed_2,(__unnamed_7 - __unnamed_2)
__unnamed_2:
        /* <DEDUP_REMOVED lines=29> */
	.type		__unnamed_7,@object
	.size		__unnamed_7,(__unnamed_6 - __unnamed_7)
__unnamed_7:
        /* <DEDUP_REMOVED lines=29> */
        /*08e2*/ 	.byte	0x00
	.type		__unnamed_6,@object
	.size		__unnamed_6,(__unnamed_1 - __unnamed_6)
__unnamed_6:
        /* <DEDUP_REMOVED lines=30> */
	.type		__unnamed_1,@object
	.size		__unnamed_1,(__unnamed_5 - __unnamed_1)
__unnamed_1:
        /* <DEDUP_REMOVED lines=29> */
        /*0c84*/ 	.byte	0x5d, 0x00
	.type		__unnamed_5,@object
	.size		__unnamed_5,(.L_4 - __unnamed_5)
__unnamed_5:
        /* <DEDUP_REMOVED lines=29> */
        /*0e56*/ 	.byte	0x26, 0x5d, 0x00
.L_4:


//--------------------- .nv.shared._ZN7cutlass13device_kernelIN5flash11enable_sm90INS1_16FlashAttnFwdSm90INS1_25CollectiveMainloopFwdSm90ILi2EN4cute5tupleIJNS5_1CILi1EEES8_S8_EEENS6_IJNS7_ILi128EEENS7_ILi176EEESA_EEELi128ENS_10bfloat16_tEfNS_4arch4Sm90ELb0ELb0ELb1ELb0ELb0ELb0ELb0ELb1ELb1ELb1ELb0ELb0EEENS1_21CollectiveEpilogueFwdINS6_IJSA_SA_SB_EEES9_SD_SF_Li256ELb0ELb1ELb0ELb0EEENS1_29StaticPersistentTileSchedulerILb0EEEEEEEEEvNT_6ParamsE --------------------------
	.section	.nv.shared._ZN7cutlass13device_kernelIN5flash11enable_sm90INS1_16FlashAttnFwdSm90INS1_25CollectiveMainloopFwdSm90ILi2EN4cute5tupleIJNS5_1CILi1EEES8_S8_EEENS6_IJNS7_ILi128EEENS7_ILi176EEESA_EEELi128ENS_10bfloat16_tEfNS_4arch4Sm90ELb0ELb0ELb1ELb0ELb0ELb0ELb0ELb1ELb1ELb1ELb0ELb0EEENS1_21CollectiveEpilogueFwdINS6_IJSA_SA_SB_EEES9_SD_SF_Li256ELb0ELb1ELb0ELb0EEENS1_29StaticPersistentTileSchedulerILb0EEEEEEEEEvNT_6ParamsE,"aw",@nobits
	.sectionflags	@""
	.align	16
	.zero		1024


//--------------------- .nv.shared.reserved.0     --------------------------
	.section	.nv.shared.reserved.0,"aw",@nobits
	.weak		__nv_reservedSMEM_offset_0_alias
	.size		__nv_reservedSMEM_offset_0_alias, 0, 0
	.other		__nv_reservedSMEM_offset_0_alias,@"STO_CUDA_RESERVED_SHARED STV_DEFAULT"
__nv_reservedSMEM_offset_0_alias:
	.zero		0


//--------------------- .nv.global                --------------------------
	.section	.nv.global,"aw",@nobits
.nv.global:
	.type		_ZN82_INTERNAL_8ec1d924_46_flash_fwd_hdim128_bf16_softcap_packgqa_sm90_cu_f3e6f9ee_28434cute1_E,@object
	.size		_ZN82_INTERNAL_8ec1d924_46_flash_fwd_hdim128_bf16_softcap_packgqa_sm90_cu_f3e6f9ee_28434cute1_E,(_ZN82_INTERNAL_8ec1d924_46_flash_fwd_hdim128_bf16_softcap_packgqa_sm90_cu_f3e6f9ee_28434cuda3std3__45__cpo6cbeginE - _ZN82_INTERNAL_8ec1d924_46_flash_fwd_hdim128_bf16_softcap_packgqa_sm90_cu_f3e6f9ee_28434cute1_E)
_ZN82_INTERNAL_8ec1d924_46_flash_fwd_hdim128_bf16_softcap_packgqa_sm90_cu_f3e6f9ee_28434cute1_E:
	.zero		1
	.type		_ZN82_INTERNAL_8ec1d924_46_flash_fwd_hdim128_bf16_softcap_packgqa_sm90_cu_f3e6f9ee_28434cuda3std3__45__cpo6cbeginE,@object
	.size		_ZN82_INTERNAL_8ec1d924_46_flash_fwd_hdim128_bf16_softcap_packgqa_sm90_cu_f3e6f9ee_28434cuda3std3__45__cpo6cbeginE,(_ZN82_INTERNAL_8ec1d924_46_flash_fwd_hdim128_bf16_softcap_packgqa_sm90_cu_f3e6f9ee_28434cuda3std3__48in_placeE - _ZN82_INTERNAL_8ec1d924_46_flash_fwd_hdim128_bf16_softcap_packgqa_sm90_cu_f3e6f9ee_28434cuda3std3__45__cpo6cbeginE)
_ZN82_INTERNAL_8ec1d924_46_flash_fwd_hdim128_bf16_softcap_packgqa_sm90_cu_f3e6f9ee_28434cuda3std3__45__cpo6cbeginE:
	.zero		1
	.type		_ZN82_INTERNAL_8ec1d924_46_flash_fwd_hdim128_bf16_softcap_packgqa_sm90_cu_f3e6f9ee_28434cuda3std3__48in_placeE,@object
	.size		_ZN82_INTERNAL_8ec1d924_46_flash_fwd_hdim128_bf16_softcap_packgqa_sm90_cu_f3e6f9ee_28434cuda3std3__48in_placeE,(_ZN82_INTERNAL_8ec1d924_46_flash_fwd_hdim128_bf16_softcap_packgqa_sm90_cu_f3e6f9ee_28434cuda3std6ranges3__45__cpo9iter_moveE - _ZN82_INTERNAL_8ec1d924_46_flash_fwd_hdim128_bf16_softcap_packgqa_sm90_cu_f3e6f9ee_28434cuda3std3__48in_placeE)
_ZN82_INTERNAL_8ec1d924_46_flash_fwd_hdim128_bf16_softcap_packgqa_sm90_cu_f3e6f9ee_28434cuda3std3__48in_placeE:
	.zero		1
	.type		_ZN82_INTERNAL_8ec1d924_46_flash_fwd_hdim128_bf16_softcap_packgqa_sm90_cu_f3e6f9ee_28434cuda3std6ranges3__45__cpo9iter_moveE,@object
	.size		_ZN82_INTERNAL_8ec1d924_46_flash_fwd_hdim128_bf16_softcap_packgqa_sm90_cu_f3e6f9ee_28434cuda3std6ranges3__45__cpo9iter_moveE,(_ZN82_INTERNAL_8ec1d924_46_flash_fwd_hdim128_bf16_softcap_packgqa_sm90_cu_f3e6f9ee_28434cuda3std3__45__cpo5beginE - _ZN82_INTERNAL_8ec1d924_46_flash_fwd_hdim128_bf16_softcap_packgqa_sm90_cu_f3e6f9ee_28434cuda3std6ranges3__45__cpo9iter_moveE)
_ZN82_INTERNAL_8ec1d924_46_flash_fwd_hdim128_bf16_softcap_packgqa_sm90_cu_f3e6f9ee_28434cuda3std6ranges3__45__cpo9iter_moveE:
	.zero		1
	.type		_ZN82_INTERNAL_8ec1d924_46_flash_fwd_hdim128_bf16_softcap_packgqa_sm90_cu_f3e6f9ee_28434cuda3std3__45__cpo5beginE,@object
	.size		_ZN82_INTERNAL_8ec1d924_46_flash_fwd_hdim128_bf16_softcap_packgqa_sm90_cu_f3e6f9ee_28434cuda3std3__45__cpo5beginE,(_ZN82_INTERNAL_8ec1d924_46_flash_fwd_hdim128_bf16_softcap_packgqa_sm90_cu_f3e6f9ee_28434cuda3std3__484_GLOBAL__N__8ec1d924_46_flash_fwd_hdim128_bf16_softcap_packgqa_sm90_cu_f3e6f9ee_28436ignoreE - _ZN82_INTERNAL_8ec1d924_46_flash_fwd_hdim128_bf16_softcap_packgqa_sm90_cu_f3e6f9ee_28434cuda3std3__45__cpo5beginE)
_ZN82_INTERNAL_8ec1d924_46_flash_fwd_hdim128_bf16_softcap_packgqa_sm90_cu_f3e6f9ee_28434cuda3std3__45__cpo5beginE:
	.zero		1
	.type		_ZN82_INTERNAL_8ec1d924_46_flash_fwd_hdim128_bf16_softcap_packgqa_sm90_cu_f3e6f9ee_28434cuda3std3__484_GLOBAL__N__8ec1d924_46_flash_fwd_hdim128_bf16_softcap_packgqa_sm90_cu_f3e6f9ee_28436ignoreE,@object
	.size		_ZN82_INTERNAL_8ec1d924_46_flash_fwd_hdim128_bf16_softcap_packgqa_sm90_cu_f3e6f9ee_28434cuda3std3__484_GLOBAL__N__8ec1d924_46_flash_fwd_hdim128_bf16_softcap_packgqa_sm90_cu_f3e6f9ee_28436ignoreE,(_ZN82_INTERNAL_8ec1d924_46_flash_fwd_hdim128_bf16_softcap_packgqa_sm90_cu_f3e6f9ee_28434cute7productE - _ZN82_INTERNAL_8ec1d924_46_flash_fwd_hdim128_bf16_softcap_packgqa_sm90_cu_f3e6f9ee_28434cuda3std3__484_GLOBAL__N__8ec1d924_46_flash_fwd_hdim128_bf16_softcap_packgqa_sm90_cu_f3e6f9ee_28436ignoreE)
_ZN82_INTERNAL_8ec1d924_46_flash_fwd_hdim128_bf16_softcap_packgqa_sm90_cu_f3e6f9ee_28434cuda3std3__484_GLOBAL__N__8ec1d924_46_flash_fwd_hdim128_bf16_softcap_packgqa_sm90_cu_f3e6f9ee_28436ignoreE:
	.zero		1
	.type		_ZN82_INTERNAL_8ec1d924_46_flash_fwd_hdim128_bf16_softcap_packgqa_sm90_cu_f3e6f9ee_28434cute7productE,@object
	.size		_ZN82_INTERNAL_8ec1d924_46_flash_fwd_hdim128_bf16_softcap_packgqa_sm90_cu_f3e6f9ee_28434cute7productE,(_ZN82_INTERNAL_8ec1d924_46_flash_fwd_hdim128_bf16_softcap_packgqa_sm90_cu_f3e6f9ee_28434cuda3std3__45__cpo3endE - _ZN82_INTERNAL_8ec1d924_46_flash_fwd_hdim128_bf16_softcap_packgqa_sm90_cu_f3e6f9ee_28434cute7productE)
_ZN82_INTERNAL_8ec1d924_46_flash_fwd_hdim128_bf16_softcap_packgqa_sm90_cu_f3e6f9ee_28434cute7productE:
	.zero		1
	.type		_ZN82_INTERNAL_8ec1d924_46_flash_fwd_hdim128_bf16_softcap_packgqa_sm90_cu_f3e6f9ee_28434cuda3std3__45__cpo3endE,@object
	.size		_ZN82_INTERNAL_8ec1d924_46_flash_fwd_hdim128_bf16_softcap_packgqa_sm90_cu_f3e6f9ee_28434cuda3std3__45__cpo3endE,(_ZN82_INTERNAL_8ec1d924_46_flash_fwd_hdim128_bf16_softcap_packgqa_sm90_cu_f3e6f9ee_28434cuda3std3__419piecewise_constructE - _ZN82_INTERNAL_8ec1d924_46_flash_fwd_hdim128_bf16_softcap_packgqa_sm90_cu_f3e6f9ee_28434cuda3std3__45__cpo3endE)
_ZN82_INTERNAL_8ec1d924_46_flash_fwd_hdim128_bf16_softcap_packgqa_sm90_cu_f3e6f9ee_28434cuda3std3__45__cpo3endE:
	.zero		1
	.type		_ZN82_INTERNAL_8ec1d924_46_flash_fwd_hdim128_bf16_softcap_packgqa_sm90_cu_f3e6f9ee_28434cuda3std3__419piecewise_constructE,@object
	.size		_ZN82_INTERNAL_8ec1d924_46_flash_fwd_hdim128_bf16_softcap_packgqa_sm90_cu_f3e6f9ee_28434cuda3std3__419piecewise_constructE,(_ZN82_INTERNAL_8ec1d924_46_flash_fwd_hdim128_bf16_softcap_packgqa_sm90_cu_f3e6f9ee_28434cuda3std3__45__cpo4cendE - _ZN82_INTERNAL_8ec1d924_46_flash_fwd_hdim128_bf16_softcap_packgqa_sm90_cu_f3e6f9ee_28434cuda3std3__419piecewise_constructE)
_ZN82_INTERNAL_8ec1d924_46_flash_fwd_hdim128_bf16_softcap_packgqa_sm90_cu_f3e6f9ee_28434cuda3std3__419piecewise_constructE:
	.zero		1
	.type		_ZN82_INTERNAL_8ec1d924_46_flash_fwd_hdim128_bf16_softcap_packgqa_sm90_cu_f3e6f9ee_28434cuda3std3__45__cpo4cendE,@object
	.size		_ZN82_INTERNAL_8ec1d924_46_flash_fwd_hdim128_bf16_softcap_packgqa_sm90_cu_f3e6f9ee_28434cuda3std3__45__cpo4cendE,(_ZN82_INTERNAL_8ec1d924_46_flash_fwd_hdim128_bf16_softcap_packgqa_sm90_cu_f3e6f9ee_28434cuda3std6ranges3__45__cpo4swapE - _ZN82_INTERNAL_8ec1d924_46_flash_fwd_hdim128_bf16_softcap_packgqa_sm90_cu_f3e6f9ee_28434cuda3std3__45__cpo4cendE)
_ZN82_INTERNAL_8ec1d924_46_flash_fwd_hdim128_bf16_softcap_packgqa_sm90_cu_f3e6f9ee_28434cuda3std3__45__cpo4cendE:
	.zero		1
	.type		_ZN82_INTERNAL_8ec1d924_46_flash_fwd_hdim128_bf16_softcap_packgqa_sm90_cu_f3e6f9ee_28434cuda3std6ranges3__45__cpo4swapE,@object
	.size		_ZN82_INTERNAL_8ec1d924_46_flash_fwd_hdim128_bf16_softcap_packgqa_sm90_cu_f3e6f9ee_28434cuda3std6ranges3__45__cpo4swapE,(.L_15 - _ZN82_INTERNAL_8ec1d924_46_flash_fwd_hdim128_bf16_softcap_packgqa_sm90_cu_f3e6f9ee_28434cuda3std6ranges3__45__cpo4swapE)
_ZN82_INTERNAL_8ec1d924_46_flash_fwd_hdim128_bf16_softcap_packgqa_sm90_cu_f3e6f9ee_28434cuda3std6ranges3__45__cpo4swapE:
	.zero		1
.L_15:


//--------------------- .nv.shared._ZN7cutlass13device_kernelIN5flash11enable_sm90INS1_16FlashAttnFwdSm90INS1_25CollectiveMainloopFwdSm90ILi2EN4cute5tupleIJNS5_1CILi2EEENS7_ILi1EEES9_EEENS6_IJNS7_ILi128EEENS7_ILi176EEESB_EEELi128ENS_10bfloat16_tEfNS_4arch4Sm90ELb0ELb0ELb1ELb0ELb0ELb0ELb0ELb1ELb1ELb1ELb0ELb0EEENS1_21CollectiveEpilogueFwdINS6_IJSB_SB_SC_EEESA_SE_SG_Li256ELb0ELb1ELb0ELb0EEENS1_29StaticPersistentTileSchedulerILb0EEEEEEEEEvNT_6ParamsE --------------------------
	.section	.nv.shared._ZN7cutlass13device_kernelIN5flash11enable_sm90INS1_16FlashAttnFwdSm90INS1_25CollectiveMainloopFwdSm90ILi2EN4cute5tupleIJNS5_1CILi2EEENS7_ILi1EEES9_EEENS6_IJNS7_ILi128EEENS7_ILi176EEESB_EEELi128ENS_10bfloat16_tEfNS_4arch4Sm90ELb0ELb0ELb1ELb0ELb0ELb0ELb0ELb1ELb1ELb1ELb0ELb0EEENS1_21CollectiveEpilogueFwdINS6_IJSB_SB_SC_EEESA_SE_SG_Li256ELb0ELb1ELb0ELb0EEENS1_29StaticPersistentTileSchedulerILb0EEEEEEEEEvNT_6ParamsE,"aw",@nobits
	.sectionflags	@""
	.align	16
	.zero		1024


//--------------------- .nv.shared._ZN7cutlass13device_kernelIN5flash11enable_sm90INS1_16FlashAttnFwdSm90INS1_25CollectiveMainloopFwdSm90ILi2EN4cute5tupleIJNS5_1CILi1EEES8_S8_EEENS6_IJNS7_ILi128EEENS7_ILi176EEESA_EEELi128ENS_10bfloat16_tEfNS_4arch4Sm90ELb0ELb0ELb1ELb1ELb0ELb0ELb0ELb1ELb1ELb1ELb0ELb0EEENS1_21CollectiveEpilogueFwdINS6_IJSA_SA_SB_EEES9_SD_SF_Li256ELb1ELb1ELb0ELb0EEENS1_36VarlenDynamicPersistentTileSchedulerILi128ELi176ELi256ELi128ELb0ELb1ELb1ELb0ELb1ELb1EEEEEEEEEvNT_6ParamsE --------------------------
	.section	.nv.shared._ZN7cutlass13device_kernelIN5flash11enable_sm90INS1_16FlashAttnFwdSm90INS1_25CollectiveMainloopFwdSm90ILi2EN4cute5tupleIJNS5_1CILi1EEES8_S8_EEENS6_IJNS7_ILi128EEENS7_ILi176EEESA_EEELi128ENS_10bfloat16_tEfNS_4arch4Sm90ELb0ELb0ELb1ELb1ELb0ELb0ELb0ELb1ELb1ELb1ELb0ELb0EEENS1_21CollectiveEpilogueFwdINS6_IJSA_SA_SB_EEES9_SD_SF_Li256ELb1ELb1ELb0ELb0EEENS1_36VarlenDynamicPersistentTileSchedulerILi128ELi176ELi256ELi128ELb0ELb1ELb1ELb0ELb1ELb1EEEEEEEEEvNT_6ParamsE,"aw",@nobits
	.sectionflags	@""
	.align	16
	.zero		1024


//--------------------- .nv.shared._ZN7cutlass13device_kernelIN5flash11enable_sm90INS1_16FlashAttnFwdSm90INS1_25CollectiveMainloopFwdSm90ILi2EN4cute5tupleIJNS5_1CILi1EEES8_S8_EEENS6_IJNS7_ILi128EEENS7_ILi176EEESA_EEELi128ENS_10bfloat16_tEfNS_4arch4Sm90ELb0ELb0ELb1ELb1ELb0ELb1ELb0ELb1ELb1ELb1ELb0ELb0EEENS1_21CollectiveEpilogueFwdINS6_IJSA_SA_SB_EEES9_SD_SF_Li256ELb1ELb1ELb0ELb0EEENS1_36VarlenDynamicPersistentTileSchedulerILi128ELi176ELi256ELi128ELb0ELb1ELb1ELb0ELb1ELb1EEEEEEEEEvNT_6ParamsE --------------------------
	.section	.nv.shared._ZN7cutlass13device_kernelIN5flash11enable_sm90INS1_16FlashAttnFwdSm90INS1_25CollectiveMainloopFwdSm90ILi2EN4cute5tupleIJNS5_1CILi1EEES8_S8_EEENS6_IJNS7_ILi128EEENS7_ILi176EEESA_EEELi128ENS_10bfloat16_tEfNS_4arch4Sm90ELb0ELb0ELb1ELb1ELb0ELb1ELb0ELb1ELb1ELb1ELb0ELb0EEENS1_21CollectiveEpilogueFwdINS6_IJSA_SA_SB_EEES9_SD_SF_Li256ELb1ELb1ELb0ELb0EEENS1_36VarlenDynamicPersistentTileSchedulerILi128ELi176ELi256ELi128ELb0ELb1ELb1ELb0ELb1ELb1EEEEEEEEEvNT_6ParamsE,"aw",@nobits
	.sectionflags	@""
	.align	16
	.zero		1024


//--------------------- .nv.shared._ZN7cutlass13device_kernelIN5flash11enable_sm90INS1_16FlashAttnFwdSm90INS1_25CollectiveMainloopFwdSm90ILi2EN4cute5tupleIJNS5_1CILi1EEES8_S8_EEENS6_IJNS7_ILi128EEESA_SA_EEELi128ENS_10bfloat16_tEfNS_4arch4Sm90ELb0ELb1ELb1ELb0ELb0ELb0ELb0ELb1ELb1ELb1ELb0ELb0EEENS1_21CollectiveEpilogueFwdISB_S9_SC_SE_Li256ELb0ELb1ELb0ELb0EEENS1_30DynamicPersistentTileSchedulerILi256ELi128ELb0ELb1ELb1EEEEEEEEEvNT_6ParamsE --------------------------
	.section	.nv.shared._ZN7cutlass13device_kernelIN5flash11enable_sm90INS1_16FlashAttnFwdSm90INS1_25CollectiveMainloopFwdSm90ILi2EN4cute5tupleIJNS5_1CILi1EEES8_S8_EEENS6_IJNS7_ILi128EEESA_SA_EEELi128ENS_10bfloat16_tEfNS_4arch4Sm90ELb0ELb1ELb1ELb0ELb0ELb0ELb0ELb1ELb1ELb1ELb0ELb0EEENS1_21CollectiveEpilogueFwdISB_S9_SC_SE_Li256ELb0ELb1ELb0ELb0EEENS1_30DynamicPersistentTileSchedulerILi256ELi128ELb0ELb1ELb1EEEEEEEEEvNT_6ParamsE,"aw",@nobits
	.sectionflags	@""
	.align	16
	.zero		1024


//--------------------- .nv.shared._ZN7cutlass13device_kernelIN5flash11enable_sm90INS1_16FlashAttnFwdSm90INS1_25CollectiveMainloopFwdSm90ILi2EN4cute5tupleIJNS5_1CILi1EEES8_S8_EEENS6_IJNS7_ILi128EEESA_SA_EEELi128ENS_10bfloat16_tEfNS_4arch4Sm90ELb0ELb1ELb1ELb1ELb0ELb0ELb0ELb1ELb1ELb1ELb0ELb0EEENS1_21CollectiveEpilogueFwdISB_S9_SC_SE_Li256ELb1ELb1ELb0ELb0EEENS1_36VarlenDynamicPersistentTileSchedulerILi128ELi128ELi256ELi128ELb0ELb1ELb1ELb1ELb0ELb1EEEEEEEEEvNT_6ParamsE --------------------------
	.section	.nv.shared._ZN7cutlass13device_kernelIN5flash11enable_sm90INS1_16FlashAttnFwdSm90INS1_25CollectiveMainloopFwdSm90ILi2EN4cute5tupleIJNS5_1CILi1EEES8_S8_EEENS6_IJNS7_ILi128EEESA_SA_EEELi128ENS_10bfloat16_tEfNS_4arch4Sm90ELb0ELb1ELb1ELb1ELb0ELb0ELb0ELb1ELb1ELb1ELb0ELb0EEENS1_21CollectiveEpilogueFwdISB_S9_SC_SE_Li256ELb1ELb1ELb0ELb0EEENS1_36VarlenDynamicPersistentTileSchedulerILi128ELi128ELi256ELi128ELb0ELb1ELb1ELb1ELb0ELb1EEEEEEEEEvNT_6ParamsE,"aw",@nobits
	.sectionflags	@""
	.align	16
	.zero		1024


//--------------------- .nv.shared._ZN7cutlass13device_kernelIN5flash11enable_sm90INS1_16FlashAttnFwdSm90INS1_25CollectiveMainloopFwdSm90ILi2EN4cute5tupleIJNS5_1CILi1EEES8_S8_EEENS6_IJNS7_ILi128EEESA_SA_EEELi128ENS_10bfloat16_tEfNS_4arch4Sm90ELb0ELb1ELb1ELb1ELb0ELb1ELb0ELb1ELb1ELb1ELb0ELb0EEENS1_21CollectiveEpilogueFwdISB_S9_SC_SE_Li256ELb1ELb1ELb0ELb0EEENS1_36VarlenDynamicPersistentTileSchedulerILi128ELi128ELi256ELi128ELb0ELb1ELb1ELb1ELb0ELb1EEEEEEEEEvNT_6ParamsE --------------------------
	.section	.nv.shared._ZN7cutlass13device_kernelIN5flash11enable_sm90INS1_16FlashAttnFwdSm90INS1_25CollectiveMainloopFwdSm90ILi2EN4cute5tupleIJNS5_1CILi1EEES8_S8_EEENS6_IJNS7_ILi128EEESA_SA_EEELi128ENS_10bfloat16_tEfNS_4arch4Sm90ELb0ELb1ELb1ELb1ELb0ELb1ELb0ELb1ELb1ELb1ELb0ELb0EEENS1_21CollectiveEpilogueFwdISB_S9_SC_SE_Li256ELb1ELb1ELb0ELb0EEENS1_36VarlenDynamicPersistentTileSchedulerILi128ELi128ELi256ELi128ELb0ELb1ELb1ELb1ELb0ELb1EEEEEEEEEvNT_6ParamsE,"aw",@nobits
	.sectionflags	@""
	.align	16
	.zero		1024


//--------------------- .nv.shared._ZN7cutlass13device_kernelIN5flash11enable_sm90INS1_16FlashAttnFwdSm90INS1_25CollectiveMainloopFwdSm90ILi2EN4cute5tupleIJNS5_1CILi1EEES8_S8_EEENS6_IJNS7_ILi128EEESA_SA_EEELi128ENS_10bfloat16_tEfNS_4arch4Sm90ELb1ELb0ELb1ELb0ELb0ELb0ELb0ELb1ELb1ELb1ELb0ELb0EEENS1_21CollectiveEpilogueFwdISB_S9_SC_SE_Li256ELb0ELb1ELb0ELb0EEENS1_30DynamicPersistentTileSchedulerILi256ELi128ELb0ELb1ELb1EEEEEEEEEvNT_6ParamsE --------------------------
	.section	.nv.shared._ZN7cutlass13device_kernelIN5flash11enable_sm90INS1_16FlashAttnFwdSm90INS1_25CollectiveMainloopFwdSm90ILi2EN4cute5tupleIJNS5_1CILi1EEES8_S8_EEENS6_IJNS7_ILi128EEESA_SA_EEELi128ENS_10bfloat16_tEfNS_4arch4Sm90ELb1ELb0ELb1ELb0ELb0ELb0ELb0ELb1ELb1ELb1ELb0ELb0EEENS1_21CollectiveEpilogueFwdISB_S9_SC_SE_Li256ELb0ELb1ELb0ELb0EEENS1_30DynamicPersistentTileSchedulerILi256ELi128ELb0ELb1ELb1EEEEEEEEEvNT_6ParamsE,"aw",@nobits
	.sectionflags	@""
	.align	16
	.zero		1024


//--------------------- .nv.shared._ZN7cutlass13device_kernelIN5flash11enable_sm90INS1_16FlashAttnFwdSm90INS1_25CollectiveMainloopFwdSm90ILi2EN4cute5tupleIJNS5_1CILi1EEES8_S8_EEENS6_IJNS7_ILi128EEESA_SA_EEELi128ENS_10bfloat16_tEfNS_4arch4Sm90ELb1ELb0ELb1ELb1ELb0ELb0ELb0ELb1ELb1ELb1ELb0ELb0EEENS1_21CollectiveEpilogueFwdISB_S9_SC_SE_Li256ELb1ELb1ELb0ELb0EEENS1_36VarlenDynamicPersistentTileSchedulerILi128ELi128ELi256ELi128ELb0ELb1ELb1ELb1ELb1ELb1EEEEEEEEEvNT_6ParamsE --------------------------
	.section	.nv.shared._ZN7cutlass13device_kernelIN5flash11enable_sm90INS1_16FlashAttnFwdSm90INS1_25CollectiveMainloopFwdSm90ILi2EN4cute5tupleIJNS5_1CILi1EEES8_S8_EEENS6_IJNS7_ILi128EEESA_SA_EEELi128ENS_10bfloat16_tEfNS_4arch4Sm90ELb1ELb0ELb1ELb1ELb0ELb0ELb0ELb1ELb1ELb1ELb0ELb0EEENS1_21CollectiveEpilogueFwdISB_S9_SC_SE_Li256ELb1ELb1ELb0ELb0EEENS1_36VarlenDynamicPersistentTileSchedulerILi128ELi128ELi256ELi128ELb0ELb1ELb1ELb1ELb1ELb1EEEEEEEEEvNT_6ParamsE,"aw",@nobits
	.sectionflags	@""
	.align	16
	.zero		1024


//--------------------- .nv.shared._ZN7cutlass13device_kernelIN5flash11enable_sm90INS1_16FlashAttnFwdSm90INS1_25CollectiveMainloopFwdSm90ILi2EN4cute5tupleIJNS5_1CILi1EEES8_S8_EEENS6_IJNS7_ILi128EEESA_SA_EEELi128ENS_10bfloat16_tEfNS_4arch4Sm90ELb1ELb0ELb1ELb1ELb0ELb1ELb0ELb1ELb1ELb1ELb0ELb0EEENS1_21CollectiveEpilogueFwdISB_S9_SC_SE_Li256ELb1ELb1ELb0ELb0EEENS1_36VarlenDynamicPersistentTileSchedulerILi128ELi128ELi256ELi128ELb0ELb1ELb1ELb1ELb1ELb1EEEEEEEEEvNT_6ParamsE --------------------------
	.section	.nv.shared._ZN7cutlass13device_kernelIN5flash11enable_sm90INS1_16FlashAttnFwdSm90INS1_25CollectiveMainloopFwdSm90ILi2EN4cute5tupleIJNS5_1CILi1EEES8_S8_EEENS6_IJNS7_ILi128EEESA_SA_EEELi128ENS_10bfloat16_tEfNS_4arch4Sm90ELb1ELb0ELb1ELb1ELb0ELb1ELb0ELb1ELb1ELb1ELb0ELb0EEENS1_21CollectiveEpilogueFwdISB_S9_SC_SE_Li256ELb1ELb1ELb0ELb0EEENS1_36VarlenDynamicPersistentTileSchedulerILi128ELi128ELi256ELi128ELb0ELb1ELb1ELb1ELb1ELb1EEEEEEEEEvNT_6ParamsE,"aw",@nobits
	.sectionflags	@""
	.align	16
	.zero		1024


//--------------------- .nv.constant0._ZN7cutlass13device_kernelIN5flash11enable_sm90INS1_16FlashAttnFwdSm90INS1_25CollectiveMainloopFwdSm90ILi2EN4cute5tupleIJNS5_1CILi1EEES8_S8_EEENS6_IJNS7_ILi128EEENS7_ILi176EEESA_EEELi128ENS_10bfloat16_tEfNS_4arch4Sm90ELb0ELb0ELb1ELb0ELb0ELb0ELb0ELb1ELb1ELb1ELb0ELb0EEENS1_21CollectiveEpilogueFwdINS6_IJSA_SA_SB_EEES9_SD_SF_Li256ELb0ELb1ELb0ELb0EEENS1_29StaticPersistentTileSchedulerILb0EEEEEEEEEvNT_6ParamsE --------------------------
	.section	.nv.constant0._ZN7cutlass13device_kernelIN5flash11enable_sm90INS1_16FlashAttnFwdSm90INS1_25CollectiveMainloopFwdSm90ILi2EN4cute5tupleIJNS5_1CILi1EEES8_S8_EEENS6_IJNS7_ILi128EEENS7_ILi176EEESA_EEELi128ENS_10bfloat16_tEfNS_4arch4Sm90ELb0ELb0ELb1ELb0ELb0ELb0ELb0ELb1ELb1ELb1ELb0ELb0EEENS1_21CollectiveEpilogueFwdINS6_IJSA_SA_SB_EEES9_SD_SF_Li256ELb0ELb1ELb0ELb0EEENS1_29StaticPersistentTileSchedulerILb0EEEEEEEEEvNT_6ParamsE,"a",@progbits
	.sectionflags	@""
	.align	4
.nv.constant0._ZN7cutlass13device_kernelIN5flash11enable_sm90INS1_16FlashAttnFwdSm90INS1_25CollectiveMainloopFwdSm90ILi2EN4cute5tupleIJNS5_1CILi1EEES8_S8_EEENS6_IJNS7_ILi128EEENS7_ILi176EEESA_EEELi128ENS_10bfloat16_tEfNS_4arch4Sm90ELb0ELb0ELb1ELb0ELb0ELb0ELb0ELb1ELb1ELb1ELb0ELb0EEENS1_21CollectiveEpilogueFwdINS6_IJSA_SA_SB_EEES9_SD_SF_Li256ELb0ELb1ELb0ELb0EEENS1_29StaticPersistentTileSchedulerILb0EEEEEEEEEvNT_6ParamsE:
	.zero		3200


//--------------------- .nv.constant0._ZN7cutlass13device_kernelIN5flash11enable_sm90INS1_16FlashAttnFwdSm90INS1_25CollectiveMainloopFwdSm90ILi2EN4cute5tupleIJNS5_1CILi2EEENS7_ILi1EEES9_EEENS6_IJNS7_ILi128EEENS7_ILi176EEESB_EEELi128ENS_10bfloat16_tEfNS_4arch4Sm90ELb0ELb0ELb1ELb0ELb0ELb0ELb0ELb1ELb1ELb1ELb0ELb0EEENS1_21CollectiveEpilogueFwdINS6_IJSB_SB_SC_EEESA_SE_SG_Li256ELb0ELb1ELb0ELb0EEENS1_29StaticPersistentTileSchedulerILb0EEEEEEEEEvNT_6ParamsE --------------------------
	.section	.nv.constant0._ZN7cutlass13device_kernelIN5flash11enable_sm90INS1_16FlashAttnFwdSm90INS1_25CollectiveMainloopFwdSm90ILi2EN4cute5tupleIJNS5_1CILi2EEENS7_ILi1EEES9_EEENS6_IJNS7_ILi128EEENS7_ILi176EEESB_EEELi128ENS_10bfloat16_tEfNS_4arch4Sm90ELb0ELb0ELb1ELb0ELb0ELb0ELb0ELb1ELb1ELb1ELb0ELb0EEENS1_21CollectiveEpilogueFwdINS6_IJSB_SB_SC_EEESA_SE_SG_Li256ELb0ELb1ELb0ELb0EEENS1_29StaticPersistentTileSchedulerILb0EEEEEEEEEvNT_6ParamsE,"a",@progbits
	.sectionflags	@""
	.align	4
.nv.constant0._ZN7cutlass13device_kernelIN5flash11enable_sm90INS1_16FlashAttnFwdSm90INS1_25CollectiveMainloopFwdSm90ILi2EN4cute5tupleIJNS5_1CILi2EEENS7_ILi1EEES9_EEENS6_IJNS7_ILi128EEENS7_ILi176EEESB_EEELi128ENS_10bfloat16_tEfNS_4arch4Sm90ELb0ELb0ELb1ELb0ELb0ELb0ELb0ELb1ELb1ELb1ELb0ELb0EEENS1_21CollectiveEpilogueFwdINS6_IJSB_SB_SC_EEESA_SE_SG_Li256ELb0ELb1ELb0ELb0EEENS1_29StaticPersistentTileSchedulerILb0EEEEEEEEEvNT_6ParamsE:
	.zero		3200


//--------------------- .nv.constant0._ZN7cutlass13device_kernelIN5flash11enable_sm90INS1_16FlashAttnFwdSm90INS1_25CollectiveMainloopFwdSm90ILi2EN4cute5tupleIJNS5_1CILi1EEES8_S8_EEENS6_IJNS7_ILi128EEENS7_ILi176EEESA_EEELi128ENS_10bfloat16_tEfNS_4arch4Sm90ELb0ELb0ELb1ELb1ELb0ELb0ELb0ELb1ELb1ELb1ELb0ELb0EEENS1_21CollectiveEpilogueFwdINS6_IJSA_SA_SB_EEES9_SD_SF_Li256ELb1ELb1ELb0ELb0EEENS1_36VarlenDynamicPersistentTileSchedulerILi128ELi176ELi256ELi128ELb0ELb1ELb1ELb0ELb1ELb1EEEEEEEEEvNT_6ParamsE --------------------------
	.section	.nv.constant0._ZN7cutlass13device_kernelIN5flash11enable_sm90INS1_16FlashAttnFwdSm90INS1_25CollectiveMainloopFwdSm90ILi2EN4cute5tupleIJNS5_1CILi1EEES8_S8_EEENS6_IJNS7_ILi128EEENS7_ILi176EEESA_EEELi128ENS_10bfloat16_tEfNS_4arch4Sm90ELb0ELb0ELb1ELb1ELb0ELb0ELb0ELb1ELb1ELb1ELb0ELb0EEENS1_21CollectiveEpilogueFwdINS6_IJSA_SA_SB_EEES9_SD_SF_Li256ELb1ELb1ELb0ELb0EEENS1_36VarlenDynamicPersistentTileSchedulerILi128ELi176ELi256ELi128ELb0ELb1ELb1ELb0ELb1ELb1EEEEEEEEEvNT_6ParamsE,"a",@progbits
	.sectionflags	@""
	.align	4
.nv.constant0._ZN7cutlass13device_kernelIN5flash11enable_sm90INS1_16FlashAttnFwdSm90INS1_25CollectiveMainloopFwdSm90ILi2EN4cute5tupleIJNS5_1CILi1EEES8_S8_EEENS6_IJNS7_ILi128EEENS7_ILi176EEESA_EEELi128ENS_10bfloat16_tEfNS_4arch4Sm90ELb0ELb0ELb1ELb1ELb0ELb0ELb0ELb1ELb1ELb1ELb0ELb0EEENS1_21CollectiveEpilogueFwdINS6_IJSA_SA_SB_EEES9_SD_SF_Li256ELb1ELb1ELb0ELb0EEENS1_36VarlenDynamicPersistentTileSchedulerILi128ELi176ELi256ELi128ELb0ELb1ELb1ELb0ELb1ELb1EEEEEEEEEvNT_6ParamsE:
	.zero		3328


//--------------------- .nv.constant0._ZN7cutlass13device_kernelIN5flash11enable_sm90INS1_16FlashAttnFwdSm90INS1_25CollectiveMainloopFwdSm90ILi2EN4cute5tupleIJNS5_1CILi1EEES8_S8_EEENS6_IJNS7_ILi128EEENS7_ILi176EEESA_EEELi128ENS_10bfloat16_tEfNS_4arch4Sm90ELb0ELb0ELb1ELb1ELb0ELb1ELb0ELb1ELb1ELb1ELb0ELb0EEENS1_21CollectiveEpilogueFwdINS6_IJSA_SA_SB_EEES9_SD_SF_Li256ELb1ELb1ELb0ELb0EEENS1_36VarlenDynamicPersistentTileSchedulerILi128ELi176ELi256ELi128ELb0ELb1ELb1ELb0ELb1ELb1EEEEEEEEEvNT_6ParamsE --------------------------
	.section	.nv.constant0._ZN7cutlass13device_kernelIN5flash11enable_sm90INS1_16FlashAttnFwdSm90INS1_25CollectiveMainloopFwdSm90ILi2EN4cute5tupleIJNS5_1CILi1EEES8_S8_EEENS6_IJNS7_ILi128EEENS7_ILi176EEESA_EEELi128ENS_10bfloat16_tEfNS_4arch4Sm90ELb0ELb0ELb1ELb1ELb0ELb1ELb0ELb1ELb1ELb1ELb0ELb0EEENS1_21CollectiveEpilogueFwdINS6_IJSA_SA_SB_EEES9_SD_SF_Li256ELb1ELb1ELb0ELb0EEENS1_36VarlenDynamicPersistentTileSchedulerILi128ELi176ELi256ELi128ELb0ELb1ELb1ELb0ELb1ELb1EEEEEEEEEvNT_6ParamsE,"a",@progbits
	.sectionflags	@""
	.align	4
.nv.constant0._ZN7cutlass13device_kernelIN5flash11enable_sm90INS1_16FlashAttnFwdSm90INS1_25CollectiveMainloopFwdSm90ILi2EN4cute5tupleIJNS5_1CILi1EEES8_S8_EEENS6_IJNS7_ILi128EEENS7_ILi176EEESA_EEELi128ENS_10bfloat16_tEfNS_4arch4Sm90ELb0ELb0ELb1ELb1ELb0ELb1ELb0ELb1ELb1ELb1ELb0ELb0EEENS1_21CollectiveEpilogueFwdINS6_IJSA_SA_SB_EEES9_SD_SF_Li256ELb1ELb1ELb0ELb0EEENS1_36VarlenDynamicPersistentTileSchedulerILi128ELi176ELi256ELi128ELb0ELb1ELb1ELb0ELb1ELb1EEEEEEEEEvNT_6ParamsE:
	.zero		3328


//--------------------- .nv.constant0._ZN7cutlass13device_kernelIN5flash11enable_sm90INS1_16FlashAttnFwdSm90INS1_25CollectiveMainloopFwdSm90ILi2EN4cute5tupleIJNS5_1CILi1EEES8_S8_EEENS6_IJNS7_ILi128EEESA_SA_EEELi128ENS_10bfloat16_tEfNS_4arch4Sm90ELb0ELb1ELb1ELb0ELb0ELb0ELb0ELb1ELb1ELb1ELb0ELb0EEENS1_21CollectiveEpilogueFwdISB_S9_SC_SE_Li256ELb0ELb1ELb0ELb0EEENS1_30DynamicPersistentTileSchedulerILi256ELi128ELb0ELb1ELb1EEEEEEEEEvNT_6ParamsE --------------------------
	.section	.nv.constant0._ZN7cutlass13device_kernelIN5flash11enable_sm90INS1_16FlashAttnFwdSm90INS1_25CollectiveMainloopFwdSm90ILi2EN4cute5tupleIJNS5_1CILi1EEES8_S8_EEENS6_IJNS7_ILi128EEESA_SA_EEELi128ENS_10bfloat16_tEfNS_4arch4Sm90ELb0ELb1ELb1ELb0ELb0ELb0ELb0ELb1ELb1ELb1ELb0ELb0EEENS1_21CollectiveEpilogueFwdISB_S9_SC_SE_Li256ELb0ELb1ELb0ELb0EEENS1_30DynamicPersistentTileSchedulerILi256ELi128ELb0ELb1ELb1EEEEEEEEEvNT_6ParamsE,"a",@progbits
	.sectionflags	@""
	.align	4
.nv.constant0._ZN7cutlass13device_kernelIN5flash11enable_sm90INS1_16FlashAttnFwdSm90INS1_25CollectiveMainloopFwdSm90ILi2EN4cute5tupleIJNS5_1CILi1EEES8_S8_EEENS6_IJNS7_ILi128EEESA_SA_EEELi128ENS_10bfloat16_tEfNS_4arch4Sm90ELb0ELb1ELb1ELb0ELb0ELb0ELb0ELb1ELb1ELb1ELb0ELb0EEENS1_21CollectiveEpilogueFwdISB_S9_SC_SE_Li256ELb0ELb1ELb0ELb0EEENS1_30DynamicPersistentTileSchedulerILi256ELi128ELb0ELb1ELb1EEEEEEEEEvNT_6ParamsE:
	.zero		3328


//--------------------- .nv.constant0._ZN7cutlass13device_kernelIN5flash11enable_sm90INS1_16FlashAttnFwdSm90INS1_25CollectiveMainloopFwdSm90ILi2EN4cute5tupleIJNS5_1CILi1EEES8_S8_EEENS6_IJNS7_ILi128EEESA_SA_EEELi128ENS_10bfloat16_tEfNS_4arch4Sm90ELb0ELb1ELb1ELb1ELb0ELb0ELb0ELb1ELb1ELb1ELb0ELb0EEENS1_21CollectiveEpilogueFwdISB_S9_SC_SE_Li256ELb1ELb1ELb0ELb0EEENS1_36VarlenDynamicPersistentTileSchedulerILi128ELi128ELi256ELi128ELb0ELb1ELb1ELb1ELb0ELb1EEEEEEEEEvNT_6ParamsE --------------------------
	.section	.nv.constant0._ZN7cutlass13device_kernelIN5flash11enable_sm90INS1_16FlashAttnFwdSm90INS1_25CollectiveMainloopFwdSm90ILi2EN4cute5tupleIJNS5_1CILi1EEES8_S8_EEENS6_IJNS7_ILi128EEESA_SA_EEELi128ENS_10bfloat16_tEfNS_4arch4Sm90ELb0ELb1ELb1ELb1ELb0ELb0ELb0ELb1ELb1ELb1ELb0ELb0EEENS1_21CollectiveEpilogueFwdISB_S9_SC_SE_Li256ELb1ELb1ELb0ELb0EEENS1_36VarlenDynamicPersistentTileSchedulerILi128ELi128ELi256ELi128ELb0ELb1ELb1ELb1ELb0ELb1EEEEEEEEEvNT_6ParamsE,"a",@progbits
	.sectionflags	@""
	.align	4
.nv.constant0._ZN7cutlass13device_kernelIN5flash11enable_sm90INS1_16FlashAttnFwdSm90INS1_25CollectiveMainloopFwdSm90ILi2EN4cute5tupleIJNS5_1CILi1EEES8_S8_EEENS6_IJNS7_ILi128EEESA_SA_EEELi128ENS_10bfloat16_tEfNS_4arch4Sm90ELb0ELb1ELb1ELb1ELb0ELb0ELb0ELb1ELb1ELb1ELb0ELb0EEENS1_21CollectiveEpilogueFwdISB_S9_SC_SE_Li256ELb1ELb1ELb0ELb0EEENS1_36VarlenDynamicPersistentTileSchedulerILi128ELi128ELi256ELi128ELb0ELb1ELb1ELb1ELb0ELb1EEEEEEEEEvNT_6ParamsE:
	.zero		3328


//--------------------- .nv.constant0._ZN7cutlass13device_kernelIN5flash11enable_sm90INS1_16FlashAttnFwdSm90INS1_25CollectiveMainloopFwdSm90ILi2EN4cute5tupleIJNS5_1CILi1EEES8_S8_EEENS6_IJNS7_ILi128EEESA_SA_EEELi128ENS_10bfloat16_tEfNS_4arch4Sm90ELb0ELb1ELb1ELb1ELb0ELb1ELb0ELb1ELb1ELb1ELb0ELb0EEENS1_21CollectiveEpilogueFwdISB_S9_SC_SE_Li256ELb1ELb1ELb0ELb0EEENS1_36VarlenDynamicPersistentTileSchedulerILi128ELi128ELi256ELi128ELb0ELb1ELb1ELb1ELb0ELb1EEEEEEEEEvNT_6ParamsE --------------------------
	.section	.nv.constant0._ZN7cutlass13device_kernelIN5flash11enable_sm90INS1_16FlashAttnFwdSm90INS1_25CollectiveMainloopFwdSm90ILi2EN4cute5tupleIJNS5_1CILi1EEES8_S8_EEENS6_IJNS7_ILi128EEESA_SA_EEELi128ENS_10bfloat16_tEfNS_4arch4Sm90ELb0ELb1ELb1ELb1ELb0ELb1ELb0ELb1ELb1ELb1ELb0ELb0EEENS1_21CollectiveEpilogueFwdISB_S9_SC_SE_Li256ELb1ELb1ELb0ELb0EEENS1_36VarlenDynamicPersistentTileSchedulerILi128ELi128ELi256ELi128ELb0ELb1ELb1ELb1ELb0ELb1EEEEEEEEEvNT_6ParamsE,"a",@progbits
	.sectionflags	@""
	.align	4
.nv.constant0._ZN7cutlass13device_kernelIN5flash11enable_sm90INS1_16FlashAttnFwdSm90INS1_25CollectiveMainloopFwdSm90ILi2EN4cute5tupleIJNS5_1CILi1EEES8_S8_EEENS6_IJNS7_ILi128EEESA_SA_EEELi128ENS_10bfloat16_tEfNS_4arch4Sm90ELb0ELb1ELb1ELb1ELb0ELb1ELb0ELb1ELb1ELb1ELb0ELb0EEENS1_21CollectiveEpilogueFwdISB_S9_SC_SE_Li256ELb1ELb1ELb0ELb0EEENS1_36VarlenDynamicPersistentTileSchedulerILi128ELi128ELi256ELi128ELb0ELb1ELb1ELb1ELb0ELb1EEEEEEEEEvNT_6ParamsE:
	.zero		3328


//--------------------- .nv.constant0._ZN7cutlass13device_kernelIN5flash11enable_sm90INS1_16FlashAttnFwdSm90INS1_25CollectiveMainloopFwdSm90ILi2EN4cute5tupleIJNS5_1CILi1EEES8_S8_EEENS6_IJNS7_ILi128EEESA_SA_EEELi128ENS_10bfloat16_tEfNS_4arch4Sm90ELb1ELb0ELb1ELb0ELb0ELb0ELb0ELb1ELb1ELb1ELb0ELb0EEENS1_21CollectiveEpilogueFwdISB_S9_SC_SE_Li256ELb0ELb1ELb0ELb0EEENS1_30DynamicPersistentTileSchedulerILi256ELi128ELb0ELb1ELb1EEEEEEEEEvNT_6ParamsE --------------------------
	.section	.nv.constant0._ZN7cutlass13device_kernelIN5flash11enable_sm90INS1_16FlashAttnFwdSm90INS1_25CollectiveMainloopFwdSm90ILi2EN4cute5tupleIJNS5_1CILi1EEES8_S8_EEENS6_IJNS7_ILi128EEESA_SA_EEELi128ENS_10bfloat16_tEfNS_4arch4Sm90ELb1ELb0ELb1ELb0ELb0ELb0ELb0ELb1ELb1ELb1ELb0ELb0EEENS1_21CollectiveEpilogueFwdISB_S9_SC_SE_Li256ELb0ELb1ELb0ELb0EEENS1_30DynamicPersistentTileSchedulerILi256ELi128ELb0ELb1ELb1EEEEEEEEEvNT_6ParamsE,"a",@progbits
	.sectionflags	@""
	.align	4
.nv.constant0._ZN7cutlass13device_kernelIN5flash11enable_sm90INS1_16FlashAttnFwdSm90INS1_25CollectiveMainloopFwdSm90ILi2EN4cute5tupleIJNS5_1CILi1EEES8_S8_EEENS6_IJNS7_ILi128EEESA_SA_EEELi128ENS_10bfloat16_tEfNS_4arch4Sm90ELb1ELb0ELb1ELb0ELb0ELb0ELb0ELb1ELb1ELb1ELb0ELb0EEENS1_21CollectiveEpilogueFwdISB_S9_SC_SE_Li256ELb0ELb1ELb0ELb0EEENS1_30DynamicPersistentTileSchedulerILi256ELi128ELb0ELb1ELb1EEEEEEEEEvNT_6ParamsE:
	.zero		3328


//--------------------- .nv.constant0._ZN7cutlass13device_kernelIN5flash11enable_sm90INS1_16FlashAttnFwdSm90INS1_25CollectiveMainloopFwdSm90ILi2EN4cute5tupleIJNS5_1CILi1EEES8_S8_EEENS6_IJNS7_ILi128EEESA_SA_EEELi128ENS_10bfloat16_tEfNS_4arch4Sm90ELb1ELb0ELb1ELb1ELb0ELb0ELb0ELb1ELb1ELb1ELb0ELb0EEENS1_21CollectiveEpilogueFwdISB_S9_SC_SE_Li256ELb1ELb1ELb0ELb0EEENS1_36VarlenDynamicPersistentTileSchedulerILi128ELi128ELi256ELi128ELb0ELb1ELb1ELb1ELb1ELb1EEEEEEEEEvNT_6ParamsE --------------------------
	.section	.nv.constant0._ZN7cutlass13device_kernelIN5flash11enable_sm90INS1_16FlashAttnFwdSm90INS1_25CollectiveMainloopFwdSm90ILi2EN4cute5tupleIJNS5_1CILi1EEES8_S8_EEENS6_IJNS7_ILi128EEESA_SA_EEELi128ENS_10bfloat16_tEfNS_4arch4Sm90ELb1ELb0ELb1ELb1ELb0ELb0ELb0ELb1ELb1ELb1ELb0ELb0EEENS1_21CollectiveEpilogueFwdISB_S9_SC_SE_Li256ELb1ELb1ELb0ELb0EEENS1_36VarlenDynamicPersistentTileSchedulerILi128ELi128ELi256ELi128ELb0ELb1ELb1ELb1ELb1ELb1EEEEEEEEEvNT_6ParamsE,"a",@progbits
	.sectionflags	@""
	.align	4
.nv.constant0._ZN7cutlass13device_kernelIN5flash11enable_sm90INS1_16FlashAttnFwdSm90INS1_25CollectiveMainloopFwdSm90ILi2EN4cute5tupleIJNS5_1CILi1EEES8_S8_EEENS6_IJNS7_ILi128EEESA_SA_EEELi128ENS_10bfloat16_tEfNS_4arch4Sm90ELb1ELb0ELb1ELb1ELb0ELb0ELb0ELb1ELb1ELb1ELb0ELb0EEENS1_21CollectiveEpilogueFwdISB_S9_SC_SE_Li256ELb1ELb1ELb0ELb0EEENS1_36VarlenDynamicPersistentTileSchedulerILi128ELi128ELi256ELi128ELb0ELb1ELb1ELb1ELb1ELb1EEEEEEEEEvNT_6ParamsE:
	.zero		3328


//--------------------- .nv.constant0._ZN7cutlass13device_kernelIN5flash11enable_sm90INS1_16FlashAttnFwdSm90INS1_25CollectiveMainloopFwdSm90ILi2EN4cute5tupleIJNS5_1CILi1EEES8_S8_EEENS6_IJNS7_ILi128EEESA_SA_EEELi128ENS_10bfloat16_tEfNS_4arch4Sm90ELb1ELb0ELb1ELb1ELb0ELb1ELb0ELb1ELb1ELb1ELb0ELb0EEENS1_21CollectiveEpilogueFwdISB_S9_SC_SE_Li256ELb1ELb1ELb0ELb0EEENS1_36VarlenDynamicPersistentTileSchedulerILi128ELi128ELi256ELi128ELb0ELb1ELb1ELb1ELb1ELb1EEEEEEEEEvNT_6ParamsE --------------------------
	.section	.nv.constant0._ZN7cutlass13device_kernelIN5flash11enable_sm90INS1_16FlashAttnFwdSm90INS1_25CollectiveMainloopFwdSm90ILi2EN4cute5tupleIJNS5_1CILi1EEES8_S8_EEENS6_IJNS7_ILi128EEESA_SA_EEELi128ENS_10bfloat16_tEfNS_4arch4Sm90ELb1ELb0ELb1ELb1ELb0ELb1ELb0ELb1ELb1ELb1ELb0ELb0EEENS1_21CollectiveEpilogueFwdISB_S9_SC_SE_Li256ELb1ELb1ELb0ELb0EEENS1_36VarlenDynamicPersistentTileSchedulerILi128ELi128ELi256ELi128ELb0ELb1ELb1ELb1ELb1ELb1EEEEEEEEEvNT_6ParamsE,"a",@progbits
	.sectionflags	@""
	.align	4
.nv.constant0._ZN7cutlass13device_kernelIN5flash11enable_sm90INS1_16FlashAttnFwdSm90INS1_25CollectiveMainloopFwdSm90ILi2EN4cute5tupleIJNS5_1CILi1EEES8_S8_EEENS6_IJNS7_ILi128EEESA_SA_EEELi128ENS_10bfloat16_tEfNS_4arch4Sm90ELb1ELb0ELb1ELb1ELb0ELb1ELb0ELb1ELb1ELb1ELb0ELb0EEENS1_21CollectiveEpilogueFwdISB_S9_SC_SE_Li256ELb1ELb1ELb0ELb0EEENS1_36VarlenDynamicPersistentTileSchedulerILi128ELi128ELi256ELi128ELb0ELb1ELb1ELb1ELb1ELb1EEEEEEEEEvNT_6ParamsE:
	.zero		3328


//--------------------- SYMBOLS --------------------------

	.type		.nv.reservedSmem.offset0,@object
	.size		.nv.reservedSmem.offset0,0x4
	.type		__assertfail,@function
